	.target	sm_90a

	.elftype	@"ET_EXEC"


//--------------------- .note.nv.tkinfo           --------------------------
	.section	.note.nv.tkinfo,"",@"SHT_NOTE"
	.sectionflags	@"SHF_NOTE_NV_TKINFO"
	.tkinfo
        /*0018*/ 	.word	0x00000002
        /*0030*/ 	.string	""
        /*0030*/ 	.string	"ptxas"
        /*0030*/ 	.string	"Cuda compilation tools, release 13.0, V13.0.88"
        /*0030*/ 	.string	"Build cuda_13.0.r13.0/compiler.36424714_0"
        /*0030*/ 	.string	"-arch sm_90a -m 64 "



//--------------------- .note.nv.cuinfo           --------------------------
	.section	.note.nv.cuinfo,"",@"SHT_NOTE"
	.sectionflags	@"SHF_NOTE_NV_CUINFO"
        /*0018*/ 	.short	0x0002
        /*001a*/ 	.short	0x005a
        /*001c*/ 	.short	0x0082
	.zero		2


//--------------------- .nv.info                  --------------------------
	.section	.nv.info,"",@"SHT_CUDA_INFO"
	.align	4


	//----- nvinfo : EIATTR_REGCOUNT
	.align		4
        /*0000*/ 	.byte	0x04, 0x2f
        /*0002*/ 	.short	(.L_20 - .L_19)
	.align		4
.L_19:
        /*0004*/ 	.word	index@(_ZN7cutlass13device_kernelIN5flash22FlashAttnBwdPreprocessIN4cute5tupleIJNS3_1CILi64EEENS5_ILi128EEEEEENS_10bfloat16_tEfNS_4arch4Sm90ELb1ELb1EEEEEvNT_6ParamsE)
        /*0008*/ 	.word	0x00000040


	//----- nvinfo : EIATTR_FRAME_SIZE
	.align		4
.L_20:
        /*000c*/ 	.byte	0x04, 0x11
        /*000e*/ 	.short	(.L_22 - .L_21)
	.align		4
.L_21:
        /*0010*/ 	.word	index@(_ZN7cutlass13device_kernelIN5flash22FlashAttnBwdPreprocessIN4cute5tupleIJNS3_1CILi64EEENS5_ILi128EEEEEENS_10bfloat16_tEfNS_4arch4Sm90ELb1ELb1EEEEEvNT_6ParamsE)
        /*0014*/ 	.word	0x00000000


	//----- nvinfo : EIATTR_REGCOUNT
	.align		4
.L_22:
        /*0018*/ 	.byte	0x04, 0x2f
        /*001a*/ 	.short	(.L_24 - .L_23)
	.align		4
.L_23:
        /*001c*/ 	.word	index@(_ZN7cutlass13device_kernelIN5flash11enable_sm90INS1_16FlashAttnBwdSm90INS1_25CollectiveMainloopBwdSm90ILi2ELi2ELi2EN4cute5tupleIJNS5_1CILi1EEES8_S8_EEENS6_IJNS7_ILi64EEENS7_ILi128EEESB_EEENS_10bfloat16_tEfNS_4arch4Sm90ELb1ELb0ELb0ELb1ELb1ELb1ELb0ELb0ELi2ELi1ELi2ELi1ELb0EEENS1_24CollectiveEpilogueBwdGQAISC_fSF_Li256ELb1ELb1EEENS1_25SingleTileBwdLPTSchedulerILb1ELi128ELb1EEEEEEEEEvNT_6ParamsE)
        /*0020*/ 	.word	0x000000a8


	//----- nvinfo : EIATTR_FRAME_SIZE
	.align		4
.L_24:
        /*0024*/ 	.byte	0x04, 0x11
        /*0026*/ 	.short	(.L_26 - .L_25)
	.align		4
.L_25:
        /*0028*/ 	.word	index@(_ZN7cutlass13device_kernelIN5flash11enable_sm90INS1_16FlashAttnBwdSm90INS1_25CollectiveMainloopBwdSm90ILi2ELi2ELi2EN4cute5tupleIJNS5_1CILi1EEES8_S8_EEENS6_IJNS7_ILi64EEENS7_ILi128EEESB_EEENS_10bfloat16_tEfNS_4arch4Sm90ELb1ELb0ELb0ELb1ELb1ELb1ELb0ELb0ELi2ELi1ELi2ELi1ELb0EEENS1_24CollectiveEpilogueBwdGQAISC_fSF_Li256ELb1ELb1EEENS1_25SingleTileBwdLPTSchedulerILb1ELi128ELb1EEEEEEEEEvNT_6ParamsE)
        /*002c*/ 	.word	0x00000008


	//----- nvinfo : EIATTR_REGCOUNT
	.align		4
.L_26:
        /*0030*/ 	.byte	0x04, 0x2f
        /*0032*/ 	.short	(.L_28 - .L_27)
	.align		4
.L_27:
        /*0034*/ 	.word	index@(_ZN7cutlass13device_kernelIN5flash32FlashAttnBwdPostprocessConvertdQIN4cute5tupleIJNS3_1CILi64EEENS5_ILi128EEEEEENS_10bfloat16_tEfNS_4arch4Sm90ELi256ENS3_8TiledMMAINS3_8MMA_AtomIJNS3_4SM904GMMA27MMA_64x64x16_F32BF16BF16_SSILNSF_5MajorE0ELSH_1ELNSF_7ScaleInE1ELSI_1EEEEEENS3_6LayoutINS4_IJNS5_ILi1EEENS5_ILi2EEESM_EEENS4_IJNS5_ILi0EEESM_SP_EEEEENS4_IJNS3_10UnderscoreESS_SS_EEEEELb0EEEEEvNT_6ParamsE)
        /*0038*/ 	.word	0x00000038


	//----- nvinfo : EIATTR_FRAME_SIZE
	.align		4
.L_28:
        /*003c*/ 	.byte	0x04, 0x11
        /*003e*/ 	.short	(.L_30 - .L_29)
	.align		4
.L_29:
        /*0040*/ 	.word	index@(_ZN7cutlass13device_kernelIN5flash32FlashAttnBwdPostprocessConvertdQIN4cute5tupleIJNS3_1CILi64EEENS5_ILi128EEEEEENS_10bfloat16_tEfNS_4arch4Sm90ELi256ENS3_8TiledMMAINS3_8MMA_AtomIJNS3_4SM904GMMA27MMA_64x64x16_F32BF16BF16_SSILNSF_5MajorE0ELSH_1ELNSF_7ScaleInE1ELSI_1EEEEEENS3_6LayoutINS4_IJNS5_ILi1EEENS5_ILi2EEESM_EEENS4_IJNS5_ILi0EEESM_SP_EEEEENS4_IJNS3_10UnderscoreESS_SS_EEEEELb0EEEEEvNT_6ParamsE)
        /*0044*/ 	.word	0x00000000


	//----- nvinfo : EIATTR_REGCOUNT
	.align		4
.L_30:
        /*0048*/ 	.byte	0x04, 0x2f
        /*004a*/ 	.short	(.L_32 - .L_31)
	.align		4
.L_31:
        /*004c*/ 	.word	index@(_ZN7cutlass13device_kernelIN5flash32FlashAttnBwdPostprocessConvertdQIN4cute5tupleIJNS3_1CILi128EEES6_EEENS_10bfloat16_tEfNS_4arch4Sm90ELi256ENS3_8TiledMMAINS3_8MMA_AtomIJNS3_4SM904GMMA28MMA_64x128x16_F32BF16BF16_RSILNSE_5MajorE0ELSG_1ELNSE_7ScaleInE1ELSH_1EEEEEENS3_6LayoutINS4_IJNS5_ILi2EEENS5_ILi1EEESM_EEENS4_IJSM_NS5_ILi0EEESO_EEEEENS4_IJNS3_10UnderscoreESR_SR_EEEEELb0EEEEEvNT_6ParamsE)
        /*0050*/ 	.word	0x00000058


	//----- nvinfo : EIATTR_FRAME_SIZE
	.align		4
.L_32:
        /*0054*/ 	.byte	0x04, 0x11
        /*0056*/ 	.short	(.L_34 - .L_33)
	.align		4
.L_33:
        /*0058*/ 	.word	index@(_ZN7cutlass13device_kernelIN5flash32FlashAttnBwdPostprocessConvertdQIN4cute5tupleIJNS3_1CILi128EEES6_EEENS_10bfloat16_tEfNS_4arch4Sm90ELi256ENS3_8TiledMMAINS3_8MMA_AtomIJNS3_4SM904GMMA28MMA_64x128x16_F32BF16BF16_RSILNSE_5MajorE0ELSG_1ELNSE_7ScaleInE1ELSH_1EEEEEENS3_6LayoutINS4_IJNS5_ILi2EEENS5_ILi1EEESM_EEENS4_IJSM_NS5_ILi0EEESO_EEEEENS4_IJNS3_10UnderscoreESR_SR_EEEEELb0EEEEEvNT_6ParamsE)
        /*005c*/ 	.word	0x00000000


	//----- nvinfo : EIATTR_REGCOUNT
	.align		4
.L_34:
        /*0060*/ 	.byte	0x04, 0x2f
        /*0062*/ 	.short	(.L_36 - .L_35)
	.align		4
.L_35:
        /*0064*/ 	.word	index@(_ZN7cutlass13device_kernelIN5flash11enable_sm90INS1_16FlashAttnBwdSm90INS1_25CollectiveMainloopBwdSm90ILi2ELi2ELi2EN4cute5tupleIJNS5_1CILi1EEES8_S8_EEENS6_IJNS7_ILi64EEENS7_ILi128EEESB_EEENS_10bfloat16_tEfNS_4arch4Sm90ELb1ELb0ELb0ELb1ELb0ELb1ELb0ELb0ELi2ELi1ELi2ELi1ELb0EEENS1_24CollectiveEpilogueBwdGQAISC_fSF_Li256ELb1ELb0EEENS1_25SingleTileBwdLPTSchedulerILb1ELi128ELb0EEEEEEEEEvNT_6ParamsE)
        /*0068*/ 	.word	0x000000a8


	//----- nvinfo : EIATTR_FRAME_SIZE
	.align		4
.L_36:
        /*006c*/ 	.byte	0x04, 0x11
        /*006e*/ 	.short	(.L_38 - .L_37)
	.align		4
.L_37:
        /*0070*/ 	.word	index@(_ZN7cutlass13device_kernelIN5flash11enable_sm90INS1_16FlashAttnBwdSm90INS1_25CollectiveMainloopBwdSm90ILi2ELi2ELi2EN4cute5tupleIJNS5_1CILi1EEES8_S8_EEENS6_IJNS7_ILi64EEENS7_ILi128EEESB_EEENS_10bfloat16_tEfNS_4arch4Sm90ELb1ELb0ELb0ELb1ELb0ELb1ELb0ELb0ELi2ELi1ELi2ELi1ELb0EEENS1_24CollectiveEpilogueBwdGQAISC_fSF_Li256ELb1ELb0EEENS1_25SingleTileBwdLPTSchedulerILb1ELi128ELb0EEEEEEEEEvNT_6ParamsE)
        /*0074*/ 	.word	0x00000008


	//----- nvinfo : EIATTR_REGCOUNT
	.align		4
.L_38:
        /*0078*/ 	.byte	0x04, 0x2f
        /*007a*/ 	.short	(.L_40 - .L_39)
	.align		4
.L_39:
        /*007c*/ 	.word	index@(_ZN7cutlass13device_kernelIN5flash11enable_sm90INS1_16FlashAttnBwdSm90INS1_25CollectiveMainloopBwdSm90ILi2ELi2ELi2EN4cute5tupleIJNS5_1CILi1EEES8_S8_EEENS6_IJNS7_ILi64EEENS7_ILi128EEESB_EEENS_10bfloat16_tEfNS_4arch4Sm90ELb1ELb0ELb0ELb1ELb1ELb1ELb0ELb0ELi2ELi1ELi2ELi1ELb0EEENS1_21CollectiveEpilogueBwdISC_SD_SF_Li256ELb1ELb0ELi1EEENS1_25SingleTileBwdLPTSchedulerILb1ELi128ELb1EEEEEEEEEvNT_6ParamsE)
        /*0080*/ 	.word	0x000000a8


	//----- nvinfo : EIATTR_FRAME_SIZE
	.align		4
.L_40:
        /*0084*/ 	.byte	0x04, 0x11
        /*0086*/ 	.short	(.L_42 - .L_41)
	.align		4
.L_41:
        /*0088*/ 	.word	index@(_ZN7cutlass13device_kernelIN5flash11enable_sm90INS1_16FlashAttnBwdSm90INS1_25CollectiveMainloopBwdSm90ILi2ELi2ELi2EN4cute5tupleIJNS5_1CILi1EEES8_S8_EEENS6_IJNS7_ILi64EEENS7_ILi128EEESB_EEENS_10bfloat16_tEfNS_4arch4Sm90ELb1ELb0ELb0ELb1ELb1ELb1ELb0ELb0ELi2ELi1ELi2ELi1ELb0EEENS1_21CollectiveEpilogueBwdISC_SD_SF_Li256ELb1ELb0ELi1EEENS1_25SingleTileBwdLPTSchedulerILb1ELi128ELb1EEEEEEEEEvNT_6ParamsE)
        /*008c*/ 	.word	0x00000008


	//----- nvinfo : EIATTR_REGCOUNT
	.align		4
.L_42:
        /*0090*/ 	.byte	0x04, 0x2f
        /*0092*/ 	.short	(.L_44 - .L_43)
	.align		4
.L_43:
        /*0094*/ 	.word	index@(_ZN7cutlass13device_kernelIN5flash11enable_sm90INS1_16FlashAttnBwdSm90INS1_25CollectiveMainloopBwdSm90ILi2ELi2ELi2EN4cute5tupleIJNS5_1CILi1EEES8_S8_EEENS6_IJNS7_ILi64EEENS7_ILi128EEESB_EEENS_10bfloat16_tEfNS_4arch4Sm90ELb1ELb0ELb0ELb1ELb0ELb1ELb0ELb0ELi2ELi1ELi2ELi1ELb0EEENS1_21CollectiveEpilogueBwdISC_SD_SF_Li256ELb1ELb0ELi1EEENS1_25SingleTileBwdLPTSchedulerILb1ELi128ELb0EEEEEEEEEvNT_6ParamsE)
        /*0098*/ 	.word	0x000000a8


	//----- nvinfo : EIATTR_FRAME_SIZE
	.align		4
.L_44:
        /*009c*/ 	.byte	0x04, 0x11
        /*009e*/ 	.short	(.L_46 - .L_45)
	.align		4
.L_45:
        /*00a0*/ 	.word	index@(_ZN7cutlass13device_kernelIN5flash11enable_sm90INS1_16FlashAttnBwdSm90INS1_25CollectiveMainloopBwdSm90ILi2ELi2ELi2EN4cute5tupleIJNS5_1CILi1EEES8_S8_EEENS6_IJNS7_ILi64EEENS7_ILi128EEESB_EEENS_10bfloat16_tEfNS_4arch4Sm90ELb1ELb0ELb0ELb1ELb0ELb1ELb0ELb0ELi2ELi1ELi2ELi1ELb0EEENS1_21CollectiveEpilogueBwdISC_SD_SF_Li256ELb1ELb0ELi1EEENS1_25SingleTileBwdLPTSchedulerILb1ELi128ELb0EEEEEEEEEvNT_6ParamsE)
        /*00a4*/ 	.word	0x00000008


	//----- nvinfo : EIATTR_REGCOUNT
	.align		4
.L_46:
        /*00a8*/ 	.byte	0x04, 0x2f
        /*00aa*/ 	.short	(.L_48 - .L_47)
	.align		4
.L_47:
        /*00ac*/ 	.word	index@(_ZN7cutlass13device_kernelIN5flash22FlashAttnBwdPreprocessIN4cute5tupleIJNS3_1CILi64EEENS5_ILi128EEEEEENS_10bfloat16_tEfNS_4arch4Sm90ELb1ELb0EEEEEvNT_6ParamsE)
        /*00b0*/ 	.word	0x00000040


	//----- nvinfo : EIATTR_FRAME_SIZE
	.align		4
.L_48:
        /*00b4*/ 	.byte	0x04, 0x11
        /*00b6*/ 	.short	(.L_50 - .L_49)
	.align		4
.L_49:
        /*00b8*/ 	.word	index@(_ZN7cutlass13device_kernelIN5flash22FlashAttnBwdPreprocessIN4cute5tupleIJNS3_1CILi64EEENS5_ILi128EEEEEENS_10bfloat16_tEfNS_4arch4Sm90ELb1ELb0EEEEEvNT_6ParamsE)
        /*00bc*/ 	.word	0x00000000


	//----- nvinfo : EIATTR_REGCOUNT
	.align		4
.L_50:
        /*00c0*/ 	.byte	0x04, 0x2f
        /*00c2*/ 	.short	(.L_52 - .L_51)
	.align		4
.L_51:
        /*00c4*/ 	.word	index@(_ZN7cutlass13device_kernelIN5flash11enable_sm90INS1_16FlashAttnBwdSm90INS1_25CollectiveMainloopBwdSm90ILi2ELi2ELi2EN4cute5tupleIJNS5_1CILi1EEES8_S8_EEENS6_IJNS7_ILi64EEENS7_ILi128EEESB_EEENS_10bfloat16_tEfNS_4arch4Sm90ELb1ELb0ELb0ELb0ELb1ELb1ELb0ELb0ELi2ELi1ELi2ELi1ELb0EEENS1_24CollectiveEpilogueBwdGQAISC_fSF_Li256ELb0ELb1EEENS1_25SingleTileBwdLPTSchedulerILb0ELi128ELb1EEEEEEEEEvNT_6ParamsE)
        /*00c8*/ 	.word	0x000000a8


	//----- nvinfo : EIATTR_FRAME_SIZE
	.align		4
.L_52:
        /*00cc*/ 	.byte	0x04, 0x11
        /*00ce*/ 	.short	(.L_54 - .L_53)
	.align		4
.L_53:
        /*00d0*/ 	.word	index@(_ZN7cutlass13device_kernelIN5flash11enable_sm90INS1_16FlashAttnBwdSm90INS1_25CollectiveMainloopBwdSm90ILi2ELi2ELi2EN4cute5tupleIJNS5_1CILi1EEES8_S8_EEENS6_IJNS7_ILi64EEENS7_ILi128EEESB_EEENS_10bfloat16_tEfNS_4arch4Sm90ELb1ELb0ELb0ELb0ELb1ELb1ELb0ELb0ELi2ELi1ELi2ELi1ELb0EEENS1_24CollectiveEpilogueBwdGQAISC_fSF_Li256ELb0ELb1EEENS1_25SingleTileBwdLPTSchedulerILb0ELi128ELb1EEEEEEEEEvNT_6ParamsE)
        /*00d4*/ 	.word	0x00000008


	//----- nvinfo : EIATTR_REGCOUNT
	.align		4
.L_54:
        /*00d8*/ 	.byte	0x04, 0x2f
        /*00da*/ 	.short	(.L_56 - .L_55)
	.align		4
.L_55:
        /*00dc*/ 	.word	index@(_ZN7cutlass13device_kernelIN5flash11enable_sm90INS1_16FlashAttnBwdSm90INS1_25CollectiveMainloopBwdSm90ILi2ELi2ELi2EN4cute5tupleIJNS5_1CILi1EEES8_S8_EEENS6_IJNS7_ILi64EEENS7_ILi128EEESB_EEENS_10bfloat16_tEfNS_4arch4Sm90ELb1ELb0ELb0ELb0ELb0ELb1ELb0ELb0ELi2ELi1ELi2ELi1ELb0EEENS1_24CollectiveEpilogueBwdGQAISC_fSF_Li256ELb0ELb0EEENS1_25SingleTileBwdLPTSchedulerILb0ELi128ELb0EEEEEEEEEvNT_6ParamsE)
        /*00e0*/ 	.word	0x000000a8


	//----- nvinfo : EIATTR_FRAME_SIZE
	.align		4
.L_56:
        /*00e4*/ 	.byte	0x04, 0x11
        /*00e6*/ 	.short	(.L_58 - .L_57)
	.align		4
.L_57:
        /*00e8*/ 	.word	index@(_ZN7cutlass13device_kernelIN5flash11enable_sm90INS1_16FlashAttnBwdSm90INS1_25CollectiveMainloopBwdSm90ILi2ELi2ELi2EN4cute5tupleIJNS5_1CILi1EEES8_S8_EEENS6_IJNS7_ILi64EEENS7_ILi128EEESB_EEENS_10bfloat16_tEfNS_4arch4Sm90ELb1ELb0ELb0ELb0ELb0ELb1ELb0ELb0ELi2ELi1ELi2ELi1ELb0EEENS1_24CollectiveEpilogueBwdGQAISC_fSF_Li256ELb0ELb0EEENS1_25SingleTileBwdLPTSchedulerILb0ELi128ELb0EEEEEEEEEvNT_6ParamsE)
        /*00ec*/ 	.word	0x00000008


	//----- nvinfo : EIATTR_REGCOUNT
	.align		4
.L_58:
        /*00f0*/ 	.byte	0x04, 0x2f
        /*00f2*/ 	.short	(.L_60 - .L_59)
	.align		4
.L_59:
        /*00f4*/ 	.word	index@(_ZN7cutlass13device_kernelIN5flash11enable_sm90INS1_16FlashAttnBwdSm90INS1_25CollectiveMainloopBwdSm90ILi2ELi2ELi2EN4cute5tupleIJNS5_1CILi1EEES8_S8_EEENS6_IJNS7_ILi64EEENS7_ILi128EEESB_EEENS_10bfloat16_tEfNS_4arch4Sm90ELb1ELb0ELb0ELb0ELb1ELb1ELb0ELb0ELi2ELi1ELi2ELi1ELb0EEENS1_21CollectiveEpilogueBwdISC_SD_SF_Li256ELb0ELb0ELi1EEENS1_25SingleTileBwdLPTSchedulerILb0ELi128ELb1EEEEEEEEEvNT_6ParamsE)
        /*00f8*/ 	.word	0x000000a8


	//----- nvinfo : EIATTR_FRAME_SIZE
	.align		4
.L_60:
        /*00fc*/ 	.byte	0x04, 0x11
        /*00fe*/ 	.short	(.L_62 - .L_61)
	.align		4
.L_61:
        /*0100*/ 	.word	index@(_ZN7cutlass13device_kernelIN5flash11enable_sm90INS1_16FlashAttnBwdSm90INS1_25CollectiveMainloopBwdSm90ILi2ELi2ELi2EN4cute5tupleIJNS5_1CILi1EEES8_S8_EEENS6_IJNS7_ILi64EEENS7_ILi128EEESB_EEENS_10bfloat16_tEfNS_4arch4Sm90ELb1ELb0ELb0ELb0ELb1ELb1ELb0ELb0ELi2ELi1ELi2ELi1ELb0EEENS1_21CollectiveEpilogueBwdISC_SD_SF_Li256ELb0ELb0ELi1EEENS1_25SingleTileBwdLPTSchedulerILb0ELi128ELb1EEEEEEEEEvNT_6ParamsE)
        /*0104*/ 	.word	0x00000008


	//----- nvinfo : EIATTR_REGCOUNT
	.align		4
.L_62:
        /*0108*/ 	.byte	0x04, 0x2f
        /*010a*/ 	.short	(.L_64 - .L_63)
	.align		4
.L_63:
        /*010c*/ 	.word	index@(_ZN7cutlass13device_kernelIN5flash11enable_sm90INS1_16FlashAttnBwdSm90INS1_25CollectiveMainloopBwdSm90ILi2ELi2ELi2EN4cute5tupleIJNS5_1CILi1EEES8_S8_EEENS6_IJNS7_ILi64EEENS7_ILi128EEESB_EEENS_10bfloat16_tEfNS_4arch4Sm90ELb1ELb0ELb0ELb0ELb0ELb1ELb0ELb0ELi2ELi1ELi2ELi1ELb0EEENS1_21CollectiveEpilogueBwdISC_SD_SF_Li256ELb0ELb0ELi1EEENS1_25SingleTileBwdLPTSchedulerILb0ELi128ELb0EEEEEEEEEvNT_6ParamsE)
        /*0110*/ 	.word	0x000000a8


	//----- nvinfo : EIATTR_FRAME_SIZE
	.align		4
.L_64:
        /*0114*/ 	.byte	0x04, 0x11
        /*0116*/ 	.short	(.L_66 - .L_65)
	.align		4
.L_65:
        /*0118*/ 	.word	index@(_ZN7cutlass13device_kernelIN5flash11enable_sm90INS1_16FlashAttnBwdSm90INS1_25CollectiveMainloopBwdSm90ILi2ELi2ELi2EN4cute5tupleIJNS5_1CILi1EEES8_S8_EEENS6_IJNS7_ILi64EEENS7_ILi128EEESB_EEENS_10bfloat16_tEfNS_4arch4Sm90ELb1ELb0ELb0ELb0ELb0ELb1ELb0ELb0ELi2ELi1ELi2ELi1ELb0EEENS1_21CollectiveEpilogueBwdISC_SD_SF_Li256ELb0ELb0ELi1EEENS1_25SingleTileBwdLPTSchedulerILb0ELi128ELb0EEEEEEEEEvNT_6ParamsE)
        /*011c*/ 	.word	0x00000008


	//----- nvinfo : EIATTR_REGCOUNT
	.align		4
.L_66:
        /*0120*/ 	.byte	0x04, 0x2f
        /*0122*/ 	.short	(.L_68 - .L_67)
	.align		4
.L_67:
        /*0124*/ 	.word	index@(_ZN7cutlass13device_kernelIN5flash11enable_sm90INS1_16FlashAttnBwdSm90INS1_25CollectiveMainloopBwdSm90ILi2ELi2ELi2EN4cute5tupleIJNS5_1CILi1EEES8_S8_EEENS6_IJNS7_ILi64EEENS7_ILi128EEESB_EEENS_10bfloat16_tEfNS_4arch4Sm90ELb0ELb1ELb0ELb1ELb1ELb1ELb0ELb0ELi2ELi1ELi2ELi1ELb0EEENS1_24CollectiveEpilogueBwdGQAISC_fSF_Li256ELb1ELb1EEENS1_19SingleTileSchedulerILb1ELb0ELb0ELi128EEEEEEEEEvNT_6ParamsE)
        /*0128*/ 	.word	0x000000a8


	//----- nvinfo : EIATTR_FRAME_SIZE
	.align		4
.L_68:
        /*012c*/ 	.byte	0x04, 0x11
        /*012e*/ 	.short	(.L_70 - .L_69)
	.align		4
.L_69:
        /*0130*/ 	.word	index@(_ZN7cutlass13device_kernelIN5flash11enable_sm90INS1_16FlashAttnBwdSm90INS1_25CollectiveMainloopBwdSm90ILi2ELi2ELi2EN4cute5tupleIJNS5_1CILi1EEES8_S8_EEENS6_IJNS7_ILi64EEENS7_ILi128EEESB_EEENS_10bfloat16_tEfNS_4arch4Sm90ELb0ELb1ELb0ELb1ELb1ELb1ELb0ELb0ELi2ELi1ELi2ELi1ELb0EEENS1_24CollectiveEpilogueBwdGQAISC_fSF_Li256ELb1ELb1EEENS1_19SingleTileSchedulerILb1ELb0ELb0ELi128EEEEEEEEEvNT_6ParamsE)
        /*0134*/ 	.word	0x00000008


	//----- nvinfo : EIATTR_REGCOUNT
	.align		4
.L_70:
        /*0138*/ 	.byte	0x04, 0x2f
        /*013a*/ 	.short	(.L_72 - .L_71)
	.align		4
.L_71:
        /*013c*/ 	.word	index@(_ZN7cutlass13device_kernelIN5flash11enable_sm90INS1_16FlashAttnBwdSm90INS1_25CollectiveMainloopBwdSm90ILi2ELi2ELi2EN4cute5tupleIJNS5_1CILi1EEES8_S8_EEENS6_IJNS7_ILi64EEENS7_ILi128EEESB_EEENS_10bfloat16_tEfNS_4arch4Sm90ELb0ELb1ELb0ELb1ELb0ELb1ELb0ELb0ELi2ELi1ELi2ELi1ELb0EEENS1_24CollectiveEpilogueBwdGQAISC_fSF_Li256ELb1ELb0EEENS1_19SingleTileSchedulerILb1ELb0ELb0ELi128EEEEEEEEEvNT_6ParamsE)
        /*0140*/ 	.word	0x000000a8


	//----- nvinfo : EIATTR_FRAME_SIZE
	.align		4
.L_72:
        /*0144*/ 	.byte	0x04, 0x11
        /*0146*/ 	.short	(.L_74 - .L_73)
	.align		4
.L_73:
        /*0148*/ 	.word	index@(_ZN7cutlass13device_kernelIN5flash11enable_sm90INS1_16FlashAttnBwdSm90INS1_25CollectiveMainloopBwdSm90ILi2ELi2ELi2EN4cute5tupleIJNS5_1CILi1EEES8_S8_EEENS6_IJNS7_ILi64EEENS7_ILi128EEESB_EEENS_10bfloat16_tEfNS_4arch4Sm90ELb0ELb1ELb0ELb1ELb0ELb1ELb0ELb0ELi2ELi1ELi2ELi1ELb0EEENS1_24CollectiveEpilogueBwdGQAISC_fSF_Li256ELb1ELb0EEENS1_19SingleTileSchedulerILb1ELb0ELb0ELi128EEEEEEEEEvNT_6ParamsE)
        /*014c*/ 	.word	0x00000008


	//----- nvinfo : EIATTR_REGCOUNT
	.align		4
.L_74:
        /*0150*/ 	.byte	0x04, 0x2f
        /*0152*/ 	.short	(.L_76 - .L_75)
	.align		4
.L_75:
        /*0154*/ 	.word	index@(_ZN7cutlass13device_kernelIN5flash11enable_sm90INS1_16FlashAttnBwdSm90INS1_25CollectiveMainloopBwdSm90ILi2ELi2ELi2EN4cute5tupleIJNS5_1CILi1EEES8_S8_EEENS6_IJNS7_ILi64EEENS7_ILi128EEESB_EEENS_10bfloat16_tEfNS_4arch4Sm90ELb0ELb1ELb0ELb1ELb1ELb1ELb0ELb0ELi2ELi1ELi2ELi1ELb0EEENS1_21CollectiveEpilogueBwdISC_SD_SF_Li256ELb1ELb0ELi1EEENS1_19SingleTileSchedulerILb1ELb0ELb0ELi128EEEEEEEEEvNT_6ParamsE)
        /*0158*/ 	.word	0x000000a8


	//----- nvinfo : EIATTR_FRAME_SIZE
	.align		4
.L_76:
        /*015c*/ 	.byte	0x04, 0x11
        /*015e*/ 	.short	(.L_78 - .L_77)
	.align		4
.L_77:
        /*0160*/ 	.word	index@(_ZN7cutlass13device_kernelIN5flash11enable_sm90INS1_16FlashAttnBwdSm90INS1_25CollectiveMainloopBwdSm90ILi2ELi2ELi2EN4cute5tupleIJNS5_1CILi1EEES8_S8_EEENS6_IJNS7_ILi64EEENS7_ILi128EEESB_EEENS_10bfloat16_tEfNS_4arch4Sm90ELb0ELb1ELb0ELb1ELb1ELb1ELb0ELb0ELi2ELi1ELi2ELi1ELb0EEENS1_21CollectiveEpilogueBwdISC_SD_SF_Li256ELb1ELb0ELi1EEENS1_19SingleTileSchedulerILb1ELb0ELb0ELi128EEEEEEEEEvNT_6ParamsE)
        /*0164*/ 	.word	0x00000008


	//----- nvinfo : EIATTR_REGCOUNT
	.align		4
.L_78:
        /*0168*/ 	.byte	0x04, 0x2f
        /*016a*/ 	.short	(.L_80 - .L_79)
	.align		4
.L_79:
        /*016c*/ 	.word	index@(_ZN7cutlass13device_kernelIN5flash11enable_sm90INS1_16FlashAttnBwdSm90INS1_25CollectiveMainloopBwdSm90ILi2ELi2ELi2EN4cute5tupleIJNS5_1CILi1EEES8_S8_EEENS6_IJNS7_ILi64EEENS7_ILi128EEESB_EEENS_10bfloat16_tEfNS_4arch4Sm90ELb0ELb1ELb0ELb1ELb0ELb1ELb0ELb0ELi2ELi1ELi2ELi1ELb0EEENS1_21CollectiveEpilogueBwdISC_SD_SF_Li256ELb1ELb0ELi1EEENS1_19SingleTileSchedulerILb1ELb0ELb0ELi128EEEEEEEEEvNT_6ParamsE)
        /*0170*/ 	.word	0x000000a8


	//----- nvinfo : EIATTR_FRAME_SIZE
	.align		4
.L_80:
        /*0174*/ 	.byte	0x04, 0x11
        /*0176*/ 	.short	(.L_82 - .L_81)
	.align		4
.L_81:
        /*0178*/ 	.word	index@(_ZN7cutlass13device_kernelIN5flash11enable_sm90INS1_16FlashAttnBwdSm90INS1_25CollectiveMainloopBwdSm90ILi2ELi2ELi2EN4cute5tupleIJNS5_1CILi1EEES8_S8_EEENS6_IJNS7_ILi64EEENS7_ILi128EEESB_EEENS_10bfloat16_tEfNS_4arch4Sm90ELb0ELb1ELb0ELb1ELb0ELb1ELb0ELb0ELi2ELi1ELi2ELi1ELb0EEENS1_21CollectiveEpilogueBwdISC_SD_SF_Li256ELb1ELb0ELi1EEENS1_19SingleTileSchedulerILb1ELb0ELb0ELi128EEEEEEEEEvNT_6ParamsE)
        /*017c*/ 	.word	0x00000008


	//----- nvinfo : EIATTR_REGCOUNT
	.align		4
.L_82:
        /*0180*/ 	.byte	0x04, 0x2f
        /*0182*/ 	.short	(.L_84 - .L_83)
	.align		4
.L_83:
        /*0184*/ 	.word	index@(_ZN7cutlass13device_kernelIN5flash11enable_sm90INS1_16FlashAttnBwdSm90INS1_25CollectiveMainloopBwdSm90ILi2ELi2ELi2EN4cute5tupleIJNS5_1CILi1EEES8_S8_EEENS6_IJNS7_ILi64EEENS7_ILi128EEESB_EEENS_10bfloat16_tEfNS_4arch4Sm90ELb0ELb1ELb0ELb0ELb1ELb1ELb0ELb0ELi2ELi1ELi2ELi1ELb0EEENS1_24CollectiveEpilogueBwdGQAISC_fSF_Li256ELb0ELb1EEENS1_19SingleTileSchedulerILb0ELb0ELb0ELi128EEEEEEEEEvNT_6ParamsE)
        /*0188*/ 	.word	0x000000a8


	//----- nvinfo : EIATTR_FRAME_SIZE
	.align		4
.L_84:
        /*018c*/ 	.byte	0x04, 0x11
        /*018e*/ 	.short	(.L_86 - .L_85)
	.align		4
.L_85:
        /*0190*/ 	.word	index@(_ZN7cutlass13device_kernelIN5flash11enable_sm90INS1_16FlashAttnBwdSm90INS1_25CollectiveMainloopBwdSm90ILi2ELi2ELi2EN4cute5tupleIJNS5_1CILi1EEES8_S8_EEENS6_IJNS7_ILi64EEENS7_ILi128EEESB_EEENS_10bfloat16_tEfNS_4arch4Sm90ELb0ELb1ELb0ELb0ELb1ELb1ELb0ELb0ELi2ELi1ELi2ELi1ELb0EEENS1_24CollectiveEpilogueBwdGQAISC_fSF_Li256ELb0ELb1EEENS1_19SingleTileSchedulerILb0ELb0ELb0ELi128EEEEEEEEEvNT_6ParamsE)
        /*0194*/ 	.word	0x00000008


	//----- nvinfo : EIATTR_REGCOUNT
	.align		4
.L_86:
        /*0198*/ 	.byte	0x04, 0x2f
        /*019a*/ 	.short	(.L_88 - .L_87)
	.align		4
.L_87:
        /*019c*/ 	.word	index@(_ZN7cutlass13device_kernelIN5flash11enable_sm90INS1_16FlashAttnBwdSm90INS1_25CollectiveMainloopBwdSm90ILi2ELi2ELi2EN4cute5tupleIJNS5_1CILi1EEES8_S8_EEENS6_IJNS7_ILi64EEENS7_ILi128EEESB_EEENS_10bfloat16_tEfNS_4arch4Sm90ELb0ELb1ELb0ELb0ELb0ELb1ELb0ELb0ELi2ELi1ELi2ELi1ELb0EEENS1_24CollectiveEpilogueBwdGQAISC_fSF_Li256ELb0ELb0EEENS1_19SingleTileSchedulerILb0ELb0ELb0ELi128EEEEEEEEEvNT_6ParamsE)
        /*01a0*/ 	.word	0x000000a8


	//----- nvinfo : EIATTR_FRAME_SIZE
	.align		4
.L_88:
        /*01a4*/ 	.byte	0x04, 0x11
        /*01a6*/ 	.short	(.L_90 - .L_89)
	.align		4
.L_89:
        /*01a8*/ 	.word	index@(_ZN7cutlass13device_kernelIN5flash11enable_sm90INS1_16FlashAttnBwdSm90INS1_25CollectiveMainloopBwdSm90ILi2ELi2ELi2EN4cute5tupleIJNS5_1CILi1EEES8_S8_EEENS6_IJNS7_ILi64EEENS7_ILi128EEESB_EEENS_10bfloat16_tEfNS_4arch4Sm90ELb0ELb1ELb0ELb0ELb0ELb1ELb0ELb0ELi2ELi1ELi2ELi1ELb0EEENS1_24CollectiveEpilogueBwdGQAISC_fSF_Li256ELb0ELb0EEENS1_19SingleTileSchedulerILb0ELb0ELb0ELi128EEEEEEEEEvNT_6ParamsE)
        /*01ac*/ 	.word	0x00000008


	//----- nvinfo : EIATTR_REGCOUNT
	.align		4
.L_90:
        /*01b0*/ 	.byte	0x04, 0x2f
        /*01b2*/ 	.short	(.L_92 - .L_91)
	.align		4
.L_91:
        /*01b4*/ 	.word	index@(_ZN7cutlass13device_kernelIN5flash11enable_sm90INS1_16FlashAttnBwdSm90INS1_25CollectiveMainloopBwdSm90ILi2ELi2ELi2EN4cute5tupleIJNS5_1CILi1EEES8_S8_EEENS6_IJNS7_ILi64EEENS7_ILi128EEESB_EEENS_10bfloat16_tEfNS_4arch4Sm90ELb0ELb1ELb0ELb0ELb1ELb1ELb0ELb0ELi2ELi1ELi2ELi1ELb0EEENS1_21CollectiveEpilogueBwdISC_SD_SF_Li256ELb0ELb0ELi1EEENS1_19SingleTileSchedulerILb0ELb0ELb0ELi128EEEEEEEEEvNT_6ParamsE)
        /*01b8*/ 	.word	0x000000a8


	//----- nvinfo : EIATTR_FRAME_SIZE
	.align		4
.L_92:
        /*01bc*/ 	.byte	0x04, 0x11
        /*01be*/ 	.short	(.L_94 - .L_93)
	.align		4
.L_93:
        /*01c0*/ 	.word	index@(_ZN7cutlass13device_kernelIN5flash11enable_sm90INS1_16FlashAttnBwdSm90INS1_25CollectiveMainloopBwdSm90ILi2ELi2ELi2EN4cute5tupleIJNS5_1CILi1EEES8_S8_EEENS6_IJNS7_ILi64EEENS7_ILi128EEESB_EEENS_10bfloat16_tEfNS_4arch4Sm90ELb0ELb1ELb0ELb0ELb1ELb1ELb0ELb0ELi2ELi1ELi2ELi1ELb0EEENS1_21CollectiveEpilogueBwdISC_SD_SF_Li256ELb0ELb0ELi1EEENS1_19SingleTileSchedulerILb0ELb0ELb0ELi128EEEEEEEEEvNT_6ParamsE)
        /*01c4*/ 	.word	0x00000008


	//----- nvinfo : EIATTR_REGCOUNT
	.align		4
.L_94:
        /*01c8*/ 	.byte	0x04, 0x2f
        /*01ca*/ 	.short	(.L_96 - .L_95)
	.align		4
.L_95:
        /*01cc*/ 	.word	index@(_ZN7cutlass13device_kernelIN5flash11enable_sm90INS1_16FlashAttnBwdSm90INS1_25CollectiveMainloopBwdSm90ILi2ELi2ELi2EN4cute5tupleIJNS5_1CILi1EEES8_S8_EEENS6_IJNS7_ILi64EEENS7_ILi128EEESB_EEENS_10bfloat16_tEfNS_4arch4Sm90ELb0ELb1ELb0ELb0ELb0ELb1ELb0ELb0ELi2ELi1ELi2ELi1ELb0EEENS1_21CollectiveEpilogueBwdISC_SD_SF_Li256ELb0ELb0ELi1EEENS1_19SingleTileSchedulerILb0ELb0ELb0ELi128EEEEEEEEEvNT_6ParamsE)
        /*01d0*/ 	.word	0x000000a8


	//----- nvinfo : EIATTR_FRAME_SIZE
	.align		4
.L_96:
        /*01d4*/ 	.byte	0x04, 0x11
        /*01d6*/ 	.short	(.L_98 - .L_97)
	.align		4
.L_97:
        /*01d8*/ 	.word	index@(_ZN7cutlass13device_kernelIN5flash11enable_sm90INS1_16FlashAttnBwdSm90INS1_25CollectiveMainloopBwdSm90ILi2ELi2ELi2EN4cute5tupleIJNS5_1CILi1EEES8_S8_EEENS6_IJNS7_ILi64EEENS7_ILi128EEESB_EEENS_10bfloat16_tEfNS_4arch4Sm90ELb0ELb1ELb0ELb0ELb0ELb1ELb0ELb0ELi2ELi1ELi2ELi1ELb0EEENS1_21CollectiveEpilogueBwdISC_SD_SF_Li256ELb0ELb0ELi1EEENS1_19SingleTileSchedulerILb0ELb0ELb0ELi128EEEEEEEEEvNT_6ParamsE)
        /*01dc*/ 	.word	0x00000008


	//----- nvinfo : EIATTR_REGCOUNT
	.align		4
.L_98:
        /*01e0*/ 	.byte	0x04, 0x2f
        /*01e2*/ 	.short	(.L_100 - .L_99)
	.align		4
.L_99:
        /*01e4*/ 	.word	index@(_ZN7cutlass13device_kernelIN5flash22FlashAttnBwdPreprocessIN4cute5tupleIJNS3_1CILi80EEENS5_ILi128EEEEEENS_10bfloat16_tEfNS_4arch4Sm90ELb1ELb1EEEEEvNT_6ParamsE)
        /*01e8*/ 	.word	0x00000048


	//----- nvinfo : EIATTR_FRAME_SIZE
	.align		4
.L_100:
        /*01ec*/ 	.byte	0x04, 0x11
        /*01ee*/ 	.short	(.L_102 - .L_101)
	.align		4
.L_101:
        /*01f0*/ 	.word	index@(_ZN7cutlass13device_kernelIN5flash22FlashAttnBwdPreprocessIN4cute5tupleIJNS3_1CILi80EEENS5_ILi128EEEEEENS_10bfloat16_tEfNS_4arch4Sm90ELb1ELb1EEEEEvNT_6ParamsE)
        /*01f4*/ 	.word	0x00000000


	//----- nvinfo : EIATTR_REGCOUNT
	.align		4
.L_102:
        /*01f8*/ 	.byte	0x04, 0x2f
        /*01fa*/ 	.short	(.L_104 - .L_103)
	.align		4
.L_103:
        /*01fc*/ 	.word	index@(_ZN7cutlass13device_kernelIN5flash11enable_sm90INS1_16FlashAttnBwdSm90INS1_25CollectiveMainloopBwdSm90ILi2ELi2ELi2EN4cute5tupleIJNS5_1CILi1EEES8_S8_EEENS6_IJNS7_ILi80EEENS7_ILi128EEESB_EEENS_10bfloat16_tEfNS_4arch4Sm90ELb0ELb0ELb0ELb1ELb1ELb1ELb0ELb1ELi2ELi1ELi2ELi1ELb0EEENS1_24CollectiveEpilogueBwdGQAISC_fSF_Li256ELb1ELb1EEENS1_19SingleTileSchedulerILb1ELb0ELb0ELi128EEEEEEEEEvNT_6ParamsE)
        /*0200*/ 	.word	0x000000a8


	//----- nvinfo : EIATTR_FRAME_SIZE
	.align		4
.L_104:
        /*0204*/ 	.byte	0x04, 0x11
        /*0206*/ 	.short	(.L_106 - .L_105)
	.align		4
.L_105:
        /*0208*/ 	.word	index@(_ZN7cutlass13device_kernelIN5flash11enable_sm90INS1_16FlashAttnBwdSm90INS1_25CollectiveMainloopBwdSm90ILi2ELi2ELi2EN4cute5tupleIJNS5_1CILi1EEES8_S8_EEENS6_IJNS7_ILi80EEENS7_ILi128EEESB_EEENS_10bfloat16_tEfNS_4arch4Sm90ELb0ELb0ELb0ELb1ELb1ELb1ELb0ELb1ELi2ELi1ELi2ELi1ELb0EEENS1_24CollectiveEpilogueBwdGQAISC_fSF_Li256ELb1ELb1EEENS1_19SingleTileSchedulerILb1ELb0ELb0ELi128EEEEEEEEEvNT_6ParamsE)
        /*020c*/ 	.word	0x00000028


	//----- nvinfo : EIATTR_REGCOUNT
	.align		4
.L_106:
        /*0210*/ 	.byte	0x04, 0x2f
        /*0212*/ 	.short	(.L_108 - .L_107)
	.align		4
.L_107:
        /*0214*/ 	.word	index@(_ZN7cutlass13device_kernelIN5flash32FlashAttnBwdPostprocessConvertdQIN4cute5tupleIJNS3_1CILi80EEENS5_ILi128EEEEEENS_10bfloat16_tEfNS_4arch4Sm90ELi256ENS3_8TiledMMAINS3_8MMA_AtomIJNS3_4SM904GMMA27MMA_64x16x16_F32BF16BF16_SSILNSF_5MajorE1ELSH_0ELNSF_7ScaleInE1ELSI_1EEEEEENS3_6LayoutINS4_IJNS5_ILi2EEENS5_ILi1EEESN_EEENS4_IJSN_NS5_ILi0EEESP_EEEEENS4_IJNS3_10UnderscoreESS_SS_EEEEELb1EEEEEvNT_6ParamsE)
        /*0218*/ 	.word	0x00000040


	//----- nvinfo : EIATTR_FRAME_SIZE
	.align		4
.L_108:
        /*021c*/ 	.byte	0x04, 0x11
        /*021e*/ 	.short	(.L_110 - .L_109)
	.align		4
.L_109:
        /*0220*/ 	.word	index@(_ZN7cutlass13device_kernelIN5flash32FlashAttnBwdPostprocessConvertdQIN4cute5tupleIJNS3_1CILi80EEENS5_ILi128EEEEEENS_10bfloat16_tEfNS_4arch4Sm90ELi256ENS3_8TiledMMAINS3_8MMA_AtomIJNS3_4SM904GMMA27MMA_64x16x16_F32BF16BF16_SSILNSF_5MajorE1ELSH_0ELNSF_7ScaleInE1ELSI_1EEEEEENS3_6LayoutINS4_IJNS5_ILi2EEENS5_ILi1EEESN_EEENS4_IJSN_NS5_ILi0EEESP_EEEEENS4_IJNS3_10UnderscoreESS_SS_EEEEELb1EEEEEvNT_6ParamsE)
        /*0224*/ 	.word	0x00000000


	//----- nvinfo : EIATTR_REGCOUNT
	.align		4
.L_110:
        /*0228*/ 	.byte	0x04, 0x2f
        /*022a*/ 	.short	(.L_112 - .L_111)
	.align		4
.L_111:
        /*022c*/ 	.word	index@(_ZN7cutlass13device_kernelIN5flash11enable_sm90INS1_16FlashAttnBwdSm90INS1_25CollectiveMainloopBwdSm90ILi2ELi2ELi2EN4cute5tupleIJNS5_1CILi1EEES8_S8_EEENS6_IJNS7_ILi80EEENS7_ILi128EEESB_EEENS_10bfloat16_tEfNS_4arch4Sm90ELb0ELb0ELb0ELb1ELb0ELb1ELb0ELb1ELi2ELi1ELi2ELi1ELb0EEENS1_24CollectiveEpilogueBwdGQAISC_fSF_Li256ELb1ELb0EEENS1_19SingleTileSchedulerILb1ELb0ELb0ELi128EEEEEEEEEvNT_6ParamsE)
        /*0230*/ 	.word	0x000000a8


	//----- nvinfo : EIATTR_FRAME_SIZE
	.align		4
.L_112:
        /*0234*/ 	.byte	0x04, 0x11
        /*0236*/ 	.short	(.L_114 - .L_113)
	.align		4
.L_113:
        /*0238*/ 	.word	index@(_ZN7cutlass13device_kernelIN5flash11enable_sm90INS1_16FlashAttnBwdSm90INS1_25CollectiveMainloopBwdSm90ILi2ELi2ELi2EN4cute5tupleIJNS5_1CILi1EEES8_S8_EEENS6_IJNS7_ILi80EEENS7_ILi128EEESB_EEENS_10bfloat16_tEfNS_4arch4Sm90ELb0ELb0ELb0ELb1ELb0ELb1ELb0ELb1ELi2ELi1ELi2ELi1ELb0EEENS1_24CollectiveEpilogueBwdGQAISC_fSF_Li256ELb1ELb0EEENS1_19SingleTileSchedulerILb1ELb0ELb0ELi128EEEEEEEEEvNT_6ParamsE)
        /*023c*/ 	.word	0x00000028


	//----- nvinfo : EIATTR_REGCOUNT
	.align		4
.L_114:
        /*0240*/ 	.byte	0x04, 0x2f
        /*0242*/ 	.short	(.L_116 - .L_115)
	.align		4
.L_115:
        /*0244*/ 	.word	index@(_ZN7cutlass13device_kernelIN5flash11enable_sm90INS1_16FlashAttnBwdSm90INS1_25CollectiveMainloopBwdSm90ILi2ELi2ELi2EN4cute5tupleIJNS5_1CILi1EEES8_S8_EEENS6_IJNS7_ILi80EEENS7_ILi128EEESB_EEENS_10bfloat16_tEfNS_4arch4Sm90ELb0ELb0ELb0ELb1ELb1ELb1ELb0ELb1ELi2ELi1ELi2ELi1ELb0EEENS1_21CollectiveEpilogueBwdISC_SD_SF_Li256ELb1ELb0ELi1EEENS1_19SingleTileSchedulerILb1ELb0ELb0ELi128EEEEEEEEEvNT_6ParamsE)
        /*0248*/ 	.word	0x000000a8


	//----- nvinfo : EIATTR_FRAME_SIZE
	.align		4
.L_116:
        /*024c*/ 	.byte	0x04, 0x11
        /*024e*/ 	.short	(.L_118 - .L_117)
	.align		4
.L_117:
        /*0250*/ 	.word	index@(_ZN7cutlass13device_kernelIN5flash11enable_sm90INS1_16FlashAttnBwdSm90INS1_25CollectiveMainloopBwdSm90ILi2ELi2ELi2EN4cute5tupleIJNS5_1CILi1EEES8_S8_EEENS6_IJNS7_ILi80EEENS7_ILi128EEESB_EEENS_10bfloat16_tEfNS_4arch4Sm90ELb0ELb0ELb0ELb1ELb1ELb1ELb0ELb1ELi2ELi1ELi2ELi1ELb0EEENS1_21CollectiveEpilogueBwdISC_SD_SF_Li256ELb1ELb0ELi1EEENS1_19SingleTileSchedulerILb1ELb0ELb0ELi128EEEEEEEEEvNT_6ParamsE)
        /*0254*/ 	.word	0x00000028


	//----- nvinfo : EIATTR_REGCOUNT
	.align		4
.L_118:
        /*0258*/ 	.byte	0x04, 0x2f
        /*025a*/ 	.short	(.L_120 - .L_119)
	.align		4
.L_119:
        /*025c*/ 	.word	index@(_ZN7cutlass13device_kernelIN5flash11enable_sm90INS1_16FlashAttnBwdSm90INS1_25CollectiveMainloopBwdSm90ILi2ELi2ELi2EN4cute5tupleIJNS5_1CILi1EEES8_S8_EEENS6_IJNS7_ILi80EEENS7_ILi128EEESB_EEENS_10bfloat16_tEfNS_4arch4Sm90ELb0ELb0ELb0ELb1ELb0ELb1ELb0ELb1ELi2ELi1ELi2ELi1ELb0EEENS1_21CollectiveEpilogueBwdISC_SD_SF_Li256ELb1ELb0ELi1EEENS1_19SingleTileSchedulerILb1ELb0ELb0ELi128EEEEEEEEEvNT_6ParamsE)
        /*0260*/ 	.word	0x000000a8


	//----- nvinfo : EIATTR_FRAME_SIZE
	.align		4
.L_120:
        /*0264*/ 	.byte	0x04, 0x11
        /*0266*/ 	.short	(.L_122 - .L_121)
	.align		4
.L_121:
        /*0268*/ 	.word	index@(_ZN7cutlass13device_kernelIN5flash11enable_sm90INS1_16FlashAttnBwdSm90INS1_25CollectiveMainloopBwdSm90ILi2ELi2ELi2EN4cute5tupleIJNS5_1CILi1EEES8_S8_EEENS6_IJNS7_ILi80EEENS7_ILi128EEESB_EEENS_10bfloat16_tEfNS_4arch4Sm90ELb0ELb0ELb0ELb1ELb0ELb1ELb0ELb1ELi2ELi1ELi2ELi1ELb0EEENS1_21CollectiveEpilogueBwdISC_SD_SF_Li256ELb1ELb0ELi1EEENS1_19SingleTileSchedulerILb1ELb0ELb0ELi128EEEEEEEEEvNT_6ParamsE)
        /*026c*/ 	.word	0x00000028


	//----- nvinfo : EIATTR_REGCOUNT
	.align		4
.L_122:
        /*0270*/ 	.byte	0x04, 0x2f
        /*0272*/ 	.short	(.L_124 - .L_123)
	.align		4
.L_123:
        /*0274*/ 	.word	index@(_ZN7cutlass13device_kernelIN5flash22FlashAttnBwdPreprocessIN4cute5tupleIJNS3_1CILi80EEENS5_ILi128EEEEEENS_10bfloat16_tEfNS_4arch4Sm90ELb1ELb0EEEEEvNT_6ParamsE)
        /*0278*/ 	.word	0x00000046


	//----- nvinfo : EIATTR_FRAME_SIZE
	.align		4
.L_124:
        /*027c*/ 	.byte	0x04, 0x11
        /*027e*/ 	.short	(.L_126 - .L_125)
	.align		4
.L_125:
        /*0280*/ 	.word	index@(_ZN7cutlass13device_kernelIN5flash22FlashAttnBwdPreprocessIN4cute5tupleIJNS3_1CILi80EEENS5_ILi128EEEEEENS_10bfloat16_tEfNS_4arch4Sm90ELb1ELb0EEEEEvNT_6ParamsE)
        /*0284*/ 	.word	0x00000000


	//----- nvinfo : EIATTR_REGCOUNT
	.align		4
.L_126:
        /*0288*/ 	.byte	0x04, 0x2f
        /*028a*/ 	.short	(.L_128 - .L_127)
	.align		4
.L_127:
        /*028c*/ 	.word	index@(_ZN7cutlass13device_kernelIN5flash11enable_sm90INS1_16FlashAttnBwdSm90INS1_25CollectiveMainloopBwdSm90ILi2ELi2ELi2EN4cute5tupleIJNS5_1CILi1EEES8_S8_EEENS6_IJNS7_ILi80EEENS7_ILi128EEESB_EEENS_10bfloat16_tEfNS_4arch4Sm90ELb0ELb0ELb0ELb0ELb1ELb1ELb0ELb1ELi2ELi1ELi2ELi1ELb0EEENS1_24CollectiveEpilogueBwdGQAISC_fSF_Li256ELb0ELb1EEENS1_19SingleTileSchedulerILb0ELb0ELb0ELi128EEEEEEEEEvNT_6ParamsE)
        /*0290*/ 	.word	0x000000a8


	//----- nvinfo : EIATTR_FRAME_SIZE
	.align		4
.L_128:
        /*0294*/ 	.byte	0x04, 0x11
        /*0296*/ 	.short	(.L_130 - .L_129)
	.align		4
.L_129:
        /*0298*/ 	.word	index@(_ZN7cutlass13device_kernelIN5flash11enable_sm90INS1_16FlashAttnBwdSm90INS1_25CollectiveMainloopBwdSm90ILi2ELi2ELi2EN4cute5tupleIJNS5_1CILi1EEES8_S8_EEENS6_IJNS7_ILi80EEENS7_ILi128EEESB_EEENS_10bfloat16_tEfNS_4arch4Sm90ELb0ELb0ELb0ELb0ELb1ELb1ELb0ELb1ELi2ELi1ELi2ELi1ELb0EEENS1_24CollectiveEpilogueBwdGQAISC_fSF_Li256ELb0ELb1EEENS1_19SingleTileSchedulerILb0ELb0ELb0ELi128EEEEEEEEEvNT_6ParamsE)
        /*029c*/ 	.word	0x00000020


	//----- nvinfo : EIATTR_REGCOUNT
	.align		4
.L_130:
        /*02a0*/ 	.byte	0x04, 0x2f
        /*02a2*/ 	.short	(.L_132 - .L_131)
	.align		4
.L_131:
        /*02a4*/ 	.word	index@(_ZN7cutlass13device_kernelIN5flash11enable_sm90INS1_16FlashAttnBwdSm90INS1_25CollectiveMainloopBwdSm90ILi2ELi2ELi2EN4cute5tupleIJNS5_1CILi1EEES8_S8_EEENS6_IJNS7_ILi80EEENS7_ILi128EEESB_EEENS_10bfloat16_tEfNS_4arch4Sm90ELb0ELb0ELb0ELb0ELb0ELb1ELb0ELb1ELi2ELi1ELi2ELi1ELb0EEENS1_24CollectiveEpilogueBwdGQAISC_fSF_Li256ELb0ELb0EEENS1_19SingleTileSchedulerILb0ELb0ELb0ELi128EEEEEEEEEvNT_6ParamsE)
        /*02a8*/ 	.word	0x000000a8


	//----- nvinfo : EIATTR_FRAME_SIZE
	.align		4
.L_132:
        /*02ac*/ 	.byte	0x04, 0x11
        /*02ae*/ 	.short	(.L_134 - .L_133)
	.align		4
.L_133:
        /*02b0*/ 	.word	index@(_ZN7cutlass13device_kernelIN5flash11enable_sm90INS1_16FlashAttnBwdSm90INS1_25CollectiveMainloopBwdSm90ILi2ELi2ELi2EN4cute5tupleIJNS5_1CILi1EEES8_S8_EEENS6_IJNS7_ILi80EEENS7_ILi128EEESB_EEENS_10bfloat16_tEfNS_4arch4Sm90ELb0ELb0ELb0ELb0ELb0ELb1ELb0ELb1ELi2ELi1ELi2ELi1ELb0EEENS1_24CollectiveEpilogueBwdGQAISC_fSF_Li256ELb0ELb0EEENS1_19SingleTileSchedulerILb0ELb0ELb0ELi128EEEEEEEEEvNT_6ParamsE)
        /*02b4*/ 	.word	0x00000020


	//----- nvinfo : EIATTR_REGCOUNT
	.align		4
.L_134:
        /*02b8*/ 	.byte	0x04, 0x2f
        /*02ba*/ 	.short	(.L_136 - .L_135)
	.align		4
.L_135:
        /*02bc*/ 	.word	index@(_ZN7cutlass13device_kernelIN5flash11enable_sm90INS1_16FlashAttnBwdSm90INS1_25CollectiveMainloopBwdSm90ILi2ELi2ELi2EN4cute5tupleIJNS5_1CILi1EEES8_S8_EEENS6_IJNS7_ILi80EEENS7_ILi128EEESB_EEENS_10bfloat16_tEfNS_4arch4Sm90ELb0ELb0ELb0ELb0ELb1ELb1ELb0ELb1ELi2ELi1ELi2ELi1ELb0EEENS1_21CollectiveEpilogueBwdISC_SD_SF_Li256ELb0ELb0ELi1EEENS1_19SingleTileSchedulerILb0ELb0ELb0ELi128EEEEEEEEEvNT_6ParamsE)
        /*02c0*/ 	.word	0x000000a8


	//----- nvinfo : EIATTR_FRAME_SIZE
	.align		4
.L_136:
        /*02c4*/ 	.byte	0x04, 0x11
        /*02c6*/ 	.short	(.L_138 - .L_137)
	.align		4
.L_137:
        /*02c8*/ 	.word	index@(_ZN7cutlass13device_kernelIN5flash11enable_sm90INS1_16FlashAttnBwdSm90INS1_25CollectiveMainloopBwdSm90ILi2ELi2ELi2EN4cute5tupleIJNS5_1CILi1EEES8_S8_EEENS6_IJNS7_ILi80EEENS7_ILi128EEESB_EEENS_10bfloat16_tEfNS_4arch4Sm90ELb0ELb0ELb0ELb0ELb1ELb1ELb0ELb1ELi2ELi1ELi2ELi1ELb0EEENS1_21CollectiveEpilogueBwdISC_SD_SF_Li256ELb0ELb0ELi1EEENS1_19SingleTileSchedulerILb0ELb0ELb0ELi128EEEEEEEEEvNT_6ParamsE)
        /*02cc*/ 	.word	0x00000020


	//----- nvinfo : EIATTR_REGCOUNT
	.align		4
.L_138:
        /*02d0*/ 	.byte	0x04, 0x2f
        /*02d2*/ 	.short	(.L_140 - .L_139)
	.align		4
.L_139:
        /*02d4*/ 	.word	index@(_ZN7cutlass13device_kernelIN5flash11enable_sm90INS1_16FlashAttnBwdSm90INS1_25CollectiveMainloopBwdSm90ILi2ELi2ELi2EN4cute5tupleIJNS5_1CILi1EEES8_S8_EEENS6_IJNS7_ILi80EEENS7_ILi128EEESB_EEENS_10bfloat16_tEfNS_4arch4Sm90ELb0ELb0ELb0ELb0ELb0ELb1ELb0ELb1ELi2ELi1ELi2ELi1ELb0EEENS1_21CollectiveEpilogueBwdISC_SD_SF_Li256ELb0ELb0ELi1EEENS1_19SingleTileSchedulerILb0ELb0ELb0ELi128EEEEEEEEEvNT_6ParamsE)
        /*02d8*/ 	.word	0x000000a8


	//----- nvinfo : EIATTR_FRAME_SIZE
	.align		4
.L_140:
        /*02dc*/ 	.byte	0x04, 0x11
        /*02de*/ 	.short	(.L_142 - .L_141)
	.align		4
.L_141:
        /*02e0*/ 	.word	index@(_ZN7cutlass13device_kernelIN5flash11enable_sm90INS1_16FlashAttnBwdSm90INS1_25CollectiveMainloopBwdSm90ILi2ELi2ELi2EN4cute5tupleIJNS5_1CILi1EEES8_S8_EEENS6_IJNS7_ILi80EEENS7_ILi128EEESB_EEENS_10bfloat16_tEfNS_4arch4Sm90ELb0ELb0ELb0ELb0ELb0ELb1ELb0ELb1ELi2ELi1ELi2ELi1ELb0EEENS1_21CollectiveEpilogueBwdISC_SD_SF_Li256ELb0ELb0ELi1EEENS1_19SingleTileSchedulerILb0ELb0ELb0ELi128EEEEEEEEEvNT_6ParamsE)
        /*02e4*/ 	.word	0x00000020


	//----- nvinfo : EIATTR_REGCOUNT
	.align		4
.L_142:
        /*02e8*/ 	.byte	0x04, 0x2f
        /*02ea*/ 	.short	(.L_144 - .L_143)
	.align		4
.L_143:
        /*02ec*/ 	.word	index@(_ZN7cutlass13device_kernelIN5flash11enable_sm90INS1_16FlashAttnBwdSm90INS1_25CollectiveMainloopBwdSm90ILi2ELi2ELi2EN4cute5tupleIJNS5_1CILi1EEES8_S8_EEENS6_IJNS7_ILi64EEENS7_ILi128EEESB_EEENS_10bfloat16_tEfNS_4arch4Sm90ELb1ELb0ELb1ELb1ELb1ELb1ELb0ELb0ELi2ELi1ELi2ELi1ELb0EEENS1_24CollectiveEpilogueBwdGQAISC_fSF_Li256ELb1ELb1EEENS1_25SingleTileBwdLPTSchedulerILb1ELi128ELb1EEEEEEEEEvNT_6ParamsE)
        /*02f0*/ 	.word	0x000000a8


	//----- nvinfo : EIATTR_FRAME_SIZE
	.align		4
.L_144:
        /*02f4*/ 	.byte	0x04, 0x11
        /*02f6*/ 	.short	(.L_146 - .L_145)
	.align		4
.L_145:
        /*02f8*/ 	.word	index@(_ZN7cutlass13device_kernelIN5flash11enable_sm90INS1_16FlashAttnBwdSm90INS1_25CollectiveMainloopBwdSm90ILi2ELi2ELi2EN4cute5tupleIJNS5_1CILi1EEES8_S8_EEENS6_IJNS7_ILi64EEENS7_ILi128EEESB_EEENS_10bfloat16_tEfNS_4arch4Sm90ELb1ELb0ELb1ELb1ELb1ELb1ELb0ELb0ELi2ELi1ELi2ELi1ELb0EEENS1_24CollectiveEpilogueBwdGQAISC_fSF_Li256ELb1ELb1EEENS1_25SingleTileBwdLPTSchedulerILb1ELi128ELb1EEEEEEEEEvNT_6ParamsE)
        /*02fc*/ 	.word	0x00000010


	//----- nvinfo : EIATTR_REGCOUNT
	.align		4
.L_146:
        /*0300*/ 	.byte	0x04, 0x2f
        /*0302*/ 	.short	(.L_148 - .L_147)
	.align		4
.L_147:
        /*0304*/ 	.word	index@(_ZN7cutlass13device_kernelIN5flash11enable_sm90INS1_16FlashAttnBwdSm90INS1_25CollectiveMainloopBwdSm90ILi2ELi2ELi2EN4cute5tupleIJNS5_1CILi1EEES8_S8_EEENS6_IJNS7_ILi64EEENS7_ILi128EEESB_EEENS_10bfloat16_tEfNS_4arch4Sm90ELb1ELb0ELb1ELb1ELb0ELb1ELb0ELb0ELi2ELi1ELi2ELi1ELb0EEENS1_24CollectiveEpilogueBwdGQAISC_fSF_Li256ELb1ELb0EEENS1_25SingleTileBwdLPTSchedulerILb1ELi128ELb0EEEEEEEEEvNT_6ParamsE)
        /*0308*/ 	.word	0x000000a8


	//----- nvinfo : EIATTR_FRAME_SIZE
	.align		4
.L_148:
        /*030c*/ 	.byte	0x04, 0x11
        /*030e*/ 	.short	(.L_150 - .L_149)
	.align		4
.L_149:
        /*0310*/ 	.word	index@(_ZN7cutlass13device_kernelIN5flash11enable_sm90INS1_16FlashAttnBwdSm90INS1_25CollectiveMainloopBwdSm90ILi2ELi2ELi2EN4cute5tupleIJNS5_1CILi1EEES8_S8_EEENS6_IJNS7_ILi64EEENS7_ILi128EEESB_EEENS_10bfloat16_tEfNS_4arch4Sm90ELb1ELb0ELb1ELb1ELb0ELb1ELb0ELb0ELi2ELi1ELi2ELi1ELb0EEENS1_24CollectiveEpilogueBwdGQAISC_fSF_Li256ELb1ELb0EEENS1_25SingleTileBwdLPTSchedulerILb1ELi128ELb0EEEEEEEEEvNT_6ParamsE)
        /*0314*/ 	.word	0x00000010


	//----- nvinfo : EIATTR_REGCOUNT
	.align		4
.L_150:
        /*0318*/ 	.byte	0x04, 0x2f
        /*031a*/ 	.short	(.L_152 - .L_151)
	.align		4
.L_151:
        /*031c*/ 	.word	index@(_ZN7cutlass13device_kernelIN5flash11enable_sm90INS1_16FlashAttnBwdSm90INS1_25CollectiveMainloopBwdSm90ILi2ELi2ELi2EN4cute5tupleIJNS5_1CILi1EEES8_S8_EEENS6_IJNS7_ILi64EEENS7_ILi128EEESB_EEENS_10bfloat16_tEfNS_4arch4Sm90ELb1ELb0ELb1ELb1ELb1ELb1ELb0ELb0ELi2ELi1ELi2ELi1ELb0EEENS1_21CollectiveEpilogueBwdISC_SD_SF_Li256ELb1ELb0ELi1EEENS1_25SingleTileBwdLPTSchedulerILb1ELi128ELb1EEEEEEEEEvNT_6ParamsE)
        /*0320*/ 	.word	0x000000a8


	//----- nvinfo : EIATTR_FRAME_SIZE
	.align		4
.L_152:
        /*0324*/ 	.byte	0x04, 0x11
        /*0326*/ 	.short	(.L_154 - .L_153)
	.align		4
.L_153:
        /*0328*/ 	.word	index@(_ZN7cutlass13device_kernelIN5flash11enable_sm90INS1_16FlashAttnBwdSm90INS1_25CollectiveMainloopBwdSm90ILi2ELi2ELi2EN4cute5tupleIJNS5_1CILi1EEES8_S8_EEENS6_IJNS7_ILi64EEENS7_ILi128EEESB_EEENS_10bfloat16_tEfNS_4arch4Sm90ELb1ELb0ELb1ELb1ELb1ELb1ELb0ELb0ELi2ELi1ELi2ELi1ELb0EEENS1_21CollectiveEpilogueBwdISC_SD_SF_Li256ELb1ELb0ELi1EEENS1_25SingleTileBwdLPTSchedulerILb1ELi128ELb1EEEEEEEEEvNT_6ParamsE)
        /*032c*/ 	.word	0x00000010


	//----- nvinfo : EIATTR_REGCOUNT
	.align		4
.L_154:
        /*0330*/ 	.byte	0x04, 0x2f
        /*0332*/ 	.short	(.L_156 - .L_155)
	.align		4
.L_155:
        /*0334*/ 	.word	index@(_ZN7cutlass13device_kernelIN5flash11enable_sm90INS1_16FlashAttnBwdSm90INS1_25CollectiveMainloopBwdSm90ILi2ELi2ELi2EN4cute5tupleIJNS5_1CILi1EEES8_S8_EEENS6_IJNS7_ILi64EEENS7_ILi128EEESB_EEENS_10bfloat16_tEfNS_4arch4Sm90ELb1ELb0ELb1ELb1ELb0ELb1ELb0ELb0ELi2ELi1ELi2ELi1ELb0EEENS1_21CollectiveEpilogueBwdISC_SD_SF_Li256ELb1ELb0ELi1EEENS1_25SingleTileBwdLPTSchedulerILb1ELi128ELb0EEEEEEEEEvNT_6ParamsE)
        /*0338*/ 	.word	0x000000a8


	//----- nvinfo : EIATTR_FRAME_SIZE
	.align		4
.L_156:
        /*033c*/ 	.byte	0x04, 0x11
        /*033e*/ 	.short	(.L_158 - .L_157)
	.align		4
.L_157:
        /*0340*/ 	.word	index@(_ZN7cutlass13device_kernelIN5flash11enable_sm90INS1_16FlashAttnBwdSm90INS1_25CollectiveMainloopBwdSm90ILi2ELi2ELi2EN4cute5tupleIJNS5_1CILi1EEES8_S8_EEENS6_IJNS7_ILi64EEENS7_ILi128EEESB_EEENS_10bfloat16_tEfNS_4arch4Sm90ELb1ELb0ELb1ELb1ELb0ELb1ELb0ELb0ELi2ELi1ELi2ELi1ELb0EEENS1_21CollectiveEpilogueBwdISC_SD_SF_Li256ELb1ELb0ELi1EEENS1_25SingleTileBwdLPTSchedulerILb1ELi128ELb0EEEEEEEEEvNT_6ParamsE)
        /*0344*/ 	.word	0x00000010


	//----- nvinfo : EIATTR_REGCOUNT
	.align		4
.L_158:
        /*0348*/ 	.byte	0x04, 0x2f
        /*034a*/ 	.short	(.L_160 - .L_159)
	.align		4
.L_159:
        /*034c*/ 	.word	index@(_ZN7cutlass13device_kernelIN5flash11enable_sm90INS1_16FlashAttnBwdSm90INS1_25CollectiveMainloopBwdSm90ILi2ELi2ELi2EN4cute5tupleIJNS5_1CILi1EEES8_S8_EEENS6_IJNS7_ILi64EEENS7_ILi128EEESB_EEENS_10bfloat16_tEfNS_4arch4Sm90ELb1ELb0ELb1ELb0ELb1ELb1ELb0ELb0ELi2ELi1ELi2ELi1ELb0EEENS1_24CollectiveEpilogueBwdGQAISC_fSF_Li256ELb0ELb1EEENS1_25SingleTileBwdLPTSchedulerILb0ELi128ELb1EEEEEEEEEvNT_6ParamsE)
        /*0350*/ 	.word	0x000000a8


	//----- nvinfo : EIATTR_FRAME_SIZE
	.align		4
.L_160:
        /*0354*/ 	.byte	0x04, 0x11
        /*0356*/ 	.short	(.L_162 - .L_161)
	.align		4
.L_161:
        /*0358*/ 	.word	index@(_ZN7cutlass13device_kernelIN5flash11enable_sm90INS1_16FlashAttnBwdSm90INS1_25CollectiveMainloopBwdSm90ILi2ELi2ELi2EN4cute5tupleIJNS5_1CILi1EEES8_S8_EEENS6_IJNS7_ILi64EEENS7_ILi128EEESB_EEENS_10bfloat16_tEfNS_4arch4Sm90ELb1ELb0ELb1ELb0ELb1ELb1ELb0ELb0ELi2ELi1ELi2ELi1ELb0EEENS1_24CollectiveEpilogueBwdGQAISC_fSF_Li256ELb0ELb1EEENS1_25SingleTileBwdLPTSchedulerILb0ELi128ELb1EEEEEEEEEvNT_6ParamsE)
        /*035c*/ 	.word	0x00000008


	//----- nvinfo : EIATTR_REGCOUNT
	.align		4
.L_162:
        /*0360*/ 	.byte	0x04, 0x2f
        /*0362*/ 	.short	(.L_164 - .L_163)
	.align		4
.L_163:
        /*0364*/ 	.word	index@(_ZN7cutlass13device_kernelIN5flash11enable_sm90INS1_16FlashAttnBwdSm90INS1_25CollectiveMainloopBwdSm90ILi2ELi2ELi2EN4cute5tupleIJNS5_1CILi1EEES8_S8_EEENS6_IJNS7_ILi64EEENS7_ILi128EEESB_EEENS_10bfloat16_tEfNS_4arch4Sm90ELb1ELb0ELb1ELb0ELb0ELb1ELb0ELb0ELi2ELi1ELi2ELi1ELb0EEENS1_24CollectiveEpilogueBwdGQAISC_fSF_Li256ELb0ELb0EEENS1_25SingleTileBwdLPTSchedulerILb0ELi128ELb0EEEEEEEEEvNT_6ParamsE)
        /*0368*/ 	.word	0x000000a8


	//----- nvinfo : EIATTR_FRAME_SIZE
	.align		4
.L_164:
        /*036c*/ 	.byte	0x04, 0x11
        /*036e*/ 	.short	(.L_166 - .L_165)
	.align		4
.L_165:
        /*0370*/ 	.word	index@(_ZN7cutlass13device_kernelIN5flash11enable_sm90INS1_16FlashAttnBwdSm90INS1_25CollectiveMainloopBwdSm90ILi2ELi2ELi2EN4cute5tupleIJNS5_1CILi1EEES8_S8_EEENS6_IJNS7_ILi64EEENS7_ILi128EEESB_EEENS_10bfloat16_tEfNS_4arch4Sm90ELb1ELb0ELb1ELb0ELb0ELb1ELb0ELb0ELi2ELi1ELi2ELi1ELb0EEENS1_24CollectiveEpilogueBwdGQAISC_fSF_Li256ELb0ELb0EEENS1_25SingleTileBwdLPTSchedulerILb0ELi128ELb0EEEEEEEEEvNT_6ParamsE)
        /*0374*/ 	.word	0x00000008


	//----- nvinfo : EIATTR_REGCOUNT
	.align		4
.L_166:
        /*0378*/ 	.byte	0x04, 0x2f
        /*037a*/ 	.short	(.L_168 - .L_167)
	.align		4
.L_167:
        /*037c*/ 	.word	index@(_ZN7cutlass13device_kernelIN5flash11enable_sm90INS1_16FlashAttnBwdSm90INS1_25CollectiveMainloopBwdSm90ILi2ELi2ELi2EN4cute5tupleIJNS5_1CILi1EEES8_S8_EEENS6_IJNS7_ILi64EEENS7_ILi128EEESB_EEENS_10bfloat16_tEfNS_4arch4Sm90ELb1ELb0ELb1ELb0ELb1ELb1ELb0ELb0ELi2ELi1ELi2ELi1ELb0EEENS1_21CollectiveEpilogueBwdISC_SD_SF_Li256ELb0ELb0ELi1EEENS1_25SingleTileBwdLPTSchedulerILb0ELi128ELb1EEEEEEEEEvNT_6ParamsE)
        /*0380*/ 	.word	0x000000a8


	//----- nvinfo : EIATTR_FRAME_SIZE
	.align		4
.L_168:
        /*0384*/ 	.byte	0x04, 0x11
        /*0386*/ 	.short	(.L_170 - .L_169)
	.align		4
.L_169:
        /*0388*/ 	.word	index@(_ZN7cutlass13device_kernelIN5flash11enable_sm90INS1_16FlashAttnBwdSm90INS1_25CollectiveMainloopBwdSm90ILi2ELi2ELi2EN4cute5tupleIJNS5_1CILi1EEES8_S8_EEENS6_IJNS7_ILi64EEENS7_ILi128EEESB_EEENS_10bfloat16_tEfNS_4arch4Sm90ELb1ELb0ELb1ELb0ELb1ELb1ELb0ELb0ELi2ELi1ELi2ELi1ELb0EEENS1_21CollectiveEpilogueBwdISC_SD_SF_Li256ELb0ELb0ELi1EEENS1_25SingleTileBwdLPTSchedulerILb0ELi128ELb1EEEEEEEEEvNT_6ParamsE)
        /*038c*/ 	.word	0x00000008


	//----- nvinfo : EIATTR_REGCOUNT
	.align		4
.L_170:
        /*0390*/ 	.byte	0x04, 0x2f
        /*0392*/ 	.short	(.L_172 - .L_171)
	.align		4
.L_171:
        /*0394*/ 	.word	index@(_ZN7cutlass13device_kernelIN5flash11enable_sm90INS1_16FlashAttnBwdSm90INS1_25CollectiveMainloopBwdSm90ILi2ELi2ELi2EN4cute5tupleIJNS5_1CILi1EEES8_S8_EEENS6_IJNS7_ILi64EEENS7_ILi128EEESB_EEENS_10bfloat16_tEfNS_4arch4Sm90ELb1ELb0ELb1ELb0ELb0ELb1ELb0ELb0ELi2ELi1ELi2ELi1ELb0EEENS1_21CollectiveEpilogueBwdISC_SD_SF_Li256ELb0ELb0ELi1EEENS1_25SingleTileBwdLPTSchedulerILb0ELi128ELb0EEEEEEEEEvNT_6ParamsE)
        /*0398*/ 	.word	0x000000a8


	//----- nvinfo : EIATTR_FRAME_SIZE
	.align		4
.L_172:
        /*039c*/ 	.byte	0x04, 0x11
        /*039e*/ 	.short	(.L_174 - .L_173)
	.align		4
.L_173:
        /*03a0*/ 	.word	index@(_ZN7cutlass13device_kernelIN5flash11enable_sm90INS1_16FlashAttnBwdSm90INS1_25CollectiveMainloopBwdSm90ILi2ELi2ELi2EN4cute5tupleIJNS5_1CILi1EEES8_S8_EEENS6_IJNS7_ILi64EEENS7_ILi128EEESB_EEENS_10bfloat16_tEfNS_4arch4Sm90ELb1ELb0ELb1ELb0ELb0ELb1ELb0ELb0ELi2ELi1ELi2ELi1ELb0EEENS1_21CollectiveEpilogueBwdISC_SD_SF_Li256ELb0ELb0ELi1EEENS1_25SingleTileBwdLPTSchedulerILb0ELi128ELb0EEEEEEEEEvNT_6ParamsE)
        /*03a4*/ 	.word	0x00000008


	//----- nvinfo : EIATTR_REGCOUNT
	.align		4
.L_174:
        /*03a8*/ 	.byte	0x04, 0x2f
        /*03aa*/ 	.short	(.L_176 - .L_175)
	.align		4
.L_175:
        /*03ac*/ 	.word	index@(_ZN7cutlass13device_kernelIN5flash11enable_sm90INS1_16FlashAttnBwdSm90INS1_25CollectiveMainloopBwdSm90ILi2ELi2ELi2EN4cute5tupleIJNS5_1CILi1EEES8_S8_EEENS6_IJNS7_ILi64EEENS7_ILi128EEESB_EEENS_10bfloat16_tEfNS_4arch4Sm90ELb0ELb1ELb1ELb1ELb1ELb1ELb0ELb0ELi2ELi1ELi2ELi1ELb0EEENS1_24CollectiveEpilogueBwdGQAISC_fSF_Li256ELb1ELb1EEENS1_19SingleTileSchedulerILb1ELb0ELb0ELi128EEEEEEEEEvNT_6ParamsE)
        /*03b0*/ 	.word	0x000000a8


	//----- nvinfo : EIATTR_FRAME_SIZE
	.align		4
.L_176:
        /*03b4*/ 	.byte	0x04, 0x11
        /*03b6*/ 	.short	(.L_178 - .L_177)
	.align		4
.L_177:
        /*03b8*/ 	.word	index@(_ZN7cutlass13device_kernelIN5flash11enable_sm90INS1_16FlashAttnBwdSm90INS1_25CollectiveMainloopBwdSm90ILi2ELi2ELi2EN4cute5tupleIJNS5_1CILi1EEES8_S8_EEENS6_IJNS7_ILi64EEENS7_ILi128EEESB_EEENS_10bfloat16_tEfNS_4arch4Sm90ELb0ELb1ELb1ELb1ELb1ELb1ELb0ELb0ELi2ELi1ELi2ELi1ELb0EEENS1_24CollectiveEpilogueBwdGQAISC_fSF_Li256ELb1ELb1EEENS1_19SingleTileSchedulerILb1ELb0ELb0ELi128EEEEEEEEEvNT_6ParamsE)
        /*03bc*/ 	.word	0x00000010


	//----- nvinfo : EIATTR_REGCOUNT
	.align		4
.L_178:
        /*03c0*/ 	.byte	0x04, 0x2f
        /*03c2*/ 	.short	(.L_180 - .L_179)
	.align		4
.L_179:
        /*03c4*/ 	.word	index@(_ZN7cutlass13device_kernelIN5flash11enable_sm90INS1_16FlashAttnBwdSm90INS1_25CollectiveMainloopBwdSm90ILi2ELi2ELi2EN4cute5tupleIJNS5_1CILi1EEES8_S8_EEENS6_IJNS7_ILi64EEENS7_ILi128EEESB_EEENS_10bfloat16_tEfNS_4arch4Sm90ELb0ELb1ELb1ELb1ELb0ELb1ELb0ELb0ELi2ELi1ELi2ELi1ELb0EEENS1_24CollectiveEpilogueBwdGQAISC_fSF_Li256ELb1ELb0EEENS1_19SingleTileSchedulerILb1ELb0ELb0ELi128EEEEEEEEEvNT_6ParamsE)
        /*03c8*/ 	.word	0x000000a8


	//----- nvinfo : EIATTR_FRAME_SIZE
	.align		4
.L_180:
        /*03cc*/ 	.byte	0x04, 0x11
        /*03ce*/ 	.short	(.L_182 - .L_181)
	.align		4
.L_181:
        /*03d0*/ 	.word	index@(_ZN7cutlass13device_kernelIN5flash11enable_sm90INS1_16FlashAttnBwdSm90INS1_25CollectiveMainloopBwdSm90ILi2ELi2ELi2EN4cute5tupleIJNS5_1CILi1EEES8_S8_EEENS6_IJNS7_ILi64EEENS7_ILi128EEESB_EEENS_10bfloat16_tEfNS_4arch4Sm90ELb0ELb1ELb1ELb1ELb0ELb1ELb0ELb0ELi2ELi1ELi2ELi1ELb0EEENS1_24CollectiveEpilogueBwdGQAISC_fSF_Li256ELb1ELb0EEENS1_19SingleTileSchedulerILb1ELb0ELb0ELi128EEEEEEEEEvNT_6ParamsE)
        /*03d4*/ 	.word	0x00000010


	//----- nvinfo : EIATTR_REGCOUNT
	.align		4
.L_182:
        /*03d8*/ 	.byte	0x04, 0x2f
        /*03da*/ 	.short	(.L_184 - .L_183)
	.align		4
.L_183:
        /*03dc*/ 	.word	index@(_ZN7cutlass13device_kernelIN5flash11enable_sm90INS1_16FlashAttnBwdSm90INS1_25CollectiveMainloopBwdSm90ILi2ELi2ELi2EN4cute5tupleIJNS5_1CILi1EEES8_S8_EEENS6_IJNS7_ILi64EEENS7_ILi128EEESB_EEENS_10bfloat16_tEfNS_4arch4Sm90ELb0ELb1ELb1ELb1ELb1ELb1ELb0ELb0ELi2ELi1ELi2ELi1ELb0EEENS1_21CollectiveEpilogueBwdISC_SD_SF_Li256ELb1ELb0ELi1EEENS1_19SingleTileSchedulerILb1ELb0ELb0ELi128EEEEEEEEEvNT_6ParamsE)
        /*03e0*/ 	.word	0x000000a8


	//----- nvinfo : EIATTR_FRAME_SIZE
	.align		4
.L_184:
        /*03e4*/ 	.byte	0x04, 0x11
        /*03e6*/ 	.short	(.L_186 - .L_185)
	.align		4
.L_185:
        /*03e8*/ 	.word	index@(_ZN7cutlass13device_kernelIN5flash11enable_sm90INS1_16FlashAttnBwdSm90INS1_25CollectiveMainloopBwdSm90ILi2ELi2ELi2EN4cute5tupleIJNS5_1CILi1EEES8_S8_EEENS6_IJNS7_ILi64EEENS7_ILi128EEESB_EEENS_10bfloat16_tEfNS_4arch4Sm90ELb0ELb1ELb1ELb1ELb1ELb1ELb0ELb0ELi2ELi1ELi2ELi1ELb0EEENS1_21CollectiveEpilogueBwdISC_SD_SF_Li256ELb1ELb0ELi1EEENS1_19SingleTileSchedulerILb1ELb0ELb0ELi128EEEEEEEEEvNT_6ParamsE)
        /*03ec*/ 	.word	0x00000010


	//----- nvinfo : EIATTR_REGCOUNT
	.align		4
.L_186:
        /*03f0*/ 	.byte	0x04, 0x2f
        /*03f2*/ 	.short	(.L_188 - .L_187)
	.align		4
.L_187:
        /*03f4*/ 	.word	index@(_ZN7cutlass13device_kernelIN5flash11enable_sm90INS1_16FlashAttnBwdSm90INS1_25CollectiveMainloopBwdSm90ILi2ELi2ELi2EN4cute5tupleIJNS5_1CILi1EEES8_S8_EEENS6_IJNS7_ILi64EEENS7_ILi128EEESB_EEENS_10bfloat16_tEfNS_4arch4Sm90ELb0ELb1ELb1ELb1ELb0ELb1ELb0ELb0ELi2ELi1ELi2ELi1ELb0EEENS1_21CollectiveEpilogueBwdISC_SD_SF_Li256ELb1ELb0ELi1EEENS1_19SingleTileSchedulerILb1ELb0ELb0ELi128EEEEEEEEEvNT_6ParamsE)
        /*03f8*/ 	.word	0x000000a8


	//----- nvinfo : EIATTR_FRAME_SIZE
	.align		4
.L_188:
        /*03fc*/ 	.byte	0x04, 0x11
        /*03fe*/ 	.short	(.L_190 - .L_189)
	.align		4
.L_189:
        /*0400*/ 	.word	index@(_ZN7cutlass13device_kernelIN5flash11enable_sm90INS1_16FlashAttnBwdSm90INS1_25CollectiveMainloopBwdSm90ILi2ELi2ELi2EN4cute5tupleIJNS5_1CILi1EEES8_S8_EEENS6_IJNS7_ILi64EEENS7_ILi128EEESB_EEENS_10bfloat16_tEfNS_4arch4Sm90ELb0ELb1ELb1ELb1ELb0ELb1ELb0ELb0ELi2ELi1ELi2ELi1ELb0EEENS1_21CollectiveEpilogueBwdISC_SD_SF_Li256ELb1ELb0ELi1EEENS1_19SingleTileSchedulerILb1ELb0ELb0ELi128EEEEEEEEEvNT_6ParamsE)
        /*0404*/ 	.word	0x00000010


	//----- nvinfo : EIATTR_REGCOUNT
	.align		4
.L_190:
        /*0408*/ 	.byte	0x04, 0x2f
        /*040a*/ 	.short	(.L_192 - .L_191)
	.align		4
.L_191:
        /*040c*/ 	.word	index@(_ZN7cutlass13device_kernelIN5flash11enable_sm90INS1_16FlashAttnBwdSm90INS1_25CollectiveMainloopBwdSm90ILi2ELi2ELi2EN4cute5tupleIJNS5_1CILi1EEES8_S8_EEENS6_IJNS7_ILi64EEENS7_ILi128EEESB_EEENS_10bfloat16_tEfNS_4arch4Sm90ELb0ELb1ELb1ELb0ELb1ELb1ELb0ELb0ELi2ELi1ELi2ELi1ELb0EEENS1_24CollectiveEpilogueBwdGQAISC_fSF_Li256ELb0ELb1EEENS1_19SingleTileSchedulerILb0ELb0ELb0ELi128EEEEEEEEEvNT_6ParamsE)
        /*0410*/ 	.word	0x000000a8


	//----- nvinfo : EIATTR_FRAME_SIZE
	.align		4
.L_192:
        /*0414*/ 	.byte	0x04, 0x11
        /*0416*/ 	.short	(.L_194 - .L_193)
	.align		4
.L_193:
        /*0418*/ 	.word	index@(_ZN7cutlass13device_kernelIN5flash11enable_sm90INS1_16FlashAttnBwdSm90INS1_25CollectiveMainloopBwdSm90ILi2ELi2ELi2EN4cute5tupleIJNS5_1CILi1EEES8_S8_EEENS6_IJNS7_ILi64EEENS7_ILi128EEESB_EEENS_10bfloat16_tEfNS_4arch4Sm90ELb0ELb1ELb1ELb0ELb1ELb1ELb0ELb0ELi2ELi1ELi2ELi1ELb0EEENS1_24CollectiveEpilogueBwdGQAISC_fSF_Li256ELb0ELb1EEENS1_19SingleTileSchedulerILb0ELb0ELb0ELi128EEEEEEEEEvNT_6ParamsE)
        /*041c*/ 	.word	0x00000010


	//----- nvinfo : EIATTR_REGCOUNT
	.align		4
.L_194:
        /*0420*/ 	.byte	0x04, 0x2f
        /*0422*/ 	.short	(.L_196 - .L_195)
	.align		4
.L_195:
        /*0424*/ 	.word	index@(_ZN7cutlass13device_kernelIN5flash11enable_sm90INS1_16FlashAttnBwdSm90INS1_25CollectiveMainloopBwdSm90ILi2ELi2ELi2EN4cute5tupleIJNS5_1CILi1EEES8_S8_EEENS6_IJNS7_ILi64EEENS7_ILi128EEESB_EEENS_10bfloat16_tEfNS_4arch4Sm90ELb0ELb1ELb1ELb0ELb0ELb1ELb0ELb0ELi2ELi1ELi2ELi1ELb0EEENS1_24CollectiveEpilogueBwdGQAISC_fSF_Li256ELb0ELb0EEENS1_19SingleTileSchedulerILb0ELb0ELb0ELi128EEEEEEEEEvNT_6ParamsE)
        /*0428*/ 	.word	0x000000a8


	//----- nvinfo : EIATTR_FRAME_SIZE
	.align		4
.L_196:
        /*042c*/ 	.byte	0x04, 0x11
        /*042e*/ 	.short	(.L_198 - .L_197)
	.align		4
.L_197:
        /*0430*/ 	.word	index@(_ZN7cutlass13device_kernelIN5flash11enable_sm90INS1_16FlashAttnBwdSm90INS1_25CollectiveMainloopBwdSm90ILi2ELi2ELi2EN4cute5tupleIJNS5_1CILi1EEES8_S8_EEENS6_IJNS7_ILi64EEENS7_ILi128EEESB_EEENS_10bfloat16_tEfNS_4arch4Sm90ELb0ELb1ELb1ELb0ELb0ELb1ELb0ELb0ELi2ELi1ELi2ELi1ELb0EEENS1_24CollectiveEpilogueBwdGQAISC_fSF_Li256ELb0ELb0EEENS1_19SingleTileSchedulerILb0ELb0ELb0ELi128EEEEEEEEEvNT_6ParamsE)
        /*0434*/ 	.word	0x00000010


	//----- nvinfo : EIATTR_REGCOUNT
	.align		4
.L_198:
        /*0438*/ 	.byte	0x04, 0x2f
        /*043a*/ 	.short	(.L_200 - .L_199)
	.align		4
.L_199:
        /*043c*/ 	.word	index@(_ZN7cutlass13device_kernelIN5flash11enable_sm90INS1_16FlashAttnBwdSm90INS1_25CollectiveMainloopBwdSm90ILi2ELi2ELi2EN4cute5tupleIJNS5_1CILi1EEES8_S8_EEENS6_IJNS7_ILi64EEENS7_ILi128EEESB_EEENS_10bfloat16_tEfNS_4arch4Sm90ELb0ELb1ELb1ELb0ELb1ELb1ELb0ELb0ELi2ELi1ELi2ELi1ELb0EEENS1_21CollectiveEpilogueBwdISC_SD_SF_Li256ELb0ELb0ELi1EEENS1_19SingleTileSchedulerILb0ELb0ELb0ELi128EEEEEEEEEvNT_6ParamsE)
        /*0440*/ 	.word	0x000000a8


	//----- nvinfo : EIATTR_FRAME_SIZE
	.align		4
.L_200:
        /*0444*/ 	.byte	0x04, 0x11
        /*0446*/ 	.short	(.L_202 - .L_201)
	.align		4
.L_201:
        /*0448*/ 	.word	index@(_ZN7cutlass13device_kernelIN5flash11enable_sm90INS1_16FlashAttnBwdSm90INS1_25CollectiveMainloopBwdSm90ILi2ELi2ELi2EN4cute5tupleIJNS5_1CILi1EEES8_S8_EEENS6_IJNS7_ILi64EEENS7_ILi128EEESB_EEENS_10bfloat16_tEfNS_4arch4Sm90ELb0ELb1ELb1ELb0ELb1ELb1ELb0ELb0ELi2ELi1ELi2ELi1ELb0EEENS1_21CollectiveEpilogueBwdISC_SD_SF_Li256ELb0ELb0ELi1EEENS1_19SingleTileSchedulerILb0ELb0ELb0ELi128EEEEEEEEEvNT_6ParamsE)
        /*044c*/ 	.word	0x00000010


	//----- nvinfo : EIATTR_REGCOUNT
	.align		4
.L_202:
        /*0450*/ 	.byte	0x04, 0x2f
        /*0452*/ 	.short	(.L_204 - .L_203)
	.align		4
.L_203:
        /*0454*/ 	.word	index@(_ZN7cutlass13device_kernelIN5flash11enable_sm90INS1_16FlashAttnBwdSm90INS1_25CollectiveMainloopBwdSm90ILi2ELi2ELi2EN4cute5tupleIJNS5_1CILi1EEES8_S8_EEENS6_IJNS7_ILi64EEENS7_ILi128EEESB_EEENS_10bfloat16_tEfNS_4arch4Sm90ELb0ELb1ELb1ELb0ELb0ELb1ELb0ELb0ELi2ELi1ELi2ELi1ELb0EEENS1_21CollectiveEpilogueBwdISC_SD_SF_Li256ELb0ELb0ELi1EEENS1_19SingleTileSchedulerILb0ELb0ELb0ELi128EEEEEEEEEvNT_6ParamsE)
        /*0458*/ 	.word	0x000000a8


	//----- nvinfo : EIATTR_FRAME_SIZE
	.align		4
.L_204:
        /*045c*/ 	.byte	0x04, 0x11
        /*045e*/ 	.short	(.L_206 - .L_205)
	.align		4
.L_205:
        /*0460*/ 	.word	index@(_ZN7cutlass13device_kernelIN5flash11enable_sm90INS1_16FlashAttnBwdSm90INS1_25CollectiveMainloopBwdSm90ILi2ELi2ELi2EN4cute5tupleIJNS5_1CILi1EEES8_S8_EEENS6_IJNS7_ILi64EEENS7_ILi128EEESB_EEENS_10bfloat16_tEfNS_4arch4Sm90ELb0ELb1ELb1ELb0ELb0ELb1ELb0ELb0ELi2ELi1ELi2ELi1ELb0EEENS1_21CollectiveEpilogueBwdISC_SD_SF_Li256ELb0ELb0ELi1EEENS1_19SingleTileSchedulerILb0ELb0ELb0ELi128EEEEEEEEEvNT_6ParamsE)
        /*0464*/ 	.word	0x00000010


	//----- nvinfo : EIATTR_REGCOUNT
	.align		4
.L_206:
        /*0468*/ 	.byte	0x04, 0x2f
        /*046a*/ 	.short	(.L_208 - .L_207)
	.align		4
.L_207:
        /*046c*/ 	.word	index@(_ZN7cutlass13device_kernelIN5flash11enable_sm90INS1_16FlashAttnBwdSm90INS1_25CollectiveMainloopBwdSm90ILi2ELi2ELi2EN4cute5tupleIJNS5_1CILi1EEES8_S8_EEENS6_IJNS7_ILi64EEENS7_ILi128EEESB_EEENS_10bfloat16_tEfNS_4arch4Sm90ELb0ELb0ELb1ELb1ELb1ELb1ELb0ELb0ELi2ELi1ELi2ELi1ELb0EEENS1_24CollectiveEpilogueBwdGQAISC_fSF_Li256ELb1ELb1EEENS1_19SingleTileSchedulerILb1ELb0ELb0ELi128EEEEEEEEEvNT_6ParamsE)
        /*0470*/ 	.word	0x000000a8


	//----- nvinfo : EIATTR_FRAME_SIZE
	.align		4
.L_208:
        /*0474*/ 	.byte	0x04, 0x11
        /*0476*/ 	.short	(.L_210 - .L_209)
	.align		4
.L_209:
        /*0478*/ 	.word	index@(_ZN7cutlass13device_kernelIN5flash11enable_sm90INS1_16FlashAttnBwdSm90INS1_25CollectiveMainloopBwdSm90ILi2ELi2ELi2EN4cute5tupleIJNS5_1CILi1EEES8_S8_EEENS6_IJNS7_ILi64EEENS7_ILi128EEESB_EEENS_10bfloat16_tEfNS_4arch4Sm90ELb0ELb0ELb1ELb1ELb1ELb1ELb0ELb0ELi2ELi1ELi2ELi1ELb0EEENS1_24CollectiveEpilogueBwdGQAISC_fSF_Li256ELb1ELb1EEENS1_19SingleTileSchedulerILb1ELb0ELb0ELi128EEEEEEEEEvNT_6ParamsE)
        /*047c*/ 	.word	0x00000008


	//----- nvinfo : EIATTR_REGCOUNT
	.align		4
.L_210:
        /*0480*/ 	.byte	0x04, 0x2f
        /*0482*/ 	.short	(.L_212 - .L_211)
	.align		4
.L_211:
        /*0484*/ 	.word	index@(_ZN7cutlass13device_kernelIN5flash11enable_sm90INS1_16FlashAttnBwdSm90INS1_25CollectiveMainloopBwdSm90ILi2ELi2ELi2EN4cute5tupleIJNS5_1CILi1EEES8_S8_EEENS6_IJNS7_ILi64EEENS7_ILi128EEESB_EEENS_10bfloat16_tEfNS_4arch4Sm90ELb0ELb0ELb1ELb1ELb0ELb1ELb0ELb0ELi2ELi1ELi2ELi1ELb0EEENS1_24CollectiveEpilogueBwdGQAISC_fSF_Li256ELb1ELb0EEENS1_19SingleTileSchedulerILb1ELb0ELb0ELi128EEEEEEEEEvNT_6ParamsE)
        /*0488*/ 	.word	0x000000a8


	//----- nvinfo : EIATTR_FRAME_SIZE
	.align		4
.L_212:
        /*048c*/ 	.byte	0x04, 0x11
        /*048e*/ 	.short	(.L_214 - .L_213)
	.align		4
.L_213:
        /*0490*/ 	.word	index@(_ZN7cutlass13device_kernelIN5flash11enable_sm90INS1_16FlashAttnBwdSm90INS1_25CollectiveMainloopBwdSm90ILi2ELi2ELi2EN4cute5tupleIJNS5_1CILi1EEES8_S8_EEENS6_IJNS7_ILi64EEENS7_ILi128EEESB_EEENS_10bfloat16_tEfNS_4arch4Sm90ELb0ELb0ELb1ELb1ELb0ELb1ELb0ELb0ELi2ELi1ELi2ELi1ELb0EEENS1_24CollectiveEpilogueBwdGQAISC_fSF_Li256ELb1ELb0EEENS1_19SingleTileSchedulerILb1ELb0ELb0ELi128EEEEEEEEEvNT_6ParamsE)
        /*0494*/ 	.word	0x00000008


	//----- nvinfo : EIATTR_REGCOUNT
	.align		4
.L_214:
        /*0498*/ 	.byte	0x04, 0x2f
        /*049a*/ 	.short	(.L_216 - .L_215)
	.align		4
.L_215:
        /*049c*/ 	.word	index@(_ZN7cutlass13device_kernelIN5flash11enable_sm90INS1_16FlashAttnBwdSm90INS1_25CollectiveMainloopBwdSm90ILi2ELi2ELi2EN4cute5tupleIJNS5_1CILi1EEES8_S8_EEENS6_IJNS7_ILi64EEENS7_ILi128EEESB_EEENS_10bfloat16_tEfNS_4arch4Sm90ELb0ELb0ELb1ELb1ELb1ELb1ELb0ELb0ELi2ELi1ELi2ELi1ELb0EEENS1_21CollectiveEpilogueBwdISC_SD_SF_Li256ELb1ELb0ELi1EEENS1_19SingleTileSchedulerILb1ELb0ELb0ELi128EEEEEEEEEvNT_6ParamsE)
        /*04a0*/ 	.word	0x000000a8


	//----- nvinfo : EIATTR_FRAME_SIZE
	.align		4
.L_216:
        /*04a4*/ 	.byte	0x04, 0x11
        /*04a6*/ 	.short	(.L_218 - .L_217)
	.align		4
.L_217:
        /*04a8*/ 	.word	index@(_ZN7cutlass13device_kernelIN5flash11enable_sm90INS1_16FlashAttnBwdSm90INS1_25CollectiveMainloopBwdSm90ILi2ELi2ELi2EN4cute5tupleIJNS5_1CILi1EEES8_S8_EEENS6_IJNS7_ILi64EEENS7_ILi128EEESB_EEENS_10bfloat16_tEfNS_4arch4Sm90ELb0ELb0ELb1ELb1ELb1ELb1ELb0ELb0ELi2ELi1ELi2ELi1ELb0EEENS1_21CollectiveEpilogueBwdISC_SD_SF_Li256ELb1ELb0ELi1EEENS1_19SingleTileSchedulerILb1ELb0ELb0ELi128EEEEEEEEEvNT_6ParamsE)
        /*04ac*/ 	.word	0x00000008


	//----- nvinfo : EIATTR_REGCOUNT
	.align		4
.L_218:
        /*04b0*/ 	.byte	0x04, 0x2f
        /*04b2*/ 	.short	(.L_220 - .L_219)
	.align		4
.L_219:
        /*04b4*/ 	.word	index@(_ZN7cutlass13device_kernelIN5flash11enable_sm90INS1_16FlashAttnBwdSm90INS1_25CollectiveMainloopBwdSm90ILi2ELi2ELi2EN4cute5tupleIJNS5_1CILi1EEES8_S8_EEENS6_IJNS7_ILi64EEENS7_ILi128EEESB_EEENS_10bfloat16_tEfNS_4arch4Sm90ELb0ELb0ELb1ELb1ELb0ELb1ELb0ELb0ELi2ELi1ELi2ELi1ELb0EEENS1_21CollectiveEpilogueBwdISC_SD_SF_Li256ELb1ELb0ELi1EEENS1_19SingleTileSchedulerILb1ELb0ELb0ELi128EEEEEEEEEvNT_6ParamsE)
        /*04b8*/ 	.word	0x000000a8


	//----- nvinfo : EIATTR_FRAME_SIZE
	.align		4
.L_220:
        /*04bc*/ 	.byte	0x04, 0x11
        /*04be*/ 	.short	(.L_222 - .L_221)
	.align		4
.L_221:
        /*04c0*/ 	.word	index@(_ZN7cutlass13device_kernelIN5flash11enable_sm90INS1_16FlashAttnBwdSm90INS1_25CollectiveMainloopBwdSm90ILi2ELi2ELi2EN4cute5tupleIJNS5_1CILi1EEES8_S8_EEENS6_IJNS7_ILi64EEENS7_ILi128EEESB_EEENS_10bfloat16_tEfNS_4arch4Sm90ELb0ELb0ELb1ELb1ELb0ELb1ELb0ELb0ELi2ELi1ELi2ELi1ELb0EEENS1_21CollectiveEpilogueBwdISC_SD_SF_Li256ELb1ELb0ELi1EEENS1_19SingleTileSchedulerILb1ELb0ELb0ELi128EEEEEEEEEvNT_6ParamsE)
        /*04c4*/ 	.word	0x00000008


	//----- nvinfo : EIATTR_REGCOUNT
	.align		4
.L_222:
        /*04c8*/ 	.byte	0x04, 0x2f
        /*04ca*/ 	.short	(.L_224 - .L_223)
	.align		4
.L_223:
        /*04cc*/ 	.word	index@(_ZN7cutlass13device_kernelIN5flash11enable_sm90INS1_16FlashAttnBwdSm90INS1_25CollectiveMainloopBwdSm90ILi2ELi2ELi2EN4cute5tupleIJNS5_1CILi1EEES8_S8_EEENS6_IJNS7_ILi64EEENS7_ILi128EEESB_EEENS_10bfloat16_tEfNS_4arch4Sm90ELb0ELb0ELb1ELb0ELb1ELb1ELb0ELb0ELi2ELi1ELi2ELi1ELb0EEENS1_24CollectiveEpilogueBwdGQAISC_fSF_Li256ELb0ELb1EEENS1_19SingleTileSchedulerILb0ELb0ELb0ELi128EEEEEEEEEvNT_6ParamsE)
        /*04d0*/ 	.word	0x000000a8


	//----- nvinfo : EIATTR_FRAME_SIZE
	.align		4
.L_224:
        /*04d4*/ 	.byte	0x04, 0x11
        /*04d6*/ 	.short	(.L_226 - .L_225)
	.align		4
.L_225:
        /*04d8*/ 	.word	index@(_ZN7cutlass13device_kernelIN5flash11enable_sm90INS1_16FlashAttnBwdSm90INS1_25CollectiveMainloopBwdSm90ILi2ELi2ELi2EN4cute5tupleIJNS5_1CILi1EEES8_S8_EEENS6_IJNS7_ILi64EEENS7_ILi128EEESB_EEENS_10bfloat16_tEfNS_4arch4Sm90ELb0ELb0ELb1ELb0ELb1ELb1ELb0ELb0ELi2ELi1ELi2ELi1ELb0EEENS1_24CollectiveEpilogueBwdGQAISC_fSF_Li256ELb0ELb1EEENS1_19SingleTileSchedulerILb0ELb0ELb0ELi128EEEEEEEEEvNT_6ParamsE)
        /*04dc*/ 	.word	0x00000000


	//----- nvinfo : EIATTR_REGCOUNT
	.align		4
.L_226:
        /*04e0*/ 	.byte	0x04, 0x2f
        /*04e2*/ 	.short	(.L_228 - .L_227)
	.align		4
.L_227:
        /*04e4*/ 	.word	index@(_ZN7cutlass13device_kernelIN5flash11enable_sm90INS1_16FlashAttnBwdSm90INS1_25CollectiveMainloopBwdSm90ILi2ELi2ELi2EN4cute5tupleIJNS5_1CILi1EEES8_S8_EEENS6_IJNS7_ILi64EEENS7_ILi128EEESB_EEENS_10bfloat16_tEfNS_4arch4Sm90ELb0ELb0ELb1ELb0ELb0ELb1ELb0ELb0ELi2ELi1ELi2ELi1ELb0EEENS1_24CollectiveEpilogueBwdGQAISC_fSF_Li256ELb0ELb0EEENS1_19SingleTileSchedulerILb0ELb0ELb0ELi128EEEEEEEEEvNT_6ParamsE)
        /*04e8*/ 	.word	0x000000a8


	//----- nvinfo : EIATTR_FRAME_SIZE
	.align		4
.L_228:
        /*04ec*/ 	.byte	0x04, 0x11
        /*04ee*/ 	.short	(.L_230 - .L_229)
	.align		4
.L_229:
        /*04f0*/ 	.word	index@(_ZN7cutlass13device_kernelIN5flash11enable_sm90INS1_16FlashAttnBwdSm90INS1_25CollectiveMainloopBwdSm90ILi2ELi2ELi2EN4cute5tupleIJNS5_1CILi1EEES8_S8_EEENS6_IJNS7_ILi64EEENS7_ILi128EEESB_EEENS_10bfloat16_tEfNS_4arch4Sm90ELb0ELb0ELb1ELb0ELb0ELb1ELb0ELb0ELi2ELi1ELi2ELi1ELb0EEENS1_24CollectiveEpilogueBwdGQAISC_fSF_Li256ELb0ELb0EEENS1_19SingleTileSchedulerILb0ELb0ELb0ELi128EEEEEEEEEvNT_6ParamsE)
        /*04f4*/ 	.word	0x00000000


	//----- nvinfo : EIATTR_REGCOUNT
	.align		4
.L_230:
        /*04f8*/ 	.byte	0x04, 0x2f
        /*04fa*/ 	.short	(.L_232 - .L_231)
	.align		4
.L_231:
        /*04fc*/ 	.word	index@(_ZN7cutlass13device_kernelIN5flash11enable_sm90INS1_16FlashAttnBwdSm90INS1_25CollectiveMainloopBwdSm90ILi2ELi2ELi2EN4cute5tupleIJNS5_1CILi1EEES8_S8_EEENS6_IJNS7_ILi64EEENS7_ILi128EEESB_EEENS_10bfloat16_tEfNS_4arch4Sm90ELb0ELb0ELb1ELb0ELb1ELb1ELb0ELb0ELi2ELi1ELi2ELi1ELb0EEENS1_21CollectiveEpilogueBwdISC_SD_SF_Li256ELb0ELb0ELi1EEENS1_19SingleTileSchedulerILb0ELb0ELb0ELi128EEEEEEEEEvNT_6ParamsE)
        /*0500*/ 	.word	0x000000a8


	//----- nvinfo : EIATTR_FRAME_SIZE
	.align		4
.L_232:
        /*0504*/ 	.byte	0x04, 0x11
        /*0506*/ 	.short	(.L_234 - .L_233)
	.align		4
.L_233:
        /*0508*/ 	.word	index@(_ZN7cutlass13device_kernelIN5flash11enable_sm90INS1_16FlashAttnBwdSm90INS1_25CollectiveMainloopBwdSm90ILi2ELi2ELi2EN4cute5tupleIJNS5_1CILi1EEES8_S8_EEENS6_IJNS7_ILi64EEENS7_ILi128EEESB_EEENS_10bfloat16_tEfNS_4arch4Sm90ELb0ELb0ELb1ELb0ELb1ELb1ELb0ELb0ELi2ELi1ELi2ELi1ELb0EEENS1_21CollectiveEpilogueBwdISC_SD_SF_Li256ELb0ELb0ELi1EEENS1_19SingleTileSchedulerILb0ELb0ELb0ELi128EEEEEEEEEvNT_6ParamsE)
        /*050c*/ 	.word	0x00000000


	//----- nvinfo : EIATTR_REGCOUNT
	.align		4
.L_234:
        /*0510*/ 	.byte	0x04, 0x2f
        /*0512*/ 	.short	(.L_236 - .L_235)
	.align		4
.L_235:
        /*0514*/ 	.word	index@(_ZN7cutlass13device_kernelIN5flash11enable_sm90INS1_16FlashAttnBwdSm90INS1_25CollectiveMainloopBwdSm90ILi2ELi2ELi2EN4cute5tupleIJNS5_1CILi1EEES8_S8_EEENS6_IJNS7_ILi64EEENS7_ILi128EEESB_EEENS_10bfloat16_tEfNS_4arch4Sm90ELb0ELb0ELb1ELb0ELb0ELb1ELb0ELb0ELi2ELi1ELi2ELi1ELb0EEENS1_21CollectiveEpilogueBwdISC_SD_SF_Li256ELb0ELb0ELi1EEENS1_19SingleTileSchedulerILb0ELb0ELb0ELi128EEEEEEEEEvNT_6ParamsE)
        /*0518*/ 	.word	0x000000a8


	//----- nvinfo : EIATTR_FRAME_SIZE
	.align		4
.L_236:
        /*051c*/ 	.byte	0x04, 0x11
        /*051e*/ 	.short	(.L_238 - .L_237)
	.align		4
.L_237:
        /*0520*/ 	.word	index@(_ZN7cutlass13device_kernelIN5flash11enable_sm90INS1_16FlashAttnBwdSm90INS1_25CollectiveMainloopBwdSm90ILi2ELi2ELi2EN4cute5tupleIJNS5_1CILi1EEES8_S8_EEENS6_IJNS7_ILi64EEENS7_ILi128EEESB_EEENS_10bfloat16_tEfNS_4arch4Sm90ELb0ELb0ELb1ELb0ELb0ELb1ELb0ELb0ELi2ELi1ELi2ELi1ELb0EEENS1_21CollectiveEpilogueBwdISC_SD_SF_Li256ELb0ELb0ELi1EEENS1_19SingleTileSchedulerILb0ELb0ELb0ELi128EEEEEEEEEvNT_6ParamsE)
        /*0524*/ 	.word	0x00000000


	//----- nvinfo : EIATTR_MIN_STACK_SIZE
	.align		4
.L_238:
        /*0528*/ 	.byte	0x04, 0x12
        /*052a*/ 	.short	(.L_240 - .L_239)
	.align		4
.L_239:
        /*052c*/ 	.word	index@(_ZN7cutlass13device_kernelIN5flash11enable_sm90INS1_16FlashAttnBwdSm90INS1_25CollectiveMainloopBwdSm90ILi2ELi2ELi2EN4cute5tupleIJNS5_1CILi1EEES8_S8_EEENS6_IJNS7_ILi64EEENS7_ILi128EEESB_EEENS_10bfloat16_tEfNS_4arch4Sm90ELb0ELb0ELb1ELb0ELb0ELb1ELb0ELb0ELi2ELi1ELi2ELi1ELb0EEENS1_21CollectiveEpilogueBwdISC_SD_SF_Li256ELb0ELb0ELi1EEENS1_19SingleTileSchedulerILb0ELb0ELb0ELi128EEEEEEEEEvNT_6ParamsE)
        /*0530*/ 	.word	0x00000000


	//----- nvinfo : EIATTR_MIN_STACK_SIZE
	.align		4
.L_240:
        /*0534*/ 	.byte	0x04, 0x12
        /*0536*/ 	.short	(.L_242 - .L_241)
	.align		4
.L_241:
        /*0538*/ 	.word	index@(_ZN7cutlass13device_kernelIN5flash11enable_sm90INS1_16FlashAttnBwdSm90INS1_25CollectiveMainloopBwdSm90ILi2ELi2ELi2EN4cute5tupleIJNS5_1CILi1EEES8_S8_EEENS6_IJNS7_ILi64EEENS7_ILi128EEESB_EEENS_10bfloat16_tEfNS_4arch4Sm90ELb0ELb0ELb1ELb0ELb1ELb1ELb0ELb0ELi2ELi1ELi2ELi1ELb0EEENS1_21CollectiveEpilogueBwdISC_SD_SF_Li256ELb0ELb0ELi1EEENS1_19SingleTileSchedulerILb0ELb0ELb0ELi128EEEEEEEEEvNT_6ParamsE)
        /*053c*/ 	.word	0x00000000


	//----- nvinfo : EIATTR_MIN_STACK_SIZE
	.align		4
.L_242:
        /*0540*/ 	.byte	0x04, 0x12
        /*0542*/ 	.short	(.L_244 - .L_243)
	.align		4
.L_243:
        /*0544*/ 	.word	index@(_ZN7cutlass13device_kernelIN5flash11enable_sm90INS1_16FlashAttnBwdSm90INS1_25CollectiveMainloopBwdSm90ILi2ELi2ELi2EN4cute5tupleIJNS5_1CILi1EEES8_S8_EEENS6_IJNS7_ILi64EEENS7_ILi128EEESB_EEENS_10bfloat16_tEfNS_4arch4Sm90ELb0ELb0ELb1ELb0ELb0ELb1ELb0ELb0ELi2ELi1ELi2ELi1ELb0EEENS1_24CollectiveEpilogueBwdGQAISC_fSF_Li256ELb0ELb0EEENS1_19SingleTileSchedulerILb0ELb0ELb0ELi128EEEEEEEEEvNT_6ParamsE)
        /*0548*/ 	.word	0x00000000


	//----- nvinfo : EIATTR_MIN_STACK_SIZE
	.align		4
.L_244:
        /*054c*/ 	.byte	0x04, 0x12
        /*054e*/ 	.short	(.L_246 - .L_245)
	.align		4
.L_245:
        /*0550*/ 	.word	index@(_ZN7cutlass13device_kernelIN5flash11enable_sm90INS1_16FlashAttnBwdSm90INS1_25CollectiveMainloopBwdSm90ILi2ELi2ELi2EN4cute5tupleIJNS5_1CILi1EEES8_S8_EEENS6_IJNS7_ILi64EEENS7_ILi128EEESB_EEENS_10bfloat16_tEfNS_4arch4Sm90ELb0ELb0ELb1ELb0ELb1ELb1ELb0ELb0ELi2ELi1ELi2ELi1ELb0EEENS1_24CollectiveEpilogueBwdGQAISC_fSF_Li256ELb0ELb1EEENS1_19SingleTileSchedulerILb0ELb0ELb0ELi128EEEEEEEEEvNT_6ParamsE)
        /*0554*/ 	.word	0x00000000


	//----- nvinfo : EIATTR_MIN_STACK_SIZE
	.align		4
.L_246:
        /*0558*/ 	.byte	0x04, 0x12
        /*055a*/ 	.short	(.L_248 - .L_247)
	.align		4
.L_247:
        /*055c*/ 	.word	index@(_ZN7cutlass13device_kernelIN5flash11enable_sm90INS1_16FlashAttnBwdSm90INS1_25CollectiveMainloopBwdSm90ILi2ELi2ELi2EN4cute5tupleIJNS5_1CILi1EEES8_S8_EEENS6_IJNS7_ILi64EEENS7_ILi128EEESB_EEENS_10bfloat16_tEfNS_4arch4Sm90ELb0ELb0ELb1ELb1ELb0ELb1ELb0ELb0ELi2ELi1ELi2ELi1ELb0EEENS1_21CollectiveEpilogueBwdISC_SD_SF_Li256ELb1ELb0ELi1EEENS1_19SingleTileSchedulerILb1ELb0ELb0ELi128EEEEEEEEEvNT_6ParamsE)
        /*0560*/ 	.word	0x00000008


	//----- nvinfo : EIATTR_MIN_STACK_SIZE
	.align		4
.L_248:
        /*0564*/ 	.byte	0x04, 0x12
        /*0566*/ 	.short	(.L_250 - .L_249)
	.align		4
.L_249:
        /*0568*/ 	.word	index@(_ZN7cutlass13device_kernelIN5flash11enable_sm90INS1_16FlashAttnBwdSm90INS1_25CollectiveMainloopBwdSm90ILi2ELi2ELi2EN4cute5tupleIJNS5_1CILi1EEES8_S8_EEENS6_IJNS7_ILi64EEENS7_ILi128EEESB_EEENS_10bfloat16_tEfNS_4arch4Sm90ELb0ELb0ELb1ELb1ELb1ELb1ELb0ELb0ELi2ELi1ELi2ELi1ELb0EEENS1_21CollectiveEpilogueBwdISC_SD_SF_Li256ELb1ELb0ELi1EEENS1_19SingleTileSchedulerILb1ELb0ELb0ELi128EEEEEEEEEvNT_6ParamsE)
        /*056c*/ 	.word	0x00000008


	//----- nvinfo : EIATTR_MIN_STACK_SIZE
	.align		4
.L_250:
        /*0570*/ 	.byte	0x04, 0x12
        /*0572*/ 	.short	(.L_252 - .L_251)
	.align		4
.L_251:
        /*0574*/ 	.word	index@(_ZN7cutlass13device_kernelIN5flash11enable_sm90INS1_16FlashAttnBwdSm90INS1_25CollectiveMainloopBwdSm90ILi2ELi2ELi2EN4cute5tupleIJNS5_1CILi1EEES8_S8_EEENS6_IJNS7_ILi64EEENS7_ILi128EEESB_EEENS_10bfloat16_tEfNS_4arch4Sm90ELb0ELb0ELb1ELb1ELb0ELb1ELb0ELb0ELi2ELi1ELi2ELi1ELb0EEENS1_24CollectiveEpilogueBwdGQAISC_fSF_Li256ELb1ELb0EEENS1_19SingleTileSchedulerILb1ELb0ELb0ELi128EEEEEEEEEvNT_6ParamsE)
        /*0578*/ 	.word	0x00000008


	//----- nvinfo : EIATTR_MIN_STACK_SIZE
	.align		4
.L_252:
        /*057c*/ 	.byte	0x04, 0x12
        /*057e*/ 	.short	(.L_254 - .L_253)
	.align		4
.L_253:
        /*0580*/ 	.word	index@(_ZN7cutlass13device_kernelIN5flash11enable_sm90INS1_16FlashAttnBwdSm90INS1_25CollectiveMainloopBwdSm90ILi2ELi2ELi2EN4cute5tupleIJNS5_1CILi1EEES8_S8_EEENS6_IJNS7_ILi64EEENS7_ILi128EEESB_EEENS_10bfloat16_tEfNS_4arch4Sm90ELb0ELb0ELb1ELb1ELb1ELb1ELb0ELb0ELi2ELi1ELi2ELi1ELb0EEENS1_24CollectiveEpilogueBwdGQAISC_fSF_Li256ELb1ELb1EEENS1_19SingleTileSchedulerILb1ELb0ELb0ELi128EEEEEEEEEvNT_6ParamsE)
        /*0584*/ 	.word	0x00000008


	//----- nvinfo : EIATTR_MIN_STACK_SIZE
	.align		4
.L_254:
        /*0588*/ 	.byte	0x04, 0x12
        /*058a*/ 	.short	(.L_256 - .L_255)
	.align		4
.L_255:
        /*058c*/ 	.word	index@(_ZN7cutlass13device_kernelIN5flash11enable_sm90INS1_16FlashAttnBwdSm90INS1_25CollectiveMainloopBwdSm90ILi2ELi2ELi2EN4cute5tupleIJNS5_1CILi1EEES8_S8_EEENS6_IJNS7_ILi64EEENS7_ILi128EEESB_EEENS_10bfloat16_tEfNS_4arch4Sm90ELb0ELb1ELb1ELb0ELb0ELb1ELb0ELb0ELi2ELi1ELi2ELi1ELb0EEENS1_21CollectiveEpilogueBwdISC_SD_SF_Li256ELb0ELb0ELi1EEENS1_19SingleTileSchedulerILb0ELb0ELb0ELi128EEEEEEEEEvNT_6ParamsE)
        /*0590*/ 	.word	0x00000010


	//----- nvinfo : EIATTR_MIN_STACK_SIZE
	.align		4
.L_256:
        /*0594*/ 	.byte	0x04, 0x12
        /*0596*/ 	.short	(.L_258 - .L_257)
	.align		4
.L_257:
        /*0598*/ 	.word	index@(_ZN7cutlass13device_kernelIN5flash11enable_sm90INS1_16FlashAttnBwdSm90INS1_25CollectiveMainloopBwdSm90ILi2ELi2ELi2EN4cute5tupleIJNS5_1CILi1EEES8_S8_EEENS6_IJNS7_ILi64EEENS7_ILi128EEESB_EEENS_10bfloat16_tEfNS_4arch4Sm90ELb0ELb1ELb1ELb0ELb1ELb1ELb0ELb0ELi2ELi1ELi2ELi1ELb0EEENS1_21CollectiveEpilogueBwdISC_SD_SF_Li256ELb0ELb0ELi1EEENS1_19SingleTileSchedulerILb0ELb0ELb0ELi128EEEEEEEEEvNT_6ParamsE)
        /*059c*/ 	.word	0x00000010


	//----- nvinfo : EIATTR_MIN_STACK_SIZE
	.align		4
.L_258:
        /*05a0*/ 	.byte	0x04, 0x12
        /*05a2*/ 	.short	(.L_260 - .L_259)
	.align		4
.L_259:
        /*05a4*/ 	.word	index@(_ZN7cutlass13device_kernelIN5flash11enable_sm90INS1_16FlashAttnBwdSm90INS1_25CollectiveMainloopBwdSm90ILi2ELi2ELi2EN4cute5tupleIJNS5_1CILi1EEES8_S8_EEENS6_IJNS7_ILi64EEENS7_ILi128EEESB_EEENS_10bfloat16_tEfNS_4arch4Sm90ELb0ELb1ELb1ELb0ELb0ELb1ELb0ELb0ELi2ELi1ELi2ELi1ELb0EEENS1_24CollectiveEpilogueBwdGQAISC_fSF_Li256ELb0ELb0EEENS1_19SingleTileSchedulerILb0ELb0ELb0ELi128EEEEEEEEEvNT_6ParamsE)
        /*05a8*/ 	.word	0x00000010


	//----- nvinfo : EIATTR_MIN_STACK_SIZE
	.align		4
.L_260:
        /*05ac*/ 	.byte	0x04, 0x12
        /*05ae*/ 	.short	(.L_262 - .L_261)
	.align		4
.L_261:
        /*05b0*/ 	.word	index@(_ZN7cutlass13device_kernelIN5flash11enable_sm90INS1_16FlashAttnBwdSm90INS1_25CollectiveMainloopBwdSm90ILi2ELi2ELi2EN4cute5tupleIJNS5_1CILi1EEES8_S8_EEENS6_IJNS7_ILi64EEENS7_ILi128EEESB_EEENS_10bfloat16_tEfNS_4arch4Sm90ELb0ELb1ELb1ELb0ELb1ELb1ELb0ELb0ELi2ELi1ELi2ELi1ELb0EEENS1_24CollectiveEpilogueBwdGQAISC_fSF_Li256ELb0ELb1EEENS1_19SingleTileSchedulerILb0ELb0ELb0ELi128EEEEEEEEEvNT_6ParamsE)
        /*05b4*/ 	.word	0x00000010


	//----- nvinfo : EIATTR_MIN_STACK_SIZE
	.align		4
.L_262:
        /*05b8*/ 	.byte	0x04, 0x12
        /*05ba*/ 	.short	(.L_264 - .L_263)
	.align		4
.L_263:
        /*05bc*/ 	.word	index@(_ZN7cutlass13device_kernelIN5flash11enable_sm90INS1_16FlashAttnBwdSm90INS1_25CollectiveMainloopBwdSm90ILi2ELi2ELi2EN4cute5tupleIJNS5_1CILi1EEES8_S8_EEENS6_IJNS7_ILi64EEENS7_ILi128EEESB_EEENS_10bfloat16_tEfNS_4arch4Sm90ELb0ELb1ELb1ELb1ELb0ELb1ELb0ELb0ELi2ELi1ELi2ELi1ELb0EEENS1_21CollectiveEpilogueBwdISC_SD_SF_Li256ELb1ELb0ELi1EEENS1_19SingleTileSchedulerILb1ELb0ELb0ELi128EEEEEEEEEvNT_6ParamsE)
        /*05c0*/ 	.word	0x00000010


	//----- nvinfo : EIATTR_MIN_STACK_SIZE
	.align		4
.L_264:
        /*05c4*/ 	.byte	0x04, 0x12
        /*05c6*/ 	.short	(.L_266 - .L_265)
	.align		4
.L_265:
        /*05c8*/ 	.word	index@(_ZN7cutlass13device_kernelIN5flash11enable_sm90INS1_16FlashAttnBwdSm90INS1_25CollectiveMainloopBwdSm90ILi2ELi2ELi2EN4cute5tupleIJNS5_1CILi1EEES8_S8_EEENS6_IJNS7_ILi64EEENS7_ILi128EEESB_EEENS_10bfloat16_tEfNS_4arch4Sm90ELb0ELb1ELb1ELb1ELb1ELb1ELb0ELb0ELi2ELi1ELi2ELi1ELb0EEENS1_21CollectiveEpilogueBwdISC_SD_SF_Li256ELb1ELb0ELi1EEENS1_19SingleTileSchedulerILb1ELb0ELb0ELi128EEEEEEEEEvNT_6ParamsE)
        /*05cc*/ 	.word	0x00000010


	//----- nvinfo : EIATTR_MIN_STACK_SIZE
	.align		4
.L_266:
        /*05d0*/ 	.byte	0x04, 0x12
        /*05d2*/ 	.short	(.L_268 - .L_267)
	.align		4
.L_267:
        /*05d4*/ 	.word	index@(_ZN7cutlass13device_kernelIN5flash11enable_sm90INS1_16FlashAttnBwdSm90INS1_25CollectiveMainloopBwdSm90ILi2ELi2ELi2EN4cute5tupleIJNS5_1CILi1EEES8_S8_EEENS6_IJNS7_ILi64EEENS7_ILi128EEESB_EEENS_10bfloat16_tEfNS_4arch4Sm90ELb0ELb1ELb1ELb1ELb0ELb1ELb0ELb0ELi2ELi1ELi2ELi1ELb0EEENS1_24CollectiveEpilogueBwdGQAISC_fSF_Li256ELb1ELb0EEENS1_19SingleTileSchedulerILb1ELb0ELb0ELi128EEEEEEEEEvNT_6ParamsE)
        /*05d8*/ 	.word	0x00000010


	//----- nvinfo : EIATTR_MIN_STACK_SIZE
	.align		4
.L_268:
        /*05dc*/ 	.byte	0x04, 0x12
        /*05de*/ 	.short	(.L_270 - .L_269)
	.align		4
.L_269:
        /*05e0*/ 	.word	index@(_ZN7cutlass13device_kernelIN5flash11enable_sm90INS1_16FlashAttnBwdSm90INS1_25CollectiveMainloopBwdSm90ILi2ELi2ELi2EN4cute5tupleIJNS5_1CILi1EEES8_S8_EEENS6_IJNS7_ILi64EEENS7_ILi128EEESB_EEENS_10bfloat16_tEfNS_4arch4Sm90ELb0ELb1ELb1ELb1ELb1ELb1ELb0ELb0ELi2ELi1ELi2ELi1ELb0EEENS1_24CollectiveEpilogueBwdGQAISC_fSF_Li256ELb1ELb1EEENS1_19SingleTileSchedulerILb1ELb0ELb0ELi128EEEEEEEEEvNT_6ParamsE)
        /*05e4*/ 	.word	0x00000010


	//----- nvinfo : EIATTR_MIN_STACK_SIZE
	.align		4
.L_270:
        /*05e8*/ 	.byte	0x04, 0x12
        /*05ea*/ 	.short	(.L_272 - .L_271)
	.align		4
.L_271:
        /*05ec*/ 	.word	index@(_ZN7cutlass13device_kernelIN5flash11enable_sm90INS1_16FlashAttnBwdSm90INS1_25CollectiveMainloopBwdSm90ILi2ELi2ELi2EN4cute5tupleIJNS5_1CILi1EEES8_S8_EEENS6_IJNS7_ILi64EEENS7_ILi128EEESB_EEENS_10bfloat16_tEfNS_4arch4Sm90ELb1ELb0ELb1ELb0ELb0ELb1ELb0ELb0ELi2ELi1ELi2ELi1ELb0EEENS1_21CollectiveEpilogueBwdISC_SD_SF_Li256ELb0ELb0ELi1EEENS1_25SingleTileBwdLPTSchedulerILb0ELi128ELb0EEEEEEEEEvNT_6ParamsE)
        /*05f0*/ 	.word	0x00000008


	//----- nvinfo : EIATTR_MIN_STACK_SIZE
	.align		4
.L_272:
        /*05f4*/ 	.byte	0x04, 0x12
        /*05f6*/ 	.short	(.L_274 - .L_273)
	.align		4
.L_273:
        /*05f8*/ 	.word	index@(_ZN7cutlass13device_kernelIN5flash11enable_sm90INS1_16FlashAttnBwdSm90INS1_25CollectiveMainloopBwdSm90ILi2ELi2ELi2EN4cute5tupleIJNS5_1CILi1EEES8_S8_EEENS6_IJNS7_ILi64EEENS7_ILi128EEESB_EEENS_10bfloat16_tEfNS_4arch4Sm90ELb1ELb0ELb1ELb0ELb1ELb1ELb0ELb0ELi2ELi1ELi2ELi1ELb0EEENS1_21CollectiveEpilogueBwdISC_SD_SF_Li256ELb0ELb0ELi1EEENS1_25SingleTileBwdLPTSchedulerILb0ELi128ELb1EEEEEEEEEvNT_6ParamsE)
        /*05fc*/ 	.word	0x00000008


	//----- nvinfo : EIATTR_MIN_STACK_SIZE
	.align		4
.L_274:
        /*0600*/ 	.byte	0x04, 0x12
        /*0602*/ 	.short	(.L_276 - .L_275)
	.align		4
.L_275:
        /*0604*/ 	.word	index@(_ZN7cutlass13device_kernelIN5flash11enable_sm90INS1_16FlashAttnBwdSm90INS1_25CollectiveMainloopBwdSm90ILi2ELi2ELi2EN4cute5tupleIJNS5_1CILi1EEES8_S8_EEENS6_IJNS7_ILi64EEENS7_ILi128EEESB_EEENS_10bfloat16_tEfNS_4arch4Sm90ELb1ELb0ELb1ELb0ELb0ELb1ELb0ELb0ELi2ELi1ELi2ELi1ELb0EEENS1_24CollectiveEpilogueBwdGQAISC_fSF_Li256ELb0ELb0EEENS1_25SingleTileBwdLPTSchedulerILb0ELi128ELb0EEEEEEEEEvNT_6ParamsE)
        /*0608*/ 	.word	0x00000008


	//----- nvinfo : EIATTR_MIN_STACK_SIZE
	.align		4
.L_276:
        /*060c*/ 	.byte	0x04, 0x12
        /*060e*/ 	.short	(.L_278 - .L_277)
	.align		4
.L_277:
        /*0610*/ 	.word	index@(_ZN7cutlass13device_kernelIN5flash11enable_sm90INS1_16FlashAttnBwdSm90INS1_25CollectiveMainloopBwdSm90ILi2ELi2ELi2EN4cute5tupleIJNS5_1CILi1EEES8_S8_EEENS6_IJNS7_ILi64EEENS7_ILi128EEESB_EEENS_10bfloat16_tEfNS_4arch4Sm90ELb1ELb0ELb1ELb0ELb1ELb1ELb0ELb0ELi2ELi1ELi2ELi1ELb0EEENS1_24CollectiveEpilogueBwdGQAISC_fSF_Li256ELb0ELb1EEENS1_25SingleTileBwdLPTSchedulerILb0ELi128ELb1EEEEEEEEEvNT_6ParamsE)
        /*0614*/ 	.word	0x00000008


	//----- nvinfo : EIATTR_MIN_STACK_SIZE
	.align		4
.L_278:
        /*0618*/ 	.byte	0x04, 0x12
        /*061a*/ 	.short	(.L_280 - .L_279)
	.align		4
.L_279:
        /*061c*/ 	.word	index@(_ZN7cutlass13device_kernelIN5flash11enable_sm90INS1_16FlashAttnBwdSm90INS1_25CollectiveMainloopBwdSm90ILi2ELi2ELi2EN4cute5tupleIJNS5_1CILi1EEES8_S8_EEENS6_IJNS7_ILi64EEENS7_ILi128EEESB_EEENS_10bfloat16_tEfNS_4arch4Sm90ELb1ELb0ELb1ELb1ELb0ELb1ELb0ELb0ELi2ELi1ELi2ELi1ELb0EEENS1_21CollectiveEpilogueBwdISC_SD_SF_Li256ELb1ELb0ELi1EEENS1_25SingleTileBwdLPTSchedulerILb1ELi128ELb0EEEEEEEEEvNT_6ParamsE)
        /*0620*/ 	.word	0x00000010


	//----- nvinfo : EIATTR_MIN_STACK_SIZE
	.align		4
.L_280:
        /*0624*/ 	.byte	0x04, 0x12
        /*0626*/ 	.short	(.L_282 - .L_281)
	.align		4
.L_281:
        /*0628*/ 	.word	index@(_ZN7cutlass13device_kernelIN5flash11enable_sm90INS1_16FlashAttnBwdSm90INS1_25CollectiveMainloopBwdSm90ILi2ELi2ELi2EN4cute5tupleIJNS5_1CILi1EEES8_S8_EEENS6_IJNS7_ILi64EEENS7_ILi128EEESB_EEENS_10bfloat16_tEfNS_4arch4Sm90ELb1ELb0ELb1ELb1ELb1ELb1ELb0ELb0ELi2ELi1ELi2ELi1ELb0EEENS1_21CollectiveEpilogueBwdISC_SD_SF_Li256ELb1ELb0ELi1EEENS1_25SingleTileBwdLPTSchedulerILb1ELi128ELb1EEEEEEEEEvNT_6ParamsE)
        /*062c*/ 	.word	0x00000010


	//----- nvinfo : EIATTR_MIN_STACK_SIZE
	.align		4
.L_282:
        /*0630*/ 	.byte	0x04, 0x12
        /*0632*/ 	.short	(.L_284 - .L_283)
	.align		4
.L_283:
        /*0634*/ 	.word	index@(_ZN7cutlass13device_kernelIN5flash11enable_sm90INS1_16FlashAttnBwdSm90INS1_25CollectiveMainloopBwdSm90ILi2ELi2ELi2EN4cute5tupleIJNS5_1CILi1EEES8_S8_EEENS6_IJNS7_ILi64EEENS7_ILi128EEESB_EEENS_10bfloat16_tEfNS_4arch4Sm90ELb1ELb0ELb1ELb1ELb0ELb1ELb0ELb0ELi2ELi1ELi2ELi1ELb0EEENS1_24CollectiveEpilogueBwdGQAISC_fSF_Li256ELb1ELb0EEENS1_25SingleTileBwdLPTSchedulerILb1ELi128ELb0EEEEEEEEEvNT_6ParamsE)
        /*0638*/ 	.word	0x00000010


	//----- nvinfo : EIATTR_MIN_STACK_SIZE
	.align		4
.L_284:
        /*063c*/ 	.byte	0x04, 0x12
        /*063e*/ 	.short	(.L_286 - .L_285)
	.align		4
.L_285:
        /*0640*/ 	.word	index@(_ZN7cutlass13device_kernelIN5flash11enable_sm90INS1_16FlashAttnBwdSm90INS1_25CollectiveMainloopBwdSm90ILi2ELi2ELi2EN4cute5tupleIJNS5_1CILi1EEES8_S8_EEENS6_IJNS7_ILi64EEENS7_ILi128EEESB_EEENS_10bfloat16_tEfNS_4arch4Sm90ELb1ELb0ELb1ELb1ELb1ELb1ELb0ELb0ELi2ELi1ELi2ELi1ELb0EEENS1_24CollectiveEpilogueBwdGQAISC_fSF_Li256ELb1ELb1EEENS1_25SingleTileBwdLPTSchedulerILb1ELi128ELb1EEEEEEEEEvNT_6ParamsE)
        /*0644*/ 	.word	0x00000010


	//----- nvinfo : EIATTR_MIN_STACK_SIZE
	.align		4
.L_286:
        /*0648*/ 	.byte	0x04, 0x12
        /*064a*/ 	.short	(.L_288 - .L_287)
	.align		4
.L_287:
        /*064c*/ 	.word	index@(_ZN7cutlass13device_kernelIN5flash11enable_sm90INS1_16FlashAttnBwdSm90INS1_25CollectiveMainloopBwdSm90ILi2ELi2ELi2EN4cute5tupleIJNS5_1CILi1EEES8_S8_EEENS6_IJNS7_ILi80EEENS7_ILi128EEESB_EEENS_10bfloat16_tEfNS_4arch4Sm90ELb0ELb0ELb0ELb0ELb0ELb1ELb0ELb1ELi2ELi1ELi2ELi1ELb0EEENS1_21CollectiveEpilogueBwdISC_SD_SF_Li256ELb0ELb0ELi1EEENS1_19SingleTileSchedulerILb0ELb0ELb0ELi128EEEEEEEEEvNT_6ParamsE)
        /*0650*/ 	.word	0x00000020


	//----- nvinfo : EIATTR_MIN_STACK_SIZE
	.align		4
.L_288:
        /*0654*/ 	.byte	0x04, 0x12
        /*0656*/ 	.short	(.L_290 - .L_289)
	.align		4
.L_289:
        /*0658*/ 	.word	index@(_ZN7cutlass13device_kernelIN5flash11enable_sm90INS1_16FlashAttnBwdSm90INS1_25CollectiveMainloopBwdSm90ILi2ELi2ELi2EN4cute5tupleIJNS5_1CILi1EEES8_S8_EEENS6_IJNS7_ILi80EEENS7_ILi128EEESB_EEENS_10bfloat16_tEfNS_4arch4Sm90ELb0ELb0ELb0ELb0ELb1ELb1ELb0ELb1ELi2ELi1ELi2ELi1ELb0EEENS1_21CollectiveEpilogueBwdISC_SD_SF_Li256ELb0ELb0ELi1EEENS1_19SingleTileSchedulerILb0ELb0ELb0ELi128EEEEEEEEEvNT_6ParamsE)
        /*065c*/ 	.word	0x00000020


	//----- nvinfo : EIATTR_MIN_STACK_SIZE
	.align		4
.L_290:
        /*0660*/ 	.byte	0x04, 0x12
        /*0662*/ 	.short	(.L_292 - .L_291)
	.align		4
.L_291:
        /*0664*/ 	.word	index@(_ZN7cutlass13device_kernelIN5flash11enable_sm90INS1_16FlashAttnBwdSm90INS1_25CollectiveMainloopBwdSm90ILi2ELi2ELi2EN4cute5tupleIJNS5_1CILi1EEES8_S8_EEENS6_IJNS7_ILi80EEENS7_ILi128EEESB_EEENS_10bfloat16_tEfNS_4arch4Sm90ELb0ELb0ELb0ELb0ELb0ELb1ELb0ELb1ELi2ELi1ELi2ELi1ELb0EEENS1_24CollectiveEpilogueBwdGQAISC_fSF_Li256ELb0ELb0EEENS1_19SingleTileSchedulerILb0ELb0ELb0ELi128EEEEEEEEEvNT_6ParamsE)
        /*0668*/ 	.word	0x00000020


	//----- nvinfo : EIATTR_MIN_STACK_SIZE
	.align		4
.L_292:
        /*066c*/ 	.byte	0x04, 0x12
        /*066e*/ 	.short	(.L_294 - .L_293)
	.align		4
.L_293:
        /*0670*/ 	.word	index@(_ZN7cutlass13device_kernelIN5flash11enable_sm90INS1_16FlashAttnBwdSm90INS1_25CollectiveMainloopBwdSm90ILi2ELi2ELi2EN4cute5tupleIJNS5_1CILi1EEES8_S8_EEENS6_IJNS7_ILi80EEENS7_ILi128EEESB_EEENS_10bfloat16_tEfNS_4arch4Sm90ELb0ELb0ELb0ELb0ELb1ELb1ELb0ELb1ELi2ELi1ELi2ELi1ELb0EEENS1_24CollectiveEpilogueBwdGQAISC_fSF_Li256ELb0ELb1EEENS1_19SingleTileSchedulerILb0ELb0ELb0ELi128EEEEEEEEEvNT_6ParamsE)
        /*0674*/ 	.word	0x00000020


	//----- nvinfo : EIATTR_MIN_STACK_SIZE
	.align		4
.L_294:
        /*0678*/ 	.byte	0x04, 0x12
        /*067a*/ 	.short	(.L_296 - .L_295)
	.align		4
.L_295:
        /*067c*/ 	.word	index@(_ZN7cutlass13device_kernelIN5flash22FlashAttnBwdPreprocessIN4cute5tupleIJNS3_1CILi80EEENS5_ILi128EEEEEENS_10bfloat16_tEfNS_4arch4Sm90ELb1ELb0EEEEEvNT_6ParamsE)
        /*0680*/ 	.word	0x00000000


	//----- nvinfo : EIATTR_MIN_STACK_SIZE
	.align		4
.L_296:
        /*0684*/ 	.byte	0x04, 0x12
        /*0686*/ 	.short	(.L_298 - .L_297)
	.align		4
.L_297:
        /*0688*/ 	.word	index@(_ZN7cutlass13device_kernelIN5flash11enable_sm90INS1_16FlashAttnBwdSm90INS1_25CollectiveMainloopBwdSm90ILi2ELi2ELi2EN4cute5tupleIJNS5_1CILi1EEES8_S8_EEENS6_IJNS7_ILi80EEENS7_ILi128EEESB_EEENS_10bfloat16_tEfNS_4arch4Sm90ELb0ELb0ELb0ELb1ELb0ELb1ELb0ELb1ELi2ELi1ELi2ELi1ELb0EEENS1_21CollectiveEpilogueBwdISC_SD_SF_Li256ELb1ELb0ELi1EEENS1_19SingleTileSchedulerILb1ELb0ELb0ELi128EEEEEEEEEvNT_6ParamsE)
        /*068c*/ 	.word	0x00000028


	//----- nvinfo : EIATTR_MIN_STACK_SIZE
	.align		4
.L_298:
        /*0690*/ 	.byte	0x04, 0x12
        /*0692*/ 	.short	(.L_300 - .L_299)
	.align		4
.L_299:
        /*0694*/ 	.word	index@(_ZN7cutlass13device_kernelIN5flash11enable_sm90INS1_16FlashAttnBwdSm90INS1_25CollectiveMainloopBwdSm90ILi2ELi2ELi2EN4cute5tupleIJNS5_1CILi1EEES8_S8_EEENS6_IJNS7_ILi80EEENS7_ILi128EEESB_EEENS_10bfloat16_tEfNS_4arch4Sm90ELb0ELb0ELb0ELb1ELb1ELb1ELb0ELb1ELi2ELi1ELi2ELi1ELb0EEENS1_21CollectiveEpilogueBwdISC_SD_SF_Li256ELb1ELb0ELi1EEENS1_19SingleTileSchedulerILb1ELb0ELb0ELi128EEEEEEEEEvNT_6ParamsE)
        /*0698*/ 	.word	0x00000028


	//----- nvinfo : EIATTR_MIN_STACK_SIZE
	.align		4
.L_300:
        /*069c*/ 	.byte	0x04, 0x12
        /*069e*/ 	.short	(.L_302 - .L_301)
	.align		4
.L_301:
        /*06a0*/ 	.word	index@(_ZN7cutlass13device_kernelIN5flash11enable_sm90INS1_16FlashAttnBwdSm90INS1_25CollectiveMainloopBwdSm90ILi2ELi2ELi2EN4cute5tupleIJNS5_1CILi1EEES8_S8_EEENS6_IJNS7_ILi80EEENS7_ILi128EEESB_EEENS_10bfloat16_tEfNS_4arch4Sm90ELb0ELb0ELb0ELb1ELb0ELb1ELb0ELb1ELi2ELi1ELi2ELi1ELb0EEENS1_24CollectiveEpilogueBwdGQAISC_fSF_Li256ELb1ELb0EEENS1_19SingleTileSchedulerILb1ELb0ELb0ELi128EEEEEEEEEvNT_6ParamsE)
        /*06a4*/ 	.word	0x00000028


	//----- nvinfo : EIATTR_MIN_STACK_SIZE
	.align		4
.L_302:
        /*06a8*/ 	.byte	0x04, 0x12
        /*06aa*/ 	.short	(.L_304 - .L_303)
	.align		4
.L_303:
        /*06ac*/ 	.word	index@(_ZN7cutlass13device_kernelIN5flash32FlashAttnBwdPostprocessConvertdQIN4cute5tupleIJNS3_1CILi80EEENS5_ILi128EEEEEENS_10bfloat16_tEfNS_4arch4Sm90ELi256ENS3_8TiledMMAINS3_8MMA_AtomIJNS3_4SM904GMMA27MMA_64x16x16_F32BF16BF16_SSILNSF_5MajorE1ELSH_0ELNSF_7ScaleInE1ELSI_1EEEEEENS3_6LayoutINS4_IJNS5_ILi2EEENS5_ILi1EEESN_EEENS4_IJSN_NS5_ILi0EEESP_EEEEENS4_IJNS3_10UnderscoreESS_SS_EEEEELb1EEEEEvNT_6ParamsE)
        /*06b0*/ 	.word	0x00000000


	//----- nvinfo : EIATTR_MIN_STACK_SIZE
	.align		4
.L_304:
        /*06b4*/ 	.byte	0x04, 0x12
        /*06b6*/ 	.short	(.L_306 - .L_305)
	.align		4
.L_305:
        /*06b8*/ 	.word	index@(_ZN7cutlass13device_kernelIN5flash11enable_sm90INS1_16FlashAttnBwdSm90INS1_25CollectiveMainloopBwdSm90ILi2ELi2ELi2EN4cute5tupleIJNS5_1CILi1EEES8_S8_EEENS6_IJNS7_ILi80EEENS7_ILi128EEESB_EEENS_10bfloat16_tEfNS_4arch4Sm90ELb0ELb0ELb0ELb1ELb1ELb1ELb0ELb1ELi2ELi1ELi2ELi1ELb0EEENS1_24CollectiveEpilogueBwdGQAISC_fSF_Li256ELb1ELb1EEENS1_19SingleTileSchedulerILb1ELb0ELb0ELi128EEEEEEEEEvNT_6ParamsE)
        /*06bc*/ 	.word	0x00000028


	//----- nvinfo : EIATTR_MIN_STACK_SIZE
	.align		4
.L_306:
        /*06c0*/ 	.byte	0x04, 0x12
        /*06c2*/ 	.short	(.L_308 - .L_307)
	.align		4
.L_307:
        /*06c4*/ 	.word	index@(_ZN7cutlass13device_kernelIN5flash22FlashAttnBwdPreprocessIN4cute5tupleIJNS3_1CILi80EEENS5_ILi128EEEEEENS_10bfloat16_tEfNS_4arch4Sm90ELb1ELb1EEEEEvNT_6ParamsE)
        /*06c8*/ 	.word	0x00000000


	//----- nvinfo : EIATTR_MIN_STACK_SIZE
	.align		4
.L_308:
        /*06cc*/ 	.byte	0x04, 0x12
        /*06ce*/ 	.short	(.L_310 - .L_309)
	.align		4
.L_309:
        /*06d0*/ 	.word	index@(_ZN7cutlass13device_kernelIN5flash11enable_sm90INS1_16FlashAttnBwdSm90INS1_25CollectiveMainloopBwdSm90ILi2ELi2ELi2EN4cute5tupleIJNS5_1CILi1EEES8_S8_EEENS6_IJNS7_ILi64EEENS7_ILi128EEESB_EEENS_10bfloat16_tEfNS_4arch4Sm90ELb0ELb1ELb0ELb0ELb0ELb1ELb0ELb0ELi2ELi1ELi2ELi1ELb0EEENS1_21CollectiveEpilogueBwdISC_SD_SF_Li256ELb0ELb0ELi1EEENS1_19SingleTileSchedulerILb0ELb0ELb0ELi128EEEEEEEEEvNT_6ParamsE)
        /*06d4*/ 	.word	0x00000008


	//----- nvinfo : EIATTR_MIN_STACK_SIZE
	.align		4
.L_310:
        /*06d8*/ 	.byte	0x04, 0x12
        /*06da*/ 	.short	(.L_312 - .L_311)
	.align		4
.L_311:
        /*06dc*/ 	.word	index@(_ZN7cutlass13device_kernelIN5flash11enable_sm90INS1_16FlashAttnBwdSm90INS1_25CollectiveMainloopBwdSm90ILi2ELi2ELi2EN4cute5tupleIJNS5_1CILi1EEES8_S8_EEENS6_IJNS7_ILi64EEENS7_ILi128EEESB_EEENS_10bfloat16_tEfNS_4arch4Sm90ELb0ELb1ELb0ELb0ELb1ELb1ELb0ELb0ELi2ELi1ELi2ELi1ELb0EEENS1_21CollectiveEpilogueBwdISC_SD_SF_Li256ELb0ELb0ELi1EEENS1_19SingleTileSchedulerILb0ELb0ELb0ELi128EEEEEEEEEvNT_6ParamsE)
        /*06e0*/ 	.word	0x00000008


	//----- nvinfo : EIATTR_MIN_STACK_SIZE
	.align		4
.L_312:
        /*06e4*/ 	.byte	0x04, 0x12
        /*06e6*/ 	.short	(.L_314 - .L_313)
	.align		4
.L_313:
        /*06e8*/ 	.word	index@(_ZN7cutlass13device_kernelIN5flash11enable_sm90INS1_16FlashAttnBwdSm90INS1_25CollectiveMainloopBwdSm90ILi2ELi2ELi2EN4cute5tupleIJNS5_1CILi1EEES8_S8_EEENS6_IJNS7_ILi64EEENS7_ILi128EEESB_EEENS_10bfloat16_tEfNS_4arch4Sm90ELb0ELb1ELb0ELb0ELb0ELb1ELb0ELb0ELi2ELi1ELi2ELi1ELb0EEENS1_24CollectiveEpilogueBwdGQAISC_fSF_Li256ELb0ELb0EEENS1_19SingleTileSchedulerILb0ELb0ELb0ELi128EEEEEEEEEvNT_6ParamsE)
        /*06ec*/ 	.word	0x00000008


	//----- nvinfo : EIATTR_MIN_STACK_SIZE
	.align		4
.L_314:
        /*06f0*/ 	.byte	0x04, 0x12
        /*06f2*/ 	.short	(.L_316 - .L_315)
	.align		4
.L_315:
        /*06f4*/ 	.word	index@(_ZN7cutlass13device_kernelIN5flash11enable_sm90INS1_16FlashAttnBwdSm90INS1_25CollectiveMainloopBwdSm90ILi2ELi2ELi2EN4cute5tupleIJNS5_1CILi1EEES8_S8_EEENS6_IJNS7_ILi64EEENS7_ILi128EEESB_EEENS_10bfloat16_tEfNS_4arch4Sm90ELb0ELb1ELb0ELb0ELb1ELb1ELb0ELb0ELi2ELi1ELi2ELi1ELb0EEENS1_24CollectiveEpilogueBwdGQAISC_fSF_Li256ELb0ELb1EEENS1_19SingleTileSchedulerILb0ELb0ELb0ELi128EEEEEEEEEvNT_6ParamsE)
        /*06f8*/ 	.word	0x00000008


	//----- nvinfo : EIATTR_MIN_STACK_SIZE
	.align		4
.L_316:
        /*06fc*/ 	.byte	0x04, 0x12
        /*06fe*/ 	.short	(.L_318 - .L_317)
	.align		4
.L_317:
        /*0700*/ 	.word	index@(_ZN7cutlass13device_kernelIN5flash11enable_sm90INS1_16FlashAttnBwdSm90INS1_25CollectiveMainloopBwdSm90ILi2ELi2ELi2EN4cute5tupleIJNS5_1CILi1EEES8_S8_EEENS6_IJNS7_ILi64EEENS7_ILi128EEESB_EEENS_10bfloat16_tEfNS_4arch4Sm90ELb0ELb1ELb0ELb1ELb0ELb1ELb0ELb0ELi2ELi1ELi2ELi1ELb0EEENS1_21CollectiveEpilogueBwdISC_SD_SF_Li256ELb1ELb0ELi1EEENS1_19SingleTileSchedulerILb1ELb0ELb0ELi128EEEEEEEEEvNT_6ParamsE)
        /*0704*/ 	.word	0x00000008


	//----- nvinfo : EIATTR_MIN_STACK_SIZE
	.align		4
.L_318:
        /*0708*/ 	.byte	0x04, 0x12
        /*070a*/ 	.short	(.L_320 - .L_319)
	.align		4
.L_319:
        /*070c*/ 	.word	index@(_ZN7cutlass13device_kernelIN5flash11enable_sm90INS1_16FlashAttnBwdSm90INS1_25CollectiveMainloopBwdSm90ILi2ELi2ELi2EN4cute5tupleIJNS5_1CILi1EEES8_S8_EEENS6_IJNS7_ILi64EEENS7_ILi128EEESB_EEENS_10bfloat16_tEfNS_4arch4Sm90ELb0ELb1ELb0ELb1ELb1ELb1ELb0ELb0ELi2ELi1ELi2ELi1ELb0EEENS1_21CollectiveEpilogueBwdISC_SD_SF_Li256ELb1ELb0ELi1EEENS1_19SingleTileSchedulerILb1ELb0ELb0ELi128EEEEEEEEEvNT_6ParamsE)
        /*0710*/ 	.word	0x00000008


	//----- nvinfo : EIATTR_MIN_STACK_SIZE
	.align		4
.L_320:
        /*0714*/ 	.byte	0x04, 0x12
        /*0716*/ 	.short	(.L_322 - .L_321)
	.align		4
.L_321:
        /*0718*/ 	.word	index@(_ZN7cutlass13device_kernelIN5flash11enable_sm90INS1_16FlashAttnBwdSm90INS1_25CollectiveMainloopBwdSm90ILi2ELi2ELi2EN4cute5tupleIJNS5_1CILi1EEES8_S8_EEENS6_IJNS7_ILi64EEENS7_ILi128EEESB_EEENS_10bfloat16_tEfNS_4arch4Sm90ELb0ELb1ELb0ELb1ELb0ELb1ELb0ELb0ELi2ELi1ELi2ELi1ELb0EEENS1_24CollectiveEpilogueBwdGQAISC_fSF_Li256ELb1ELb0EEENS1_19SingleTileSchedulerILb1ELb0ELb0ELi128EEEEEEEEEvNT_6ParamsE)
        /*071c*/ 	.word	0x00000008


	//----- nvinfo : EIATTR_MIN_STACK_SIZE
	.align		4
.L_322:
        /*0720*/ 	.byte	0x04, 0x12
        /*0722*/ 	.short	(.L_324 - .L_323)
	.align		4
.L_323:
        /*0724*/ 	.word	index@(_ZN7cutlass13device_kernelIN5flash11enable_sm90INS1_16FlashAttnBwdSm90INS1_25CollectiveMainloopBwdSm90ILi2ELi2ELi2EN4cute5tupleIJNS5_1CILi1EEES8_S8_EEENS6_IJNS7_ILi64EEENS7_ILi128EEESB_EEENS_10bfloat16_tEfNS_4arch4Sm90ELb0ELb1ELb0ELb1ELb1ELb1ELb0ELb0ELi2ELi1ELi2ELi1ELb0EEENS1_24CollectiveEpilogueBwdGQAISC_fSF_Li256ELb1ELb1EEENS1_19SingleTileSchedulerILb1ELb0ELb0ELi128EEEEEEEEEvNT_6ParamsE)
        /*0728*/ 	.word	0x00000008


	//----- nvinfo : EIATTR_MIN_STACK_SIZE
	.align		4
.L_324:
        /*072c*/ 	.byte	0x04, 0x12
        /*072e*/ 	.short	(.L_326 - .L_325)
	.align		4
.L_325:
        /*0730*/ 	.word	index@(_ZN7cutlass13device_kernelIN5flash11enable_sm90INS1_16FlashAttnBwdSm90INS1_25CollectiveMainloopBwdSm90ILi2ELi2ELi2EN4cute5tupleIJNS5_1CILi1EEES8_S8_EEENS6_IJNS7_ILi64EEENS7_ILi128EEESB_EEENS_10bfloat16_tEfNS_4arch4Sm90ELb1ELb0ELb0ELb0ELb0ELb1ELb0ELb0ELi2ELi1ELi2ELi1ELb0EEENS1_21CollectiveEpilogueBwdISC_SD_SF_Li256ELb0ELb0ELi1EEENS1_25SingleTileBwdLPTSchedulerILb0ELi128ELb0EEEEEEEEEvNT_6ParamsE)
        /*0734*/ 	.word	0x00000008


	//----- nvinfo : EIATTR_MIN_STACK_SIZE
	.align		4
.L_326:
        /*0738*/ 	.byte	0x04, 0x12
        /*073a*/ 	.short	(.L_328 - .L_327)
	.align		4
.L_327:
        /*073c*/ 	.word	index@(_ZN7cutlass13device_kernelIN5flash11enable_sm90INS1_16FlashAttnBwdSm90INS1_25CollectiveMainloopBwdSm90ILi2ELi2ELi2EN4cute5tupleIJNS5_1CILi1EEES8_S8_EEENS6_IJNS7_ILi64EEENS7_ILi128EEESB_EEENS_10bfloat16_tEfNS_4arch4Sm90ELb1ELb0ELb0ELb0ELb1ELb1ELb0ELb0ELi2ELi1ELi2ELi1ELb0EEENS1_21CollectiveEpilogueBwdISC_SD_SF_Li256ELb0ELb0ELi1EEENS1_25SingleTileBwdLPTSchedulerILb0ELi128ELb1EEEEEEEEEvNT_6ParamsE)
        /*0740*/ 	.word	0x00000008


	//----- nvinfo : EIATTR_MIN_STACK_SIZE
	.align		4
.L_328:
        /*0744*/ 	.byte	0x04, 0x12
        /*0746*/ 	.short	(.L_330 - .L_329)
	.align		4
.L_329:
        /*0748*/ 	.word	index@(_ZN7cutlass13device_kernelIN5flash11enable_sm90INS1_16FlashAttnBwdSm90INS1_25CollectiveMainloopBwdSm90ILi2ELi2ELi2EN4cute5tupleIJNS5_1CILi1EEES8_S8_EEENS6_IJNS7_ILi64EEENS7_ILi128EEESB_EEENS_10bfloat16_tEfNS_4arch4Sm90ELb1ELb0ELb0ELb0ELb0ELb1ELb0ELb0ELi2ELi1ELi2ELi1ELb0EEENS1_24CollectiveEpilogueBwdGQAISC_fSF_Li256ELb0ELb0EEENS1_25SingleTileBwdLPTSchedulerILb0ELi128ELb0EEEEEEEEEvNT_6ParamsE)
        /*074c*/ 	.word	0x00000008


	//----- nvinfo : EIATTR_MIN_STACK_SIZE
	.align		4
.L_330:
        /*0750*/ 	.byte	0x04, 0x12
        /*0752*/ 	.short	(.L_332 - .L_331)
	.align		4
.L_331:
        /*0754*/ 	.word	index@(_ZN7cutlass13device_kernelIN5flash11enable_sm90INS1_16FlashAttnBwdSm90INS1_25CollectiveMainloopBwdSm90ILi2ELi2ELi2EN4cute5tupleIJNS5_1CILi1EEES8_S8_EEENS6_IJNS7_ILi64EEENS7_ILi128EEESB_EEENS_10bfloat16_tEfNS_4arch4Sm90ELb1ELb0ELb0ELb0ELb1ELb1ELb0ELb0ELi2ELi1ELi2ELi1ELb0EEENS1_24CollectiveEpilogueBwdGQAISC_fSF_Li256ELb0ELb1EEENS1_25SingleTileBwdLPTSchedulerILb0ELi128ELb1EEEEEEEEEvNT_6ParamsE)
        /*0758*/ 	.word	0x00000008


	//----- nvinfo : EIATTR_MIN_STACK_SIZE
	.align		4
.L_332:
        /*075c*/ 	.byte	0x04, 0x12
        /*075e*/ 	.short	(.L_334 - .L_333)
	.align		4
.L_333:
        /*0760*/ 	.word	index@(_ZN7cutlass13device_kernelIN5flash22FlashAttnBwdPreprocessIN4cute5tupleIJNS3_1CILi64EEENS5_ILi128EEEEEENS_10bfloat16_tEfNS_4arch4Sm90ELb1ELb0EEEEEvNT_6ParamsE)
        /*0764*/ 	.word	0x00000000


	//----- nvinfo : EIATTR_MIN_STACK_SIZE
	.align		4
.L_334:
        /*0768*/ 	.byte	0x04, 0x12
        /*076a*/ 	.short	(.L_336 - .L_335)
	.align		4
.L_335:
        /*076c*/ 	.word	index@(_ZN7cutlass13device_kernelIN5flash11enable_sm90INS1_16FlashAttnBwdSm90INS1_25CollectiveMainloopBwdSm90ILi2ELi2ELi2EN4cute5tupleIJNS5_1CILi1EEES8_S8_EEENS6_IJNS7_ILi64EEENS7_ILi128EEESB_EEENS_10bfloat16_tEfNS_4arch4Sm90ELb1ELb0ELb0ELb1ELb0ELb1ELb0ELb0ELi2ELi1ELi2ELi1ELb0EEENS1_21CollectiveEpilogueBwdISC_SD_SF_Li256ELb1ELb0ELi1EEENS1_25SingleTileBwdLPTSchedulerILb1ELi128ELb0EEEEEEEEEvNT_6ParamsE)
        /*0770*/ 	.word	0x00000008


	//----- nvinfo : EIATTR_MIN_STACK_SIZE
	.align		4
.L_336:
        /*0774*/ 	.byte	0x04, 0x12
        /*0776*/ 	.short	(.L_338 - .L_337)
	.align		4
.L_337:
        /*0778*/ 	.word	index@(_ZN7cutlass13device_kernelIN5flash11enable_sm90INS1_16FlashAttnBwdSm90INS1_25CollectiveMainloopBwdSm90ILi2ELi2ELi2EN4cute5tupleIJNS5_1CILi1EEES8_S8_EEENS6_IJNS7_ILi64EEENS7_ILi128EEESB_EEENS_10bfloat16_tEfNS_4arch4Sm90ELb1ELb0ELb0ELb1ELb1ELb1ELb0ELb0ELi2ELi1ELi2ELi1ELb0EEENS1_21CollectiveEpilogueBwdISC_SD_SF_Li256ELb1ELb0ELi1EEENS1_25SingleTileBwdLPTSchedulerILb1ELi128ELb1EEEEEEEEEvNT_6ParamsE)
        /*077c*/ 	.word	0x00000008


	//----- nvinfo : EIATTR_MIN_STACK_SIZE
	.align		4
.L_338:
        /*0780*/ 	.byte	0x04, 0x12
        /*0782*/ 	.short	(.L_340 - .L_339)
	.align		4
.L_339:
        /*0784*/ 	.word	index@(_ZN7cutlass13device_kernelIN5flash11enable_sm90INS1_16FlashAttnBwdSm90INS1_25CollectiveMainloopBwdSm90ILi2ELi2ELi2EN4cute5tupleIJNS5_1CILi1EEES8_S8_EEENS6_IJNS7_ILi64EEENS7_ILi128EEESB_EEENS_10bfloat16_tEfNS_4arch4Sm90ELb1ELb0ELb0ELb1ELb0ELb1ELb0ELb0ELi2ELi1ELi2ELi1ELb0EEENS1_24CollectiveEpilogueBwdGQAISC_fSF_Li256ELb1ELb0EEENS1_25SingleTileBwdLPTSchedulerILb1ELi128ELb0EEEEEEEEEvNT_6ParamsE)
        /*0788*/ 	.word	0x00000008


	//----- nvinfo : EIATTR_MIN_STACK_SIZE
	.align		4
.L_340:
        /*078c*/ 	.byte	0x04, 0x12
        /*078e*/ 	.short	(.L_342 - .L_341)
	.align		4
.L_341:
        /*0790*/ 	.word	index@(_ZN7cutlass13device_kernelIN5flash32FlashAttnBwdPostprocessConvertdQIN4cute5tupleIJNS3_1CILi128EEES6_EEENS_10bfloat16_tEfNS_4arch4Sm90ELi256ENS3_8TiledMMAINS3_8MMA_AtomIJNS3_4SM904GMMA28MMA_64x128x16_F32BF16BF16_RSILNSE_5MajorE0ELSG_1ELNSE_7ScaleInE1ELSH_1EEEEEENS3_6LayoutINS4_IJNS5_ILi2EEENS5_ILi1EEESM_EEENS4_IJSM_NS5_ILi0EEESO_EEEEENS4_IJNS3_10UnderscoreESR_SR_EEEEELb0EEEEEvNT_6ParamsE)
        /*0794*/ 	.word	0x00000000


	//----- nvinfo : EIATTR_MIN_STACK_SIZE
	.align		4
.L_342:
        /*0798*/ 	.byte	0x04, 0x12
        /*079a*/ 	.short	(.L_344 - .L_343)
	.align		4
.L_343:
        /*079c*/ 	.word	index@(_ZN7cutlass13device_kernelIN5flash32FlashAttnBwdPostprocessConvertdQIN4cute5tupleIJNS3_1CILi64EEENS5_ILi128EEEEEENS_10bfloat16_tEfNS_4arch4Sm90ELi256ENS3_8TiledMMAINS3_8MMA_AtomIJNS3_4SM904GMMA27MMA_64x64x16_F32BF16BF16_SSILNSF_5MajorE0ELSH_1ELNSF_7ScaleInE1ELSI_1EEEEEENS3_6LayoutINS4_IJNS5_ILi1EEENS5_ILi2EEESM_EEENS4_IJNS5_ILi0EEESM_SP_EEEEENS4_IJNS3_10UnderscoreESS_SS_EEEEELb0EEEEEvNT_6ParamsE)
        /*07a0*/ 	.word	0x00000000


	//----- nvinfo : EIATTR_MIN_STACK_SIZE
	.align		4
.L_344:
        /*07a4*/ 	.byte	0x04, 0x12
        /*07a6*/ 	.short	(.L_346 - .L_345)
	.align		4
.L_345:
        /*07a8*/ 	.word	index@(_ZN7cutlass13device_kernelIN5flash11enable_sm90INS1_16FlashAttnBwdSm90INS1_25CollectiveMainloopBwdSm90ILi2ELi2ELi2EN4cute5tupleIJNS5_1CILi1EEES8_S8_EEENS6_IJNS7_ILi64EEENS7_ILi128EEESB_EEENS_10bfloat16_tEfNS_4arch4Sm90ELb1ELb0ELb0ELb1ELb1ELb1ELb0ELb0ELi2ELi1ELi2ELi1ELb0EEENS1_24CollectiveEpilogueBwdGQAISC_fSF_Li256ELb1ELb1EEENS1_25SingleTileBwdLPTSchedulerILb1ELi128ELb1EEEEEEEEEvNT_6ParamsE)
        /*07ac*/ 	.word	0x00000008


	//----- nvinfo : EIATTR_MIN_STACK_SIZE
	.align		4
.L_346:
        /*07b0*/ 	.byte	0x04, 0x12
        /*07b2*/ 	.short	(.L_348 - .L_347)
	.align		4
.L_347:
        /*07b4*/ 	.word	index@(_ZN7cutlass13device_kernelIN5flash22FlashAttnBwdPreprocessIN4cute5tupleIJNS3_1CILi64EEENS5_ILi128EEEEEENS_10bfloat16_tEfNS_4arch4Sm90ELb1ELb1EEEEEvNT_6ParamsE)
        /*07b8*/ 	.word	0x00000000
.L_348:


//--------------------- .nv.compat                --------------------------
	.section	.nv.compat,"",@"SHT_CUDA_COMPAT_INFO"
	.align	4
        /*0000*/ 	.byte	0x02, 0x09, 0x01, 0x00, 0x02, 0x02, 0x04, 0x00, 0x02, 0x05, 0x05, 0x00, 0x03, 0x07, 0x01, 0x01
        /*0010*/ 	.byte	0x02, 0x03, 0x01, 0x00, 0x02, 0x06, 0x01, 0x00, 0x04, 0x0b, 0x08, 0x00, 0x00, 0x00, 0x00, 0x00
        /*0020*/ 	.byte	0x00, 0x00, 0x00, 0x00


//--------------------- .nv.info._ZN7cutlass13device_kernelIN5flash11enable_sm90INS1_16FlashAttnBwdSm90INS1_25CollectiveMainloopBwdSm90ILi2ELi2ELi2EN4cute5tupleIJNS5_1CILi1EEES8_S8_EEENS6_IJNS7_ILi64EEENS7_ILi128EEESB_EEENS_10bfloat16_tEfNS_4arch4Sm90ELb0ELb0ELb1ELb0ELb0ELb1ELb0ELb0ELi2ELi1ELi2ELi1ELb0EEENS1_21CollectiveEpilogueBwdISC_SD_SF_Li256ELb0ELb0ELi1EEENS1_19SingleTileSchedulerILb0ELb0ELb0ELi128EEEEEEEEEvNT_6ParamsE --------------------------
	.section	.nv.info._ZN7cutlass13device_kernelIN5flash11enable_sm90INS1_16FlashAttnBwdSm90INS1_25CollectiveMainloopBwdSm90ILi2ELi2ELi2EN4cute5tupleIJNS5_1CILi1EEES8_S8_EEENS6_IJNS7_ILi64EEENS7_ILi128EEESB_EEENS_10bfloat16_tEfNS_4arch4Sm90ELb0ELb0ELb1ELb0ELb0ELb1ELb0ELb0ELi2ELi1ELi2ELi1ELb0EEENS1_21CollectiveEpilogueBwdISC_SD_SF_Li256ELb0ELb0ELi1EEENS1_19SingleTileSchedulerILb0ELb0ELb0ELi128EEEEEEEEEvNT_6ParamsE,"",@"SHT_CUDA_INFO"
	.sectionflags	@""
	.align	4


	//----- nvinfo : EIATTR_CUDA_API_VERSION
	.align		4
        /*0000*/ 	.byte	0x04, 0x37
        /*0002*/ 	.short	(.L_350 - .L_349)
.L_349:
        /*0004*/ 	.word	0x00000082


	//----- nvinfo : EIATTR_KPARAM_INFO
	.align		4
.L_350:
        /*0008*/ 	.byte	0x04, 0x17
        /*000a*/ 	.short	(.L_352 - .L_351)
.L_351:
        /*000c*/ 	.word	0x00000000
        /*0010*/ 	.short	0x0000
        /*0012*/ 	.short	0x0070
        /*0014*/ 	.byte	0x00, 0xf0, 0x01, 0x24


	//----- nvinfo : EIATTR_SPARSE_MMA_MASK
	.align		4
.L_352:
        /*0018*/ 	.byte	0x03, 0x50
        /*001a*/ 	.short	0x0000


	//----- nvinfo : EIATTR_MAXREG_COUNT
	.align		4
        /*001c*/ 	.byte	0x03, 0x1b
        /*001e*/ 	.short	0x00a8


	//----- nvinfo : EIATTR_NUM_BARRIERS
	.align		4
        /*0020*/ 	.byte	0x02, 0x4c
        /*0022*/ 	.byte	0x10
	.zero		1


	//----- nvinfo : EIATTR_EXTERNS
	.align		4
        /*0024*/ 	.byte	0x04, 0x0f
        /*0026*/ 	.short	(.L_354 - .L_353)


	//   ....[0]....
	.align		4
.L_353:
        /*0028*/ 	.word	index@(__assertfail)


	//----- nvinfo : EIATTR_MERCURY_ISA_VERSION
	.align		4
.L_354:
        /*002c*/ 	.byte	0x03, 0x5f
        /*002e*/ 	.short	0x0101


	//----- nvinfo : EIATTR_INT_WARP_WIDE_INSTR_OFFSETS
	.align		4
        /*0030*/ 	.byte	0x04, 0x31
        /*0032*/ 	.short	(.L_356 - .L_355)


	//   ....[0]....
.L_355:
        /*0034*/ 	.word	0x000001d0


	//   ....[1]....
        /*0038*/ 	.word	0x00000290


	//----- nvinfo : EIATTR_COOP_GROUP_MASK_REGIDS
	.align		4
.L_356:
        /*003c*/ 	.byte	0x04, 0x29
        /*003e*/ 	.short	(.L_358 - .L_357)


	//   ....[0]....
.L_357:
        /*0040*/ 	.word	0xffffffff


	//   ....[1]....
        /*0044*/ 	.word	0xffffffff


	//   ....[2]....
        /*0048*/ 	.word	0xffffffff


	//   ....[3]....
        /*004c*/ 	.word	0xffffffff


	//   ....[4]....
        /*0050*/ 	.word	0xffffffff


	//   ....[5]....
        /*0054*/ 	.word	0xffffffff


	//   ....[6]....
        /*0058*/ 	.word	0xffffffff


	//   ....[7]....
        /*005c*/ 	.word	0xffffffff


	//   ....[8]....
        /*0060*/ 	.word	0x0500000f


	//----- nvinfo : EIATTR_COOP_GROUP_INSTR_OFFSETS
	.align		4
.L_358:
        /*0064*/ 	.byte	0x04, 0x28
        /*0066*/ 	.short	(.L_360 - .L_359)


	//   ....[0]....
.L_359:
        /*0068*/ 	.word	0x00000050


	//   ....[1]....
        /*006c*/ 	.word	0x000001e0


	//   ....[2]....
        /*0070*/ 	.word	0x00000270


	//   ....[3]....
        /*0074*/ 	.word	0x000003f0


	//   ....[4]....
        /*0078*/ 	.word	0x00000630


	//   ....[5]....
        /*007c*/ 	.word	0x00000b80


	//   ....[6]....
        /*0080*/ 	.word	0x00004860


	//   ....[7]....
        /*0084*/ 	.word	0x00004fb0


	//   ....[8]....
        /*0088*/ 	.word	0x00007840


	//----- nvinfo : EIATTR_REG_RECONFIG
	.align		4
.L_360:
        /*008c*/ 	.byte	0x01, 0x54
	.zero		2


	//----- nvinfo : EIATTR_SYSCALL_OFFSETS
	.align		4
        /*0090*/ 	.byte	0x04, 0x46
        /*0092*/ 	.short	(.L_362 - .L_361)


	//   ....[0]....
.L_361:
        /*0094*/ 	.word	0x000007c0


	//   ....[1]....
        /*0098*/ 	.word	0x000008b0


	//   ....[2]....
        /*009c*/ 	.word	0x00000a10


	//   ....[3]....
        /*00a0*/ 	.word	0x00000b00


	//   ....[4]....
        /*00a4*/ 	.word	0x000041b0


	//   ....[5]....
        /*00a8*/ 	.word	0x000042e0


	//   ....[6]....
        /*00ac*/ 	.word	0x00004400


	//   ....[7]....
        /*00b0*/ 	.word	0x00004520


	//----- nvinfo : EIATTR_MBARRIER_INSTR_OFFSETS
	.align		4
.L_362:
        /*00b4*/ 	.byte	0x04, 0x39
        /*00b6*/ 	.short	(.L_364 - .L_363)


	//   ....[0]....
.L_363:
        /*00b8*/ 	.word	0x000002b0
        /*00bc*/ 	.word	0x000000ff
        /*00c0*/ 	.word	0x00030800
        /*00c4*/ 	.short	0x0100
        /*00c6*/ 	.byte	0x06
	.zero		1


	//   ....[1]....
        /*00c8*/ 	.word	0x000003a0
        /*00cc*/ 	.word	0x000000ff
        /*00d0*/ 	.word	0x00030810
        /*00d4*/ 	.short	0x0100
        /*00d6*/ 	.byte	0x08
	.zero		1


	//   ....[2]....
        /*00d8*/ 	.word	0x000003b0
        /*00dc*/ 	.word	0x000000ff
        /*00e0*/ 	.word	0x00030820
        /*00e4*/ 	.short	0x0100
        /*00e6*/ 	.byte	0x08
	.zero		1


	//   ....[3]....
        /*00e8*/ 	.word	0x000003c0
        /*00ec*/ 	.word	0x000000ff
        /*00f0*/ 	.word	0x00030818
        /*00f4*/ 	.short	0x0100
        /*00f6*/ 	.byte	0x08
	.zero		1


	//   ....[4]....
        /*00f8*/ 	.word	0x000003d0
        /*00fc*/ 	.word	0x000000ff
        /*0100*/ 	.word	0x00030828
        /*0104*/ 	.short	0x0100
        /*0106*/ 	.byte	0x08
	.zero		1


	//   ....[5]....
        /*0108*/ 	.word	0x00000500
        /*010c*/ 	.word	0x000000ff
        /*0110*/ 	.word	0x00030830
        /*0114*/ 	.short	0x0100
        /*0116*/ 	.byte	0x08
	.zero		1


	//   ....[6]....
        /*0118*/ 	.word	0x00000510
        /*011c*/ 	.word	0x000000ff
        /*0120*/ 	.word	0x00030840
        /*0124*/ 	.short	0x0100
        /*0126*/ 	.byte	0x08
	.zero		1


	//   ....[7]....
        /*0128*/ 	.word	0x00000520
        /*012c*/ 	.word	0x000000ff
        /*0130*/ 	.word	0x00030838
        /*0134*/ 	.short	0x0100
        /*0136*/ 	.byte	0x08
	.zero		1


	//   ....[8]....
        /*0138*/ 	.word	0x00000530
        /*013c*/ 	.word	0x000000ff
        /*0140*/ 	.word	0x00030848
        /*0144*/ 	.short	0x0100
        /*0146*/ 	.byte	0x08
	.zero		1


	//   ....[9]....
        /*0148*/ 	.word	0x00000bb0
        /*014c*/ 	.word	0x00000010
        /*0150*/ 	.word	0x00030800
        /*0154*/ 	.short	0x010a
        /*0156*/ 	.byte	0x3f
	.zero		1


	//   ....[10]....
        /*0158*/ 	.word	0x00000c40
        /*015c*/ 	.word	0x00000010
        /*0160*/ 	.word	0x00030800
        /*0164*/ 	.short	0x010a
        /*0166*/ 	.byte	0x3f
	.zero		1


	//   ....[11]....
        /*0168*/ 	.word	0x000013b0
        /*016c*/ 	.word	0x00000002
        /*0170*/ 	.word	0x00030810
        /*0174*/ 	.short	0x010a
        /*0176*/ 	.byte	0x3f
	.zero		1


	//   ....[12]....
        /*0178*/ 	.word	0x000013f0
        /*017c*/ 	.word	0x00000002
        /*0180*/ 	.word	0x00030810
        /*0184*/ 	.short	0x010a
        /*0186*/ 	.byte	0x3f
	.zero		1


	//   ....[13]....
        /*0188*/ 	.word	0x00001920
        /*018c*/ 	.word	0x00000002
        /*0190*/ 	.word	0x00030830
        /*0194*/ 	.short	0x010a
        /*0196*/ 	.byte	0x3f
	.zero		1


	//   ....[14]....
        /*0198*/ 	.word	0x000019a0
        /*019c*/ 	.word	0x00000002
        /*01a0*/ 	.word	0x00030830
        /*01a4*/ 	.short	0x010a
        /*01a6*/ 	.byte	0x3f
	.zero		1


	//   ....[15]....
        /*01a8*/ 	.word	0x00003940
        /*01ac*/ 	.word	0x00000000
        /*01b0*/ 	.word	0x00000000
        /*01b4*/ 	.short	0x0101
        /*01b6*/ 	.byte	0x3f
	.zero		1


	//   ....[16]....
        /*01b8*/ 	.word	0x00003c50
        /*01bc*/ 	.word	0x00000002
        /*01c0*/ 	.word	0x00000000
        /*01c4*/ 	.short	0x0101
        /*01c6*/ 	.byte	0x3f
	.zero		1


	//   ....[17]....
        /*01c8*/ 	.word	0x00005df0
        /*01cc*/ 	.word	0x0000000b
        /*01d0*/ 	.word	0x00030820
        /*01d4*/ 	.short	0x010a
        /*01d6*/ 	.byte	0x3f
	.zero		1


	//   ....[18]....
        /*01d8*/ 	.word	0x000063f0
        /*01dc*/ 	.word	0x0000000b
        /*01e0*/ 	.word	0x00030840
        /*01e4*/ 	.short	0x010a
        /*01e6*/ 	.byte	0x3f
	.zero		1


	//   ....[19]....
        /*01e8*/ 	.word	0x00006690
        /*01ec*/ 	.word	0x0000000b
        /*01f0*/ 	.word	0x00030828
        /*01f4*/ 	.short	0x010a
        /*01f6*/ 	.byte	0x3f
	.zero		1


	//   ....[20]....
        /*01f8*/ 	.word	0x000068a0
        /*01fc*/ 	.word	0x0000000b
        /*0200*/ 	.word	0x00030848
        /*0204*/ 	.short	0x010a
        /*0206*/ 	.byte	0x3f
	.zero		1


	//   ....[21]....
        /*0208*/ 	.word	0x00006b20
        /*020c*/ 	.word	0x0000000b
        /*0210*/ 	.word	0x00030820
        /*0214*/ 	.short	0x010a
        /*0216*/ 	.byte	0x3f
	.zero		1


	//   ....[22]....
        /*0218*/ 	.word	0x00006da0
        /*021c*/ 	.word	0x0000000b
        /*0220*/ 	.word	0x00030840
        /*0224*/ 	.short	0x010a
        /*0226*/ 	.byte	0x3f
	.zero		1


	//   ....[23]....
        /*0228*/ 	.word	0x00007010
        /*022c*/ 	.word	0x0000000b
        /*0230*/ 	.word	0x00030828
        /*0234*/ 	.short	0x010a
        /*0236*/ 	.byte	0x3f
	.zero		1


	//   ....[24]....
        /*0238*/ 	.word	0x00007260
        /*023c*/ 	.word	0x00000004
        /*0240*/ 	.word	0x00030840
        /*0244*/ 	.short	0x010a
        /*0246*/ 	.byte	0x3f
	.zero		1


	//   ....[25]....
        /*0248*/ 	.word	0x000076b0
        /*024c*/ 	.word	0x00000006
        /*0250*/ 	.word	0x00000000
        /*0254*/ 	.short	0x010a
        /*0256*/ 	.byte	0x3f
	.zero		1


	//   ....[26]....
        /*0258*/ 	.word	0x00007710
        /*025c*/ 	.word	0x00000003
        /*0260*/ 	.word	0x00000000
        /*0264*/ 	.short	0x010a
        /*0266*/ 	.byte	0x3f
	.zero		1


	//   ....[27]....
        /*0268*/ 	.word	0x00007770
        /*026c*/ 	.word	0x00000000
        /*0270*/ 	.word	0x00000000
        /*0274*/ 	.short	0x010a
        /*0276*/ 	.byte	0x3f
	.zero		1


	//   ....[28]....
        /*0278*/ 	.word	0x000077a0
        /*027c*/ 	.word	0x00000003
        /*0280*/ 	.word	0x00000000
        /*0284*/ 	.short	0x010a
        /*0286*/ 	.byte	0x3f
	.zero		1


	//   ....[29]....
        /*0288*/ 	.word	0x00007870
        /*028c*/ 	.word	0x00000010
        /*0290*/ 	.word	0x00030800
        /*0294*/ 	.short	0x010a
        /*0296*/ 	.byte	0x3f
	.zero		1


	//   ....[30]....
        /*0298*/ 	.word	0x000078c0
        /*029c*/ 	.word	0x00000002
        /*02a0*/ 	.word	0x00030810
        /*02a4*/ 	.short	0x010a
        /*02a6*/ 	.byte	0x3f
	.zero		1


	//   ....[31]....
        /*02a8*/ 	.word	0x00007910
        /*02ac*/ 	.word	0x00000002
        /*02b0*/ 	.word	0x00030830
        /*02b4*/ 	.short	0x010a
        /*02b6*/ 	.byte	0x3f
	.zero		1


	//   ....[32]....
        /*02b8*/ 	.word	0x00007960
        /*02bc*/ 	.word	0x0000000b
        /*02c0*/ 	.word	0x00030820
        /*02c4*/ 	.short	0x010a
        /*02c6*/ 	.byte	0x3f
	.zero		1


	//   ....[33]....
        /*02c8*/ 	.word	0x000079b0
        /*02cc*/ 	.word	0x0000000b
        /*02d0*/ 	.word	0x00030840
        /*02d4*/ 	.short	0x010a
        /*02d6*/ 	.byte	0x3f
	.zero		1


	//   ....[34]....
        /*02d8*/ 	.word	0x00007a00
        /*02dc*/ 	.word	0x0000000b
        /*02e0*/ 	.word	0x00030828
        /*02e4*/ 	.short	0x010a
        /*02e6*/ 	.byte	0x3f
	.zero		1


	//   ....[35]....
        /*02e8*/ 	.word	0x00007a50
        /*02ec*/ 	.word	0x0000000b
        /*02f0*/ 	.word	0x00030848
        /*02f4*/ 	.short	0x010a
        /*02f6*/ 	.byte	0x3f
	.zero		1


	//   ....[36]....
        /*02f8*/ 	.word	0x00007ab0
        /*02fc*/ 	.word	0x0000000b
        /*0300*/ 	.word	0x00030820
        /*0304*/ 	.short	0x010a
        /*0306*/ 	.byte	0x3f
	.zero		1


	//   ....[37]....
        /*0308*/ 	.word	0x00007b00
        /*030c*/ 	.word	0x0000000b
        /*0310*/ 	.word	0x00030840
        /*0314*/ 	.short	0x010a
        /*0316*/ 	.byte	0x3f
	.zero		1


	//   ....[38]....
        /*0318*/ 	.word	0x00007b50
        /*031c*/ 	.word	0x0000000b
        /*0320*/ 	.word	0x00030828
        /*0324*/ 	.short	0x010a
        /*0326*/ 	.byte	0x3f
	.zero		1


	//   ....[39]....
        /*0328*/ 	.word	0x00007ba0
        /*032c*/ 	.word	0x00000004
        /*0330*/ 	.word	0x00030840
        /*0334*/ 	.short	0x010a
        /*0336*/ 	.byte	0x3f
	.zero		1


	//   ....[40]....
        /*0338*/ 	.word	0x00007c80
        /*033c*/ 	.word	0x00000006
        /*0340*/ 	.word	0x00000000
        /*0344*/ 	.short	0x010a
        /*0346*/ 	.byte	0x3f
	.zero		1


	//   ....[41]....
        /*0348*/ 	.word	0x00007cd0
        /*034c*/ 	.word	0x00000003
        /*0350*/ 	.word	0x00000000
        /*0354*/ 	.short	0x010a
        /*0356*/ 	.byte	0x3f
	.zero		1


	//   ....[42]....
        /*0358*/ 	.word	0x00007d20
        /*035c*/ 	.word	0x00000000
        /*0360*/ 	.word	0x00000000
        /*0364*/ 	.short	0x010a
        /*0366*/ 	.byte	0x3f
	.zero		1


	//----- nvinfo : EIATTR_NUM_MBARRIERS
	.align		4
.L_364:
        /*0368*/ 	.byte	0x03, 0x38
        /*036a*/ 	.short	0x0009


	//----- nvinfo : EIATTR_EXIT_INSTR_OFFSETS
	.align		4
        /*036c*/ 	.byte	0x04, 0x1c
        /*036e*/ 	.short	(.L_366 - .L_365)


	//   ....[0]....
.L_365:
        /*0370*/ 	.word	0x000077f0


	//----- nvinfo : EIATTR_MAX_THREADS
	.align		4
.L_366:
        /*0374*/ 	.byte	0x04, 0x05
        /*0376*/ 	.short	(.L_368 - .L_367)
.L_367:
        /*0378*/ 	.word	0x00000180
        /*037c*/ 	.word	0x00000001
        /*0380*/ 	.word	0x00000001


	//----- nvinfo : EIATTR_CRS_STACK_SIZE
	.align		4
.L_368:
        /*0384*/ 	.byte	0x04, 0x1e
        /*0386*/ 	.short	(.L_370 - .L_369)
.L_369:
        /*0388*/ 	.word	0x00000000


	//----- nvinfo : EIATTR_CBANK_PARAM_SIZE
	.align		4
.L_370:
        /*038c*/ 	.byte	0x03, 0x19
        /*038e*/ 	.short	0x0970


	//----- nvinfo : EIATTR_PARAM_CBANK
	.align		4
        /*0390*/ 	.byte	0x04, 0x0a
        /*0392*/ 	.short	(.L_372 - .L_371)
	.align		4
.L_371:
        /*0394*/ 	.word	index@(.nv.constant0._ZN7cutlass13device_kernelIN5flash11enable_sm90INS1_16FlashAttnBwdSm90INS1_25CollectiveMainloopBwdSm90ILi2ELi2ELi2EN4cute5tupleIJNS5_1CILi1EEES8_S8_EEENS6_IJNS7_ILi64EEENS7_ILi128EEESB_EEENS_10bfloat16_tEfNS_4arch4Sm90ELb0ELb0ELb1ELb0ELb0ELb1ELb0ELb0ELi2ELi1ELi2ELi1ELb0EEENS1_21CollectiveEpilogueBwdISC_SD_SF_Li256ELb0ELb0ELi1EEENS1_19SingleTileSchedulerILb0ELb0ELb0ELi128EEEEEEEEEvNT_6ParamsE)
        /*0398*/ 	.short	0x0210
        /*039a*/ 	.short	0x0970


	//----- nvinfo : EIATTR_SW_WAR
	.align		4
.L_372:
        /*039c*/ 	.byte	0x04, 0x36
        /*039e*/ 	.short	(.L_374 - .L_373)
.L_373:
        /*03a0*/ 	.word	0x00000008
.L_374:


//--------------------- .nv.info._ZN7cutlass13device_kernelIN5flash11enable_sm90INS1_16FlashAttnBwdSm90INS1_25CollectiveMainloopBwdSm90ILi2ELi2ELi2EN4cute5tupleIJNS5_1CILi1EEES8_S8_EEENS6_IJNS7_ILi64EEENS7_ILi128EEESB_EEENS_10bfloat16_tEfNS_4arch4Sm90ELb0ELb0ELb1ELb0ELb1ELb1ELb0ELb0ELi2ELi1ELi2ELi1ELb0EEENS1_21CollectiveEpilogueBwdISC_SD_SF_Li256ELb0ELb0ELi1EEENS1_19SingleTileSchedulerILb0ELb0ELb0ELi128EEEEEEEEEvNT_6ParamsE --------------------------
	.section	.nv.info._ZN7cutlass13device_kernelIN5flash11enable_sm90INS1_16FlashAttnBwdSm90INS1_25CollectiveMainloopBwdSm90ILi2ELi2ELi2EN4cute5tupleIJNS5_1CILi1EEES8_S8_EEENS6_IJNS7_ILi64EEENS7_ILi128EEESB_EEENS_10bfloat16_tEfNS_4arch4Sm90ELb0ELb0ELb1ELb0ELb1ELb1ELb0ELb0ELi2ELi1ELi2ELi1ELb0EEENS1_21CollectiveEpilogueBwdISC_SD_SF_Li256ELb0ELb0ELi1EEENS1_19SingleTileSchedulerILb0ELb0ELb0ELi128EEEEEEEEEvNT_6ParamsE,"",@"SHT_CUDA_INFO"
	.sectionflags	@""
	.align	4


	//----- nvinfo : EIATTR_CUDA_API_VERSION
	.align		4
        /*0000*/ 	.byte	0x04, 0x37
        /*0002*/ 	.short	(.L_376 - .L_375)
.L_375:
        /*0004*/ 	.word	0x00000082


	//----- nvinfo : EIATTR_KPARAM_INFO
	.align		4
.L_376:
        /*0008*/ 	.byte	0x04, 0x17
        /*000a*/ 	.short	(.L_378 - .L_377)
.L_377:
        /*000c*/ 	.word	0x00000000
        /*0010*/ 	.short	0x0000
        /*0012*/ 	.short	0x0070
        /*0014*/ 	.byte	0x00, 0xf0, 0x01, 0x24


	//----- nvinfo : EIATTR_SPARSE_MMA_MASK
	.align		4
.L_378:
        /*0018*/ 	.byte	0x03, 0x50
        /*001a*/ 	.short	0x0000


	//----- nvinfo : EIATTR_MAXREG_COUNT
	.align		4
        /*001c*/ 	.byte	0x03, 0x1b
        /*001e*/ 	.short	0x00a8


	//----- nvinfo : EIATTR_NUM_BARRIERS
	.align		4
        /*0020*/ 	.byte	0x02, 0x4c
        /*0022*/ 	.byte	0x10
	.zero		1


	//----- nvinfo : EIATTR_EXTERNS
	.align		4
        /*0024*/ 	.byte	0x04, 0x0f
        /*0026*/ 	.short	(.L_380 - .L_379)


	//   ....[0]....
	.align		4
.L_379:
        /*0028*/ 	.word	index@(__assertfail)


	//----- nvinfo : EIATTR_MERCURY_ISA_VERSION
	.align		4
.L_380:
        /*002c*/ 	.byte	0x03, 0x5f
        /*002e*/ 	.short	0x0101


	//----- nvinfo : EIATTR_INT_WARP_WIDE_INSTR_OFFSETS
	.align		4
        /*0030*/ 	.byte	0x04, 0x31
        /*0032*/ 	.short	(.L_382 - .L_381)


	//   ....[0]....
.L_381:
        /*0034*/ 	.word	0x000001d0


	//   ....[1]....
        /*0038*/ 	.word	0x00000290


	//   ....[2]....
        /*003c*/ 	.word	0x00005820


	//   ....[3]....
        /*0040*/ 	.word	0x00005c90


	//   ....[4]....
        /*0044*/ 	.word	0x00006260


	//----- nvinfo : EIATTR_COOP_GROUP_MASK_REGIDS
	.align		4
.L_382:
        /*0048*/ 	.byte	0x04, 0x29
        /*004a*/ 	.short	(.L_384 - .L_383)


	//   ....[0]....
.L_383:
        /*004c*/ 	.word	0xffffffff


	//   ....[1]....
        /*0050*/ 	.word	0xffffffff


	//   ....[2]....
        /*0054*/ 	.word	0xffffffff


	//   ....[3]....
        /*0058*/ 	.word	0xffffffff


	//   ....[4]....
        /*005c*/ 	.word	0xffffffff


	//   ....[5]....
        /*0060*/ 	.word	0xffffffff


	//   ....[6]....
        /*0064*/ 	.word	0xffffffff


	//   ....[7]....
        /*0068*/ 	.word	0xffffffff


	//   ....[8]....
        /*006c*/ 	.word	0xffffffff


	//   ....[9]....
        /*0070*/ 	.word	0xffffffff


	//   ....[10]....
        /*0074*/ 	.word	0xffffffff


	//   ....[11]....
        /*0078*/ 	.word	0xffffffff


	//   ....[12]....
        /*007c*/ 	.word	0xffffffff


	//   ....[13]....
        /*0080*/ 	.word	0xffffffff


	//   ....[14]....
        /*0084*/ 	.word	0x0500000f


	//   ....[15]....
        /*0088*/ 	.word	0x0500000f


	//   ....[16]....
        /*008c*/ 	.word	0x0500000f


	//   ....[17]....
        /*0090*/ 	.word	0x0500000f


	//----- nvinfo : EIATTR_COOP_GROUP_INSTR_OFFSETS
	.align		4
.L_384:
        /*0094*/ 	.byte	0x04, 0x28
        /*0096*/ 	.short	(.L_386 - .L_385)


	//   ....[0]....
.L_385:
        /*0098*/ 	.word	0x00000050


	//   ....[1]....
        /*009c*/ 	.word	0x000001e0


	//   ....[2]....
        /*00a0*/ 	.word	0x00000270


	//   ....[3]....
        /*00a4*/ 	.word	0x000003f0


	//   ....[4]....
        /*00a8*/ 	.word	0x00000630


	//   ....[5]....
        /*00ac*/ 	.word	0x00000b80


	//   ....[6]....
        /*00b0*/ 	.word	0x00004860


	//   ....[7]....
        /*00b4*/ 	.word	0x00004fb0


	//   ....[8]....
        /*00b8*/ 	.word	0x000054c0


	//   ....[9]....
        /*00bc*/ 	.word	0x00005750


	//   ....[10]....
        /*00c0*/ 	.word	0x00005990


	//   ....[11]....
        /*00c4*/ 	.word	0x00005bc0


	//   ....[12]....
        /*00c8*/ 	.word	0x00005e70


	//   ....[13]....
        /*00cc*/ 	.word	0x000061a0


	//   ....[14]....
        /*00d0*/ 	.word	0x00008060


	//   ....[15]....
        /*00d4*/ 	.word	0x000081b0


	//   ....[16]....
        /*00d8*/ 	.word	0x00008220


	//   ....[17]....
        /*00dc*/ 	.word	0x00008290


	//----- nvinfo : EIATTR_REG_RECONFIG
	.align		4
.L_386:
        /*00e0*/ 	.byte	0x01, 0x54
	.zero		2


	//----- nvinfo : EIATTR_SYSCALL_OFFSETS
	.align		4
        /*00e4*/ 	.byte	0x04, 0x46
        /*00e6*/ 	.short	(.L_388 - .L_387)


	//   ....[0]....
.L_387:
        /*00e8*/ 	.word	0x000007c0


	//   ....[1]....
        /*00ec*/ 	.word	0x000008b0


	//   ....[2]....
        /*00f0*/ 	.word	0x00000a10


	//   ....[3]....
        /*00f4*/ 	.word	0x00000b00


	//   ....[4]....
        /*00f8*/ 	.word	0x000041b0


	//   ....[5]....
        /*00fc*/ 	.word	0x000042e0


	//   ....[6]....
        /*0100*/ 	.word	0x00004400


	//   ....[7]....
        /*0104*/ 	.word	0x00004520


	//----- nvinfo : EIATTR_MBARRIER_INSTR_OFFSETS
	.align		4
.L_388:
        /*0108*/ 	.byte	0x04, 0x39
        /*010a*/ 	.short	(.L_390 - .L_389)


	//   ....[0]....
.L_389:
        /*010c*/ 	.word	0x000002b0
        /*0110*/ 	.word	0x000000ff
        /*0114*/ 	.word	0x00030800
        /*0118*/ 	.short	0x0100
        /*011a*/ 	.byte	0x06
	.zero		1


	//   ....[1]....
        /*011c*/ 	.word	0x000003a0
        /*0120*/ 	.word	0x000000ff
        /*0124*/ 	.word	0x00030810
        /*0128*/ 	.short	0x0100
        /*012a*/ 	.byte	0x08
	.zero		1


	//   ....[2]....
        /*012c*/ 	.word	0x000003b0
        /*0130*/ 	.word	0x000000ff
        /*0134*/ 	.word	0x00030820
        /*0138*/ 	.short	0x0100
        /*013a*/ 	.byte	0x08
	.zero		1


	//   ....[3]....
        /*013c*/ 	.word	0x000003c0
        /*0140*/ 	.word	0x000000ff
        /*0144*/ 	.word	0x00030818
        /*0148*/ 	.short	0x0100
        /*014a*/ 	.byte	0x08
	.zero		1


	//   ....[4]....
        /*014c*/ 	.word	0x000003d0
        /*0150*/ 	.word	0x000000ff
        /*0154*/ 	.word	0x00030828
        /*0158*/ 	.short	0x0100
        /*015a*/ 	.byte	0x08
	.zero		1


	//   ....[5]....
        /*015c*/ 	.word	0x00000500
        /*0160*/ 	.word	0x000000ff
        /*0164*/ 	.word	0x00030830
        /*0168*/ 	.short	0x0100
        /*016a*/ 	.byte	0x08
	.zero		1


	//   ....[6]....
        /*016c*/ 	.word	0x00000510
        /*0170*/ 	.word	0x000000ff
        /*0174*/ 	.word	0x00030840
        /*0178*/ 	.short	0x0100
        /*017a*/ 	.byte	0x08
	.zero		1


	//   ....[7]....
        /*017c*/ 	.word	0x00000520
        /*0180*/ 	.word	0x000000ff
        /*0184*/ 	.word	0x00030838
        /*0188*/ 	.short	0x0100
        /*018a*/ 	.byte	0x08
	.zero		1


	//   ....[8]....
        /*018c*/ 	.word	0x00000530
        /*0190*/ 	.word	0x000000ff
        /*0194*/ 	.word	0x00030848
        /*0198*/ 	.short	0x0100
        /*019a*/ 	.byte	0x08
	.zero		1


	//   ....[9]....
        /*019c*/ 	.word	0x00000bb0
        /*01a0*/ 	.word	0x00000010
        /*01a4*/ 	.word	0x00030800
        /*01a8*/ 	.short	0x010a
        /*01aa*/ 	.byte	0x3f
	.zero		1


	//   ....[10]....
        /*01ac*/ 	.word	0x00000c40
        /*01b0*/ 	.word	0x00000010
        /*01b4*/ 	.word	0x00030800
        /*01b8*/ 	.short	0x010a
        /*01ba*/ 	.byte	0x3f
	.zero		1


	//   ....[11]....
        /*01bc*/ 	.word	0x000013b0
        /*01c0*/ 	.word	0x00000002
        /*01c4*/ 	.word	0x00030810
        /*01c8*/ 	.short	0x010a
        /*01ca*/ 	.byte	0x3f
	.zero		1


	//   ....[12]....
        /*01cc*/ 	.word	0x000013f0
        /*01d0*/ 	.word	0x00000002
        /*01d4*/ 	.word	0x00030810
        /*01d8*/ 	.short	0x010a
        /*01da*/ 	.byte	0x3f
	.zero		1


	//   ....[13]....
        /*01dc*/ 	.word	0x00001920
        /*01e0*/ 	.word	0x00000002
        /*01e4*/ 	.word	0x00030830
        /*01e8*/ 	.short	0x010a
        /*01ea*/ 	.byte	0x3f
	.zero		1


	//   ....[14]....
        /*01ec*/ 	.word	0x000019a0
        /*01f0*/ 	.word	0x00000002
        /*01f4*/ 	.word	0x00030830
        /*01f8*/ 	.short	0x010a
        /*01fa*/ 	.byte	0x3f
	.zero		1


	//   ....[15]....
        /*01fc*/ 	.word	0x00003940
        /*0200*/ 	.word	0x00000000
        /*0204*/ 	.word	0x00000000
        /*0208*/ 	.short	0x0101
        /*020a*/ 	.byte	0x3f
	.zero		1


	//   ....[16]....
        /*020c*/ 	.word	0x00003c50
        /*0210*/ 	.word	0x00000002
        /*0214*/ 	.word	0x00000000
        /*0218*/ 	.short	0x0101
        /*021a*/ 	.byte	0x3f
	.zero		1


	//   ....[17]....
        /*021c*/ 	.word	0x00006610
        /*0220*/ 	.word	0x0000000b
        /*0224*/ 	.word	0x00030820
        /*0228*/ 	.short	0x010a
        /*022a*/ 	.byte	0x3f
	.zero		1


	//   ....[18]....
        /*022c*/ 	.word	0x00006c10
        /*0230*/ 	.word	0x0000000b
        /*0234*/ 	.word	0x00030840
        /*0238*/ 	.short	0x010a
        /*023a*/ 	.byte	0x3f
	.zero		1


	//   ....[19]....
        /*023c*/ 	.word	0x00006eb0
        /*0240*/ 	.word	0x0000000b
        /*0244*/ 	.word	0x00030828
        /*0248*/ 	.short	0x010a
        /*024a*/ 	.byte	0x3f
	.zero		1


	//   ....[20]....
        /*024c*/ 	.word	0x000070c0
        /*0250*/ 	.word	0x0000000b
        /*0254*/ 	.word	0x00030848
        /*0258*/ 	.short	0x010a
        /*025a*/ 	.byte	0x3f
	.zero		1


	//   ....[21]....
        /*025c*/ 	.word	0x00007340
        /*0260*/ 	.word	0x0000000b
        /*0264*/ 	.word	0x00030820
        /*0268*/ 	.short	0x010a
        /*026a*/ 	.byte	0x3f
	.zero		1


	//   ....[22]....
        /*026c*/ 	.word	0x000075c0
        /*0270*/ 	.word	0x0000000b
        /*0274*/ 	.word	0x00030840
        /*0278*/ 	.short	0x010a
        /*027a*/ 	.byte	0x3f
	.zero		1


	//   ....[23]....
        /*027c*/ 	.word	0x00007830
        /*0280*/ 	.word	0x0000000b
        /*0284*/ 	.word	0x00030828
        /*0288*/ 	.short	0x010a
        /*028a*/ 	.byte	0x3f
	.zero		1


	//   ....[24]....
        /*028c*/ 	.word	0x00007a80
        /*0290*/ 	.word	0x00000004
        /*0294*/ 	.word	0x00030840
        /*0298*/ 	.short	0x010a
        /*029a*/ 	.byte	0x3f
	.zero		1


	//   ....[25]....
        /*029c*/ 	.word	0x00007ed0
        /*02a0*/ 	.word	0x00000006
        /*02a4*/ 	.word	0x00000000
        /*02a8*/ 	.short	0x010a
        /*02aa*/ 	.byte	0x3f
	.zero		1


	//   ....[26]....
        /*02ac*/ 	.word	0x00007f30
        /*02b0*/ 	.word	0x00000003
        /*02b4*/ 	.word	0x00000000
        /*02b8*/ 	.short	0x010a
        /*02ba*/ 	.byte	0x3f
	.zero		1


	//   ....[27]....
        /*02bc*/ 	.word	0x00007f90
        /*02c0*/ 	.word	0x00000000
        /*02c4*/ 	.word	0x00000000
        /*02c8*/ 	.short	0x010a
        /*02ca*/ 	.byte	0x3f
	.zero		1


	//   ....[28]....
        /*02cc*/ 	.word	0x00007fc0
        /*02d0*/ 	.word	0x00000003
        /*02d4*/ 	.word	0x00000000
        /*02d8*/ 	.short	0x010a
        /*02da*/ 	.byte	0x3f
	.zero		1


	//   ....[29]....
        /*02dc*/ 	.word	0x00008090
        /*02e0*/ 	.word	0x00000010
        /*02e4*/ 	.word	0x00030800
        /*02e8*/ 	.short	0x010a
        /*02ea*/ 	.byte	0x3f
	.zero		1


	//   ....[30]....
        /*02ec*/ 	.word	0x000080e0
        /*02f0*/ 	.word	0x00000002
        /*02f4*/ 	.word	0x00030810
        /*02f8*/ 	.short	0x010a
        /*02fa*/ 	.byte	0x3f
	.zero		1


	//   ....[31]....
        /*02fc*/ 	.word	0x00008130
        /*0300*/ 	.word	0x00000002
        /*0304*/ 	.word	0x00030830
        /*0308*/ 	.short	0x010a
        /*030a*/ 	.byte	0x3f
	.zero		1


	//   ....[32]....
        /*030c*/ 	.word	0x000082d0
        /*0310*/ 	.word	0x0000000b
        /*0314*/ 	.word	0x00030820
        /*0318*/ 	.short	0x010a
        /*031a*/ 	.byte	0x3f
	.zero		1


	//   ....[33]....
        /*031c*/ 	.word	0x00008320
        /*0320*/ 	.word	0x0000000b
        /*0324*/ 	.word	0x00030840
        /*0328*/ 	.short	0x010a
        /*032a*/ 	.byte	0x3f
	.zero		1


	//   ....[34]....
        /*032c*/ 	.word	0x00008370
        /*0330*/ 	.word	0x0000000b
        /*0334*/ 	.word	0x00030828
        /*0338*/ 	.short	0x010a
        /*033a*/ 	.byte	0x3f
	.zero		1


	//   ....[35]....
        /*033c*/ 	.word	0x000083c0
        /*0340*/ 	.word	0x0000000b
        /*0344*/ 	.word	0x00030848
        /*0348*/ 	.short	0x010a
        /*034a*/ 	.byte	0x3f
	.zero		1


	//   ....[36]....
        /*034c*/ 	.word	0x00008420
        /*0350*/ 	.word	0x0000000b
        /*0354*/ 	.word	0x00030820
        /*0358*/ 	.short	0x010a
        /*035a*/ 	.byte	0x3f
	.zero		1


	//   ....[37]....
        /*035c*/ 	.word	0x00008470
        /*0360*/ 	.word	0x0000000b
        /*0364*/ 	.word	0x00030840
        /*0368*/ 	.short	0x010a
        /*036a*/ 	.byte	0x3f
	.zero		1


	//   ....[38]....
        /*036c*/ 	.word	0x000084c0
        /*0370*/ 	.word	0x0000000b
        /*0374*/ 	.word	0x00030828
        /*0378*/ 	.short	0x010a
        /*037a*/ 	.byte	0x3f
	.zero		1


	//   ....[39]....
        /*037c*/ 	.word	0x00008510
        /*0380*/ 	.word	0x00000004
        /*0384*/ 	.word	0x00030840
        /*0388*/ 	.short	0x010a
        /*038a*/ 	.byte	0x3f
	.zero		1


	//   ....[40]....
        /*038c*/ 	.word	0x000085f0
        /*0390*/ 	.word	0x00000006
        /*0394*/ 	.word	0x00000000
        /*0398*/ 	.short	0x010a
        /*039a*/ 	.byte	0x3f
	.zero		1


	//   ....[41]....
        /*039c*/ 	.word	0x00008640
        /*03a0*/ 	.word	0x00000003
        /*03a4*/ 	.word	0x00000000
        /*03a8*/ 	.short	0x010a
        /*03aa*/ 	.byte	0x3f
	.zero		1


	//   ....[42]....
        /*03ac*/ 	.word	0x00008690
        /*03b0*/ 	.word	0x00000000
        /*03b4*/ 	.word	0x00000000
        /*03b8*/ 	.short	0x010a
        /*03ba*/ 	.byte	0x3f
	.zero		1


	//----- nvinfo : EIATTR_NUM_MBARRIERS
	.align		4
.L_390:
        /*03bc*/ 	.byte	0x03, 0x38
        /*03be*/ 	.short	0x0009


	//----- nvinfo : EIATTR_EXIT_INSTR_OFFSETS
	.align		4
        /*03c0*/ 	.byte	0x04, 0x1c
        /*03c2*/ 	.short	(.L_392 - .L_391)


	//   ....[0]....
.L_391:
        /*03c4*/ 	.word	0x00008010


	//----- nvinfo : EIATTR_MAX_THREADS
	.align		4
.L_392:
        /*03c8*/ 	.byte	0x04, 0x05
        /*03ca*/ 	.short	(.L_394 - .L_393)
.L_393:
        /*03cc*/ 	.word	0x00000180
        /*03d0*/ 	.word	0x00000001
        /*03d4*/ 	.word	0x00000001


	//----- nvinfo : EIATTR_CRS_STACK_SIZE
	.align		4
.L_394:
        /*03d8*/ 	.byte	0x04, 0x1e
        /*03da*/ 	.short	(.L_396 - .L_395)
.L_395:
        /*03dc*/ 	.word	0x00000000


	//----- nvinfo : EIATTR_CBANK_PARAM_SIZE
	.align		4
.L_396:
        /*03e0*/ 	.byte	0x03, 0x19
        /*03e2*/ 	.short	0x0970


	//----- nvinfo : EIATTR_PARAM_CBANK
	.align		4
        /*03e4*/ 	.byte	0x04, 0x0a
        /*03e6*/ 	.short	(.L_398 - .L_397)
	.align		4
.L_397:
        /*03e8*/ 	.word	index@(.nv.constant0._ZN7cutlass13device_kernelIN5flash11enable_sm90INS1_16FlashAttnBwdSm90INS1_25CollectiveMainloopBwdSm90ILi2ELi2ELi2EN4cute5tupleIJNS5_1CILi1EEES8_S8_EEENS6_IJNS7_ILi64EEENS7_ILi128EEESB_EEENS_10bfloat16_tEfNS_4arch4Sm90ELb0ELb0ELb1ELb0ELb1ELb1ELb0ELb0ELi2ELi1ELi2ELi1ELb0EEENS1_21CollectiveEpilogueBwdISC_SD_SF_Li256ELb0ELb0ELi1EEENS1_19SingleTileSchedulerILb0ELb0ELb0ELi128EEEEEEEEEvNT_6ParamsE)
        /*03ec*/ 	.short	0x0210
        /*03ee*/ 	.short	0x0970


	//----- nvinfo : EIATTR_SW_WAR
	.align		4
.L_398:
        /*03f0*/ 	.byte	0x04, 0x36
        /*03f2*/ 	.short	(.L_400 - .L_399)
.L_399:
        /*03f4*/ 	.word	0x00000008
.L_400:


//--------------------- .nv.info._ZN7cutlass13device_kernelIN5flash11enable_sm90INS1_16FlashAttnBwdSm90INS1_25CollectiveMainloopBwdSm90ILi2ELi2ELi2EN4cute5tupleIJNS5_1CILi1EEES8_S8_EEENS6_IJNS7_ILi64EEENS7_ILi128EEESB_EEENS_10bfloat16_tEfNS_4arch4Sm90ELb0ELb0ELb1ELb0ELb0ELb1ELb0ELb0ELi2ELi1ELi2ELi1ELb0EEENS1_24CollectiveEpilogueBwdGQAISC_fSF_Li256ELb0ELb0EEENS1_19SingleTileSchedulerILb0ELb0ELb0ELi128EEEEEEEEEvNT_6ParamsE --------------------------
	.section	.nv.info._ZN7cutlass13device_kernelIN5flash11enable_sm90INS1_16FlashAttnBwdSm90INS1_25CollectiveMainloopBwdSm90ILi2ELi2ELi2EN4cute5tupleIJNS5_1CILi1EEES8_S8_EEENS6_IJNS7_ILi64EEENS7_ILi128EEESB_EEENS_10bfloat16_tEfNS_4arch4Sm90ELb0ELb0ELb1ELb0ELb0ELb1ELb0ELb0ELi2ELi1ELi2ELi1ELb0EEENS1_24CollectiveEpilogueBwdGQAISC_fSF_Li256ELb0ELb0EEENS1_19SingleTileSchedulerILb0ELb0ELb0ELi128EEEEEEEEEvNT_6ParamsE,"",@"SHT_CUDA_INFO"
	.sectionflags	@""
	.align	4


	//----- nvinfo : EIATTR_CUDA_API_VERSION
	.align		4
        /*0000*/ 	.byte	0x04, 0x37
        /*0002*/ 	.short	(.L_402 - .L_401)
.L_401:
        /*0004*/ 	.word	0x00000082


	//----- nvinfo : EIATTR_KPARAM_INFO
	.align		4
.L_402:
        /*0008*/ 	.byte	0x04, 0x17
        /*000a*/ 	.short	(.L_404 - .L_403)
.L_403:
        /*000c*/ 	.word	0x00000000
        /*0010*/ 	.short	0x0000
        /*0012*/ 	.short	0x0070
        /*0014*/ 	.byte	0x00, 0xf0, 0x01, 0x1a


	//----- nvinfo : EIATTR_SPARSE_MMA_MASK
	.align		4
.L_404:
        /*0018*/ 	.byte	0x03, 0x50
        /*001a*/ 	.short	0x0000


	//----- nvinfo : EIATTR_MAXREG_COUNT
	.align		4
        /*001c*/ 	.byte	0x03, 0x1b
        /*001e*/ 	.short	0x00a8


	//----- nvinfo : EIATTR_NUM_BARRIERS
	.align		4
        /*0020*/ 	.byte	0x02, 0x4c
        /*0022*/ 	.byte	0x10
	.zero		1


	//----- nvinfo : EIATTR_EXTERNS
	.align		4
        /*0024*/ 	.byte	0x04, 0x0f
        /*0026*/ 	.short	(.L_406 - .L_405)


	//   ....[0]....
	.align		4
.L_405:
        /*0028*/ 	.word	index@(__assertfail)


	//----- nvinfo : EIATTR_MERCURY_ISA_VERSION
	.align		4
.L_406:
        /*002c*/ 	.byte	0x03, 0x5f
        /*002e*/ 	.short	0x0101


	//----- nvinfo : EIATTR_INT_WARP_WIDE_INSTR_OFFSETS
	.align		4
        /*0030*/ 	.byte	0x04, 0x31
        /*0032*/ 	.short	(.L_408 - .L_407)


	//   ....[0]....
.L_407:
        /*0034*/ 	.word	0x00000170


	//   ....[1]....
        /*0038*/ 	.word	0x00000230


	//----- nvinfo : EIATTR_COOP_GROUP_MASK_REGIDS
	.align		4
.L_408:
        /*003c*/ 	.byte	0x04, 0x29
        /*003e*/ 	.short	(.L_410 - .L_409)


	//   ....[0]....
.L_409:
        /*0040*/ 	.word	0xffffffff


	//   ....[1]....
        /*0044*/ 	.word	0xffffffff


	//   ....[2]....
        /*0048*/ 	.word	0xffffffff


	//   ....[3]....
        /*004c*/ 	.word	0xffffffff


	//   ....[4]....
        /*0050*/ 	.word	0xffffffff


	//   ....[5]....
        /*0054*/ 	.word	0xffffffff


	//   ....[6]....
        /*0058*/ 	.word	0xffffffff


	//   ....[7]....
        /*005c*/ 	.word	0x0500000f


	//----- nvinfo : EIATTR_COOP_GROUP_INSTR_OFFSETS
	.align		4
.L_410:
        /*0060*/ 	.byte	0x04, 0x28
        /*0062*/ 	.short	(.L_412 - .L_411)


	//   ....[0]....
.L_411:
        /*0064*/ 	.word	0x00000050


	//   ....[1]....
        /*0068*/ 	.word	0x00000180


	//   ....[2]....
        /*006c*/ 	.word	0x00000210


	//   ....[3]....
        /*0070*/ 	.word	0x00000390


	//   ....[4]....
        /*0074*/ 	.word	0x000005d0


	//   ....[5]....
        /*0078*/ 	.word	0x00000b20


	//   ....[6]....
        /*007c*/ 	.word	0x00004ce0


	//   ....[7]....
        /*0080*/ 	.word	0x00007570


	//----- nvinfo : EIATTR_REG_RECONFIG
	.align		4
.L_412:
        /*0084*/ 	.byte	0x01, 0x54
	.zero		2


	//----- nvinfo : EIATTR_SYSCALL_OFFSETS
	.align		4
        /*0088*/ 	.byte	0x04, 0x46
        /*008a*/ 	.short	(.L_414 - .L_413)


	//   ....[0]....
.L_413:
        /*008c*/ 	.word	0x00000760


	//   ....[1]....
        /*0090*/ 	.word	0x00000850


	//   ....[2]....
        /*0094*/ 	.word	0x000009b0


	//   ....[3]....
        /*0098*/ 	.word	0x00000aa0


	//----- nvinfo : EIATTR_MBARRIER_INSTR_OFFSETS
	.align		4
.L_414:
        /*009c*/ 	.byte	0x04, 0x39
        /*009e*/ 	.short	(.L_416 - .L_415)


	//   ....[0]....
.L_415:
        /*00a0*/ 	.word	0x00000250
        /*00a4*/ 	.word	0x000000ff
        /*00a8*/ 	.word	0x00030800
        /*00ac*/ 	.short	0x0100
        /*00ae*/ 	.byte	0x06
	.zero		1


	//   ....[1]....
        /*00b0*/ 	.word	0x00000340
        /*00b4*/ 	.word	0x000000ff
        /*00b8*/ 	.word	0x00030810
        /*00bc*/ 	.short	0x0100
        /*00be*/ 	.byte	0x08
	.zero		1


	//   ....[2]....
        /*00c0*/ 	.word	0x00000350
        /*00c4*/ 	.word	0x000000ff
        /*00c8*/ 	.word	0x00030820
        /*00cc*/ 	.short	0x0100
        /*00ce*/ 	.byte	0x08
	.zero		1


	//   ....[3]....
        /*00d0*/ 	.word	0x00000360
        /*00d4*/ 	.word	0x000000ff
        /*00d8*/ 	.word	0x00030818
        /*00dc*/ 	.short	0x0100
        /*00de*/ 	.byte	0x08
	.zero		1


	//   ....[4]....
        /*00e0*/ 	.word	0x00000370
        /*00e4*/ 	.word	0x000000ff
        /*00e8*/ 	.word	0x00030828
        /*00ec*/ 	.short	0x0100
        /*00ee*/ 	.byte	0x08
	.zero		1


	//   ....[5]....
        /*00f0*/ 	.word	0x000004a0
        /*00f4*/ 	.word	0x000000ff
        /*00f8*/ 	.word	0x00030830
        /*00fc*/ 	.short	0x0100
        /*00fe*/ 	.byte	0x08
	.zero		1


	//   ....[6]....
        /*0100*/ 	.word	0x000004b0
        /*0104*/ 	.word	0x000000ff
        /*0108*/ 	.word	0x00030840
        /*010c*/ 	.short	0x0100
        /*010e*/ 	.byte	0x08
	.zero		1


	//   ....[7]....
        /*0110*/ 	.word	0x000004c0
        /*0114*/ 	.word	0x000000ff
        /*0118*/ 	.word	0x00030838
        /*011c*/ 	.short	0x0100
        /*011e*/ 	.byte	0x08
	.zero		1


	//   ....[8]....
        /*0120*/ 	.word	0x000004d0
        /*0124*/ 	.word	0x000000ff
        /*0128*/ 	.word	0x00030848
        /*012c*/ 	.short	0x0100
        /*012e*/ 	.byte	0x08
	.zero		1


	//   ....[9]....
        /*0130*/ 	.word	0x00000b70
        /*0134*/ 	.word	0x00000010
        /*0138*/ 	.word	0x00030800
        /*013c*/ 	.short	0x010a
        /*013e*/ 	.byte	0x3f
	.zero		1


	//   ....[10]....
        /*0140*/ 	.word	0x00000cc0
        /*0144*/ 	.word	0x00000010
        /*0148*/ 	.word	0x00030800
        /*014c*/ 	.short	0x010a
        /*014e*/ 	.byte	0x3f
	.zero		1


	//   ....[11]....
        /*0150*/ 	.word	0x00001720
        /*0154*/ 	.word	0x00000002
        /*0158*/ 	.word	0x00030810
        /*015c*/ 	.short	0x010a
        /*015e*/ 	.byte	0x3f
	.zero		1


	//   ....[12]....
        /*0160*/ 	.word	0x00001760
        /*0164*/ 	.word	0x00000002
        /*0168*/ 	.word	0x00030810
        /*016c*/ 	.short	0x010a
        /*016e*/ 	.byte	0x3f
	.zero		1


	//   ....[13]....
        /*0170*/ 	.word	0x00001c90
        /*0174*/ 	.word	0x00000002
        /*0178*/ 	.word	0x00030830
        /*017c*/ 	.short	0x010a
        /*017e*/ 	.byte	0x3f
	.zero		1


	//   ....[14]....
        /*0180*/ 	.word	0x00001d10
        /*0184*/ 	.word	0x00000002
        /*0188*/ 	.word	0x00030830
        /*018c*/ 	.short	0x010a
        /*018e*/ 	.byte	0x3f
	.zero		1


	//   ....[15]....
        /*0190*/ 	.word	0x00003cb0
        /*0194*/ 	.word	0x00000000
        /*0198*/ 	.word	0x00000000
        /*019c*/ 	.short	0x0101
        /*019e*/ 	.byte	0x3f
	.zero		1


	//   ....[16]....
        /*01a0*/ 	.word	0x00003fe0
        /*01a4*/ 	.word	0x00000002
        /*01a8*/ 	.word	0x00000000
        /*01ac*/ 	.short	0x0101
        /*01ae*/ 	.byte	0x3f
	.zero		1


	//   ....[17]....
        /*01b0*/ 	.word	0x00005b20
        /*01b4*/ 	.word	0x0000000b
        /*01b8*/ 	.word	0x00030820
        /*01bc*/ 	.short	0x010a
        /*01be*/ 	.byte	0x3f
	.zero		1


	//   ....[18]....
        /*01c0*/ 	.word	0x00006120
        /*01c4*/ 	.word	0x0000000b
        /*01c8*/ 	.word	0x00030840
        /*01cc*/ 	.short	0x010a
        /*01ce*/ 	.byte	0x3f
	.zero		1


	//   ....[19]....
        /*01d0*/ 	.word	0x000063c0
        /*01d4*/ 	.word	0x0000000b
        /*01d8*/ 	.word	0x00030828
        /*01dc*/ 	.short	0x010a
        /*01de*/ 	.byte	0x3f
	.zero		1


	//   ....[20]....
        /*01e0*/ 	.word	0x000065d0
        /*01e4*/ 	.word	0x0000000b
        /*01e8*/ 	.word	0x00030848
        /*01ec*/ 	.short	0x010a
        /*01ee*/ 	.byte	0x3f
	.zero		1


	//   ....[21]....
        /*01f0*/ 	.word	0x00006850
        /*01f4*/ 	.word	0x0000000b
        /*01f8*/ 	.word	0x00030820
        /*01fc*/ 	.short	0x010a
        /*01fe*/ 	.byte	0x3f
	.zero		1


	//   ....[22]....
        /*0200*/ 	.word	0x00006ad0
        /*0204*/ 	.word	0x0000000b
        /*0208*/ 	.word	0x00030840
        /*020c*/ 	.short	0x010a
        /*020e*/ 	.byte	0x3f
	.zero		1


	//   ....[23]....
        /*0210*/ 	.word	0x00006d40
        /*0214*/ 	.word	0x0000000b
        /*0218*/ 	.word	0x00030828
        /*021c*/ 	.short	0x010a
        /*021e*/ 	.byte	0x3f
	.zero		1


	//   ....[24]....
        /*0220*/ 	.word	0x00006f90
        /*0224*/ 	.word	0x00000004
        /*0228*/ 	.word	0x00030840
        /*022c*/ 	.short	0x010a
        /*022e*/ 	.byte	0x3f
	.zero		1


	//   ....[25]....
        /*0230*/ 	.word	0x000073e0
        /*0234*/ 	.word	0x00000006
        /*0238*/ 	.word	0x00000000
        /*023c*/ 	.short	0x010a
        /*023e*/ 	.byte	0x3f
	.zero		1


	//   ....[26]....
        /*0240*/ 	.word	0x00007440
        /*0244*/ 	.word	0x00000003
        /*0248*/ 	.word	0x00000000
        /*024c*/ 	.short	0x010a
        /*024e*/ 	.byte	0x3f
	.zero		1


	//   ....[27]....
        /*0250*/ 	.word	0x000074a0
        /*0254*/ 	.word	0x00000000
        /*0258*/ 	.word	0x00000000
        /*025c*/ 	.short	0x010a
        /*025e*/ 	.byte	0x3f
	.zero		1


	//   ....[28]....
        /*0260*/ 	.word	0x000074d0
        /*0264*/ 	.word	0x00000003
        /*0268*/ 	.word	0x00000000
        /*026c*/ 	.short	0x010a
        /*026e*/ 	.byte	0x3f
	.zero		1


	//   ....[29]....
        /*0270*/ 	.word	0x000075a0
        /*0274*/ 	.word	0x00000010
        /*0278*/ 	.word	0x00030800
        /*027c*/ 	.short	0x010a
        /*027e*/ 	.byte	0x3f
	.zero		1


	//   ....[30]....
        /*0280*/ 	.word	0x000075f0
        /*0284*/ 	.word	0x00000002
        /*0288*/ 	.word	0x00030810
        /*028c*/ 	.short	0x010a
        /*028e*/ 	.byte	0x3f
	.zero		1


	//   ....[31]....
        /*0290*/ 	.word	0x00007640
        /*0294*/ 	.word	0x00000002
        /*0298*/ 	.word	0x00030830
        /*029c*/ 	.short	0x010a
        /*029e*/ 	.byte	0x3f
	.zero		1


	//   ....[32]....
        /*02a0*/ 	.word	0x00007690
        /*02a4*/ 	.word	0x0000000b
        /*02a8*/ 	.word	0x00030820
        /*02ac*/ 	.short	0x010a
        /*02ae*/ 	.byte	0x3f
	.zero		1


	//   ....[33]....
        /*02b0*/ 	.word	0x000076e0
        /*02b4*/ 	.word	0x0000000b
        /*02b8*/ 	.word	0x00030840
        /*02bc*/ 	.short	0x010a
        /*02be*/ 	.byte	0x3f
	.zero		1


	//   ....[34]....
        /*02c0*/ 	.word	0x00007730
        /*02c4*/ 	.word	0x0000000b
        /*02c8*/ 	.word	0x00030828
        /*02cc*/ 	.short	0x010a
        /*02ce*/ 	.byte	0x3f
	.zero		1


	//   ....[35]....
        /*02d0*/ 	.word	0x00007780
        /*02d4*/ 	.word	0x0000000b
        /*02d8*/ 	.word	0x00030848
        /*02dc*/ 	.short	0x010a
        /*02de*/ 	.byte	0x3f
	.zero		1


	//   ....[36]....
        /*02e0*/ 	.word	0x000077e0
        /*02e4*/ 	.word	0x0000000b
        /*02e8*/ 	.word	0x00030820
        /*02ec*/ 	.short	0x010a
        /*02ee*/ 	.byte	0x3f
	.zero		1


	//   ....[37]....
        /*02f0*/ 	.word	0x00007830
        /*02f4*/ 	.word	0x0000000b
        /*02f8*/ 	.word	0x00030840
        /*02fc*/ 	.short	0x010a
        /*02fe*/ 	.byte	0x3f
	.zero		1


	//   ....[38]....
        /*0300*/ 	.word	0x00007880
        /*0304*/ 	.word	0x0000000b
        /*0308*/ 	.word	0x00030828
        /*030c*/ 	.short	0x010a
        /*030e*/ 	.byte	0x3f
	.zero		1


	//   ....[39]....
        /*0310*/ 	.word	0x000078d0
        /*0314*/ 	.word	0x00000004
        /*0318*/ 	.word	0x00030840
        /*031c*/ 	.short	0x010a
        /*031e*/ 	.byte	0x3f
	.zero		1


	//   ....[40]....
        /*0320*/ 	.word	0x000079b0
        /*0324*/ 	.word	0x00000006
        /*0328*/ 	.word	0x00000000
        /*032c*/ 	.short	0x010a
        /*032e*/ 	.byte	0x3f
	.zero		1


	//   ....[41]....
        /*0330*/ 	.word	0x00007a00
        /*0334*/ 	.word	0x00000003
        /*0338*/ 	.word	0x00000000
        /*033c*/ 	.short	0x010a
        /*033e*/ 	.byte	0x3f
	.zero		1


	//   ....[42]....
        /*0340*/ 	.word	0x00007a50
        /*0344*/ 	.word	0x00000000
        /*0348*/ 	.word	0x00000000
        /*034c*/ 	.short	0x010a
        /*034e*/ 	.byte	0x3f
	.zero		1


	//----- nvinfo : EIATTR_NUM_MBARRIERS
	.align		4
.L_416:
        /*0350*/ 	.byte	0x03, 0x38
        /*0352*/ 	.short	0x0009


	//----- nvinfo : EIATTR_EXIT_INSTR_OFFSETS
	.align		4
        /*0354*/ 	.byte	0x04, 0x1c
        /*0356*/ 	.short	(.L_418 - .L_417)


	//   ....[0]....
.L_417:
        /*0358*/ 	.word	0x00007520


	//----- nvinfo : EIATTR_MAX_THREADS
	.align		4
.L_418:
        /*035c*/ 	.byte	0x04, 0x05
        /*035e*/ 	.short	(.L_420 - .L_419)
.L_419:
        /*0360*/ 	.word	0x00000180
        /*0364*/ 	.word	0x00000001
        /*0368*/ 	.word	0x00000001


	//----- nvinfo : EIATTR_CRS_STACK_SIZE
	.align		4
.L_420:
        /*036c*/ 	.byte	0x04, 0x1e
        /*036e*/ 	.short	(.L_422 - .L_421)
.L_421:
        /*0370*/ 	.word	0x00000000


	//----- nvinfo : EIATTR_CBANK_PARAM_SIZE
	.align		4
.L_422:
        /*0374*/ 	.byte	0x03, 0x19
        /*0376*/ 	.short	0x06f0


	//----- nvinfo : EIATTR_PARAM_CBANK
	.align		4
        /*0378*/ 	.byte	0x04, 0x0a
        /*037a*/ 	.short	(.L_424 - .L_423)
	.align		4
.L_423:
        /*037c*/ 	.word	index@(.nv.constant0._ZN7cutlass13device_kernelIN5flash11enable_sm90INS1_16FlashAttnBwdSm90INS1_25CollectiveMainloopBwdSm90ILi2ELi2ELi2EN4cute5tupleIJNS5_1CILi1EEES8_S8_EEENS6_IJNS7_ILi64EEENS7_ILi128EEESB_EEENS_10bfloat16_tEfNS_4arch4Sm90ELb0ELb0ELb1ELb0ELb0ELb1ELb0ELb0ELi2ELi1ELi2ELi1ELb0EEENS1_24CollectiveEpilogueBwdGQAISC_fSF_Li256ELb0ELb0EEENS1_19SingleTileSchedulerILb0ELb0ELb0ELi128EEEEEEEEEvNT_6ParamsE)
        /*0380*/ 	.short	0x0210
        /*0382*/ 	.short	0x06f0


	//----- nvinfo : EIATTR_SW_WAR
	.align		4
.L_424:
        /*0384*/ 	.byte	0x04, 0x36
        /*0386*/ 	.short	(.L_426 - .L_425)
.L_425:
        /*0388*/ 	.word	0x00000008
.L_426:


//--------------------- .nv.info._ZN7cutlass13device_kernelIN5flash11enable_sm90INS1_16FlashAttnBwdSm90INS1_25CollectiveMainloopBwdSm90ILi2ELi2ELi2EN4cute5tupleIJNS5_1CILi1EEES8_S8_EEENS6_IJNS7_ILi64EEENS7_ILi128EEESB_EEENS_10bfloat16_tEfNS_4arch4Sm90ELb0ELb0ELb1ELb0ELb1ELb1ELb0ELb0ELi2ELi1ELi2ELi1ELb0EEENS1_24CollectiveEpilogueBwdGQAISC_fSF_Li256ELb0ELb1EEENS1_19SingleTileSchedulerILb0ELb0ELb0ELi128EEEEEEEEEvNT_6ParamsE --------------------------
	.section	.nv.info._ZN7cutlass13device_kernelIN5flash11enable_sm90INS1_16FlashAttnBwdSm90INS1_25CollectiveMainloopBwdSm90ILi2ELi2ELi2EN4cute5tupleIJNS5_1CILi1EEES8_S8_EEENS6_IJNS7_ILi64EEENS7_ILi128EEESB_EEENS_10bfloat16_tEfNS_4arch4Sm90ELb0ELb0ELb1ELb0ELb1ELb1ELb0ELb0ELi2ELi1ELi2ELi1ELb0EEENS1_24CollectiveEpilogueBwdGQAISC_fSF_Li256ELb0ELb1EEENS1_19SingleTileSchedulerILb0ELb0ELb0ELi128EEEEEEEEEvNT_6ParamsE,"",@"SHT_CUDA_INFO"
	.sectionflags	@""
	.align	4


	//----- nvinfo : EIATTR_CUDA_API_VERSION
	.align		4
        /*0000*/ 	.byte	0x04, 0x37
        /*0002*/ 	.short	(.L_428 - .L_427)
.L_427:
        /*0004*/ 	.word	0x00000082


	//----- nvinfo : EIATTR_KPARAM_INFO
	.align		4
.L_428:
        /*0008*/ 	.byte	0x04, 0x17
        /*000a*/ 	.short	(.L_430 - .L_429)
.L_429:
        /*000c*/ 	.word	0x00000000
        /*0010*/ 	.short	0x0000
        /*0012*/ 	.short	0x0070
        /*0014*/ 	.byte	0x00, 0xf0, 0x01, 0x1a


	//----- nvinfo : EIATTR_SPARSE_MMA_MASK
	.align		4
.L_430:
        /*0018*/ 	.byte	0x03, 0x50
        /*001a*/ 	.short	0x0000


	//----- nvinfo : EIATTR_MAXREG_COUNT
	.align		4
        /*001c*/ 	.byte	0x03, 0x1b
        /*001e*/ 	.short	0x00a8


	//----- nvinfo : EIATTR_NUM_BARRIERS
	.align		4
        /*0020*/ 	.byte	0x02, 0x4c
        /*0022*/ 	.byte	0x10
	.zero		1


	//----- nvinfo : EIATTR_EXTERNS
	.align		4
        /*0024*/ 	.byte	0x04, 0x0f
        /*0026*/ 	.short	(.L_432 - .L_431)


	//   ....[0]....
	.align		4
.L_431:
        /*0028*/ 	.word	index@(__assertfail)


	//----- nvinfo : EIATTR_MERCURY_ISA_VERSION
	.align		4
.L_432:
        /*002c*/ 	.byte	0x03, 0x5f
        /*002e*/ 	.short	0x0101


	//----- nvinfo : EIATTR_INT_WARP_WIDE_INSTR_OFFSETS
	.align		4
        /*0030*/ 	.byte	0x04, 0x31
        /*0032*/ 	.short	(.L_434 - .L_433)


	//   ....[0]....
.L_433:
        /*0034*/ 	.word	0x00000170


	//   ....[1]....
        /*0038*/ 	.word	0x00000230


	//   ....[2]....
        /*003c*/ 	.word	0x00005990


	//   ....[3]....
        /*0040*/ 	.word	0x00005e00


	//   ....[4]....
        /*0044*/ 	.word	0x000063d0


	//----- nvinfo : EIATTR_COOP_GROUP_MASK_REGIDS
	.align		4
.L_434:
        /*0048*/ 	.byte	0x04, 0x29
        /*004a*/ 	.short	(.L_436 - .L_435)


	//   ....[0]....
.L_435:
        /*004c*/ 	.word	0xffffffff


	//   ....[1]....
        /*0050*/ 	.word	0xffffffff


	//   ....[2]....
        /*0054*/ 	.word	0xffffffff


	//   ....[3]....
        /*0058*/ 	.word	0xffffffff


	//   ....[4]....
        /*005c*/ 	.word	0xffffffff


	//   ....[5]....
        /*0060*/ 	.word	0xffffffff


	//   ....[6]....
        /*0064*/ 	.word	0xffffffff


	//   ....[7]....
        /*0068*/ 	.word	0xffffffff


	//   ....[8]....
        /*006c*/ 	.word	0xffffffff


	//   ....[9]....
        /*0070*/ 	.word	0xffffffff


	//   ....[10]....
        /*0074*/ 	.word	0xffffffff


	//   ....[11]....
        /*0078*/ 	.word	0xffffffff


	//   ....[12]....
        /*007c*/ 	.word	0xffffffff


	//   ....[13]....
        /*0080*/ 	.word	0xffffffff


	//   ....[14]....
        /*0084*/ 	.word	0xffffffff


	//   ....[15]....
        /*0088*/ 	.word	0xffffffff


	//   ....[16]....
        /*008c*/ 	.word	0xffffffff


	//   ....[17]....
        /*0090*/ 	.word	0x0500000f


	//   ....[18]....
        /*0094*/ 	.word	0x0500000f


	//   ....[19]....
        /*0098*/ 	.word	0x0500000f


	//   ....[20]....
        /*009c*/ 	.word	0x0500000f


	//   ....[21]....
        /*00a0*/ 	.word	0x0500000f


	//   ....[22]....
        /*00a4*/ 	.word	0x0500000f


	//----- nvinfo : EIATTR_COOP_GROUP_INSTR_OFFSETS
	.align		4
.L_436:
        /*00a8*/ 	.byte	0x04, 0x28
        /*00aa*/ 	.short	(.L_438 - .L_437)


	//   ....[0]....
.L_437:
        /*00ac*/ 	.word	0x00000050


	//   ....[1]....
        /*00b0*/ 	.word	0x00000180


	//   ....[2]....
        /*00b4*/ 	.word	0x00000210


	//   ....[3]....
        /*00b8*/ 	.word	0x00000390


	//   ....[4]....
        /*00bc*/ 	.word	0x000005e0


	//   ....[5]....
        /*00c0*/ 	.word	0x00000b30


	//   ....[6]....
        /*00c4*/ 	.word	0x00004a00


	//   ....[7]....
        /*00c8*/ 	.word	0x00004ba0


	//   ....[8]....
        /*00cc*/ 	.word	0x00004e70


	//   ....[9]....
        /*00d0*/ 	.word	0x00005010


	//   ....[10]....
        /*00d4*/ 	.word	0x00005130


	//   ....[11]....
        /*00d8*/ 	.word	0x00005630


	//   ....[12]....
        /*00dc*/ 	.word	0x000058c0


	//   ....[13]....
        /*00e0*/ 	.word	0x00005b00


	//   ....[14]....
        /*00e4*/ 	.word	0x00005d30


	//   ....[15]....
        /*00e8*/ 	.word	0x00005fe0


	//   ....[16]....
        /*00ec*/ 	.word	0x00006310


	//   ....[17]....
        /*00f0*/ 	.word	0x000081d0


	//   ....[18]....
        /*00f4*/ 	.word	0x00008320


	//   ....[19]....
        /*00f8*/ 	.word	0x00008390


	//   ....[20]....
        /*00fc*/ 	.word	0x00008400


	//   ....[21]....
        /*0100*/ 	.word	0x00008470


	//   ....[22]....
        /*0104*/ 	.word	0x000084e0


	//----- nvinfo : EIATTR_REG_RECONFIG
	.align		4
.L_438:
        /*0108*/ 	.byte	0x01, 0x54
	.zero		2


	//----- nvinfo : EIATTR_SYSCALL_OFFSETS
	.align		4
        /*010c*/ 	.byte	0x04, 0x46
        /*010e*/ 	.short	(.L_440 - .L_439)


	//   ....[0]....
.L_439:
        /*0110*/ 	.word	0x00000770


	//   ....[1]....
        /*0114*/ 	.word	0x00000860


	//   ....[2]....
        /*0118*/ 	.word	0x000009c0


	//   ....[3]....
        /*011c*/ 	.word	0x00000ab0


	//----- nvinfo : EIATTR_MBARRIER_INSTR_OFFSETS
	.align		4
.L_440:
        /*0120*/ 	.byte	0x04, 0x39
        /*0122*/ 	.short	(.L_442 - .L_441)


	//   ....[0]....
.L_441:
        /*0124*/ 	.word	0x00000250
        /*0128*/ 	.word	0x000000ff
        /*012c*/ 	.word	0x00030800
        /*0130*/ 	.short	0x0100
        /*0132*/ 	.byte	0x06
	.zero		1


	//   ....[1]....
        /*0134*/ 	.word	0x00000340
        /*0138*/ 	.word	0x000000ff
        /*013c*/ 	.word	0x00030810
        /*0140*/ 	.short	0x0100
        /*0142*/ 	.byte	0x08
	.zero		1


	//   ....[2]....
        /*0144*/ 	.word	0x00000350
        /*0148*/ 	.word	0x000000ff
        /*014c*/ 	.word	0x00030820
        /*0150*/ 	.short	0x0100
        /*0152*/ 	.byte	0x08
	.zero		1


	//   ....[3]....
        /*0154*/ 	.word	0x00000360
        /*0158*/ 	.word	0x000000ff
        /*015c*/ 	.word	0x00030818
        /*0160*/ 	.short	0x0100
        /*0162*/ 	.byte	0x08
	.zero		1


	//   ....[4]....
        /*0164*/ 	.word	0x00000370
        /*0168*/ 	.word	0x000000ff
        /*016c*/ 	.word	0x00030828
        /*0170*/ 	.short	0x0100
        /*0172*/ 	.byte	0x08
	.zero		1


	//   ....[5]....
        /*0174*/ 	.word	0x000004a0
        /*0178*/ 	.word	0x000000ff
        /*017c*/ 	.word	0x00030830
        /*0180*/ 	.short	0x0100
        /*0182*/ 	.byte	0x08
	.zero		1


	//   ....[6]....
        /*0184*/ 	.word	0x000004b0
        /*0188*/ 	.word	0x000000ff
        /*018c*/ 	.word	0x00030840
        /*0190*/ 	.short	0x0100
        /*0192*/ 	.byte	0x08
	.zero		1


	//   ....[7]....
        /*0194*/ 	.word	0x000004c0
        /*0198*/ 	.word	0x000000ff
        /*019c*/ 	.word	0x00030838
        /*01a0*/ 	.short	0x0100
        /*01a2*/ 	.byte	0x08
	.zero		1


	//   ....[8]....
        /*01a4*/ 	.word	0x000004d0
        /*01a8*/ 	.word	0x000000ff
        /*01ac*/ 	.word	0x00030848
        /*01b0*/ 	.short	0x0100
        /*01b2*/ 	.byte	0x08
	.zero		1


	//   ....[9]....
        /*01b4*/ 	.word	0x00000b80
        /*01b8*/ 	.word	0x00000010
        /*01bc*/ 	.word	0x00030800
        /*01c0*/ 	.short	0x010a
        /*01c2*/ 	.byte	0x3f
	.zero		1


	//   ....[10]....
        /*01c4*/ 	.word	0x00000cd0
        /*01c8*/ 	.word	0x00000010
        /*01cc*/ 	.word	0x00030800
        /*01d0*/ 	.short	0x010a
        /*01d2*/ 	.byte	0x3f
	.zero		1


	//   ....[11]....
        /*01d4*/ 	.word	0x00001730
        /*01d8*/ 	.word	0x00000002
        /*01dc*/ 	.word	0x00030810
        /*01e0*/ 	.short	0x010a
        /*01e2*/ 	.byte	0x3f
	.zero		1


	//   ....[12]....
        /*01e4*/ 	.word	0x00001770
        /*01e8*/ 	.word	0x00000002
        /*01ec*/ 	.word	0x00030810
        /*01f0*/ 	.short	0x010a
        /*01f2*/ 	.byte	0x3f
	.zero		1


	//   ....[13]....
        /*01f4*/ 	.word	0x00001ca0
        /*01f8*/ 	.word	0x00000002
        /*01fc*/ 	.word	0x00030830
        /*0200*/ 	.short	0x010a
        /*0202*/ 	.byte	0x3f
	.zero		1


	//   ....[14]....
        /*0204*/ 	.word	0x00001d20
        /*0208*/ 	.word	0x00000002
        /*020c*/ 	.word	0x00030830
        /*0210*/ 	.short	0x010a
        /*0212*/ 	.byte	0x3f
	.zero		1


	//   ....[15]....
        /*0214*/ 	.word	0x00003cc0
        /*0218*/ 	.word	0x00000000
        /*021c*/ 	.word	0x00000000
        /*0220*/ 	.short	0x0101
        /*0222*/ 	.byte	0x3f
	.zero		1


	//   ....[16]....
        /*0224*/ 	.word	0x00003ff0
        /*0228*/ 	.word	0x00000002
        /*022c*/ 	.word	0x00000000
        /*0230*/ 	.short	0x0101
        /*0232*/ 	.byte	0x3f
	.zero		1


	//   ....[17]....
        /*0234*/ 	.word	0x00006780
        /*0238*/ 	.word	0x0000000b
        /*023c*/ 	.word	0x00030820
        /*0240*/ 	.short	0x010a
        /*0242*/ 	.byte	0x3f
	.zero		1


	//   ....[18]....
        /*0244*/ 	.word	0x00006d80
        /*0248*/ 	.word	0x0000000b
        /*024c*/ 	.word	0x00030840
        /*0250*/ 	.short	0x010a
        /*0252*/ 	.byte	0x3f
	.zero		1


	//   ....[19]....
        /*0254*/ 	.word	0x00007020
        /*0258*/ 	.word	0x0000000b
        /*025c*/ 	.word	0x00030828
        /*0260*/ 	.short	0x010a
        /*0262*/ 	.byte	0x3f
	.zero		1


	//   ....[20]....
        /*0264*/ 	.word	0x00007230
        /*0268*/ 	.word	0x0000000b
        /*026c*/ 	.word	0x00030848
        /*0270*/ 	.short	0x010a
        /*0272*/ 	.byte	0x3f
	.zero		1


	//   ....[21]....
        /*0274*/ 	.word	0x000074b0
        /*0278*/ 	.word	0x0000000b
        /*027c*/ 	.word	0x00030820
        /*0280*/ 	.short	0x010a
        /*0282*/ 	.byte	0x3f
	.zero		1


	//   ....[22]....
        /*0284*/ 	.word	0x00007730
        /*0288*/ 	.word	0x0000000b
        /*028c*/ 	.word	0x00030840
        /*0290*/ 	.short	0x010a
        /*0292*/ 	.byte	0x3f
	.zero		1


	//   ....[23]....
        /*0294*/ 	.word	0x000079a0
        /*0298*/ 	.word	0x0000000b
        /*029c*/ 	.word	0x00030828
        /*02a0*/ 	.short	0x010a
        /*02a2*/ 	.byte	0x3f
	.zero		1


	//   ....[24]....
        /*02a4*/ 	.word	0x00007bf0
        /*02a8*/ 	.word	0x00000004
        /*02ac*/ 	.word	0x00030840
        /*02b0*/ 	.short	0x010a
        /*02b2*/ 	.byte	0x3f
	.zero		1


	//   ....[25]....
        /*02b4*/ 	.word	0x00008040
        /*02b8*/ 	.word	0x00000006
        /*02bc*/ 	.word	0x00000000
        /*02c0*/ 	.short	0x010a
        /*02c2*/ 	.byte	0x3f
	.zero		1


	//   ....[26]....
        /*02c4*/ 	.word	0x000080a0
        /*02c8*/ 	.word	0x00000003
        /*02cc*/ 	.word	0x00000000
        /*02d0*/ 	.short	0x010a
        /*02d2*/ 	.byte	0x3f
	.zero		1


	//   ....[27]....
        /*02d4*/ 	.word	0x00008100
        /*02d8*/ 	.word	0x00000000
        /*02dc*/ 	.word	0x00000000
        /*02e0*/ 	.short	0x010a
        /*02e2*/ 	.byte	0x3f
	.zero		1


	//   ....[28]....
        /*02e4*/ 	.word	0x00008130
        /*02e8*/ 	.word	0x00000003
        /*02ec*/ 	.word	0x00000000
        /*02f0*/ 	.short	0x010a
        /*02f2*/ 	.byte	0x3f
	.zero		1


	//   ....[29]....
        /*02f4*/ 	.word	0x00008200
        /*02f8*/ 	.word	0x00000010
        /*02fc*/ 	.word	0x00030800
        /*0300*/ 	.short	0x010a
        /*0302*/ 	.byte	0x3f
	.zero		1


	//   ....[30]....
        /*0304*/ 	.word	0x00008250
        /*0308*/ 	.word	0x00000002
        /*030c*/ 	.word	0x00030810
        /*0310*/ 	.short	0x010a
        /*0312*/ 	.byte	0x3f
	.zero		1


	//   ....[31]....
        /*0314*/ 	.word	0x000082a0
        /*0318*/ 	.word	0x00000002
        /*031c*/ 	.word	0x00030830
        /*0320*/ 	.short	0x010a
        /*0322*/ 	.byte	0x3f
	.zero		1


	//   ....[32]....
        /*0324*/ 	.word	0x00008520
        /*0328*/ 	.word	0x0000000b
        /*032c*/ 	.word	0x00030820
        /*0330*/ 	.short	0x010a
        /*0332*/ 	.byte	0x3f
	.zero		1


	//   ....[33]....
        /*0334*/ 	.word	0x00008570
        /*0338*/ 	.word	0x0000000b
        /*033c*/ 	.word	0x00030840
        /*0340*/ 	.short	0x010a
        /*0342*/ 	.byte	0x3f
	.zero		1


	//   ....[34]....
        /*0344*/ 	.word	0x000085c0
        /*0348*/ 	.word	0x0000000b
        /*034c*/ 	.word	0x00030828
        /*0350*/ 	.short	0x010a
        /*0352*/ 	.byte	0x3f
	.zero		1


	//   ....[35]....
        /*0354*/ 	.word	0x00008610
        /*0358*/ 	.word	0x0000000b
        /*035c*/ 	.word	0x00030848
        /*0360*/ 	.short	0x010a
        /*0362*/ 	.byte	0x3f
	.zero		1


	//   ....[36]....
        /*0364*/ 	.word	0x00008670
        /*0368*/ 	.word	0x0000000b
        /*036c*/ 	.word	0x00030820
        /*0370*/ 	.short	0x010a
        /*0372*/ 	.byte	0x3f
	.zero		1


	//   ....[37]....
        /*0374*/ 	.word	0x000086c0
        /*0378*/ 	.word	0x0000000b
        /*037c*/ 	.word	0x00030840
        /*0380*/ 	.short	0x010a
        /*0382*/ 	.byte	0x3f
	.zero		1


	//   ....[38]....
        /*0384*/ 	.word	0x00008710
        /*0388*/ 	.word	0x0000000b
        /*038c*/ 	.word	0x00030828
        /*0390*/ 	.short	0x010a
        /*0392*/ 	.byte	0x3f
	.zero		1


	//   ....[39]....
        /*0394*/ 	.word	0x00008760
        /*0398*/ 	.word	0x00000004
        /*039c*/ 	.word	0x00030840
        /*03a0*/ 	.short	0x010a
        /*03a2*/ 	.byte	0x3f
	.zero		1


	//   ....[40]....
        /*03a4*/ 	.word	0x00008840
        /*03a8*/ 	.word	0x00000006
        /*03ac*/ 	.word	0x00000000
        /*03b0*/ 	.short	0x010a
        /*03b2*/ 	.byte	0x3f
	.zero		1


	//   ....[41]....
        /*03b4*/ 	.word	0x00008890
        /*03b8*/ 	.word	0x00000003
        /*03bc*/ 	.word	0x00000000
        /*03c0*/ 	.short	0x010a
        /*03c2*/ 	.byte	0x3f
	.zero		1


	//   ....[42]....
        /*03c4*/ 	.word	0x000088e0
        /*03c8*/ 	.word	0x00000000
        /*03cc*/ 	.word	0x00000000
        /*03d0*/ 	.short	0x010a
        /*03d2*/ 	.byte	0x3f
	.zero		1


	//----- nvinfo : EIATTR_NUM_MBARRIERS
	.align		4
.L_442:
        /*03d4*/ 	.byte	0x03, 0x38
        /*03d6*/ 	.short	0x0009


	//----- nvinfo : EIATTR_EXIT_INSTR_OFFSETS
	.align		4
        /*03d8*/ 	.byte	0x04, 0x1c
        /*03da*/ 	.short	(.L_444 - .L_443)


	//   ....[0]....
.L_443:
        /*03dc*/ 	.word	0x00008180


	//----- nvinfo : EIATTR_MAX_THREADS
	.align		4
.L_444:
        /*03e0*/ 	.byte	0x04, 0x05
        /*03e2*/ 	.short	(.L_446 - .L_445)
.L_445:
        /*03e4*/ 	.word	0x00000180
        /*03e8*/ 	.word	0x00000001
        /*03ec*/ 	.word	0x00000001


	//----- nvinfo : EIATTR_CRS_STACK_SIZE
	.align		4
.L_446:
        /*03f0*/ 	.byte	0x04, 0x1e
        /*03f2*/ 	.short	(.L_448 - .L_447)
.L_447:
        /*03f4*/ 	.word	0x00000000


	//----- nvinfo : EIATTR_CBANK_PARAM_SIZE
	.align		4
.L_448:
        /*03f8*/ 	.byte	0x03, 0x19
        /*03fa*/ 	.short	0x06f0


	//----- nvinfo : EIATTR_PARAM_CBANK
	.align		4
        /*03fc*/ 	.byte	0x04, 0x0a
        /*03fe*/ 	.short	(.L_450 - .L_449)
	.align		4
.L_449:
        /*0400*/ 	.word	index@(.nv.constant0._ZN7cutlass13device_kernelIN5flash11enable_sm90INS1_16FlashAttnBwdSm90INS1_25CollectiveMainloopBwdSm90ILi2ELi2ELi2EN4cute5tupleIJNS5_1CILi1EEES8_S8_EEENS6_IJNS7_ILi64EEENS7_ILi128EEESB_EEENS_10bfloat16_tEfNS_4arch4Sm90ELb0ELb0ELb1ELb0ELb1ELb1ELb0ELb0ELi2ELi1ELi2ELi1ELb0EEENS1_24CollectiveEpilogueBwdGQAISC_fSF_Li256ELb0ELb1EEENS1_19SingleTileSchedulerILb0ELb0ELb0ELi128EEEEEEEEEvNT_6ParamsE)
        /*0404*/ 	.short	0x0210
        /*0406*/ 	.short	0x06f0


	//----- nvinfo : EIATTR_SW_WAR
	.align		4
.L_450:
        /*0408*/ 	.byte	0x04, 0x36
        /*040a*/ 	.short	(.L_452 - .L_451)
.L_451:
        /*040c*/ 	.word	0x00000008
.L_452:


//--------------------- .nv.info._ZN7cutlass13device_kernelIN5flash11enable_sm90INS1_16FlashAttnBwdSm90INS1_25CollectiveMainloopBwdSm90ILi2ELi2ELi2EN4cute5tupleIJNS5_1CILi1EEES8_S8_EEENS6_IJNS7_ILi64EEENS7_ILi128EEESB_EEENS_10bfloat16_tEfNS_4arch4Sm90ELb0ELb0ELb1ELb1ELb0ELb1ELb0ELb0ELi2ELi1ELi2ELi1ELb0EEENS1_21CollectiveEpilogueBwdISC_SD_SF_Li256ELb1ELb0ELi1EEENS1_19SingleTileSchedulerILb1ELb0ELb0ELi128EEEEEEEEEvNT_6ParamsE --------------------------
	.section	.nv.info._ZN7cutlass13device_kernelIN5flash11enable_sm90INS1_16FlashAttnBwdSm90INS1_25CollectiveMainloopBwdSm90ILi2ELi2ELi2EN4cute5tupleIJNS5_1CILi1EEES8_S8_EEENS6_IJNS7_ILi64EEENS7_ILi128EEESB_EEENS_10bfloat16_tEfNS_4arch4Sm90ELb0ELb0ELb1ELb1ELb0ELb1ELb0ELb0ELi2ELi1ELi2ELi1ELb0EEENS1_21CollectiveEpilogueBwdISC_SD_SF_Li256ELb1ELb0ELi1EEENS1_19SingleTileSchedulerILb1ELb0ELb0ELi128EEEEEEEEEvNT_6ParamsE,"",@"SHT_CUDA_INFO"
	.sectionflags	@""
	.align	4


	//----- nvinfo : EIATTR_CUDA_API_VERSION
	.align		4
        /*0000*/ 	.byte	0x04, 0x37
        /*0002*/ 	.short	(.L_454 - .L_453)
.L_453:
        /*0004*/ 	.word	0x00000082


	//----- nvinfo : EIATTR_KPARAM_INFO
	.align		4
.L_454:
        /*0008*/ 	.byte	0x04, 0x17
        /*000a*/ 	.short	(.L_456 - .L_455)
.L_455:
        /*000c*/ 	.word	0x00000000
        /*0010*/ 	.short	0x0000
        /*0012*/ 	.short	0x0070
        /*0014*/ 	.byte	0x00, 0xf0, 0x01, 0x1a


	//----- nvinfo : EIATTR_SPARSE_MMA_MASK
	.align		4
.L_456:
        /*0018*/ 	.byte	0x03, 0x50
        /*001a*/ 	.short	0x0000


	//----- nvinfo : EIATTR_MAXREG_COUNT
	.align		4
        /*001c*/ 	.byte	0x03, 0x1b
        /*001e*/ 	.short	0x00a8


	//----- nvinfo : EIATTR_NUM_BARRIERS
	.align		4
        /*0020*/ 	.byte	0x02, 0x4c
        /*0022*/ 	.byte	0x10
	.zero		1


	//----- nvinfo : EIATTR_EXTERNS
	.align		4
        /*0024*/ 	.byte	0x04, 0x0f
        /*0026*/ 	.short	(.L_458 - .L_457)


	//   ....[0]....
	.align		4
.L_457:
        /*0028*/ 	.word	index@(__assertfail)


	//----- nvinfo : EIATTR_ANNOTATIONS
	.align		4
.L_458:
        /*002c*/ 	.byte	0x04, 0x55
        /*002e*/ 	.short	(.L_460 - .L_459)


	//   ....[0]....
.L_459:
        /*0030*/ 	.word	0x00000001
        /*0034*/ 	.byte	0x60, 0x05, 0x00, 0x00, 0x01, 0x00, 0x00, 0x00, 0x60, 0x16, 0x00, 0x00, 0x01, 0x00, 0x00, 0x00
        /*0044*/ 	.byte	0xb0, 0x9f, 0x00, 0x00, 0x01, 0x00, 0x00, 0x00, 0xe0, 0x9f, 0x00, 0x00, 0x01, 0x00, 0x00, 0x00
        /*0054*/ 	.byte	0xf0, 0xac, 0x00, 0x00


	//----- nvinfo : EIATTR_MERCURY_ISA_VERSION
	.align		4
.L_460:
        /*0058*/ 	.byte	0x03, 0x5f
        /*005a*/ 	.short	0x0101


	//----- nvinfo : EIATTR_INT_WARP_WIDE_INSTR_OFFSETS
	.align		4
        /*005c*/ 	.byte	0x04, 0x31
        /*005e*/ 	.short	(.L_462 - .L_461)


	//   ....[0]....
.L_461:
        /*0060*/ 	.word	0x00000180


	//   ....[1]....
        /*0064*/ 	.word	0x00000240


	//   ....[2]....
        /*0068*/ 	.word	0x00008fb0


	//----- nvinfo : EIATTR_COOP_GROUP_MASK_REGIDS
	.align		4
.L_462:
        /*006c*/ 	.byte	0x04, 0x29
        /*006e*/ 	.short	(.L_464 - .L_463)


	//   ....[0]....
.L_463:
        /*0070*/ 	.word	0xffffffff


	//   ....[1]....
        /*0074*/ 	.word	0xffffffff


	//   ....[2]....
        /*0078*/ 	.word	0xffffffff


	//   ....[3]....
        /*007c*/ 	.word	0xffffffff


	//   ....[4]....
        /*0080*/ 	.word	0xffffffff


	//   ....[5]....
        /*0084*/ 	.word	0xffffffff


	//   ....[6]....
        /*0088*/ 	.word	0xffffffff


	//   ....[7]....
        /*008c*/ 	.word	0x0500000f


	//----- nvinfo : EIATTR_COOP_GROUP_INSTR_OFFSETS
	.align		4
.L_464:
        /*0090*/ 	.byte	0x04, 0x28
        /*0092*/ 	.short	(.L_466 - .L_465)


	//   ....[0]....
.L_465:
        /*0094*/ 	.word	0x00000060


	//   ....[1]....
        /*0098*/ 	.word	0x00000190


	//   ....[2]....
        /*009c*/ 	.word	0x00000220


	//   ....[3]....
        /*00a0*/ 	.word	0x000003a0


	//   ....[4]....
        /*00a4*/ 	.word	0x00000610


	//   ....[5]....
        /*00a8*/ 	.word	0x00001380


	//   ....[6]....
        /*00ac*/ 	.word	0x00007d10


	//   ....[7]....
        /*00b0*/ 	.word	0x0000af60


	//----- nvinfo : EIATTR_REG_RECONFIG
	.align		4
.L_466:
        /*00b4*/ 	.byte	0x01, 0x54
	.zero		2


	//----- nvinfo : EIATTR_SYSCALL_OFFSETS
	.align		4
        /*00b8*/ 	.byte	0x04, 0x46
        /*00ba*/ 	.short	(.L_468 - .L_467)


	//   ....[0]....
.L_467:
        /*00bc*/ 	.word	0x00000fc0


	//   ....[1]....
        /*00c0*/ 	.word	0x000010b0


	//   ....[2]....
        /*00c4*/ 	.word	0x00001210


	//   ....[3]....
        /*00c8*/ 	.word	0x00001300


	//----- nvinfo : EIATTR_MBARRIER_INSTR_OFFSETS
	.align		4
.L_468:
        /*00cc*/ 	.byte	0x04, 0x39
        /*00ce*/ 	.short	(.L_470 - .L_469)


	//   ....[0]....
.L_469:
        /*00d0*/ 	.word	0x00000260
        /*00d4*/ 	.word	0x000000ff
        /*00d8*/ 	.word	0x00030800
        /*00dc*/ 	.short	0x0100
        /*00de*/ 	.byte	0x06
	.zero		1


	//   ....[1]....
        /*00e0*/ 	.word	0x00000350
        /*00e4*/ 	.word	0x000000ff
        /*00e8*/ 	.word	0x00030810
        /*00ec*/ 	.short	0x0100
        /*00ee*/ 	.byte	0x08
	.zero		1


	//   ....[2]....
        /*00f0*/ 	.word	0x00000360
        /*00f4*/ 	.word	0x000000ff
        /*00f8*/ 	.word	0x00030820
        /*00fc*/ 	.short	0x0100
        /*00fe*/ 	.byte	0x08
	.zero		1


	//   ....[3]....
        /*0100*/ 	.word	0x00000370
        /*0104*/ 	.word	0x000000ff
        /*0108*/ 	.word	0x00030818
        /*010c*/ 	.short	0x0100
        /*010e*/ 	.byte	0x08
	.zero		1


	//   ....[4]....
        /*0110*/ 	.word	0x00000380
        /*0114*/ 	.word	0x000000ff
        /*0118*/ 	.word	0x00030828
        /*011c*/ 	.short	0x0100
        /*011e*/ 	.byte	0x08
	.zero		1


	//   ....[5]....
        /*0120*/ 	.word	0x000004b0
        /*0124*/ 	.word	0x000000ff
        /*0128*/ 	.word	0x00030830
        /*012c*/ 	.short	0x0100
        /*012e*/ 	.byte	0x08
	.zero		1


	//   ....[6]....
        /*0130*/ 	.word	0x000004c0
        /*0134*/ 	.word	0x000000ff
        /*0138*/ 	.word	0x00030840
        /*013c*/ 	.short	0x0100
        /*013e*/ 	.byte	0x08
	.zero		1


	//   ....[7]....
        /*0140*/ 	.word	0x000004d0
        /*0144*/ 	.word	0x000000ff
        /*0148*/ 	.word	0x00030838
        /*014c*/ 	.short	0x0100
        /*014e*/ 	.byte	0x08
	.zero		1


	//   ....[8]....
        /*0150*/ 	.word	0x000004e0
        /*0154*/ 	.word	0x000000ff
        /*0158*/ 	.word	0x00030848
        /*015c*/ 	.short	0x0100
        /*015e*/ 	.byte	0x08
	.zero		1


	//   ....[9]....
        /*0160*/ 	.word	0x000013d0
        /*0164*/ 	.word	0x00000010
        /*0168*/ 	.word	0x00030800
        /*016c*/ 	.short	0x010a
        /*016e*/ 	.byte	0x3f
	.zero		1


	//   ....[10]....
        /*0170*/ 	.word	0x00001640
        /*0174*/ 	.word	0x00000010
        /*0178*/ 	.word	0x00030800
        /*017c*/ 	.short	0x010a
        /*017e*/ 	.byte	0x3f
	.zero		1


	//   ....[11]....
        /*0180*/ 	.word	0x00001b50
        /*0184*/ 	.word	0x00000002
        /*0188*/ 	.word	0x00030810
        /*018c*/ 	.short	0x010a
        /*018e*/ 	.byte	0x3f
	.zero		1


	//   ....[12]....
        /*0190*/ 	.word	0x00001b90
        /*0194*/ 	.word	0x00000002
        /*0198*/ 	.word	0x00030810
        /*019c*/ 	.short	0x010a
        /*019e*/ 	.byte	0x3f
	.zero		1


	//   ....[13]....
        /*01a0*/ 	.word	0x000020c0
        /*01a4*/ 	.word	0x00000002
        /*01a8*/ 	.word	0x00030830
        /*01ac*/ 	.short	0x010a
        /*01ae*/ 	.byte	0x3f
	.zero		1


	//   ....[14]....
        /*01b0*/ 	.word	0x00002140
        /*01b4*/ 	.word	0x00000002
        /*01b8*/ 	.word	0x00030830
        /*01bc*/ 	.short	0x010a
        /*01be*/ 	.byte	0x3f
	.zero		1


	//   ....[15]....
        /*01c0*/ 	.word	0x000040c0
        /*01c4*/ 	.word	0x00000000
        /*01c8*/ 	.word	0x00000000
        /*01cc*/ 	.short	0x0101
        /*01ce*/ 	.byte	0x3f
	.zero		1


	//   ....[16]....
        /*01d0*/ 	.word	0x000043d0
        /*01d4*/ 	.word	0x00000002
        /*01d8*/ 	.word	0x00000000
        /*01dc*/ 	.short	0x0101
        /*01de*/ 	.byte	0x3f
	.zero		1


	//   ....[17]....
        /*01e0*/ 	.word	0x000094b0
        /*01e4*/ 	.word	0x0000000c
        /*01e8*/ 	.word	0x00030820
        /*01ec*/ 	.short	0x010a
        /*01ee*/ 	.byte	0x3f
	.zero		1


	//   ....[18]....
        /*01f0*/ 	.word	0x00009a90
        /*01f4*/ 	.word	0x0000000c
        /*01f8*/ 	.word	0x00030840
        /*01fc*/ 	.short	0x010a
        /*01fe*/ 	.byte	0x3f
	.zero		1


	//   ....[19]....
        /*0200*/ 	.word	0x00009d40
        /*0204*/ 	.word	0x0000000c
        /*0208*/ 	.word	0x00030828
        /*020c*/ 	.short	0x010a
        /*020e*/ 	.byte	0x3f
	.zero		1


	//   ....[20]....
        /*0210*/ 	.word	0x00009f70
        /*0214*/ 	.word	0x0000000c
        /*0218*/ 	.word	0x00030848
        /*021c*/ 	.short	0x010a
        /*021e*/ 	.byte	0x3f
	.zero		1


	//   ....[21]....
        /*0220*/ 	.word	0x0000a1f0
        /*0224*/ 	.word	0x0000000c
        /*0228*/ 	.word	0x00030820
        /*022c*/ 	.short	0x010a
        /*022e*/ 	.byte	0x3f
	.zero		1


	//   ....[22]....
        /*0230*/ 	.word	0x0000a480
        /*0234*/ 	.word	0x0000000c
        /*0238*/ 	.word	0x00030840
        /*023c*/ 	.short	0x010a
        /*023e*/ 	.byte	0x3f
	.zero		1


	//   ....[23]....
        /*0240*/ 	.word	0x0000a700
        /*0244*/ 	.word	0x0000000c
        /*0248*/ 	.word	0x00030828
        /*024c*/ 	.short	0x010a
        /*024e*/ 	.byte	0x3f
	.zero		1


	//   ....[24]....
        /*0250*/ 	.word	0x0000a960
        /*0254*/ 	.word	0x00000004
        /*0258*/ 	.word	0x00030840
        /*025c*/ 	.short	0x010a
        /*025e*/ 	.byte	0x3f
	.zero		1


	//   ....[25]....
        /*0260*/ 	.word	0x0000ade0
        /*0264*/ 	.word	0x00000007
        /*0268*/ 	.word	0x00000000
        /*026c*/ 	.short	0x010a
        /*026e*/ 	.byte	0x3f
	.zero		1


	//   ....[26]....
        /*0270*/ 	.word	0x0000ae30
        /*0274*/ 	.word	0x0000000b
        /*0278*/ 	.word	0x00000000
        /*027c*/ 	.short	0x010a
        /*027e*/ 	.byte	0x3f
	.zero		1


	//   ....[27]....
        /*0280*/ 	.word	0x0000ae90
        /*0284*/ 	.word	0x00000009
        /*0288*/ 	.word	0x00000000
        /*028c*/ 	.short	0x010a
        /*028e*/ 	.byte	0x3f
	.zero		1


	//   ....[28]....
        /*0290*/ 	.word	0x0000aec0
        /*0294*/ 	.word	0x00000003
        /*0298*/ 	.word	0x00000000
        /*029c*/ 	.short	0x010a
        /*029e*/ 	.byte	0x3f
	.zero		1


	//   ....[29]....
        /*02a0*/ 	.word	0x0000af90
        /*02a4*/ 	.word	0x00000010
        /*02a8*/ 	.word	0x00030800
        /*02ac*/ 	.short	0x010a
        /*02ae*/ 	.byte	0x3f
	.zero		1


	//   ....[30]....
        /*02b0*/ 	.word	0x0000afe0
        /*02b4*/ 	.word	0x00000002
        /*02b8*/ 	.word	0x00030810
        /*02bc*/ 	.short	0x010a
        /*02be*/ 	.byte	0x3f
	.zero		1


	//   ....[31]....
        /*02c0*/ 	.word	0x0000b030
        /*02c4*/ 	.word	0x00000002
        /*02c8*/ 	.word	0x00030830
        /*02cc*/ 	.short	0x010a
        /*02ce*/ 	.byte	0x3f
	.zero		1


	//   ....[32]....
        /*02d0*/ 	.word	0x0000b080
        /*02d4*/ 	.word	0x0000000c
        /*02d8*/ 	.word	0x00030820
        /*02dc*/ 	.short	0x010a
        /*02de*/ 	.byte	0x3f
	.zero		1


	//   ....[33]....
        /*02e0*/ 	.word	0x0000b0d0
        /*02e4*/ 	.word	0x0000000c
        /*02e8*/ 	.word	0x00030840
        /*02ec*/ 	.short	0x010a
        /*02ee*/ 	.byte	0x3f
	.zero		1


	//   ....[34]....
        /*02f0*/ 	.word	0x0000b120
        /*02f4*/ 	.word	0x0000000c
        /*02f8*/ 	.word	0x00030828
        /*02fc*/ 	.short	0x010a
        /*02fe*/ 	.byte	0x3f
	.zero		1


	//   ....[35]....
        /*0300*/ 	.word	0x0000b170
        /*0304*/ 	.word	0x0000000c
        /*0308*/ 	.word	0x00030848
        /*030c*/ 	.short	0x010a
        /*030e*/ 	.byte	0x3f
	.zero		1


	//   ....[36]....
        /*0310*/ 	.word	0x0000b1d0
        /*0314*/ 	.word	0x0000000c
        /*0318*/ 	.word	0x00030820
        /*031c*/ 	.short	0x010a
        /*031e*/ 	.byte	0x3f
	.zero		1


	//   ....[37]....
        /*0320*/ 	.word	0x0000b220
        /*0324*/ 	.word	0x0000000c
        /*0328*/ 	.word	0x00030840
        /*032c*/ 	.short	0x010a
        /*032e*/ 	.byte	0x3f
	.zero		1


	//   ....[38]....
        /*0330*/ 	.word	0x0000b270
        /*0334*/ 	.word	0x0000000c
        /*0338*/ 	.word	0x00030828
        /*033c*/ 	.short	0x010a
        /*033e*/ 	.byte	0x3f
	.zero		1


	//   ....[39]....
        /*0340*/ 	.word	0x0000b2c0
        /*0344*/ 	.word	0x00000004
        /*0348*/ 	.word	0x00030840
        /*034c*/ 	.short	0x010a
        /*034e*/ 	.byte	0x3f
	.zero		1


	//   ....[40]....
        /*0350*/ 	.word	0x0000b390
        /*0354*/ 	.word	0x00000007
        /*0358*/ 	.word	0x00000000
        /*035c*/ 	.short	0x010a
        /*035e*/ 	.byte	0x3f
	.zero		1


	//   ....[41]....
        /*0360*/ 	.word	0x0000b3e0
        /*0364*/ 	.word	0x0000000b
        /*0368*/ 	.word	0x00000000
        /*036c*/ 	.short	0x010a
        /*036e*/ 	.byte	0x3f
	.zero		1


	//   ....[42]....
        /*0370*/ 	.word	0x0000b430
        /*0374*/ 	.word	0x00000009
        /*0378*/ 	.word	0x00000000
        /*037c*/ 	.short	0x010a
        /*037e*/ 	.byte	0x3f
	.zero		1


	//----- nvinfo : EIATTR_NUM_MBARRIERS
	.align		4
.L_470:
        /*0380*/ 	.byte	0x03, 0x38
        /*0382*/ 	.short	0x0009


	//----- nvinfo : EIATTR_EXIT_INSTR_OFFSETS
	.align		4
        /*0384*/ 	.byte	0x04, 0x1c
        /*0386*/ 	.short	(.L_472 - .L_471)


	//   ....[0]....
.L_471:
        /*0388*/ 	.word	0x0000af10


	//----- nvinfo : EIATTR_MAX_THREADS
	.align		4
.L_472:
        /*038c*/ 	.byte	0x04, 0x05
        /*038e*/ 	.short	(.L_474 - .L_473)
.L_473:
        /*0390*/ 	.word	0x00000180
        /*0394*/ 	.word	0x00000001
        /*0398*/ 	.word	0x00000001


	//----- nvinfo : EIATTR_CRS_STACK_SIZE
	.align		4
.L_474:
        /*039c*/ 	.byte	0x04, 0x1e
        /*039e*/ 	.short	(.L_476 - .L_475)
.L_475:
        /*03a0*/ 	.word	0x00000000


	//----- nvinfo : EIATTR_CBANK_PARAM_SIZE
	.align		4
.L_476:
        /*03a4*/ 	.byte	0x03, 0x19
        /*03a6*/ 	.short	0x06f0


	//----- nvinfo : EIATTR_PARAM_CBANK
	.align		4
        /*03a8*/ 	.byte	0x04, 0x0a
        /*03aa*/ 	.short	(.L_478 - .L_477)
	.align		4
.L_477:
        /*03ac*/ 	.word	index@(.nv.constant0._ZN7cutlass13device_kernelIN5flash11enable_sm90INS1_16FlashAttnBwdSm90INS1_25CollectiveMainloopBwdSm90ILi2ELi2ELi2EN4cute5tupleIJNS5_1CILi1EEES8_S8_EEENS6_IJNS7_ILi64EEENS7_ILi128EEESB_EEENS_10bfloat16_tEfNS_4arch4Sm90ELb0ELb0ELb1ELb1ELb0ELb1ELb0ELb0ELi2ELi1ELi2ELi1ELb0EEENS1_21CollectiveEpilogueBwdISC_SD_SF_Li256ELb1ELb0ELi1EEENS1_19SingleTileSchedulerILb1ELb0ELb0ELi128EEEEEEEEEvNT_6ParamsE)
        /*03b0*/ 	.short	0x0210
        /*03b2*/ 	.short	0x06f0


	//----- nvinfo : EIATTR_SW_WAR
	.align		4
.L_478:
        /*03b4*/ 	.byte	0x04, 0x36
        /*03b6*/ 	.short	(.L_480 - .L_479)
.L_479:
        /*03b8*/ 	.word	0x00000008
.L_480:


//--------------------- .nv.info._ZN7cutlass13device_kernelIN5flash11enable_sm90INS1_16FlashAttnBwdSm90INS1_25CollectiveMainloopBwdSm90ILi2ELi2ELi2EN4cute5tupleIJNS5_1CILi1EEES8_S8_EEENS6_IJNS7_ILi64EEENS7_ILi128EEESB_EEENS_10bfloat16_tEfNS_4arch4Sm90ELb0ELb0ELb1ELb1ELb1ELb1ELb0ELb0ELi2ELi1ELi2ELi1ELb0EEENS1_21CollectiveEpilogueBwdISC_SD_SF_Li256ELb1ELb0ELi1EEENS1_19SingleTileSchedulerILb1ELb0ELb0ELi128EEEEEEEEEvNT_6ParamsE --------------------------
	.section	.nv.info._ZN7cutlass13device_kernelIN5flash11enable_sm90INS1_16FlashAttnBwdSm90INS1_25CollectiveMainloopBwdSm90ILi2ELi2ELi2EN4cute5tupleIJNS5_1CILi1EEES8_S8_EEENS6_IJNS7_ILi64EEENS7_ILi128EEESB_EEENS_10bfloat16_tEfNS_4arch4Sm90ELb0ELb0ELb1ELb1ELb1ELb1ELb0ELb0ELi2ELi1ELi2ELi1ELb0EEENS1_21CollectiveEpilogueBwdISC_SD_SF_Li256ELb1ELb0ELi1EEENS1_19SingleTileSchedulerILb1ELb0ELb0ELi128EEEEEEEEEvNT_6ParamsE,"",@"SHT_CUDA_INFO"
	.sectionflags	@""
	.align	4


	//----- nvinfo : EIATTR_CUDA_API_VERSION
	.align		4
        /*0000*/ 	.byte	0x04, 0x37
        /*0002*/ 	.short	(.L_482 - .L_481)
.L_481:
        /*0004*/ 	.word	0x00000082


	//----- nvinfo : EIATTR_KPARAM_INFO
	.align		4
.L_482:
        /*0008*/ 	.byte	0x04, 0x17
        /*000a*/ 	.short	(.L_484 - .L_483)
.L_483:
        /*000c*/ 	.word	0x00000000
        /*0010*/ 	.short	0x0000
        /*0012*/ 	.short	0x0070
        /*0014*/ 	.byte	0x00, 0xf0, 0x01, 0x1a


	//----- nvinfo : EIATTR_SPARSE_MMA_MASK
	.align		4
.L_484:
        /*0018*/ 	.byte	0x03, 0x50
        /*001a*/ 	.short	0x0000


	//----- nvinfo : EIATTR_MAXREG_COUNT
	.align		4
        /*001c*/ 	.byte	0x03, 0x1b
        /*001e*/ 	.short	0x00a8


	//----- nvinfo : EIATTR_NUM_BARRIERS
	.align		4
        /*0020*/ 	.byte	0x02, 0x4c
        /*0022*/ 	.byte	0x10
	.zero		1


	//----- nvinfo : EIATTR_EXTERNS
	.align		4
        /*0024*/ 	.byte	0x04, 0x0f
        /*0026*/ 	.short	(.L_486 - .L_485)


	//   ....[0]....
	.align		4
.L_485:
        /*0028*/ 	.word	index@(__assertfail)


	//----- nvinfo : EIATTR_ANNOTATIONS
	.align		4
.L_486:
        /*002c*/ 	.byte	0x04, 0x55
        /*002e*/ 	.short	(.L_488 - .L_487)


	//   ....[0]....
.L_487:
        /*0030*/ 	.word	0x00000001
        /*0034*/ 	.byte	0x60, 0x05, 0x00, 0x00, 0x01, 0x00, 0x00, 0x00, 0x60, 0x16, 0x00, 0x00, 0x01, 0x00, 0x00, 0x00
        /*0044*/ 	.byte	0xb0, 0xa7, 0x00, 0x00, 0x01, 0x00, 0x00, 0x00, 0xe0, 0xa7, 0x00, 0x00, 0x01, 0x00, 0x00, 0x00
        /*0054*/ 	.byte	0xf0, 0xb4, 0x00, 0x00


	//----- nvinfo : EIATTR_MERCURY_ISA_VERSION
	.align		4
.L_488:
        /*0058*/ 	.byte	0x03, 0x5f
        /*005a*/ 	.short	0x0101


	//----- nvinfo : EIATTR_INT_WARP_WIDE_INSTR_OFFSETS
	.align		4
        /*005c*/ 	.byte	0x04, 0x31
        /*005e*/ 	.short	(.L_490 - .L_489)


	//   ....[0]....
.L_489:
        /*0060*/ 	.word	0x00000180


	//   ....[1]....
        /*0064*/ 	.word	0x00000240


	//   ....[2]....
        /*0068*/ 	.word	0x000089f0


	//   ....[3]....
        /*006c*/ 	.word	0x00008e60


	//   ....[4]....
        /*0070*/ 	.word	0x00009430


	//   ....[5]....
        /*0074*/ 	.word	0x000097b0


	//----- nvinfo : EIATTR_COOP_GROUP_MASK_REGIDS
	.align		4
.L_490:
        /*0078*/ 	.byte	0x04, 0x29
        /*007a*/ 	.short	(.L_492 - .L_491)


	//   ....[0]....
.L_491:
        /*007c*/ 	.word	0xffffffff


	//   ....[1]....
        /*0080*/ 	.word	0xffffffff


	//   ....[2]....
        /*0084*/ 	.word	0xffffffff


	//   ....[3]....
        /*0088*/ 	.word	0xffffffff


	//   ....[4]....
        /*008c*/ 	.word	0xffffffff


	//   ....[5]....
        /*0090*/ 	.word	0xffffffff


	//   ....[6]....
        /*0094*/ 	.word	0xffffffff


	//   ....[7]....
        /*0098*/ 	.word	0xffffffff


	//   ....[8]....
        /*009c*/ 	.word	0xffffffff


	//   ....[9]....
        /*00a0*/ 	.word	0xffffffff


	//   ....[10]....
        /*00a4*/ 	.word	0xffffffff


	//   ....[11]....
        /*00a8*/ 	.word	0xffffffff


	//   ....[12]....
        /*00ac*/ 	.word	0xffffffff


	//   ....[13]....
        /*00b0*/ 	.word	0x0500000f


	//   ....[14]....
        /*00b4*/ 	.word	0x0500000f


	//   ....[15]....
        /*00b8*/ 	.word	0x0500000f


	//   ....[16]....
        /*00bc*/ 	.word	0x0500000f


	//----- nvinfo : EIATTR_COOP_GROUP_INSTR_OFFSETS
	.align		4
.L_492:
        /*00c0*/ 	.byte	0x04, 0x28
        /*00c2*/ 	.short	(.L_494 - .L_493)


	//   ....[0]....
.L_493:
        /*00c4*/ 	.word	0x00000060


	//   ....[1]....
        /*00c8*/ 	.word	0x00000190


	//   ....[2]....
        /*00cc*/ 	.word	0x00000220


	//   ....[3]....
        /*00d0*/ 	.word	0x000003a0


	//   ....[4]....
        /*00d4*/ 	.word	0x00000610


	//   ....[5]....
        /*00d8*/ 	.word	0x00001380


	//   ....[6]....
        /*00dc*/ 	.word	0x00007d10


	//   ....[7]....
        /*00e0*/ 	.word	0x00008690


	//   ....[8]....
        /*00e4*/ 	.word	0x00008920


	//   ....[9]....
        /*00e8*/ 	.word	0x00008b60


	//   ....[10]....
        /*00ec*/ 	.word	0x00008d90


	//   ....[11]....
        /*00f0*/ 	.word	0x00009040


	//   ....[12]....
        /*00f4*/ 	.word	0x00009370


	//   ....[13]....
        /*00f8*/ 	.word	0x0000b760


	//   ....[14]....
        /*00fc*/ 	.word	0x0000b8b0


	//   ....[15]....
        /*0100*/ 	.word	0x0000b920


	//   ....[16]....
        /*0104*/ 	.word	0x0000b990


	//----- nvinfo : EIATTR_REG_RECONFIG
	.align		4
.L_494:
        /*0108*/ 	.byte	0x01, 0x54
	.zero		2


	//----- nvinfo : EIATTR_SYSCALL_OFFSETS
	.align		4
        /*010c*/ 	.byte	0x04, 0x46
        /*010e*/ 	.short	(.L_496 - .L_495)


	//   ....[0]....
.L_495:
        /*0110*/ 	.word	0x00000fc0


	//   ....[1]....
        /*0114*/ 	.word	0x000010b0


	//   ....[2]....
        /*0118*/ 	.word	0x00001210


	//   ....[3]....
        /*011c*/ 	.word	0x00001300


	//----- nvinfo : EIATTR_MBARRIER_INSTR_OFFSETS
	.align		4
.L_496:
        /*0120*/ 	.byte	0x04, 0x39
        /*0122*/ 	.short	(.L_498 - .L_497)


	//   ....[0]....
.L_497:
        /*0124*/ 	.word	0x00000260
        /*0128*/ 	.word	0x000000ff
        /*012c*/ 	.word	0x00030800
        /*0130*/ 	.short	0x0100
        /*0132*/ 	.byte	0x06
	.zero		1


	//   ....[1]....
        /*0134*/ 	.word	0x00000350
        /*0138*/ 	.word	0x000000ff
        /*013c*/ 	.word	0x00030810
        /*0140*/ 	.short	0x0100
        /*0142*/ 	.byte	0x08
	.zero		1


	//   ....[2]....
        /*0144*/ 	.word	0x00000360
        /*0148*/ 	.word	0x000000ff
        /*014c*/ 	.word	0x00030820
        /*0150*/ 	.short	0x0100
        /*0152*/ 	.byte	0x08
	.zero		1


	//   ....[3]....
        /*0154*/ 	.word	0x00000370
        /*0158*/ 	.word	0x000000ff
        /*015c*/ 	.word	0x00030818
        /*0160*/ 	.short	0x0100
        /*0162*/ 	.byte	0x08
	.zero		1


	//   ....[4]....
        /*0164*/ 	.word	0x00000380
        /*0168*/ 	.word	0x000000ff
        /*016c*/ 	.word	0x00030828
        /*0170*/ 	.short	0x0100
        /*0172*/ 	.byte	0x08
	.zero		1


	//   ....[5]....
        /*0174*/ 	.word	0x000004b0
        /*0178*/ 	.word	0x000000ff
        /*017c*/ 	.word	0x00030830
        /*0180*/ 	.short	0x0100
        /*0182*/ 	.byte	0x08
	.zero		1


	//   ....[6]....
        /*0184*/ 	.word	0x000004c0
        /*0188*/ 	.word	0x000000ff
        /*018c*/ 	.word	0x00030840
        /*0190*/ 	.short	0x0100
        /*0192*/ 	.byte	0x08
	.zero		1


	//   ....[7]....
        /*0194*/ 	.word	0x000004d0
        /*0198*/ 	.word	0x000000ff
        /*019c*/ 	.word	0x00030838
        /*01a0*/ 	.short	0x0100
        /*01a2*/ 	.byte	0x08
	.zero		1


	//   ....[8]....
        /*01a4*/ 	.word	0x000004e0
        /*01a8*/ 	.word	0x000000ff
        /*01ac*/ 	.word	0x00030848
        /*01b0*/ 	.short	0x0100
        /*01b2*/ 	.byte	0x08
	.zero		1


	//   ....[9]....
        /*01b4*/ 	.word	0x000013d0
        /*01b8*/ 	.word	0x00000010
        /*01bc*/ 	.word	0x00030800
        /*01c0*/ 	.short	0x010a
        /*01c2*/ 	.byte	0x3f
	.zero		1


	//   ....[10]....
        /*01c4*/ 	.word	0x00001640
        /*01c8*/ 	.word	0x00000010
        /*01cc*/ 	.word	0x00030800
        /*01d0*/ 	.short	0x010a
        /*01d2*/ 	.byte	0x3f
	.zero		1


	//   ....[11]....
        /*01d4*/ 	.word	0x00001b50
        /*01d8*/ 	.word	0x00000002
        /*01dc*/ 	.word	0x00030810
        /*01e0*/ 	.short	0x010a
        /*01e2*/ 	.byte	0x3f
	.zero		1


	//   ....[12]....
        /*01e4*/ 	.word	0x00001b90
        /*01e8*/ 	.word	0x00000002
        /*01ec*/ 	.word	0x00030810
        /*01f0*/ 	.short	0x010a
        /*01f2*/ 	.byte	0x3f
	.zero		1


	//   ....[13]....
        /*01f4*/ 	.word	0x000020c0
        /*01f8*/ 	.word	0x00000002
        /*01fc*/ 	.word	0x00030830
        /*0200*/ 	.short	0x010a
        /*0202*/ 	.byte	0x3f
	.zero		1


	//   ....[14]....
        /*0204*/ 	.word	0x00002140
        /*0208*/ 	.word	0x00000002
        /*020c*/ 	.word	0x00030830
        /*0210*/ 	.short	0x010a
        /*0212*/ 	.byte	0x3f
	.zero		1


	//   ....[15]....
        /*0214*/ 	.word	0x000040c0
        /*0218*/ 	.word	0x00000000
        /*021c*/ 	.word	0x00000000
        /*0220*/ 	.short	0x0101
        /*0222*/ 	.byte	0x3f
	.zero		1


	//   ....[16]....
        /*0224*/ 	.word	0x000043d0
        /*0228*/ 	.word	0x00000002
        /*022c*/ 	.word	0x00000000
        /*0230*/ 	.short	0x0101
        /*0232*/ 	.byte	0x3f
	.zero		1


	//   ....[17]....
        /*0234*/ 	.word	0x00009cb0
        /*0238*/ 	.word	0x0000000c
        /*023c*/ 	.word	0x00030820
        /*0240*/ 	.short	0x010a
        /*0242*/ 	.byte	0x3f
	.zero		1


	//   ....[18]....
        /*0244*/ 	.word	0x0000a290
        /*0248*/ 	.word	0x0000000c
        /*024c*/ 	.word	0x00030840
        /*0250*/ 	.short	0x010a
        /*0252*/ 	.byte	0x3f
	.zero		1


	//   ....[19]....
        /*0254*/ 	.word	0x0000a540
        /*0258*/ 	.word	0x0000000c
        /*025c*/ 	.word	0x00030828
        /*0260*/ 	.short	0x010a
        /*0262*/ 	.byte	0x3f
	.zero		1


	//   ....[20]....
        /*0264*/ 	.word	0x0000a770
        /*0268*/ 	.word	0x0000000c
        /*026c*/ 	.word	0x00030848
        /*0270*/ 	.short	0x010a
        /*0272*/ 	.byte	0x3f
	.zero		1


	//   ....[21]....
        /*0274*/ 	.word	0x0000a9f0
        /*0278*/ 	.word	0x0000000c
        /*027c*/ 	.word	0x00030820
        /*0280*/ 	.short	0x010a
        /*0282*/ 	.byte	0x3f
	.zero		1


	//   ....[22]....
        /*0284*/ 	.word	0x0000ac80
        /*0288*/ 	.word	0x0000000c
        /*028c*/ 	.word	0x00030840
        /*0290*/ 	.short	0x010a
        /*0292*/ 	.byte	0x3f
	.zero		1


	//   ....[23]....
        /*0294*/ 	.word	0x0000af00
        /*0298*/ 	.word	0x0000000c
        /*029c*/ 	.word	0x00030828
        /*02a0*/ 	.short	0x010a
        /*02a2*/ 	.byte	0x3f
	.zero		1


	//   ....[24]....
        /*02a4*/ 	.word	0x0000b160
        /*02a8*/ 	.word	0x00000004
        /*02ac*/ 	.word	0x00030840
        /*02b0*/ 	.short	0x010a
        /*02b2*/ 	.byte	0x3f
	.zero		1


	//   ....[25]....
        /*02b4*/ 	.word	0x0000b5e0
        /*02b8*/ 	.word	0x00000007
        /*02bc*/ 	.word	0x00000000
        /*02c0*/ 	.short	0x010a
        /*02c2*/ 	.byte	0x3f
	.zero		1


	//   ....[26]....
        /*02c4*/ 	.word	0x0000b630
        /*02c8*/ 	.word	0x0000000b
        /*02cc*/ 	.word	0x00000000
        /*02d0*/ 	.short	0x010a
        /*02d2*/ 	.byte	0x3f
	.zero		1


	//   ....[27]....
        /*02d4*/ 	.word	0x0000b690
        /*02d8*/ 	.word	0x00000009
        /*02dc*/ 	.word	0x00000000
        /*02e0*/ 	.short	0x010a
        /*02e2*/ 	.byte	0x3f
	.zero		1


	//   ....[28]....
        /*02e4*/ 	.word	0x0000b6c0
        /*02e8*/ 	.word	0x00000003
        /*02ec*/ 	.word	0x00000000
        /*02f0*/ 	.short	0x010a
        /*02f2*/ 	.byte	0x3f
	.zero		1


	//   ....[29]....
        /*02f4*/ 	.word	0x0000b790
        /*02f8*/ 	.word	0x00000010
        /*02fc*/ 	.word	0x00030800
        /*0300*/ 	.short	0x010a
        /*0302*/ 	.byte	0x3f
	.zero		1


	//   ....[30]....
        /*0304*/ 	.word	0x0000b7e0
        /*0308*/ 	.word	0x00000002
        /*030c*/ 	.word	0x00030810
        /*0310*/ 	.short	0x010a
        /*0312*/ 	.byte	0x3f
	.zero		1


	//   ....[31]....
        /*0314*/ 	.word	0x0000b830
        /*0318*/ 	.word	0x00000002
        /*031c*/ 	.word	0x00030830
        /*0320*/ 	.short	0x010a
        /*0322*/ 	.byte	0x3f
	.zero		1


	//   ....[32]....
        /*0324*/ 	.word	0x0000b9d0
        /*0328*/ 	.word	0x0000000c
        /*032c*/ 	.word	0x00030820
        /*0330*/ 	.short	0x010a
        /*0332*/ 	.byte	0x3f
	.zero		1


	//   ....[33]....
        /*0334*/ 	.word	0x0000ba20
        /*0338*/ 	.word	0x0000000c
        /*033c*/ 	.word	0x00030840
        /*0340*/ 	.short	0x010a
        /*0342*/ 	.byte	0x3f
	.zero		1


	//   ....[34]....
        /*0344*/ 	.word	0x0000ba70
        /*0348*/ 	.word	0x0000000c
        /*034c*/ 	.word	0x00030828
        /*0350*/ 	.short	0x010a
        /*0352*/ 	.byte	0x3f
	.zero		1


	//   ....[35]....
        /*0354*/ 	.word	0x0000bac0
        /*0358*/ 	.word	0x0000000c
        /*035c*/ 	.word	0x00030848
        /*0360*/ 	.short	0x010a
        /*0362*/ 	.byte	0x3f
	.zero		1


	//   ....[36]....
        /*0364*/ 	.word	0x0000bb20
        /*0368*/ 	.word	0x0000000c
        /*036c*/ 	.word	0x00030820
        /*0370*/ 	.short	0x010a
        /*0372*/ 	.byte	0x3f
	.zero		1


	//   ....[37]....
        /*0374*/ 	.word	0x0000bb70
        /*0378*/ 	.word	0x0000000c
        /*037c*/ 	.word	0x00030840
        /*0380*/ 	.short	0x010a
        /*0382*/ 	.byte	0x3f
	.zero		1


	//   ....[38]....
        /*0384*/ 	.word	0x0000bbc0
        /*0388*/ 	.word	0x0000000c
        /*038c*/ 	.word	0x00030828
        /*0390*/ 	.short	0x010a
        /*0392*/ 	.byte	0x3f
	.zero		1


	//   ....[39]....
        /*0394*/ 	.word	0x0000bc10
        /*0398*/ 	.word	0x00000004
        /*039c*/ 	.word	0x00030840
        /*03a0*/ 	.short	0x010a
        /*03a2*/ 	.byte	0x3f
	.zero		1


	//   ....[40]....
        /*03a4*/ 	.word	0x0000bce0
        /*03a8*/ 	.word	0x00000007
        /*03ac*/ 	.word	0x00000000
        /*03b0*/ 	.short	0x010a
        /*03b2*/ 	.byte	0x3f
	.zero		1


	//   ....[41]....
        /*03b4*/ 	.word	0x0000bd30
        /*03b8*/ 	.word	0x0000000b
        /*03bc*/ 	.word	0x00000000
        /*03c0*/ 	.short	0x010a
        /*03c2*/ 	.byte	0x3f
	.zero		1


	//   ....[42]....
        /*03c4*/ 	.word	0x0000bd80
        /*03c8*/ 	.word	0x00000009
        /*03cc*/ 	.word	0x00000000
        /*03d0*/ 	.short	0x010a
        /*03d2*/ 	.byte	0x3f
	.zero		1


	//----- nvinfo : EIATTR_NUM_MBARRIERS
	.align		4
.L_498:
        /*03d4*/ 	.byte	0x03, 0x38
        /*03d6*/ 	.short	0x0009


	//----- nvinfo : EIATTR_EXIT_INSTR_OFFSETS
	.align		4
        /*03d8*/ 	.byte	0x04, 0x1c
        /*03da*/ 	.short	(.L_500 - .L_499)


	//   ....[0]....
.L_499:
        /*03dc*/ 	.word	0x0000b710


	//----- nvinfo : EIATTR_MAX_THREADS
	.align		4
.L_500:
        /*03e0*/ 	.byte	0x04, 0x05
        /*03e2*/ 	.short	(.L_502 - .L_501)
.L_501:
        /*03e4*/ 	.word	0x00000180
        /*03e8*/ 	.word	0x00000001
        /*03ec*/ 	.word	0x00000001


	//----- nvinfo : EIATTR_CRS_STACK_SIZE
	.align		4
.L_502:
        /*03f0*/ 	.byte	0x04, 0x1e
        /*03f2*/ 	.short	(.L_504 - .L_503)
.L_503:
        /*03f4*/ 	.word	0x00000000


	//----- nvinfo : EIATTR_CBANK_PARAM_SIZE
	.align		4
.L_504:
        /*03f8*/ 	.byte	0x03, 0x19
        /*03fa*/ 	.short	0x06f0


	//----- nvinfo : EIATTR_PARAM_CBANK
	.align		4
        /*03fc*/ 	.byte	0x04, 0x0a
        /*03fe*/ 	.short	(.L_506 - .L_505)
	.align		4
.L_505:
        /*0400*/ 	.word	index@(.nv.constant0._ZN7cutlass13device_kernelIN5flash11enable_sm90INS1_16FlashAttnBwdSm90INS1_25CollectiveMainloopBwdSm90ILi2ELi2ELi2EN4cute5tupleIJNS5_1CILi1EEES8_S8_EEENS6_IJNS7_ILi64EEENS7_ILi128EEESB_EEENS_10bfloat16_tEfNS_4arch4Sm90ELb0ELb0ELb1ELb1ELb1ELb1ELb0ELb0ELi2ELi1ELi2ELi1ELb0EEENS1_21CollectiveEpilogueBwdISC_SD_SF_Li256ELb1ELb0ELi1EEENS1_19SingleTileSchedulerILb1ELb0ELb0ELi128EEEEEEEEEvNT_6ParamsE)
        /*0404*/ 	.short	0x0210
        /*0406*/ 	.short	0x06f0


	//----- nvinfo : EIATTR_SW_WAR
	.align		4
.L_506:
        /*0408*/ 	.byte	0x04, 0x36
        /*040a*/ 	.short	(.L_508 - .L_507)
.L_507:
        /*040c*/ 	.word	0x00000008
.L_508:


//--------------------- .nv.info._ZN7cutlass13device_kernelIN5flash11enable_sm90INS1_16FlashAttnBwdSm90INS1_25CollectiveMainloopBwdSm90ILi2ELi2ELi2EN4cute5tupleIJNS5_1CILi1EEES8_S8_EEENS6_IJNS7_ILi64EEENS7_ILi128EEESB_EEENS_10bfloat16_tEfNS_4arch4Sm90ELb0ELb0ELb1ELb1ELb0ELb1ELb0ELb0ELi2ELi1ELi2ELi1ELb0EEENS1_24CollectiveEpilogueBwdGQAISC_fSF_Li256ELb1ELb0EEENS1_19SingleTileSchedulerILb1ELb0ELb0ELi128EEEEEEEEEvNT_6ParamsE --------------------------
	.section	.nv.info._ZN7cutlass13device_kernelIN5flash11enable_sm90INS1_16FlashAttnBwdSm90INS1_25CollectiveMainloopBwdSm90ILi2ELi2ELi2EN4cute5tupleIJNS5_1CILi1EEES8_S8_EEENS6_IJNS7_ILi64EEENS7_ILi128EEESB_EEENS_10bfloat16_tEfNS_4arch4Sm90ELb0ELb0ELb1ELb1ELb0ELb1ELb0ELb0ELi2ELi1ELi2ELi1ELb0EEENS1_24CollectiveEpilogueBwdGQAISC_fSF_Li256ELb1ELb0EEENS1_19SingleTileSchedulerILb1ELb0ELb0ELi128EEEEEEEEEvNT_6ParamsE,"",@"SHT_CUDA_INFO"
	.sectionflags	@""
	.align	4


	//----- nvinfo : EIATTR_CUDA_API_VERSION
	.align		4
        /*0000*/ 	.byte	0x04, 0x37
        /*0002*/ 	.short	(.L_510 - .L_509)
.L_509:
        /*0004*/ 	.word	0x00000082


	//----- nvinfo : EIATTR_KPARAM_INFO
	.align		4
.L_510:
        /*0008*/ 	.byte	0x04, 0x17
        /*000a*/ 	.short	(.L_512 - .L_511)
.L_511:
        /*000c*/ 	.word	0x00000000
        /*0010*/ 	.short	0x0000
        /*0012*/ 	.short	0x0070
        /*0014*/ 	.byte	0x00, 0xf0, 0x01, 0x1a


	//----- nvinfo : EIATTR_SPARSE_MMA_MASK
	.align		4
.L_512:
        /*0018*/ 	.byte	0x03, 0x50
        /*001a*/ 	.short	0x0000


	//----- nvinfo : EIATTR_MAXREG_COUNT
	.align		4
        /*001c*/ 	.byte	0x03, 0x1b
        /*001e*/ 	.short	0x00a8


	//----- nvinfo : EIATTR_NUM_BARRIERS
	.align		4
        /*0020*/ 	.byte	0x02, 0x4c
        /*0022*/ 	.byte	0x10
	.zero		1


	//----- nvinfo : EIATTR_EXTERNS
	.align		4
        /*0024*/ 	.byte	0x04, 0x0f
        /*0026*/ 	.short	(.L_514 - .L_513)


	//   ....[0]....
	.align		4
.L_513:
        /*0028*/ 	.word	index@(__assertfail)


	//----- nvinfo : EIATTR_ANNOTATIONS
	.align		4
.L_514:
        /*002c*/ 	.byte	0x04, 0x55
        /*002e*/ 	.short	(.L_516 - .L_515)


	//   ....[0]....
.L_515:
        /*0030*/ 	.word	0x00000001
        /*0034*/ 	.byte	0x60, 0x05, 0x00, 0x00, 0x01, 0x00, 0x00, 0x00, 0x40, 0x16, 0x00, 0x00, 0x01, 0x00, 0x00, 0x00
        /*0044*/ 	.byte	0x30, 0x74, 0x00, 0x00, 0x01, 0x00, 0x00, 0x00, 0x60, 0x74, 0x00, 0x00, 0x01, 0x00, 0x00, 0x00
        /*0054*/ 	.byte	0x70, 0x81, 0x00, 0x00


	//----- nvinfo : EIATTR_MERCURY_ISA_VERSION
	.align		4
.L_516:
        /*0058*/ 	.byte	0x03, 0x5f
        /*005a*/ 	.short	0x0101


	//----- nvinfo : EIATTR_INT_WARP_WIDE_INSTR_OFFSETS
	.align		4
        /*005c*/ 	.byte	0x04, 0x31
        /*005e*/ 	.short	(.L_518 - .L_517)


	//   ....[0]....
.L_517:
        /*0060*/ 	.word	0x00000180


	//   ....[1]....
        /*0064*/ 	.word	0x00000240


	//   ....[2]....
        /*0068*/ 	.word	0x00006430


	//----- nvinfo : EIATTR_COOP_GROUP_MASK_REGIDS
	.align		4
.L_518:
        /*006c*/ 	.byte	0x04, 0x29
        /*006e*/ 	.short	(.L_520 - .L_519)


	//   ....[0]....
.L_519:
        /*0070*/ 	.word	0xffffffff


	//   ....[1]....
        /*0074*/ 	.word	0xffffffff


	//   ....[2]....
        /*0078*/ 	.word	0xffffffff


	//   ....[3]....
        /*007c*/ 	.word	0xffffffff


	//   ....[4]....
        /*0080*/ 	.word	0xffffffff


	//   ....[5]....
        /*0084*/ 	.word	0xffffffff


	//   ....[6]....
        /*0088*/ 	.word	0xffffffff


	//   ....[7]....
        /*008c*/ 	.word	0x0500000f


	//----- nvinfo : EIATTR_COOP_GROUP_INSTR_OFFSETS
	.align		4
.L_520:
        /*0090*/ 	.byte	0x04, 0x28
        /*0092*/ 	.short	(.L_522 - .L_521)


	//   ....[0]....
.L_521:
        /*0094*/ 	.word	0x00000060


	//   ....[1]....
        /*0098*/ 	.word	0x00000190


	//   ....[2]....
        /*009c*/ 	.word	0x00000220


	//   ....[3]....
        /*00a0*/ 	.word	0x000003a0


	//   ....[4]....
        /*00a4*/ 	.word	0x00000610


	//   ....[5]....
        /*00a8*/ 	.word	0x00001360


	//   ....[6]....
        /*00ac*/ 	.word	0x00005190


	//   ....[7]....
        /*00b0*/ 	.word	0x000083e0


	//----- nvinfo : EIATTR_REG_RECONFIG
	.align		4
.L_522:
        /*00b4*/ 	.byte	0x01, 0x54
	.zero		2


	//----- nvinfo : EIATTR_SYSCALL_OFFSETS
	.align		4
        /*00b8*/ 	.byte	0x04, 0x46
        /*00ba*/ 	.short	(.L_524 - .L_523)


	//   ....[0]....
.L_523:
        /*00bc*/ 	.word	0x00000fa0


	//   ....[1]....
        /*00c0*/ 	.word	0x00001090


	//   ....[2]....
        /*00c4*/ 	.word	0x000011f0


	//   ....[3]....
        /*00c8*/ 	.word	0x000012e0


	//----- nvinfo : EIATTR_MBARRIER_INSTR_OFFSETS
	.align		4
.L_524:
        /*00cc*/ 	.byte	0x04, 0x39
        /*00ce*/ 	.short	(.L_526 - .L_525)


	//   ....[0]....
.L_525:
        /*00d0*/ 	.word	0x00000260
        /*00d4*/ 	.word	0x000000ff
        /*00d8*/ 	.word	0x00030800
        /*00dc*/ 	.short	0x0100
        /*00de*/ 	.byte	0x06
	.zero		1


	//   ....[1]....
        /*00e0*/ 	.word	0x00000350
        /*00e4*/ 	.word	0x000000ff
        /*00e8*/ 	.word	0x00030810
        /*00ec*/ 	.short	0x0100
        /*00ee*/ 	.byte	0x08
	.zero		1


	//   ....[2]....
        /*00f0*/ 	.word	0x00000360
        /*00f4*/ 	.word	0x000000ff
        /*00f8*/ 	.word	0x00030820
        /*00fc*/ 	.short	0x0100
        /*00fe*/ 	.byte	0x08
	.zero		1


	//   ....[3]....
        /*0100*/ 	.word	0x00000370
        /*0104*/ 	.word	0x000000ff
        /*0108*/ 	.word	0x00030818
        /*010c*/ 	.short	0x0100
        /*010e*/ 	.byte	0x08
	.zero		1


	//   ....[4]....
        /*0110*/ 	.word	0x00000380
        /*0114*/ 	.word	0x000000ff
        /*0118*/ 	.word	0x00030828
        /*011c*/ 	.short	0x0100
        /*011e*/ 	.byte	0x08
	.zero		1


	//   ....[5]....
        /*0120*/ 	.word	0x000004b0
        /*0124*/ 	.word	0x000000ff
        /*0128*/ 	.word	0x00030830
        /*012c*/ 	.short	0x0100
        /*012e*/ 	.byte	0x08
	.zero		1


	//   ....[6]....
        /*0130*/ 	.word	0x000004c0
        /*0134*/ 	.word	0x000000ff
        /*0138*/ 	.word	0x00030840
        /*013c*/ 	.short	0x0100
        /*013e*/ 	.byte	0x08
	.zero		1


	//   ....[7]....
        /*0140*/ 	.word	0x000004d0
        /*0144*/ 	.word	0x000000ff
        /*0148*/ 	.word	0x00030838
        /*014c*/ 	.short	0x0100
        /*014e*/ 	.byte	0x08
	.zero		1


	//   ....[8]....
        /*0150*/ 	.word	0x000004e0
        /*0154*/ 	.word	0x000000ff
        /*0158*/ 	.word	0x00030848
        /*015c*/ 	.short	0x0100
        /*015e*/ 	.byte	0x08
	.zero		1


	//   ....[9]....
        /*0160*/ 	.word	0x000013b0
        /*0164*/ 	.word	0x00000010
        /*0168*/ 	.word	0x00030800
        /*016c*/ 	.short	0x010a
        /*016e*/ 	.byte	0x3f
	.zero		1


	//   ....[10]....
        /*0170*/ 	.word	0x00001620
        /*0174*/ 	.word	0x00000010
        /*0178*/ 	.word	0x00030800
        /*017c*/ 	.short	0x010a
        /*017e*/ 	.byte	0x3f
	.zero		1


	//   ....[11]....
        /*0180*/ 	.word	0x00001b30
        /*0184*/ 	.word	0x00000002
        /*0188*/ 	.word	0x00030810
        /*018c*/ 	.short	0x010a
        /*018e*/ 	.byte	0x3f
	.zero		1


	//   ....[12]....
        /*0190*/ 	.word	0x00001b70
        /*0194*/ 	.word	0x00000002
        /*0198*/ 	.word	0x00030810
        /*019c*/ 	.short	0x010a
        /*019e*/ 	.byte	0x3f
	.zero		1


	//   ....[13]....
        /*01a0*/ 	.word	0x000020a0
        /*01a4*/ 	.word	0x00000002
        /*01a8*/ 	.word	0x00030830
        /*01ac*/ 	.short	0x010a
        /*01ae*/ 	.byte	0x3f
	.zero		1


	//   ....[14]....
        /*01b0*/ 	.word	0x00002120
        /*01b4*/ 	.word	0x00000002
        /*01b8*/ 	.word	0x00030830
        /*01bc*/ 	.short	0x010a
        /*01be*/ 	.byte	0x3f
	.zero		1


	//   ....[15]....
        /*01c0*/ 	.word	0x000040a0
        /*01c4*/ 	.word	0x00000000
        /*01c8*/ 	.word	0x00000000
        /*01cc*/ 	.short	0x0101
        /*01ce*/ 	.byte	0x3f
	.zero		1


	//   ....[16]....
        /*01d0*/ 	.word	0x000043b0
        /*01d4*/ 	.word	0x00000002
        /*01d8*/ 	.word	0x00000000
        /*01dc*/ 	.short	0x0101
        /*01de*/ 	.byte	0x3f
	.zero		1


	//   ....[17]....
        /*01e0*/ 	.word	0x00006930
        /*01e4*/ 	.word	0x0000000c
        /*01e8*/ 	.word	0x00030820
        /*01ec*/ 	.short	0x010a
        /*01ee*/ 	.byte	0x3f
	.zero		1


	//   ....[18]....
        /*01f0*/ 	.word	0x00006f10
        /*01f4*/ 	.word	0x0000000c
        /*01f8*/ 	.word	0x00030840
        /*01fc*/ 	.short	0x010a
        /*01fe*/ 	.byte	0x3f
	.zero		1


	//   ....[19]....
        /*0200*/ 	.word	0x000071c0
        /*0204*/ 	.word	0x0000000c
        /*0208*/ 	.word	0x00030828
        /*020c*/ 	.short	0x010a
        /*020e*/ 	.byte	0x3f
	.zero		1


	//   ....[20]....
        /*0210*/ 	.word	0x000073f0
        /*0214*/ 	.word	0x0000000c
        /*0218*/ 	.word	0x00030848
        /*021c*/ 	.short	0x010a
        /*021e*/ 	.byte	0x3f
	.zero		1


	//   ....[21]....
        /*0220*/ 	.word	0x00007670
        /*0224*/ 	.word	0x0000000c
        /*0228*/ 	.word	0x00030820
        /*022c*/ 	.short	0x010a
        /*022e*/ 	.byte	0x3f
	.zero		1


	//   ....[22]....
        /*0230*/ 	.word	0x00007900
        /*0234*/ 	.word	0x0000000c
        /*0238*/ 	.word	0x00030840
        /*023c*/ 	.short	0x010a
        /*023e*/ 	.byte	0x3f
	.zero		1


	//   ....[23]....
        /*0240*/ 	.word	0x00007b80
        /*0244*/ 	.word	0x0000000c
        /*0248*/ 	.word	0x00030828
        /*024c*/ 	.short	0x010a
        /*024e*/ 	.byte	0x3f
	.zero		1


	//   ....[24]....
        /*0250*/ 	.word	0x00007de0
        /*0254*/ 	.word	0x00000004
        /*0258*/ 	.word	0x00030840
        /*025c*/ 	.short	0x010a
        /*025e*/ 	.byte	0x3f
	.zero		1


	//   ....[25]....
        /*0260*/ 	.word	0x00008260
        /*0264*/ 	.word	0x00000007
        /*0268*/ 	.word	0x00000000
        /*026c*/ 	.short	0x010a
        /*026e*/ 	.byte	0x3f
	.zero		1


	//   ....[26]....
        /*0270*/ 	.word	0x000082b0
        /*0274*/ 	.word	0x0000000b
        /*0278*/ 	.word	0x00000000
        /*027c*/ 	.short	0x010a
        /*027e*/ 	.byte	0x3f
	.zero		1


	//   ....[27]....
        /*0280*/ 	.word	0x00008310
        /*0284*/ 	.word	0x00000009
        /*0288*/ 	.word	0x00000000
        /*028c*/ 	.short	0x010a
        /*028e*/ 	.byte	0x3f
	.zero		1


	//   ....[28]....
        /*0290*/ 	.word	0x00008340
        /*0294*/ 	.word	0x00000003
        /*0298*/ 	.word	0x00000000
        /*029c*/ 	.short	0x010a
        /*029e*/ 	.byte	0x3f
	.zero		1


	//   ....[29]....
        /*02a0*/ 	.word	0x00008410
        /*02a4*/ 	.word	0x00000010
        /*02a8*/ 	.word	0x00030800
        /*02ac*/ 	.short	0x010a
        /*02ae*/ 	.byte	0x3f
	.zero		1


	//   ....[30]....
        /*02b0*/ 	.word	0x00008460
        /*02b4*/ 	.word	0x00000002
        /*02b8*/ 	.word	0x00030810
        /*02bc*/ 	.short	0x010a
        /*02be*/ 	.byte	0x3f
	.zero		1


	//   ....[31]....
        /*02c0*/ 	.word	0x000084b0
        /*02c4*/ 	.word	0x00000002
        /*02c8*/ 	.word	0x00030830
        /*02cc*/ 	.short	0x010a
        /*02ce*/ 	.byte	0x3f
	.zero		1


	//   ....[32]....
        /*02d0*/ 	.word	0x00008500
        /*02d4*/ 	.word	0x0000000c
        /*02d8*/ 	.word	0x00030820
        /*02dc*/ 	.short	0x010a
        /*02de*/ 	.byte	0x3f
	.zero		1


	//   ....[33]....
        /*02e0*/ 	.word	0x00008550
        /*02e4*/ 	.word	0x0000000c
        /*02e8*/ 	.word	0x00030840
        /*02ec*/ 	.short	0x010a
        /*02ee*/ 	.byte	0x3f
	.zero		1


	//   ....[34]....
        /*02f0*/ 	.word	0x000085a0
        /*02f4*/ 	.word	0x0000000c
        /*02f8*/ 	.word	0x00030828
        /*02fc*/ 	.short	0x010a
        /*02fe*/ 	.byte	0x3f
	.zero		1


	//   ....[35]....
        /*0300*/ 	.word	0x000085f0
        /*0304*/ 	.word	0x0000000c
        /*0308*/ 	.word	0x00030848
        /*030c*/ 	.short	0x010a
        /*030e*/ 	.byte	0x3f
	.zero		1


	//   ....[36]....
        /*0310*/ 	.word	0x00008650
        /*0314*/ 	.word	0x0000000c
        /*0318*/ 	.word	0x00030820
        /*031c*/ 	.short	0x010a
        /*031e*/ 	.byte	0x3f
	.zero		1


	//   ....[37]....
        /*0320*/ 	.word	0x000086a0
        /*0324*/ 	.word	0x0000000c
        /*0328*/ 	.word	0x00030840
        /*032c*/ 	.short	0x010a
        /*032e*/ 	.byte	0x3f
	.zero		1


	//   ....[38]....
        /*0330*/ 	.word	0x000086f0
        /*0334*/ 	.word	0x0000000c
        /*0338*/ 	.word	0x00030828
        /*033c*/ 	.short	0x010a
        /*033e*/ 	.byte	0x3f
	.zero		1


	//   ....[39]....
        /*0340*/ 	.word	0x00008740
        /*0344*/ 	.word	0x00000004
        /*0348*/ 	.word	0x00030840
        /*034c*/ 	.short	0x010a
        /*034e*/ 	.byte	0x3f
	.zero		1


	//   ....[40]....
        /*0350*/ 	.word	0x00008820
        /*0354*/ 	.word	0x00000007
        /*0358*/ 	.word	0x00000000
        /*035c*/ 	.short	0x010a
        /*035e*/ 	.byte	0x3f
	.zero		1


	//   ....[41]....
        /*0360*/ 	.word	0x00008870
        /*0364*/ 	.word	0x0000000b
        /*0368*/ 	.word	0x00000000
        /*036c*/ 	.short	0x010a
        /*036e*/ 	.byte	0x3f
	.zero		1


	//   ....[42]....
        /*0370*/ 	.word	0x000088c0
        /*0374*/ 	.word	0x00000009
        /*0378*/ 	.word	0x00000000
        /*037c*/ 	.short	0x010a
        /*037e*/ 	.byte	0x3f
	.zero		1


	//----- nvinfo : EIATTR_NUM_MBARRIERS
	.align		4
.L_526:
        /*0380*/ 	.byte	0x03, 0x38
        /*0382*/ 	.short	0x0009


	//----- nvinfo : EIATTR_EXIT_INSTR_OFFSETS
	.align		4
        /*0384*/ 	.byte	0x04, 0x1c
        /*0386*/ 	.short	(.L_528 - .L_527)


	//   ....[0]....
.L_527:
        /*0388*/ 	.word	0x00008390


	//----- nvinfo : EIATTR_MAX_THREADS
	.align		4
.L_528:
        /*038c*/ 	.byte	0x04, 0x05
        /*038e*/ 	.short	(.L_530 - .L_529)
.L_529:
        /*0390*/ 	.word	0x00000180
        /*0394*/ 	.word	0x00000001
        /*0398*/ 	.word	0x00000001


	//----- nvinfo : EIATTR_CRS_STACK_SIZE
	.align		4
.L_530:
        /*039c*/ 	.byte	0x04, 0x1e
        /*039e*/ 	.short	(.L_532 - .L_531)
.L_531:
        /*03a0*/ 	.word	0x00000000


	//----- nvinfo : EIATTR_CBANK_PARAM_SIZE
	.align		4
.L_532:
        /*03a4*/ 	.byte	0x03, 0x19
        /*03a6*/ 	.short	0x06f0


	//----- nvinfo : EIATTR_PARAM_CBANK
	.align		4
        /*03a8*/ 	.byte	0x04, 0x0a
        /*03aa*/ 	.short	(.L_534 - .L_533)
	.align		4
.L_533:
        /*03ac*/ 	.word	index@(.nv.constant0._ZN7cutlass13device_kernelIN5flash11enable_sm90INS1_16FlashAttnBwdSm90INS1_25CollectiveMainloopBwdSm90ILi2ELi2ELi2EN4cute5tupleIJNS5_1CILi1EEES8_S8_EEENS6_IJNS7_ILi64EEENS7_ILi128EEESB_EEENS_10bfloat16_tEfNS_4arch4Sm90ELb0ELb0ELb1ELb1ELb0ELb1ELb0ELb0ELi2ELi1ELi2ELi1ELb0EEENS1_24CollectiveEpilogueBwdGQAISC_fSF_Li256ELb1ELb0EEENS1_19SingleTileSchedulerILb1ELb0ELb0ELi128EEEEEEEEEvNT_6ParamsE)
        /*03b0*/ 	.short	0x0210
        /*03b2*/ 	.short	0x06f0


	//----- nvinfo : EIATTR_SW_WAR
	.align		4
.L_534:
        /*03b4*/ 	.byte	0x04, 0x36
        /*03b6*/ 	.short	(.L_536 - .L_535)
.L_535:
        /*03b8*/ 	.word	0x00000008
.L_536:


//--------------------- .nv.info._ZN7cutlass13device_kernelIN5flash11enable_sm90INS1_16FlashAttnBwdSm90INS1_25CollectiveMainloopBwdSm90ILi2ELi2ELi2EN4cute5tupleIJNS5_1CILi1EEES8_S8_EEENS6_IJNS7_ILi64EEENS7_ILi128EEESB_EEENS_10bfloat16_tEfNS_4arch4Sm90ELb0ELb0ELb1ELb1ELb1ELb1ELb0ELb0ELi2ELi1ELi2ELi1ELb0EEENS1_24CollectiveEpilogueBwdGQAISC_fSF_Li256ELb1ELb1EEENS1_19SingleTileSchedulerILb1ELb0ELb0ELi128EEEEEEEEEvNT_6ParamsE --------------------------
	.section	.nv.info._ZN7cutlass13device_kernelIN5flash11enable_sm90INS1_16FlashAttnBwdSm90INS1_25CollectiveMainloopBwdSm90ILi2ELi2ELi2EN4cute5tupleIJNS5_1CILi1EEES8_S8_EEENS6_IJNS7_ILi64EEENS7_ILi128EEESB_EEENS_10bfloat16_tEfNS_4arch4Sm90ELb0ELb0ELb1ELb1ELb1ELb1ELb0ELb0ELi2ELi1ELi2ELi1ELb0EEENS1_24CollectiveEpilogueBwdGQAISC_fSF_Li256ELb1ELb1EEENS1_19SingleTileSchedulerILb1ELb0ELb0ELi128EEEEEEEEEvNT_6ParamsE,"",@"SHT_CUDA_INFO"
	.sectionflags	@""
	.align	4


	//----- nvinfo : EIATTR_CUDA_API_VERSION
	.align		4
        /*0000*/ 	.byte	0x04, 0x37
        /*0002*/ 	.short	(.L_538 - .L_537)
.L_537:
        /*0004*/ 	.word	0x00000082


	//----- nvinfo : EIATTR_KPARAM_INFO
	.align		4
.L_538:
        /*0008*/ 	.byte	0x04, 0x17
        /*000a*/ 	.short	(.L_540 - .L_539)
.L_539:
        /*000c*/ 	.word	0x00000000
        /*0010*/ 	.short	0x0000
        /*0012*/ 	.short	0x0070
        /*0014*/ 	.byte	0x00, 0xf0, 0x01, 0x1a


	//----- nvinfo : EIATTR_SPARSE_MMA_MASK
	.align		4
.L_540:
        /*0018*/ 	.byte	0x03, 0x50
        /*001a*/ 	.short	0x0000


	//----- nvinfo : EIATTR_MAXREG_COUNT
	.align		4
        /*001c*/ 	.byte	0x03, 0x1b
        /*001e*/ 	.short	0x00a8


	//----- nvinfo : EIATTR_NUM_BARRIERS
	.align		4
        /*0020*/ 	.byte	0x02, 0x4c
        /*0022*/ 	.byte	0x10
	.zero		1


	//----- nvinfo : EIATTR_EXTERNS
	.align		4
        /*0024*/ 	.byte	0x04, 0x0f
        /*0026*/ 	.short	(.L_542 - .L_541)


	//   ....[0]....
	.align		4
.L_541:
        /*0028*/ 	.word	index@(__assertfail)


	//----- nvinfo : EIATTR_ANNOTATIONS
	.align		4
.L_542:
        /*002c*/ 	.byte	0x04, 0x55
        /*002e*/ 	.short	(.L_544 - .L_543)


	//   ....[0]....
.L_543:
        /*0030*/ 	.word	0x00000001
        /*0034*/ 	.byte	0x60, 0x05, 0x00, 0x00, 0x01, 0x00, 0x00, 0x00, 0x40, 0x16, 0x00, 0x00, 0x01, 0x00, 0x00, 0x00
        /*0044*/ 	.byte	0xd0, 0x80, 0x00, 0x00, 0x01, 0x00, 0x00, 0x00, 0x00, 0x81, 0x00, 0x00, 0x01, 0x00, 0x00, 0x00
        /*0054*/ 	.byte	0x10, 0x8e, 0x00, 0x00


	//----- nvinfo : EIATTR_MERCURY_ISA_VERSION
	.align		4
.L_544:
        /*0058*/ 	.byte	0x03, 0x5f
        /*005a*/ 	.short	0x0101


	//----- nvinfo : EIATTR_INT_WARP_WIDE_INSTR_OFFSETS
	.align		4
        /*005c*/ 	.byte	0x04, 0x31
        /*005e*/ 	.short	(.L_546 - .L_545)


	//   ....[0]....
.L_545:
        /*0060*/ 	.word	0x00000180


	//   ....[1]....
        /*0064*/ 	.word	0x00000240


	//   ....[2]....
        /*0068*/ 	.word	0x00006310


	//   ....[3]....
        /*006c*/ 	.word	0x00006780


	//   ....[4]....
        /*0070*/ 	.word	0x00006d50


	//   ....[5]....
        /*0074*/ 	.word	0x000070d0


	//----- nvinfo : EIATTR_COOP_GROUP_MASK_REGIDS
	.align		4
.L_546:
        /*0078*/ 	.byte	0x04, 0x29
        /*007a*/ 	.short	(.L_548 - .L_547)


	//   ....[0]....
.L_547:
        /*007c*/ 	.word	0xffffffff


	//   ....[1]....
        /*0080*/ 	.word	0xffffffff


	//   ....[2]....
        /*0084*/ 	.word	0xffffffff


	//   ....[3]....
        /*0088*/ 	.word	0xffffffff


	//   ....[4]....
        /*008c*/ 	.word	0xffffffff


	//   ....[5]....
        /*0090*/ 	.word	0xffffffff


	//   ....[6]....
        /*0094*/ 	.word	0xffffffff


	//   ....[7]....
        /*0098*/ 	.word	0xffffffff


	//   ....[8]....
        /*009c*/ 	.word	0xffffffff


	//   ....[9]....
        /*00a0*/ 	.word	0xffffffff


	//   ....[10]....
        /*00a4*/ 	.word	0xffffffff


	//   ....[11]....
        /*00a8*/ 	.word	0xffffffff


	//   ....[12]....
        /*00ac*/ 	.word	0xffffffff


	//   ....[13]....
        /*00b0*/ 	.word	0xffffffff


	//   ....[14]....
        /*00b4*/ 	.word	0xffffffff


	//   ....[15]....
        /*00b8*/ 	.word	0xffffffff


	//   ....[16]....
        /*00bc*/ 	.word	0xffffffff


	//   ....[17]....
        /*00c0*/ 	.word	0x0500000f


	//   ....[18]....
        /*00c4*/ 	.word	0x0500000f


	//   ....[19]....
        /*00c8*/ 	.word	0x0500000f


	//   ....[20]....
        /*00cc*/ 	.word	0x0500000f


	//   ....[21]....
        /*00d0*/ 	.word	0x0500000f


	//   ....[22]....
        /*00d4*/ 	.word	0x0500000f


	//----- nvinfo : EIATTR_COOP_GROUP_INSTR_OFFSETS
	.align		4
.L_548:
        /*00d8*/ 	.byte	0x04, 0x28
        /*00da*/ 	.short	(.L_550 - .L_549)


	//   ....[0]....
.L_549:
        /*00dc*/ 	.word	0x00000060


	//   ....[1]....
        /*00e0*/ 	.word	0x00000190


	//   ....[2]....
        /*00e4*/ 	.word	0x00000220


	//   ....[3]....
        /*00e8*/ 	.word	0x000003a0


	//   ....[4]....
        /*00ec*/ 	.word	0x00000610


	//   ....[5]....
        /*00f0*/ 	.word	0x00001360


	//   ....[6]....
        /*00f4*/ 	.word	0x00004f30


	//   ....[7]....
        /*00f8*/ 	.word	0x000050c0


	//   ....[8]....
        /*00fc*/ 	.word	0x00005390


	//   ....[9]....
        /*0100*/ 	.word	0x00005520


	//   ....[10]....
        /*0104*/ 	.word	0x00005630


	//   ....[11]....
        /*0108*/ 	.word	0x00005fb0


	//   ....[12]....
        /*010c*/ 	.word	0x00006240


	//   ....[13]....
        /*0110*/ 	.word	0x00006480


	//   ....[14]....
        /*0114*/ 	.word	0x000066b0


	//   ....[15]....
        /*0118*/ 	.word	0x00006960


	//   ....[16]....
        /*011c*/ 	.word	0x00006c90


	//   ....[17]....
        /*0120*/ 	.word	0x00009080


	//   ....[18]....
        /*0124*/ 	.word	0x000091d0


	//   ....[19]....
        /*0128*/ 	.word	0x00009240


	//   ....[20]....
        /*012c*/ 	.word	0x000092b0


	//   ....[21]....
        /*0130*/ 	.word	0x00009320


	//   ....[22]....
        /*0134*/ 	.word	0x00009390


	//----- nvinfo : EIATTR_REG_RECONFIG
	.align		4
.L_550:
        /*0138*/ 	.byte	0x01, 0x54
	.zero		2


	//----- nvinfo : EIATTR_SYSCALL_OFFSETS
	.align		4
        /*013c*/ 	.byte	0x04, 0x46
        /*013e*/ 	.short	(.L_552 - .L_551)


	//   ....[0]....
.L_551:
        /*0140*/ 	.word	0x00000fa0


	//   ....[1]....
        /*0144*/ 	.word	0x00001090


	//   ....[2]....
        /*0148*/ 	.word	0x000011f0


	//   ....[3]....
        /*014c*/ 	.word	0x000012e0


	//----- nvinfo : EIATTR_MBARRIER_INSTR_OFFSETS
	.align		4
.L_552:
        /*0150*/ 	.byte	0x04, 0x39
        /*0152*/ 	.short	(.L_554 - .L_553)


	//   ....[0]....
.L_553:
        /*0154*/ 	.word	0x00000260
        /*0158*/ 	.word	0x000000ff
        /*015c*/ 	.word	0x00030800
        /*0160*/ 	.short	0x0100
        /*0162*/ 	.byte	0x06
	.zero		1


	//   ....[1]....
        /*0164*/ 	.word	0x00000350
        /*0168*/ 	.word	0x000000ff
        /*016c*/ 	.word	0x00030810
        /*0170*/ 	.short	0x0100
        /*0172*/ 	.byte	0x08
	.zero		1


	//   ....[2]....
        /*0174*/ 	.word	0x00000360
        /*0178*/ 	.word	0x000000ff
        /*017c*/ 	.word	0x00030820
        /*0180*/ 	.short	0x0100
        /*0182*/ 	.byte	0x08
	.zero		1


	//   ....[3]....
        /*0184*/ 	.word	0x00000370
        /*0188*/ 	.word	0x000000ff
        /*018c*/ 	.word	0x00030818
        /*0190*/ 	.short	0x0100
        /*0192*/ 	.byte	0x08
	.zero		1


	//   ....[4]....
        /*0194*/ 	.word	0x00000380
        /*0198*/ 	.word	0x000000ff
        /*019c*/ 	.word	0x00030828
        /*01a0*/ 	.short	0x0100
        /*01a2*/ 	.byte	0x08
	.zero		1


	//   ....[5]....
        /*01a4*/ 	.word	0x000004b0
        /*01a8*/ 	.word	0x000000ff
        /*01ac*/ 	.word	0x00030830
        /*01b0*/ 	.short	0x0100
        /*01b2*/ 	.byte	0x08
	.zero		1


	//   ....[6]....
        /*01b4*/ 	.word	0x000004c0
        /*01b8*/ 	.word	0x000000ff
        /*01bc*/ 	.word	0x00030840
        /*01c0*/ 	.short	0x0100
        /*01c2*/ 	.byte	0x08
	.zero		1


	//   ....[7]....
        /*01c4*/ 	.word	0x000004d0
        /*01c8*/ 	.word	0x000000ff
        /*01cc*/ 	.word	0x00030838
        /*01d0*/ 	.short	0x0100
        /*01d2*/ 	.byte	0x08
	.zero		1


	//   ....[8]....
        /*01d4*/ 	.word	0x000004e0
        /*01d8*/ 	.word	0x000000ff
        /*01dc*/ 	.word	0x00030848
        /*01e0*/ 	.short	0x0100
        /*01e2*/ 	.byte	0x08
	.zero		1


	//   ....[9]....
        /*01e4*/ 	.word	0x000013b0
        /*01e8*/ 	.word	0x00000010
        /*01ec*/ 	.word	0x00030800
        /*01f0*/ 	.short	0x010a
        /*01f2*/ 	.byte	0x3f
	.zero		1


	//   ....[10]....
        /*01f4*/ 	.word	0x00001620
        /*01f8*/ 	.word	0x00000010
        /*01fc*/ 	.word	0x00030800
        /*0200*/ 	.short	0x010a
        /*0202*/ 	.byte	0x3f
	.zero		1


	//   ....[11]....
        /*0204*/ 	.word	0x00001b30
        /*0208*/ 	.word	0x00000002
        /*020c*/ 	.word	0x00030810
        /*0210*/ 	.short	0x010a
        /*0212*/ 	.byte	0x3f
	.zero		1


	//   ....[12]....
        /*0214*/ 	.word	0x00001b70
        /*0218*/ 	.word	0x00000002
        /*021c*/ 	.word	0x00030810
        /*0220*/ 	.short	0x010a
        /*0222*/ 	.byte	0x3f
	.zero		1


	//   ....[13]....
        /*0224*/ 	.word	0x000020a0
        /*0228*/ 	.word	0x00000002
        /*022c*/ 	.word	0x00030830
        /*0230*/ 	.short	0x010a
        /*0232*/ 	.byte	0x3f
	.zero		1


	//   ....[14]....
        /*0234*/ 	.word	0x00002120
        /*0238*/ 	.word	0x00000002
        /*023c*/ 	.word	0x00030830
        /*0240*/ 	.short	0x010a
        /*0242*/ 	.byte	0x3f
	.zero		1


	//   ....[15]....
        /*0244*/ 	.word	0x000040a0
        /*0248*/ 	.word	0x00000000
        /*024c*/ 	.word	0x00000000
        /*0250*/ 	.short	0x0101
        /*0252*/ 	.byte	0x3f
	.zero		1


	//   ....[16]....
        /*0254*/ 	.word	0x000043b0
        /*0258*/ 	.word	0x00000002
        /*025c*/ 	.word	0x00000000
        /*0260*/ 	.short	0x0101
        /*0262*/ 	.byte	0x3f
	.zero		1


	//   ....[17]....
        /*0264*/ 	.word	0x000075d0
        /*0268*/ 	.word	0x0000000c
        /*026c*/ 	.word	0x00030820
        /*0270*/ 	.short	0x010a
        /*0272*/ 	.byte	0x3f
	.zero		1


	//   ....[18]....
        /*0274*/ 	.word	0x00007bb0
        /*0278*/ 	.word	0x0000000c
        /*027c*/ 	.word	0x00030840
        /*0280*/ 	.short	0x010a
        /*0282*/ 	.byte	0x3f
	.zero		1


	//   ....[19]....
        /*0284*/ 	.word	0x00007e60
        /*0288*/ 	.word	0x0000000c
        /*028c*/ 	.word	0x00030828
        /*0290*/ 	.short	0x010a
        /*0292*/ 	.byte	0x3f
	.zero		1


	//   ....[20]....
        /*0294*/ 	.word	0x00008090
        /*0298*/ 	.word	0x0000000c
        /*029c*/ 	.word	0x00030848
        /*02a0*/ 	.short	0x010a
        /*02a2*/ 	.byte	0x3f
	.zero		1


	//   ....[21]....
        /*02a4*/ 	.word	0x00008310
        /*02a8*/ 	.word	0x0000000c
        /*02ac*/ 	.word	0x00030820
        /*02b0*/ 	.short	0x010a
        /*02b2*/ 	.byte	0x3f
	.zero		1


	//   ....[22]....
        /*02b4*/ 	.word	0x000085a0
        /*02b8*/ 	.word	0x0000000c
        /*02bc*/ 	.word	0x00030840
        /*02c0*/ 	.short	0x010a
        /*02c2*/ 	.byte	0x3f
	.zero		1


	//   ....[23]....
        /*02c4*/ 	.word	0x00008820
        /*02c8*/ 	.word	0x0000000c
        /*02cc*/ 	.word	0x00030828
        /*02d0*/ 	.short	0x010a
        /*02d2*/ 	.byte	0x3f
	.zero		1


	//   ....[24]....
        /*02d4*/ 	.word	0x00008a80
        /*02d8*/ 	.word	0x00000004
        /*02dc*/ 	.word	0x00030840
        /*02e0*/ 	.short	0x010a
        /*02e2*/ 	.byte	0x3f
	.zero		1


	//   ....[25]....
        /*02e4*/ 	.word	0x00008f00
        /*02e8*/ 	.word	0x00000007
        /*02ec*/ 	.word	0x00000000
        /*02f0*/ 	.short	0x010a
        /*02f2*/ 	.byte	0x3f
	.zero		1


	//   ....[26]....
        /*02f4*/ 	.word	0x00008f50
        /*02f8*/ 	.word	0x0000000b
        /*02fc*/ 	.word	0x00000000
        /*0300*/ 	.short	0x010a
        /*0302*/ 	.byte	0x3f
	.zero		1


	//   ....[27]....
        /*0304*/ 	.word	0x00008fb0
        /*0308*/ 	.word	0x00000009
        /*030c*/ 	.word	0x00000000
        /*0310*/ 	.short	0x010a
        /*0312*/ 	.byte	0x3f
	.zero		1


	//   ....[28]....
        /*0314*/ 	.word	0x00008fe0
        /*0318*/ 	.word	0x00000003
        /*031c*/ 	.word	0x00000000
        /*0320*/ 	.short	0x010a
        /*0322*/ 	.byte	0x3f
	.zero		1


	//   ....[29]....
        /*0324*/ 	.word	0x000090b0
        /*0328*/ 	.word	0x00000010
        /*032c*/ 	.word	0x00030800
        /*0330*/ 	.short	0x010a
        /*0332*/ 	.byte	0x3f
	.zero		1


	//   ....[30]....
        /*0334*/ 	.word	0x00009100
        /*0338*/ 	.word	0x00000002
        /*033c*/ 	.word	0x00030810
        /*0340*/ 	.short	0x010a
        /*0342*/ 	.byte	0x3f
	.zero		1


	//   ....[31]....
        /*0344*/ 	.word	0x00009150
        /*0348*/ 	.word	0x00000002
        /*034c*/ 	.word	0x00030830
        /*0350*/ 	.short	0x010a
        /*0352*/ 	.byte	0x3f
	.zero		1


	//   ....[32]....
        /*0354*/ 	.word	0x000093d0
        /*0358*/ 	.word	0x0000000c
        /*035c*/ 	.word	0x00030820
        /*0360*/ 	.short	0x010a
        /*0362*/ 	.byte	0x3f
	.zero		1


	//   ....[33]....
        /*0364*/ 	.word	0x00009420
        /*0368*/ 	.word	0x0000000c
        /*036c*/ 	.word	0x00030840
        /*0370*/ 	.short	0x010a
        /*0372*/ 	.byte	0x3f
	.zero		1


	//   ....[34]....
        /*0374*/ 	.word	0x00009470
        /*0378*/ 	.word	0x0000000c
        /*037c*/ 	.word	0x00030828
        /*0380*/ 	.short	0x010a
        /*0382*/ 	.byte	0x3f
	.zero		1


	//   ....[35]....
        /*0384*/ 	.word	0x000094c0
        /*0388*/ 	.word	0x0000000c
        /*038c*/ 	.word	0x00030848
        /*0390*/ 	.short	0x010a
        /*0392*/ 	.byte	0x3f
	.zero		1


	//   ....[36]....
        /*0394*/ 	.word	0x00009520
        /*0398*/ 	.word	0x0000000c
        /*039c*/ 	.word	0x00030820
        /*03a0*/ 	.short	0x010a
        /*03a2*/ 	.byte	0x3f
	.zero		1


	//   ....[37]....
        /*03a4*/ 	.word	0x00009570
        /*03a8*/ 	.word	0x0000000c
        /*03ac*/ 	.word	0x00030840
        /*03b0*/ 	.short	0x010a
        /*03b2*/ 	.byte	0x3f
	.zero		1


	//   ....[38]....
        /*03b4*/ 	.word	0x000095c0
        /*03b8*/ 	.word	0x0000000c
        /*03bc*/ 	.word	0x00030828
        /*03c0*/ 	.short	0x010a
        /*03c2*/ 	.byte	0x3f
	.zero		1


	//   ....[39]....
        /*03c4*/ 	.word	0x00009610
        /*03c8*/ 	.word	0x00000004
        /*03cc*/ 	.word	0x00030840
        /*03d0*/ 	.short	0x010a
        /*03d2*/ 	.byte	0x3f
	.zero		1


	//   ....[40]....
        /*03d4*/ 	.word	0x000096f0
        /*03d8*/ 	.word	0x00000007
        /*03dc*/ 	.word	0x00000000
        /*03e0*/ 	.short	0x010a
        /*03e2*/ 	.byte	0x3f
	.zero		1


	//   ....[41]....
        /*03e4*/ 	.word	0x00009740
        /*03e8*/ 	.word	0x0000000b
        /*03ec*/ 	.word	0x00000000
        /*03f0*/ 	.short	0x010a
        /*03f2*/ 	.byte	0x3f
	.zero		1


	//   ....[42]....
        /*03f4*/ 	.word	0x00009790
        /*03f8*/ 	.word	0x00000009
        /*03fc*/ 	.word	0x00000000
        /*0400*/ 	.short	0x010a
        /*0402*/ 	.byte	0x3f
	.zero		1


	//----- nvinfo : EIATTR_NUM_MBARRIERS
	.align		4
.L_554:
        /*0404*/ 	.byte	0x03, 0x38
        /*0406*/ 	.short	0x0009


	//----- nvinfo : EIATTR_EXIT_INSTR_OFFSETS
	.align		4
        /*0408*/ 	.byte	0x04, 0x1c
        /*040a*/ 	.short	(.L_556 - .L_555)


	//   ....[0]....
.L_555:
        /*040c*/ 	.word	0x00009030


	//----- nvinfo : EIATTR_MAX_THREADS
	.align		4
.L_556:
        /*0410*/ 	.byte	0x04, 0x05
        /*0412*/ 	.short	(.L_558 - .L_557)
.L_557:
        /*0414*/ 	.word	0x00000180
        /*0418*/ 	.word	0x00000001
        /*041c*/ 	.word	0x00000001


	//----- nvinfo : EIATTR_CRS_STACK_SIZE
	.align		4
.L_558:
        /*0420*/ 	.byte	0x04, 0x1e
        /*0422*/ 	.short	(.L_560 - .L_559)
.L_559:
        /*0424*/ 	.word	0x00000000


	//----- nvinfo : EIATTR_CBANK_PARAM_SIZE
	.align		4
.L_560:
        /*0428*/ 	.byte	0x03, 0x19
        /*042a*/ 	.short	0x06f0


	//----- nvinfo : EIATTR_PARAM_CBANK
	.align		4
        /*042c*/ 	.byte	0x04, 0x0a
        /*042e*/ 	.short	(.L_562 - .L_561)
	.align		4
.L_561:
        /*0430*/ 	.word	index@(.nv.constant0._ZN7cutlass13device_kernelIN5flash11enable_sm90INS1_16FlashAttnBwdSm90INS1_25CollectiveMainloopBwdSm90ILi2ELi2ELi2EN4cute5tupleIJNS5_1CILi1EEES8_S8_EEENS6_IJNS7_ILi64EEENS7_ILi128EEESB_EEENS_10bfloat16_tEfNS_4arch4Sm90ELb0ELb0ELb1ELb1ELb1ELb1ELb0ELb0ELi2ELi1ELi2ELi1ELb0EEENS1_24CollectiveEpilogueBwdGQAISC_fSF_Li256ELb1ELb1EEENS1_19SingleTileSchedulerILb1ELb0ELb0ELi128EEEEEEEEEvNT_6ParamsE)
        /*0434*/ 	.short	0x0210
        /*0436*/ 	.short	0x06f0


	//----- nvinfo : EIATTR_SW_WAR
	.align		4
.L_562:
        /*0438*/ 	.byte	0x04, 0x36
        /*043a*/ 	.short	(.L_564 - .L_563)
.L_563:
        /*043c*/ 	.word	0x00000008
.L_564:


//--------------------- .nv.info._ZN7cutlass13device_kernelIN5flash11enable_sm90INS1_16FlashAttnBwdSm90INS1_25CollectiveMainloopBwdSm90ILi2ELi2ELi2EN4cute5tupleIJNS5_1CILi1EEES8_S8_EEENS6_IJNS7_ILi64EEENS7_ILi128EEESB_EEENS_10bfloat16_tEfNS_4arch4Sm90ELb0ELb1ELb1ELb0ELb0ELb1ELb0ELb0ELi2ELi1ELi2ELi1ELb0EEENS1_21CollectiveEpilogueBwdISC_SD_SF_Li256ELb0ELb0ELi1EEENS1_19SingleTileSchedulerILb0ELb0ELb0ELi128EEEEEEEEEvNT_6ParamsE --------------------------
	.section	.nv.info._ZN7cutlass13device_kernelIN5flash11enable_sm90INS1_16FlashAttnBwdSm90INS1_25CollectiveMainloopBwdSm90ILi2ELi2ELi2EN4cute5tupleIJNS5_1CILi1EEES8_S8_EEENS6_IJNS7_ILi64EEENS7_ILi128EEESB_EEENS_10bfloat16_tEfNS_4arch4Sm90ELb0ELb1ELb1ELb0ELb0ELb1ELb0ELb0ELi2ELi1ELi2ELi1ELb0EEENS1_21CollectiveEpilogueBwdISC_SD_SF_Li256ELb0ELb0ELi1EEENS1_19SingleTileSchedulerILb0ELb0ELb0ELi128EEEEEEEEEvNT_6ParamsE,"",@"SHT_CUDA_INFO"
	.sectionflags	@""
	.align	4


	//----- nvinfo : EIATTR_CUDA_API_VERSION
	.align		4
        /*0000*/ 	.byte	0x04, 0x37
        /*0002*/ 	.short	(.L_566 - .L_565)
.L_565:
        /*0004*/ 	.word	0x00000082


	//----- nvinfo : EIATTR_KPARAM_INFO
	.align		4
.L_566:
        /*0008*/ 	.byte	0x04, 0x17
        /*000a*/ 	.short	(.L_568 - .L_567)
.L_567:
        /*000c*/ 	.word	0x00000000
        /*0010*/ 	.short	0x0000
        /*0012*/ 	.short	0x0070
        /*0014*/ 	.byte	0x00, 0xf0, 0x01, 0x24


	//----- nvinfo : EIATTR_SPARSE_MMA_MASK
	.align		4
.L_568:
        /*0018*/ 	.byte	0x03, 0x50
        /*001a*/ 	.short	0x0000


	//----- nvinfo : EIATTR_MAXREG_COUNT
	.align		4
        /*001c*/ 	.byte	0x03, 0x1b
        /*001e*/ 	.short	0x00a8


	//----- nvinfo : EIATTR_NUM_BARRIERS
	.align		4
        /*0020*/ 	.byte	0x02, 0x4c
        /*0022*/ 	.byte	0x10
	.zero		1


	//----- nvinfo : EIATTR_EXTERNS
	.align		4
        /*0024*/ 	.byte	0x04, 0x0f
        /*0026*/ 	.short	(.L_570 - .L_569)


	//   ....[0]....
	.align		4
.L_569:
        /*0028*/ 	.word	index@(__assertfail)


	//----- nvinfo : EIATTR_ANNOTATIONS
	.align		4
.L_570:
        /*002c*/ 	.byte	0x04, 0x55
        /*002e*/ 	.short	(.L_572 - .L_571)


	//   ....[0]....
.L_571:
        /*0030*/ 	.word	0x00000001
        /*0034*/ 	.byte	0x60, 0x15, 0x00, 0x00, 0x01, 0x00, 0x00, 0x00, 0x30, 0x24, 0x00, 0x00, 0x01, 0x00, 0x00, 0x00
        /*0044*/ 	.byte	0x00, 0x37, 0x00, 0x00, 0x01, 0x00, 0x00, 0x00, 0x90, 0x37, 0x00, 0x00, 0x01, 0x00, 0x00, 0x00
        /*0054*/ 	.byte	0x30, 0x86, 0x00, 0x00, 0x01, 0x00, 0x00, 0x00, 0x20, 0x88, 0x00, 0x00, 0x01, 0x00, 0x00, 0x00
        /*0064*/ 	.byte	0x10, 0x93, 0x00, 0x00, 0x01, 0x00, 0x00, 0x00, 0x30, 0x93, 0x00, 0x00, 0x01, 0x00, 0x00, 0x00
        /*0074*/ 	.byte	0xd0, 0x97, 0x00, 0x00


	//----- nvinfo : EIATTR_MERCURY_ISA_VERSION
	.align		4
.L_572:
        /*0078*/ 	.byte	0x03, 0x5f
        /*007a*/ 	.short	0x0101


	//----- nvinfo : EIATTR_INT_WARP_WIDE_INSTR_OFFSETS
	.align		4
        /*007c*/ 	.byte	0x04, 0x31
        /*007e*/ 	.short	(.L_574 - .L_573)


	//   ....[0]....
.L_573:
        /*0080*/ 	.word	0x000001f0


	//   ....[1]....
        /*0084*/ 	.word	0x00000220


	//----- nvinfo : EIATTR_COOP_GROUP_MASK_REGIDS
	.align		4
.L_574:
        /*0088*/ 	.byte	0x04, 0x29
        /*008a*/ 	.short	(.L_576 - .L_575)


	//   ....[0]....
.L_575:
        /*008c*/ 	.word	0xffffffff


	//   ....[1]....
        /*0090*/ 	.word	0xffffffff


	//   ....[2]....
        /*0094*/ 	.word	0xffffffff


	//   ....[3]....
        /*0098*/ 	.word	0xffffffff


	//   ....[4]....
        /*009c*/ 	.word	0xffffffff


	//   ....[5]....
        /*00a0*/ 	.word	0xffffffff


	//   ....[6]....
        /*00a4*/ 	.word	0xffffffff


	//   ....[7]....
        /*00a8*/ 	.word	0xffffffff


	//   ....[8]....
        /*00ac*/ 	.word	0x0500000f


	//----- nvinfo : EIATTR_COOP_GROUP_INSTR_OFFSETS
	.align		4
.L_576:
        /*00b0*/ 	.byte	0x04, 0x28
        /*00b2*/ 	.short	(.L_578 - .L_577)


	//   ....[0]....
.L_577:
        /*00b4*/ 	.word	0x00000070


	//   ....[1]....
        /*00b8*/ 	.word	0x00000200


	//   ....[2]....
        /*00bc*/ 	.word	0x00000250


	//   ....[3]....
        /*00c0*/ 	.word	0x00000440


	//   ....[4]....
        /*00c4*/ 	.word	0x00000660


	//   ....[5]....
        /*00c8*/ 	.word	0x000011e0


	//   ....[6]....
        /*00cc*/ 	.word	0x000054d0


	//   ....[7]....
        /*00d0*/ 	.word	0x00007020


	//   ....[8]....
        /*00d4*/ 	.word	0x00009e90


	//----- nvinfo : EIATTR_REG_RECONFIG
	.align		4
.L_578:
        /*00d8*/ 	.byte	0x01, 0x54
	.zero		2


	//----- nvinfo : EIATTR_SYSCALL_OFFSETS
	.align		4
        /*00dc*/ 	.byte	0x04, 0x46
        /*00de*/ 	.short	(.L_580 - .L_579)


	//   ....[0]....
.L_579:
        /*00e0*/ 	.word	0x00000e20


	//   ....[1]....
        /*00e4*/ 	.word	0x00000f10


	//   ....[2]....
        /*00e8*/ 	.word	0x00001070


	//   ....[3]....
        /*00ec*/ 	.word	0x00001160


	//   ....[4]....
        /*00f0*/ 	.word	0x00004e40


	//   ....[5]....
        /*00f4*/ 	.word	0x00004f80


	//   ....[6]....
        /*00f8*/ 	.word	0x000050a0


	//   ....[7]....
        /*00fc*/ 	.word	0x000051c0


	//----- nvinfo : EIATTR_MBARRIER_INSTR_OFFSETS
	.align		4
.L_580:
        /*0100*/ 	.byte	0x04, 0x39
        /*0102*/ 	.short	(.L_582 - .L_581)


	//   ....[0]....
.L_581:
        /*0104*/ 	.word	0x000002f0
        /*0108*/ 	.word	0x000000ff
        /*010c*/ 	.word	0x00030800
        /*0110*/ 	.short	0x0100
        /*0112*/ 	.byte	0x06
	.zero		1


	//   ....[1]....
        /*0114*/ 	.word	0x000003f0
        /*0118*/ 	.word	0x000000ff
        /*011c*/ 	.word	0x00030810
        /*0120*/ 	.short	0x0100
        /*0122*/ 	.byte	0x08
	.zero		1


	//   ....[2]....
        /*0124*/ 	.word	0x00000400
        /*0128*/ 	.word	0x000000ff
        /*012c*/ 	.word	0x00030820
        /*0130*/ 	.short	0x0100
        /*0132*/ 	.byte	0x08
	.zero		1


	//   ....[3]....
        /*0134*/ 	.word	0x00000410
        /*0138*/ 	.word	0x000000ff
        /*013c*/ 	.word	0x00030818
        /*0140*/ 	.short	0x0100
        /*0142*/ 	.byte	0x08
	.zero		1


	//   ....[4]....
        /*0144*/ 	.word	0x00000420
        /*0148*/ 	.word	0x000000ff
        /*014c*/ 	.word	0x00030828
        /*0150*/ 	.short	0x0100
        /*0152*/ 	.byte	0x08
	.zero		1


	//   ....[5]....
        /*0154*/ 	.word	0x00000550
        /*0158*/ 	.word	0x000000ff
        /*015c*/ 	.word	0x00030830
        /*0160*/ 	.short	0x0100
        /*0162*/ 	.byte	0x08
	.zero		1


	//   ....[6]....
        /*0164*/ 	.word	0x00000560
        /*0168*/ 	.word	0x000000ff
        /*016c*/ 	.word	0x00030840
        /*0170*/ 	.short	0x0100
        /*0172*/ 	.byte	0x08
	.zero		1


	//   ....[7]....
        /*0174*/ 	.word	0x00000570
        /*0178*/ 	.word	0x000000ff
        /*017c*/ 	.word	0x00030838
        /*0180*/ 	.short	0x0100
        /*0182*/ 	.byte	0x08
	.zero		1


	//   ....[8]....
        /*0184*/ 	.word	0x00000580
        /*0188*/ 	.word	0x000000ff
        /*018c*/ 	.word	0x00030848
        /*0190*/ 	.short	0x0100
        /*0192*/ 	.byte	0x08
	.zero		1


	//   ....[9]....
        /*0194*/ 	.word	0x00001210
        /*0198*/ 	.word	0x00000010
        /*019c*/ 	.word	0x00030800
        /*01a0*/ 	.short	0x010a
        /*01a2*/ 	.byte	0x3f
	.zero		1


	//   ....[10]....
        /*01a4*/ 	.word	0x00001340
        /*01a8*/ 	.word	0x00000010
        /*01ac*/ 	.word	0x00030800
        /*01b0*/ 	.short	0x010a
        /*01b2*/ 	.byte	0x3f
	.zero		1


	//   ....[11]....
        /*01b4*/ 	.word	0x00001a30
        /*01b8*/ 	.word	0x00000000
        /*01bc*/ 	.word	0x00030810
        /*01c0*/ 	.short	0x010a
        /*01c2*/ 	.byte	0x3f
	.zero		1


	//   ....[12]....
        /*01c4*/ 	.word	0x00001a70
        /*01c8*/ 	.word	0x00000000
        /*01cc*/ 	.word	0x00030810
        /*01d0*/ 	.short	0x010a
        /*01d2*/ 	.byte	0x3f
	.zero		1


	//   ....[13]....
        /*01d4*/ 	.word	0x00001fd0
        /*01d8*/ 	.word	0x00000000
        /*01dc*/ 	.word	0x00030830
        /*01e0*/ 	.short	0x010a
        /*01e2*/ 	.byte	0x3f
	.zero		1


	//   ....[14]....
        /*01e4*/ 	.word	0x00002320
        /*01e8*/ 	.word	0x00000000
        /*01ec*/ 	.word	0x00030830
        /*01f0*/ 	.short	0x010a
        /*01f2*/ 	.byte	0x3f
	.zero		1


	//   ....[15]....
        /*01f4*/ 	.word	0x00004550
        /*01f8*/ 	.word	0x00000006
        /*01fc*/ 	.word	0x00000000
        /*0200*/ 	.short	0x0101
        /*0202*/ 	.byte	0x3f
	.zero		1


	//   ....[16]....
        /*0204*/ 	.word	0x00004870
        /*0208*/ 	.word	0x00000000
        /*020c*/ 	.word	0x00000000
        /*0210*/ 	.short	0x0101
        /*0212*/ 	.byte	0x3f
	.zero		1


	//   ....[17]....
        /*0214*/ 	.word	0x00008170
        /*0218*/ 	.word	0x00000010
        /*021c*/ 	.word	0x00030820
        /*0220*/ 	.short	0x010a
        /*0222*/ 	.byte	0x3f
	.zero		1


	//   ....[18]....
        /*0224*/ 	.word	0x000088b0
        /*0228*/ 	.word	0x00000010
        /*022c*/ 	.word	0x00030840
        /*0230*/ 	.short	0x010a
        /*0232*/ 	.byte	0x3f
	.zero		1


	//   ....[19]....
        /*0234*/ 	.word	0x00008b50
        /*0238*/ 	.word	0x00000010
        /*023c*/ 	.word	0x00030828
        /*0240*/ 	.short	0x010a
        /*0242*/ 	.byte	0x3f
	.zero		1


	//   ....[20]....
        /*0244*/ 	.word	0x00008df0
        /*0248*/ 	.word	0x00000010
        /*024c*/ 	.word	0x00030848
        /*0250*/ 	.short	0x010a
        /*0252*/ 	.byte	0x3f
	.zero		1


	//   ....[21]....
        /*0254*/ 	.word	0x00009040
        /*0258*/ 	.word	0x00000010
        /*025c*/ 	.word	0x00030820
        /*0260*/ 	.short	0x010a
        /*0262*/ 	.byte	0x3f
	.zero		1


	//   ....[22]....
        /*0264*/ 	.word	0x00009360
        /*0268*/ 	.word	0x00000010
        /*026c*/ 	.word	0x00030840
        /*0270*/ 	.short	0x010a
        /*0272*/ 	.byte	0x3f
	.zero		1


	//   ....[23]....
        /*0274*/ 	.word	0x000095d0
        /*0278*/ 	.word	0x00000010
        /*027c*/ 	.word	0x00030828
        /*0280*/ 	.short	0x010a
        /*0282*/ 	.byte	0x3f
	.zero		1


	//   ....[24]....
        /*0284*/ 	.word	0x000098c0
        /*0288*/ 	.word	0x00000003
        /*028c*/ 	.word	0x00030840
        /*0290*/ 	.short	0x010a
        /*0292*/ 	.byte	0x3f
	.zero		1


	//   ....[25]....
        /*0294*/ 	.word	0x00009d00
        /*0298*/ 	.word	0x00000006
        /*029c*/ 	.word	0x00000000
        /*02a0*/ 	.short	0x010a
        /*02a2*/ 	.byte	0x3f
	.zero		1


	//   ....[26]....
        /*02a4*/ 	.word	0x00009d60
        /*02a8*/ 	.word	0x00000003
        /*02ac*/ 	.word	0x00000000
        /*02b0*/ 	.short	0x010a
        /*02b2*/ 	.byte	0x3f
	.zero		1


	//   ....[27]....
        /*02b4*/ 	.word	0x00009dc0
        /*02b8*/ 	.word	0x00000000
        /*02bc*/ 	.word	0x00000000
        /*02c0*/ 	.short	0x010a
        /*02c2*/ 	.byte	0x3f
	.zero		1


	//   ....[28]....
        /*02c4*/ 	.word	0x00009df0
        /*02c8*/ 	.word	0x00000003
        /*02cc*/ 	.word	0x00000000
        /*02d0*/ 	.short	0x010a
        /*02d2*/ 	.byte	0x3f
	.zero		1


	//   ....[29]....
        /*02d4*/ 	.word	0x00009ef0
        /*02d8*/ 	.word	0x0000000c
        /*02dc*/ 	.word	0x00030800
        /*02e0*/ 	.short	0x010a
        /*02e2*/ 	.byte	0x3f
	.zero		1


	//   ....[30]....
        /*02e4*/ 	.word	0x00009f40
        /*02e8*/ 	.word	0x00000000
        /*02ec*/ 	.word	0x00030810
        /*02f0*/ 	.short	0x010a
        /*02f2*/ 	.byte	0x3f
	.zero		1


	//   ....[31]....
        /*02f4*/ 	.word	0x00009f90
        /*02f8*/ 	.word	0x00000000
        /*02fc*/ 	.word	0x00030830
        /*0300*/ 	.short	0x010a
        /*0302*/ 	.byte	0x3f
	.zero		1


	//   ....[32]....
        /*0304*/ 	.word	0x00009fe0
        /*0308*/ 	.word	0x00000010
        /*030c*/ 	.word	0x00030820
        /*0310*/ 	.short	0x010a
        /*0312*/ 	.byte	0x3f
	.zero		1


	//   ....[33]....
        /*0314*/ 	.word	0x0000a030
        /*0318*/ 	.word	0x00000010
        /*031c*/ 	.word	0x00030840
        /*0320*/ 	.short	0x010a
        /*0322*/ 	.byte	0x3f
	.zero		1


	//   ....[34]....
        /*0324*/ 	.word	0x0000a080
        /*0328*/ 	.word	0x00000010
        /*032c*/ 	.word	0x00030828
        /*0330*/ 	.short	0x010a
        /*0332*/ 	.byte	0x3f
	.zero		1


	//   ....[35]....
        /*0334*/ 	.word	0x0000a0d0
        /*0338*/ 	.word	0x00000010
        /*033c*/ 	.word	0x00030848
        /*0340*/ 	.short	0x010a
        /*0342*/ 	.byte	0x3f
	.zero		1


	//   ....[36]....
        /*0344*/ 	.word	0x0000a130
        /*0348*/ 	.word	0x00000010
        /*034c*/ 	.word	0x00030820
        /*0350*/ 	.short	0x010a
        /*0352*/ 	.byte	0x3f
	.zero		1


	//   ....[37]....
        /*0354*/ 	.word	0x0000a180
        /*0358*/ 	.word	0x00000010
        /*035c*/ 	.word	0x00030840
        /*0360*/ 	.short	0x010a
        /*0362*/ 	.byte	0x3f
	.zero		1


	//   ....[38]....
        /*0364*/ 	.word	0x0000a1d0
        /*0368*/ 	.word	0x00000010
        /*036c*/ 	.word	0x00030828
        /*0370*/ 	.short	0x010a
        /*0372*/ 	.byte	0x3f
	.zero		1


	//   ....[39]....
        /*0374*/ 	.word	0x0000a220
        /*0378*/ 	.word	0x00000003
        /*037c*/ 	.word	0x00030840
        /*0380*/ 	.short	0x010a
        /*0382*/ 	.byte	0x3f
	.zero		1


	//   ....[40]....
        /*0384*/ 	.word	0x0000a2f0
        /*0388*/ 	.word	0x00000006
        /*038c*/ 	.word	0x00000000
        /*0390*/ 	.short	0x010a
        /*0392*/ 	.byte	0x3f
	.zero		1


	//   ....[41]....
        /*0394*/ 	.word	0x0000a340
        /*0398*/ 	.word	0x00000003
        /*039c*/ 	.word	0x00000000
        /*03a0*/ 	.short	0x010a
        /*03a2*/ 	.byte	0x3f
	.zero		1


	//   ....[42]....
        /*03a4*/ 	.word	0x0000a390
        /*03a8*/ 	.word	0x00000000
        /*03ac*/ 	.word	0x00000000
        /*03b0*/ 	.short	0x010a
        /*03b2*/ 	.byte	0x3f
	.zero		1


	//----- nvinfo : EIATTR_NUM_MBARRIERS
	.align		4
.L_582:
        /*03b4*/ 	.byte	0x03, 0x38
        /*03b6*/ 	.short	0x0009


	//----- nvinfo : EIATTR_EXIT_INSTR_OFFSETS
	.align		4
        /*03b8*/ 	.byte	0x04, 0x1c
        /*03ba*/ 	.short	(.L_584 - .L_583)


	//   ....[0]....
.L_583:
        /*03bc*/ 	.word	0x00009e40


	//----- nvinfo : EIATTR_MAX_THREADS
	.align		4
.L_584:
        /*03c0*/ 	.byte	0x04, 0x05
        /*03c2*/ 	.short	(.L_586 - .L_585)
.L_585:
        /*03c4*/ 	.word	0x00000180
        /*03c8*/ 	.word	0x00000001
        /*03cc*/ 	.word	0x00000001


	//----- nvinfo : EIATTR_CRS_STACK_SIZE
	.align		4
.L_586:
        /*03d0*/ 	.byte	0x04, 0x1e
        /*03d2*/ 	.short	(.L_588 - .L_587)
.L_587:
        /*03d4*/ 	.word	0x00000000


	//----- nvinfo : EIATTR_CBANK_PARAM_SIZE
	.align		4
.L_588:
        /*03d8*/ 	.byte	0x03, 0x19
        /*03da*/ 	.short	0x0970


	//----- nvinfo : EIATTR_PARAM_CBANK
	.align		4
        /*03dc*/ 	.byte	0x04, 0x0a
        /*03de*/ 	.short	(.L_590 - .L_589)
	.align		4
.L_589:
        /*03e0*/ 	.word	index@(.nv.constant0._ZN7cutlass13device_kernelIN5flash11enable_sm90INS1_16FlashAttnBwdSm90INS1_25CollectiveMainloopBwdSm90ILi2ELi2ELi2EN4cute5tupleIJNS5_1CILi1EEES8_S8_EEENS6_IJNS7_ILi64EEENS7_ILi128EEESB_EEENS_10bfloat16_tEfNS_4arch4Sm90ELb0ELb1ELb1ELb0ELb0ELb1ELb0ELb0ELi2ELi1ELi2ELi1ELb0EEENS1_21CollectiveEpilogueBwdISC_SD_SF_Li256ELb0ELb0ELi1EEENS1_19SingleTileSchedulerILb0ELb0ELb0ELi128EEEEEEEEEvNT_6ParamsE)
        /*03e4*/ 	.short	0x0210
        /*03e6*/ 	.short	0x0970


	//----- nvinfo : EIATTR_SW_WAR
	.align		4
.L_590:
        /*03e8*/ 	.byte	0x04, 0x36
        /*03ea*/ 	.short	(.L_592 - .L_591)
.L_591:
        /*03ec*/ 	.word	0x00000008
.L_592:


//--------------------- .nv.info._ZN7cutlass13device_kernelIN5flash11enable_sm90INS1_16FlashAttnBwdSm90INS1_25CollectiveMainloopBwdSm90ILi2ELi2ELi2EN4cute5tupleIJNS5_1CILi1EEES8_S8_EEENS6_IJNS7_ILi64EEENS7_ILi128EEESB_EEENS_10bfloat16_tEfNS_4arch4Sm90ELb0ELb1ELb1ELb0ELb1ELb1ELb0ELb0ELi2ELi1ELi2ELi1ELb0EEENS1_21CollectiveEpilogueBwdISC_SD_SF_Li256ELb0ELb0ELi1EEENS1_19SingleTileSchedulerILb0ELb0ELb0ELi128EEEEEEEEEvNT_6ParamsE --------------------------
	.section	.nv.info._ZN7cutlass13device_kernelIN5flash11enable_sm90INS1_16FlashAttnBwdSm90INS1_25CollectiveMainloopBwdSm90ILi2ELi2ELi2EN4cute5tupleIJNS5_1CILi1EEES8_S8_EEENS6_IJNS7_ILi64EEENS7_ILi128EEESB_EEENS_10bfloat16_tEfNS_4arch4Sm90ELb0ELb1ELb1ELb0ELb1ELb1ELb0ELb0ELi2ELi1ELi2ELi1ELb0EEENS1_21CollectiveEpilogueBwdISC_SD_SF_Li256ELb0ELb0ELi1EEENS1_19SingleTileSchedulerILb0ELb0ELb0ELi128EEEEEEEEEvNT_6ParamsE,"",@"SHT_CUDA_INFO"
	.sectionflags	@""
	.align	4


	//----- nvinfo : EIATTR_CUDA_API_VERSION
	.align		4
        /*0000*/ 	.byte	0x04, 0x37
        /*0002*/ 	.short	(.L_594 - .L_593)
.L_593:
        /*0004*/ 	.word	0x00000082


	//----- nvinfo : EIATTR_KPARAM_INFO
	.align		4
.L_594:
        /*0008*/ 	.byte	0x04, 0x17
        /*000a*/ 	.short	(.L_596 - .L_595)
.L_595:
        /*000c*/ 	.word	0x00000000
        /*0010*/ 	.short	0x0000
        /*0012*/ 	.short	0x0070
        /*0014*/ 	.byte	0x00, 0xf0, 0x01, 0x24


	//----- nvinfo : EIATTR_SPARSE_MMA_MASK
	.align		4
.L_596:
        /*0018*/ 	.byte	0x03, 0x50
        /*001a*/ 	.short	0x0000


	//----- nvinfo : EIATTR_MAXREG_COUNT
	.align		4
        /*001c*/ 	.byte	0x03, 0x1b
        /*001e*/ 	.short	0x00a8


	//----- nvinfo : EIATTR_NUM_BARRIERS
	.align		4
        /*0020*/ 	.byte	0x02, 0x4c
        /*0022*/ 	.byte	0x10
	.zero		1


	//----- nvinfo : EIATTR_EXTERNS
	.align		4
        /*0024*/ 	.byte	0x04, 0x0f
        /*0026*/ 	.short	(.L_598 - .L_597)


	//   ....[0]....
	.align		4
.L_597:
        /*0028*/ 	.word	index@(__assertfail)


	//----- nvinfo : EIATTR_ANNOTATIONS
	.align		4
.L_598:
        /*002c*/ 	.byte	0x04, 0x55
        /*002e*/ 	.short	(.L_600 - .L_599)


	//   ....[0]....
.L_599:
        /*0030*/ 	.word	0x00000001
        /*0034*/ 	.byte	0x70, 0x15, 0x00, 0x00, 0x01, 0x00, 0x00, 0x00, 0x40, 0x24, 0x00, 0x00, 0x01, 0x00, 0x00, 0x00
        /*0044*/ 	.byte	0x10, 0x37, 0x00, 0x00, 0x01, 0x00, 0x00, 0x00, 0xa0, 0x37, 0x00, 0x00, 0x01, 0x00, 0x00, 0x00
        /*0054*/ 	.byte	0x30, 0x95, 0x00, 0x00, 0x01, 0x00, 0x00, 0x00, 0x20, 0x97, 0x00, 0x00, 0x01, 0x00, 0x00, 0x00
        /*0064*/ 	.byte	0x10, 0xa2, 0x00, 0x00, 0x01, 0x00, 0x00, 0x00, 0x30, 0xa2, 0x00, 0x00, 0x01, 0x00, 0x00, 0x00
        /*0074*/ 	.byte	0xd0, 0xa6, 0x00, 0x00


	//----- nvinfo : EIATTR_MERCURY_ISA_VERSION
	.align		4
.L_600:
        /*0078*/ 	.byte	0x03, 0x5f
        /*007a*/ 	.short	0x0101


	//----- nvinfo : EIATTR_INT_WARP_WIDE_INSTR_OFFSETS
	.align		4
        /*007c*/ 	.byte	0x04, 0x31
        /*007e*/ 	.short	(.L_602 - .L_601)


	//   ....[0]....
.L_601:
        /*0080*/ 	.word	0x000001f0


	//   ....[1]....
        /*0084*/ 	.word	0x00000220


	//   ....[2]....
        /*0088*/ 	.word	0x00007980


	//   ....[3]....
        /*008c*/ 	.word	0x00007f80


	//   ....[4]....
        /*0090*/ 	.word	0x00008430


	//   ....[5]....
        /*0094*/ 	.word	0x00008700


	//   ....[6]....
        /*0098*/ 	.word	0x00008960


	//   ....[7]....
        /*009c*/ 	.word	0x00008af0


	//----- nvinfo : EIATTR_COOP_GROUP_MASK_REGIDS
	.align		4
.L_602:
        /*00a0*/ 	.byte	0x04, 0x29
        /*00a2*/ 	.short	(.L_604 - .L_603)


	//   ....[0]....
.L_603:
        /*00a4*/ 	.word	0xffffffff


	//   ....[1]....
        /*00a8*/ 	.word	0xffffffff


	//   ....[2]....
        /*00ac*/ 	.word	0xffffffff


	//   ....[3]....
        /*00b0*/ 	.word	0xffffffff


	//   ....[4]....
        /*00b4*/ 	.word	0xffffffff


	//   ....[5]....
        /*00b8*/ 	.word	0xffffffff


	//   ....[6]....
        /*00bc*/ 	.word	0xffffffff


	//   ....[7]....
        /*00c0*/ 	.word	0xffffffff


	//   ....[8]....
        /*00c4*/ 	.word	0xffffffff


	//   ....[9]....
        /*00c8*/ 	.word	0xffffffff


	//   ....[10]....
        /*00cc*/ 	.word	0xffffffff


	//   ....[11]....
        /*00d0*/ 	.word	0xffffffff


	//   ....[12]....
        /*00d4*/ 	.word	0xffffffff


	//   ....[13]....
        /*00d8*/ 	.word	0xffffffff


	//   ....[14]....
        /*00dc*/ 	.word	0xffffffff


	//   ....[15]....
        /*00e0*/ 	.word	0xffffffff


	//   ....[16]....
        /*00e4*/ 	.word	0xffffffff


	//   ....[17]....
        /*00e8*/ 	.word	0x0500000f


	//   ....[18]....
        /*00ec*/ 	.word	0x0500000f


	//   ....[19]....
        /*00f0*/ 	.word	0x0500000f


	//   ....[20]....
        /*00f4*/ 	.word	0x0500000f


	//----- nvinfo : EIATTR_COOP_GROUP_INSTR_OFFSETS
	.align		4
.L_604:
        /*00f8*/ 	.byte	0x04, 0x28
        /*00fa*/ 	.short	(.L_606 - .L_605)


	//   ....[0]....
.L_605:
        /*00fc*/ 	.word	0x00000070


	//   ....[1]....
        /*0100*/ 	.word	0x00000200


	//   ....[2]....
        /*0104*/ 	.word	0x00000250


	//   ....[3]....
        /*0108*/ 	.word	0x00000440


	//   ....[4]....
        /*010c*/ 	.word	0x00000670


	//   ....[5]....
        /*0110*/ 	.word	0x000011f0


	//   ....[6]....
        /*0114*/ 	.word	0x000054e0


	//   ....[7]....
        /*0118*/ 	.word	0x00007020


	//   ....[8]....
        /*011c*/ 	.word	0x00007580


	//   ....[9]....
        /*0120*/ 	.word	0x000078b0


	//   ....[10]....
        /*0124*/ 	.word	0x00007c00


	//   ....[11]....
        /*0128*/ 	.word	0x00007eb0


	//   ....[12]....
        /*012c*/ 	.word	0x000080f0


	//   ....[13]....
        /*0130*/ 	.word	0x00008360


	//   ....[14]....
        /*0134*/ 	.word	0x00008640


	//   ....[15]....
        /*0138*/ 	.word	0x00008860


	//   ....[16]....
        /*013c*/ 	.word	0x000089f0


	//   ....[17]....
        /*0140*/ 	.word	0x0000ad90


	//   ....[18]....
        /*0144*/ 	.word	0x0000af10


	//   ....[19]....
        /*0148*/ 	.word	0x0000af80


	//   ....[20]....
        /*014c*/ 	.word	0x0000aff0


	//----- nvinfo : EIATTR_REG_RECONFIG
	.align		4
.L_606:
        /*0150*/ 	.byte	0x01, 0x54
	.zero		2


	//----- nvinfo : EIATTR_SYSCALL_OFFSETS
	.align		4
        /*0154*/ 	.byte	0x04, 0x46
        /*0156*/ 	.short	(.L_608 - .L_607)


	//   ....[0]....
.L_607:
        /*0158*/ 	.word	0x00000e30


	//   ....[1]....
        /*015c*/ 	.word	0x00000f20


	//   ....[2]....
        /*0160*/ 	.word	0x00001080


	//   ....[3]....
        /*0164*/ 	.word	0x00001170


	//   ....[4]....
        /*0168*/ 	.word	0x00004e50


	//   ....[5]....
        /*016c*/ 	.word	0x00004f90


	//   ....[6]....
        /*0170*/ 	.word	0x000050b0


	//   ....[7]....
        /*0174*/ 	.word	0x000051d0


	//----- nvinfo : EIATTR_MBARRIER_INSTR_OFFSETS
	.align		4
.L_608:
        /*0178*/ 	.byte	0x04, 0x39
        /*017a*/ 	.short	(.L_610 - .L_609)


	//   ....[0]....
.L_609:
        /*017c*/ 	.word	0x000002f0
        /*0180*/ 	.word	0x000000ff
        /*0184*/ 	.word	0x00030800
        /*0188*/ 	.short	0x0100
        /*018a*/ 	.byte	0x06
	.zero		1


	//   ....[1]....
        /*018c*/ 	.word	0x000003f0
        /*0190*/ 	.word	0x000000ff
        /*0194*/ 	.word	0x00030810
        /*0198*/ 	.short	0x0100
        /*019a*/ 	.byte	0x08
	.zero		1


	//   ....[2]....
        /*019c*/ 	.word	0x00000400
        /*01a0*/ 	.word	0x000000ff
        /*01a4*/ 	.word	0x00030820
        /*01a8*/ 	.short	0x0100
        /*01aa*/ 	.byte	0x08
	.zero		1


	//   ....[3]....
        /*01ac*/ 	.word	0x00000410
        /*01b0*/ 	.word	0x000000ff
        /*01b4*/ 	.word	0x00030818
        /*01b8*/ 	.short	0x0100
        /*01ba*/ 	.byte	0x08
	.zero		1


	//   ....[4]....
        /*01bc*/ 	.word	0x00000420
        /*01c0*/ 	.word	0x000000ff
        /*01c4*/ 	.word	0x00030828
        /*01c8*/ 	.short	0x0100
        /*01ca*/ 	.byte	0x08
	.zero		1


	//   ....[5]....
        /*01cc*/ 	.word	0x00000550
        /*01d0*/ 	.word	0x000000ff
        /*01d4*/ 	.word	0x00030830
        /*01d8*/ 	.short	0x0100
        /*01da*/ 	.byte	0x08
	.zero		1


	//   ....[6]....
        /*01dc*/ 	.word	0x00000560
        /*01e0*/ 	.word	0x000000ff
        /*01e4*/ 	.word	0x00030840
        /*01e8*/ 	.short	0x0100
        /*01ea*/ 	.byte	0x08
	.zero		1


	//   ....[7]....
        /*01ec*/ 	.word	0x00000570
        /*01f0*/ 	.word	0x000000ff
        /*01f4*/ 	.word	0x00030838
        /*01f8*/ 	.short	0x0100
        /*01fa*/ 	.byte	0x08
	.zero		1


	//   ....[8]....
        /*01fc*/ 	.word	0x00000580
        /*0200*/ 	.word	0x000000ff
        /*0204*/ 	.word	0x00030848
        /*0208*/ 	.short	0x0100
        /*020a*/ 	.byte	0x08
	.zero		1


	//   ....[9]....
        /*020c*/ 	.word	0x00001220
        /*0210*/ 	.word	0x00000010
        /*0214*/ 	.word	0x00030800
        /*0218*/ 	.short	0x010a
        /*021a*/ 	.byte	0x3f
	.zero		1


	//   ....[10]....
        /*021c*/ 	.word	0x00001350
        /*0220*/ 	.word	0x00000010
        /*0224*/ 	.word	0x00030800
        /*0228*/ 	.short	0x010a
        /*022a*/ 	.byte	0x3f
	.zero		1


	//   ....[11]....
        /*022c*/ 	.word	0x00001a40
        /*0230*/ 	.word	0x00000000
        /*0234*/ 	.word	0x00030810
        /*0238*/ 	.short	0x010a
        /*023a*/ 	.byte	0x3f
	.zero		1


	//   ....[12]....
        /*023c*/ 	.word	0x00001a80
        /*0240*/ 	.word	0x00000000
        /*0244*/ 	.word	0x00030810
        /*0248*/ 	.short	0x010a
        /*024a*/ 	.byte	0x3f
	.zero		1


	//   ....[13]....
        /*024c*/ 	.word	0x00001fe0
        /*0250*/ 	.word	0x00000000
        /*0254*/ 	.word	0x00030830
        /*0258*/ 	.short	0x010a
        /*025a*/ 	.byte	0x3f
	.zero		1


	//   ....[14]....
        /*025c*/ 	.word	0x00002330
        /*0260*/ 	.word	0x00000000
        /*0264*/ 	.word	0x00030830
        /*0268*/ 	.short	0x010a
        /*026a*/ 	.byte	0x3f
	.zero		1


	//   ....[15]....
        /*026c*/ 	.word	0x00004560
        /*0270*/ 	.word	0x00000006
        /*0274*/ 	.word	0x00000000
        /*0278*/ 	.short	0x0101
        /*027a*/ 	.byte	0x3f
	.zero		1


	//   ....[16]....
        /*027c*/ 	.word	0x00004880
        /*0280*/ 	.word	0x00000000
        /*0284*/ 	.word	0x00000000
        /*0288*/ 	.short	0x0101
        /*028a*/ 	.byte	0x3f
	.zero		1


	//   ....[17]....
        /*028c*/ 	.word	0x00009070
        /*0290*/ 	.word	0x00000010
        /*0294*/ 	.word	0x00030820
        /*0298*/ 	.short	0x010a
        /*029a*/ 	.byte	0x3f
	.zero		1


	//   ....[18]....
        /*029c*/ 	.word	0x000097b0
        /*02a0*/ 	.word	0x00000010
        /*02a4*/ 	.word	0x00030840
        /*02a8*/ 	.short	0x010a
        /*02aa*/ 	.byte	0x3f
	.zero		1


	//   ....[19]....
        /*02ac*/ 	.word	0x00009a50
        /*02b0*/ 	.word	0x00000010
        /*02b4*/ 	.word	0x00030828
        /*02b8*/ 	.short	0x010a
        /*02ba*/ 	.byte	0x3f
	.zero		1


	//   ....[20]....
        /*02bc*/ 	.word	0x00009cf0
        /*02c0*/ 	.word	0x00000010
        /*02c4*/ 	.word	0x00030848
        /*02c8*/ 	.short	0x010a
        /*02ca*/ 	.byte	0x3f
	.zero		1


	//   ....[21]....
        /*02cc*/ 	.word	0x00009f40
        /*02d0*/ 	.word	0x00000010
        /*02d4*/ 	.word	0x00030820
        /*02d8*/ 	.short	0x010a
        /*02da*/ 	.byte	0x3f
	.zero		1


	//   ....[22]....
        /*02dc*/ 	.word	0x0000a260
        /*02e0*/ 	.word	0x00000010
        /*02e4*/ 	.word	0x00030840
        /*02e8*/ 	.short	0x010a
        /*02ea*/ 	.byte	0x3f
	.zero		1


	//   ....[23]....
        /*02ec*/ 	.word	0x0000a4d0
        /*02f0*/ 	.word	0x00000010
        /*02f4*/ 	.word	0x00030828
        /*02f8*/ 	.short	0x010a
        /*02fa*/ 	.byte	0x3f
	.zero		1


	//   ....[24]....
        /*02fc*/ 	.word	0x0000a7c0
        /*0300*/ 	.word	0x00000003
        /*0304*/ 	.word	0x00030840
        /*0308*/ 	.short	0x010a
        /*030a*/ 	.byte	0x3f
	.zero		1


	//   ....[25]....
        /*030c*/ 	.word	0x0000ac00
        /*0310*/ 	.word	0x00000006
        /*0314*/ 	.word	0x00000000
        /*0318*/ 	.short	0x010a
        /*031a*/ 	.byte	0x3f
	.zero		1


	//   ....[26]....
        /*031c*/ 	.word	0x0000ac60
        /*0320*/ 	.word	0x00000003
        /*0324*/ 	.word	0x00000000
        /*0328*/ 	.short	0x010a
        /*032a*/ 	.byte	0x3f
	.zero		1


	//   ....[27]....
        /*032c*/ 	.word	0x0000acc0
        /*0330*/ 	.word	0x00000000
        /*0334*/ 	.word	0x00000000
        /*0338*/ 	.short	0x010a
        /*033a*/ 	.byte	0x3f
	.zero		1


	//   ....[28]....
        /*033c*/ 	.word	0x0000acf0
        /*0340*/ 	.word	0x00000003
        /*0344*/ 	.word	0x00000000
        /*0348*/ 	.short	0x010a
        /*034a*/ 	.byte	0x3f
	.zero		1


	//   ....[29]....
        /*034c*/ 	.word	0x0000adf0
        /*0350*/ 	.word	0x0000000c
        /*0354*/ 	.word	0x00030800
        /*0358*/ 	.short	0x010a
        /*035a*/ 	.byte	0x3f
	.zero		1


	//   ....[30]....
        /*035c*/ 	.word	0x0000ae40
        /*0360*/ 	.word	0x00000000
        /*0364*/ 	.word	0x00030810
        /*0368*/ 	.short	0x010a
        /*036a*/ 	.byte	0x3f
	.zero		1


	//   ....[31]....
        /*036c*/ 	.word	0x0000ae90
        /*0370*/ 	.word	0x00000000
        /*0374*/ 	.word	0x00030830
        /*0378*/ 	.short	0x010a
        /*037a*/ 	.byte	0x3f
	.zero		1


	//   ....[32]....
        /*037c*/ 	.word	0x0000b030
        /*0380*/ 	.word	0x00000010
        /*0384*/ 	.word	0x00030820
        /*0388*/ 	.short	0x010a
        /*038a*/ 	.byte	0x3f
	.zero		1


	//   ....[33]....
        /*038c*/ 	.word	0x0000b080
        /*0390*/ 	.word	0x00000010
        /*0394*/ 	.word	0x00030840
        /*0398*/ 	.short	0x010a
        /*039a*/ 	.byte	0x3f
	.zero		1


	//   ....[34]....
        /*039c*/ 	.word	0x0000b0d0
        /*03a0*/ 	.word	0x00000010
        /*03a4*/ 	.word	0x00030828
        /*03a8*/ 	.short	0x010a
        /*03aa*/ 	.byte	0x3f
	.zero		1


	//   ....[35]....
        /*03ac*/ 	.word	0x0000b120
        /*03b0*/ 	.word	0x00000010
        /*03b4*/ 	.word	0x00030848
        /*03b8*/ 	.short	0x010a
        /*03ba*/ 	.byte	0x3f
	.zero		1


	//   ....[36]....
        /*03bc*/ 	.word	0x0000b180
        /*03c0*/ 	.word	0x00000010
        /*03c4*/ 	.word	0x00030820
        /*03c8*/ 	.short	0x010a
        /*03ca*/ 	.byte	0x3f
	.zero		1


	//   ....[37]....
        /*03cc*/ 	.word	0x0000b1d0
        /*03d0*/ 	.word	0x00000010
        /*03d4*/ 	.word	0x00030840
        /*03d8*/ 	.short	0x010a
        /*03da*/ 	.byte	0x3f
	.zero		1


	//   ....[38]....
        /*03dc*/ 	.word	0x0000b220
        /*03e0*/ 	.word	0x00000010
        /*03e4*/ 	.word	0x00030828
        /*03e8*/ 	.short	0x010a
        /*03ea*/ 	.byte	0x3f
	.zero		1


	//   ....[39]....
        /*03ec*/ 	.word	0x0000b270
        /*03f0*/ 	.word	0x00000003
        /*03f4*/ 	.word	0x00030840
        /*03f8*/ 	.short	0x010a
        /*03fa*/ 	.byte	0x3f
	.zero		1


	//   ....[40]....
        /*03fc*/ 	.word	0x0000b340
        /*0400*/ 	.word	0x00000006
        /*0404*/ 	.word	0x00000000
        /*0408*/ 	.short	0x010a
        /*040a*/ 	.byte	0x3f
	.zero		1


	//   ....[41]....
        /*040c*/ 	.word	0x0000b390
        /*0410*/ 	.word	0x00000003
        /*0414*/ 	.word	0x00000000
        /*0418*/ 	.short	0x010a
        /*041a*/ 	.byte	0x3f
	.zero		1


	//   ....[42]....
        /*041c*/ 	.word	0x0000b3e0
        /*0420*/ 	.word	0x00000000
        /*0424*/ 	.word	0x00000000
        /*0428*/ 	.short	0x010a
        /*042a*/ 	.byte	0x3f
	.zero		1


	//----- nvinfo : EIATTR_NUM_MBARRIERS
	.align		4
.L_610:
        /*042c*/ 	.byte	0x03, 0x38
        /*042e*/ 	.short	0x0009


	//----- nvinfo : EIATTR_EXIT_INSTR_OFFSETS
	.align		4
        /*0430*/ 	.byte	0x04, 0x1c
        /*0432*/ 	.short	(.L_612 - .L_611)


	//   ....[0]....
.L_611:
        /*0434*/ 	.word	0x0000ad40


	//----- nvinfo : EIATTR_MAX_THREADS
	.align		4
.L_612:
        /*0438*/ 	.byte	0x04, 0x05
        /*043a*/ 	.short	(.L_614 - .L_613)
.L_613:
        /*043c*/ 	.word	0x00000180
        /*0440*/ 	.word	0x00000001
        /*0444*/ 	.word	0x00000001


	//----- nvinfo : EIATTR_CRS_STACK_SIZE
	.align		4
.L_614:
        /*0448*/ 	.byte	0x04, 0x1e
        /*044a*/ 	.short	(.L_616 - .L_615)
.L_615:
        /*044c*/ 	.word	0x00000000


	//----- nvinfo : EIATTR_CBANK_PARAM_SIZE
	.align		4
.L_616:
        /*0450*/ 	.byte	0x03, 0x19
        /*0452*/ 	.short	0x0970


	//----- nvinfo : EIATTR_PARAM_CBANK
	.align		4
        /*0454*/ 	.byte	0x04, 0x0a
        /*0456*/ 	.short	(.L_618 - .L_617)
	.align		4
.L_617:
        /*0458*/ 	.word	index@(.nv.constant0._ZN7cutlass13device_kernelIN5flash11enable_sm90INS1_16FlashAttnBwdSm90INS1_25CollectiveMainloopBwdSm90ILi2ELi2ELi2EN4cute5tupleIJNS5_1CILi1EEES8_S8_EEENS6_IJNS7_ILi64EEENS7_ILi128EEESB_EEENS_10bfloat16_tEfNS_4arch4Sm90ELb0ELb1ELb1ELb0ELb1ELb1ELb0ELb0ELi2ELi1ELi2ELi1ELb0EEENS1_21CollectiveEpilogueBwdISC_SD_SF_Li256ELb0ELb0ELi1EEENS1_19SingleTileSchedulerILb0ELb0ELb0ELi128EEEEEEEEEvNT_6ParamsE)
        /*045c*/ 	.short	0x0210
        /*045e*/ 	.short	0x0970


	//----- nvinfo : EIATTR_SW_WAR
	.align		4
.L_618:
        /*0460*/ 	.byte	0x04, 0x36
        /*0462*/ 	.short	(.L_620 - .L_619)
.L_619:
        /*0464*/ 	.word	0x00000008
.L_620:


//--------------------- .nv.info._ZN7cutlass13device_kernelIN5flash11enable_sm90INS1_16FlashAttnBwdSm90INS1_25CollectiveMainloopBwdSm90ILi2ELi2ELi2EN4cute5tupleIJNS5_1CILi1EEES8_S8_EEENS6_IJNS7_ILi64EEENS7_ILi128EEESB_EEENS_10bfloat16_tEfNS_4arch4Sm90ELb0ELb1ELb1ELb0ELb0ELb1ELb0ELb0ELi2ELi1ELi2ELi1ELb0EEENS1_24CollectiveEpilogueBwdGQAISC_fSF_Li256ELb0ELb0EEENS1_19SingleTileSchedulerILb0ELb0ELb0ELi128EEEEEEEEEvNT_6ParamsE --------------------------
	.section	.nv.info._ZN7cutlass13device_kernelIN5flash11enable_sm90INS1_16FlashAttnBwdSm90INS1_25CollectiveMainloopBwdSm90ILi2ELi2ELi2EN4cute5tupleIJNS5_1CILi1EEES8_S8_EEENS6_IJNS7_ILi64EEENS7_ILi128EEESB_EEENS_10bfloat16_tEfNS_4arch4Sm90ELb0ELb1ELb1ELb0ELb0ELb1ELb0ELb0ELi2ELi1ELi2ELi1ELb0EEENS1_24CollectiveEpilogueBwdGQAISC_fSF_Li256ELb0ELb0EEENS1_19SingleTileSchedulerILb0ELb0ELb0ELi128EEEEEEEEEvNT_6ParamsE,"",@"SHT_CUDA_INFO"
	.sectionflags	@""
	.align	4


	//----- nvinfo : EIATTR_CUDA_API_VERSION
	.align		4
        /*0000*/ 	.byte	0x04, 0x37
        /*0002*/ 	.short	(.L_622 - .L_621)
.L_621:
        /*0004*/ 	.word	0x00000082


	//----- nvinfo : EIATTR_KPARAM_INFO
	.align		4
.L_622:
        /*0008*/ 	.byte	0x04, 0x17
        /*000a*/ 	.short	(.L_624 - .L_623)
.L_623:
        /*000c*/ 	.word	0x00000000
        /*0010*/ 	.short	0x0000
        /*0012*/ 	.short	0x0070
        /*0014*/ 	.byte	0x00, 0xf0, 0x01, 0x1a


	//----- nvinfo : EIATTR_SPARSE_MMA_MASK
	.align		4
.L_624:
        /*0018*/ 	.byte	0x03, 0x50
        /*001a*/ 	.short	0x0000


	//----- nvinfo : EIATTR_MAXREG_COUNT
	.align		4
        /*001c*/ 	.byte	0x03, 0x1b
        /*001e*/ 	.short	0x00a8


	//----- nvinfo : EIATTR_NUM_BARRIERS
	.align		4
        /*0020*/ 	.byte	0x02, 0x4c
        /*0022*/ 	.byte	0x10
	.zero		1


	//----- nvinfo : EIATTR_EXTERNS
	.align		4
        /*0024*/ 	.byte	0x04, 0x0f
        /*0026*/ 	.short	(.L_626 - .L_625)


	//   ....[0]....
	.align		4
.L_625:
        /*0028*/ 	.word	index@(__assertfail)


	//----- nvinfo : EIATTR_ANNOTATIONS
	.align		4
.L_626:
        /*002c*/ 	.byte	0x04, 0x55
        /*002e*/ 	.short	(.L_628 - .L_627)


	//   ....[0]....
.L_627:
        /*0030*/ 	.word	0x00000001
        /*0034*/ 	.byte	0x00, 0x15, 0x00, 0x00, 0x01, 0x00, 0x00, 0x00, 0xc0, 0x23, 0x00, 0x00, 0x01, 0x00, 0x00, 0x00
        /*0044*/ 	.byte	0x90, 0x36, 0x00, 0x00, 0x01, 0x00, 0x00, 0x00, 0x20, 0x37, 0x00, 0x00, 0x01, 0x00, 0x00, 0x00
        /*0054*/ 	.byte	0x10, 0x6b, 0x00, 0x00, 0x01, 0x00, 0x00, 0x00, 0x00, 0x6d, 0x00, 0x00, 0x01, 0x00, 0x00, 0x00
        /*0064*/ 	.byte	0xf0, 0x77, 0x00, 0x00, 0x01, 0x00, 0x00, 0x00, 0x10, 0x78, 0x00, 0x00, 0x01, 0x00, 0x00, 0x00
        /*0074*/ 	.byte	0xb0, 0x7c, 0x00, 0x00


	//----- nvinfo : EIATTR_MERCURY_ISA_VERSION
	.align		4
.L_628:
        /*0078*/ 	.byte	0x03, 0x5f
        /*007a*/ 	.short	0x0101


	//----- nvinfo : EIATTR_INT_WARP_WIDE_INSTR_OFFSETS
	.align		4
        /*007c*/ 	.byte	0x04, 0x31
        /*007e*/ 	.short	(.L_630 - .L_629)


	//   ....[0]....
.L_629:
        /*0080*/ 	.word	0x00000190


	//   ....[1]....
        /*0084*/ 	.word	0x000001c0


	//----- nvinfo : EIATTR_COOP_GROUP_MASK_REGIDS
	.align		4
.L_630:
        /*0088*/ 	.byte	0x04, 0x29
        /*008a*/ 	.short	(.L_632 - .L_631)


	//   ....[0]....
.L_631:
        /*008c*/ 	.word	0xffffffff


	//   ....[1]....
        /*0090*/ 	.word	0xffffffff


	//   ....[2]....
        /*0094*/ 	.word	0xffffffff


	//   ....[3]....
        /*0098*/ 	.word	0xffffffff


	//   ....[4]....
        /*009c*/ 	.word	0xffffffff


	//   ....[5]....
        /*00a0*/ 	.word	0xffffffff


	//   ....[6]....
        /*00a4*/ 	.word	0xffffffff


	//   ....[7]....
        /*00a8*/ 	.word	0x0500000f


	//----- nvinfo : EIATTR_COOP_GROUP_INSTR_OFFSETS
	.align		4
.L_632:
        /*00ac*/ 	.byte	0x04, 0x28
        /*00ae*/ 	.short	(.L_634 - .L_633)


	//   ....[0]....
.L_633:
        /*00b0*/ 	.word	0x00000070


	//   ....[1]....
        /*00b4*/ 	.word	0x000001a0


	//   ....[2]....
        /*00b8*/ 	.word	0x000001f0


	//   ....[3]....
        /*00bc*/ 	.word	0x000003e0


	//   ....[4]....
        /*00c0*/ 	.word	0x00000600


	//   ....[5]....
        /*00c4*/ 	.word	0x00001180


	//   ....[6]....
        /*00c8*/ 	.word	0x00005500


	//   ....[7]....
        /*00cc*/ 	.word	0x00008370


	//----- nvinfo : EIATTR_REG_RECONFIG
	.align		4
.L_634:
        /*00d0*/ 	.byte	0x01, 0x54
	.zero		2


	//----- nvinfo : EIATTR_SYSCALL_OFFSETS
	.align		4
        /*00d4*/ 	.byte	0x04, 0x46
        /*00d6*/ 	.short	(.L_636 - .L_635)


	//   ....[0]....
.L_635:
        /*00d8*/ 	.word	0x00000dc0


	//   ....[1]....
        /*00dc*/ 	.word	0x00000eb0


	//   ....[2]....
        /*00e0*/ 	.word	0x00001010


	//   ....[3]....
        /*00e4*/ 	.word	0x00001100


	//----- nvinfo : EIATTR_MBARRIER_INSTR_OFFSETS
	.align		4
.L_636:
        /*00e8*/ 	.byte	0x04, 0x39
        /*00ea*/ 	.short	(.L_638 - .L_637)


	//   ....[0]....
.L_637:
        /*00ec*/ 	.word	0x00000290
        /*00f0*/ 	.word	0x000000ff
        /*00f4*/ 	.word	0x00030800
        /*00f8*/ 	.short	0x0100
        /*00fa*/ 	.byte	0x06
	.zero		1


	//   ....[1]....
        /*00fc*/ 	.word	0x00000390
        /*0100*/ 	.word	0x000000ff
        /*0104*/ 	.word	0x00030810
        /*0108*/ 	.short	0x0100
        /*010a*/ 	.byte	0x08
	.zero		1


	//   ....[2]....
        /*010c*/ 	.word	0x000003a0
        /*0110*/ 	.word	0x000000ff
        /*0114*/ 	.word	0x00030820
        /*0118*/ 	.short	0x0100
        /*011a*/ 	.byte	0x08
	.zero		1


	//   ....[3]....
        /*011c*/ 	.word	0x000003b0
        /*0120*/ 	.word	0x000000ff
        /*0124*/ 	.word	0x00030818
        /*0128*/ 	.short	0x0100
        /*012a*/ 	.byte	0x08
	.zero		1


	//   ....[4]....
        /*012c*/ 	.word	0x000003c0
        /*0130*/ 	.word	0x000000ff
        /*0134*/ 	.word	0x00030828
        /*0138*/ 	.short	0x0100
        /*013a*/ 	.byte	0x08
	.zero		1


	//   ....[5]....
        /*013c*/ 	.word	0x000004f0
        /*0140*/ 	.word	0x000000ff
        /*0144*/ 	.word	0x00030830
        /*0148*/ 	.short	0x0100
        /*014a*/ 	.byte	0x08
	.zero		1


	//   ....[6]....
        /*014c*/ 	.word	0x00000500
        /*0150*/ 	.word	0x000000ff
        /*0154*/ 	.word	0x00030840
        /*0158*/ 	.short	0x0100
        /*015a*/ 	.byte	0x08
	.zero		1


	//   ....[7]....
        /*015c*/ 	.word	0x00000510
        /*0160*/ 	.word	0x000000ff
        /*0164*/ 	.word	0x00030838
        /*0168*/ 	.short	0x0100
        /*016a*/ 	.byte	0x08
	.zero		1


	//   ....[8]....
        /*016c*/ 	.word	0x00000520
        /*0170*/ 	.word	0x000000ff
        /*0174*/ 	.word	0x00030848
        /*0178*/ 	.short	0x0100
        /*017a*/ 	.byte	0x08
	.zero		1


	//   ....[9]....
        /*017c*/ 	.word	0x000011b0
        /*0180*/ 	.word	0x00000010
        /*0184*/ 	.word	0x00030800
        /*0188*/ 	.short	0x010a
        /*018a*/ 	.byte	0x3f
	.zero		1


	//   ....[10]....
        /*018c*/ 	.word	0x000012e0
        /*0190*/ 	.word	0x00000010
        /*0194*/ 	.word	0x00030800
        /*0198*/ 	.short	0x010a
        /*019a*/ 	.byte	0x3f
	.zero		1


	//   ....[11]....
        /*019c*/ 	.word	0x000019c0
        /*01a0*/ 	.word	0x00000000
        /*01a4*/ 	.word	0x00030810
        /*01a8*/ 	.short	0x010a
        /*01aa*/ 	.byte	0x3f
	.zero		1


	//   ....[12]....
        /*01ac*/ 	.word	0x00001a00
        /*01b0*/ 	.word	0x00000000
        /*01b4*/ 	.word	0x00030810
        /*01b8*/ 	.short	0x010a
        /*01ba*/ 	.byte	0x3f
	.zero		1


	//   ....[13]....
        /*01bc*/ 	.word	0x00001f60
        /*01c0*/ 	.word	0x00000000
        /*01c4*/ 	.word	0x00030830
        /*01c8*/ 	.short	0x010a
        /*01ca*/ 	.byte	0x3f
	.zero		1


	//   ....[14]....
        /*01cc*/ 	.word	0x000022b0
        /*01d0*/ 	.word	0x00000000
        /*01d4*/ 	.word	0x00030830
        /*01d8*/ 	.short	0x010a
        /*01da*/ 	.byte	0x3f
	.zero		1


	//   ....[15]....
        /*01dc*/ 	.word	0x000044e0
        /*01e0*/ 	.word	0x00000006
        /*01e4*/ 	.word	0x00000000
        /*01e8*/ 	.short	0x0101
        /*01ea*/ 	.byte	0x3f
	.zero		1


	//   ....[16]....
        /*01ec*/ 	.word	0x00004800
        /*01f0*/ 	.word	0x00000000
        /*01f4*/ 	.word	0x00000000
        /*01f8*/ 	.short	0x0101
        /*01fa*/ 	.byte	0x3f
	.zero		1


	//   ....[17]....
        /*01fc*/ 	.word	0x00006650
        /*0200*/ 	.word	0x00000010
        /*0204*/ 	.word	0x00030820
        /*0208*/ 	.short	0x010a
        /*020a*/ 	.byte	0x3f
	.zero		1


	//   ....[18]....
        /*020c*/ 	.word	0x00006d90
        /*0210*/ 	.word	0x00000010
        /*0214*/ 	.word	0x00030840
        /*0218*/ 	.short	0x010a
        /*021a*/ 	.byte	0x3f
	.zero		1


	//   ....[19]....
        /*021c*/ 	.word	0x00007030
        /*0220*/ 	.word	0x00000010
        /*0224*/ 	.word	0x00030828
        /*0228*/ 	.short	0x010a
        /*022a*/ 	.byte	0x3f
	.zero		1


	//   ....[20]....
        /*022c*/ 	.word	0x000072d0
        /*0230*/ 	.word	0x00000010
        /*0234*/ 	.word	0x00030848
        /*0238*/ 	.short	0x010a
        /*023a*/ 	.byte	0x3f
	.zero		1


	//   ....[21]....
        /*023c*/ 	.word	0x00007520
        /*0240*/ 	.word	0x00000010
        /*0244*/ 	.word	0x00030820
        /*0248*/ 	.short	0x010a
        /*024a*/ 	.byte	0x3f
	.zero		1


	//   ....[22]....
        /*024c*/ 	.word	0x00007840
        /*0250*/ 	.word	0x00000010
        /*0254*/ 	.word	0x00030840
        /*0258*/ 	.short	0x010a
        /*025a*/ 	.byte	0x3f
	.zero		1


	//   ....[23]....
        /*025c*/ 	.word	0x00007ab0
        /*0260*/ 	.word	0x00000010
        /*0264*/ 	.word	0x00030828
        /*0268*/ 	.short	0x010a
        /*026a*/ 	.byte	0x3f
	.zero		1


	//   ....[24]....
        /*026c*/ 	.word	0x00007da0
        /*0270*/ 	.word	0x00000003
        /*0274*/ 	.word	0x00030840
        /*0278*/ 	.short	0x010a
        /*027a*/ 	.byte	0x3f
	.zero		1


	//   ....[25]....
        /*027c*/ 	.word	0x000081e0
        /*0280*/ 	.word	0x00000006
        /*0284*/ 	.word	0x00000000
        /*0288*/ 	.short	0x010a
        /*028a*/ 	.byte	0x3f
	.zero		1


	//   ....[26]....
        /*028c*/ 	.word	0x00008240
        /*0290*/ 	.word	0x00000003
        /*0294*/ 	.word	0x00000000
        /*0298*/ 	.short	0x010a
        /*029a*/ 	.byte	0x3f
	.zero		1


	//   ....[27]....
        /*029c*/ 	.word	0x000082a0
        /*02a0*/ 	.word	0x00000000
        /*02a4*/ 	.word	0x00000000
        /*02a8*/ 	.short	0x010a
        /*02aa*/ 	.byte	0x3f
	.zero		1


	//   ....[28]....
        /*02ac*/ 	.word	0x000082d0
        /*02b0*/ 	.word	0x00000003
        /*02b4*/ 	.word	0x00000000
        /*02b8*/ 	.short	0x010a
        /*02ba*/ 	.byte	0x3f
	.zero		1


	//   ....[29]....
        /*02bc*/ 	.word	0x000083d0
        /*02c0*/ 	.word	0x0000000c
        /*02c4*/ 	.word	0x00030800
        /*02c8*/ 	.short	0x010a
        /*02ca*/ 	.byte	0x3f
	.zero		1


	//   ....[30]....
        /*02cc*/ 	.word	0x00008420
        /*02d0*/ 	.word	0x00000000
        /*02d4*/ 	.word	0x00030810
        /*02d8*/ 	.short	0x010a
        /*02da*/ 	.byte	0x3f
	.zero		1


	//   ....[31]....
        /*02dc*/ 	.word	0x00008470
        /*02e0*/ 	.word	0x00000000
        /*02e4*/ 	.word	0x00030830
        /*02e8*/ 	.short	0x010a
        /*02ea*/ 	.byte	0x3f
	.zero		1


	//   ....[32]....
        /*02ec*/ 	.word	0x000084c0
        /*02f0*/ 	.word	0x00000010
        /*02f4*/ 	.word	0x00030820
        /*02f8*/ 	.short	0x010a
        /*02fa*/ 	.byte	0x3f
	.zero		1


	//   ....[33]....
        /*02fc*/ 	.word	0x00008510
        /*0300*/ 	.word	0x00000010
        /*0304*/ 	.word	0x00030840
        /*0308*/ 	.short	0x010a
        /*030a*/ 	.byte	0x3f
	.zero		1


	//   ....[34]....
        /*030c*/ 	.word	0x00008560
        /*0310*/ 	.word	0x00000010
        /*0314*/ 	.word	0x00030828
        /*0318*/ 	.short	0x010a
        /*031a*/ 	.byte	0x3f
	.zero		1


	//   ....[35]....
        /*031c*/ 	.word	0x000085b0
        /*0320*/ 	.word	0x00000010
        /*0324*/ 	.word	0x00030848
        /*0328*/ 	.short	0x010a
        /*032a*/ 	.byte	0x3f
	.zero		1


	//   ....[36]....
        /*032c*/ 	.word	0x00008610
        /*0330*/ 	.word	0x00000010
        /*0334*/ 	.word	0x00030820
        /*0338*/ 	.short	0x010a
        /*033a*/ 	.byte	0x3f
	.zero		1


	//   ....[37]....
        /*033c*/ 	.word	0x00008660
        /*0340*/ 	.word	0x00000010
        /*0344*/ 	.word	0x00030840
        /*0348*/ 	.short	0x010a
        /*034a*/ 	.byte	0x3f
	.zero		1


	//   ....[38]....
        /*034c*/ 	.word	0x000086b0
        /*0350*/ 	.word	0x00000010
        /*0354*/ 	.word	0x00030828
        /*0358*/ 	.short	0x010a
        /*035a*/ 	.byte	0x3f
	.zero		1


	//   ....[39]....
        /*035c*/ 	.word	0x00008700
        /*0360*/ 	.word	0x00000003
        /*0364*/ 	.word	0x00030840
        /*0368*/ 	.short	0x010a
        /*036a*/ 	.byte	0x3f
	.zero		1


	//   ....[40]....
        /*036c*/ 	.word	0x000087d0
        /*0370*/ 	.word	0x00000006
        /*0374*/ 	.word	0x00000000
        /*0378*/ 	.short	0x010a
        /*037a*/ 	.byte	0x3f
	.zero		1


	//   ....[41]....
        /*037c*/ 	.word	0x00008820
        /*0380*/ 	.word	0x00000003
        /*0384*/ 	.word	0x00000000
        /*0388*/ 	.short	0x010a
        /*038a*/ 	.byte	0x3f
	.zero		1


	//   ....[42]....
        /*038c*/ 	.word	0x00008870
        /*0390*/ 	.word	0x00000000
        /*0394*/ 	.word	0x00000000
        /*0398*/ 	.short	0x010a
        /*039a*/ 	.byte	0x3f
	.zero		1


	//----- nvinfo : EIATTR_NUM_MBARRIERS
	.align		4
.L_638:
        /*039c*/ 	.byte	0x03, 0x38
        /*039e*/ 	.short	0x0009


	//----- nvinfo : EIATTR_EXIT_INSTR_OFFSETS
	.align		4
        /*03a0*/ 	.byte	0x04, 0x1c
        /*03a2*/ 	.short	(.L_640 - .L_639)


	//   ....[0]....
.L_639:
        /*03a4*/ 	.word	0x00008320


	//----- nvinfo : EIATTR_MAX_THREADS
	.align		4
.L_640:
        /*03a8*/ 	.byte	0x04, 0x05
        /*03aa*/ 	.short	(.L_642 - .L_641)
.L_641:
        /*03ac*/ 	.word	0x00000180
        /*03b0*/ 	.word	0x00000001
        /*03b4*/ 	.word	0x00000001


	//----- nvinfo : EIATTR_CRS_STACK_SIZE
	.align		4
.L_642:
        /*03b8*/ 	.byte	0x04, 0x1e
        /*03ba*/ 	.short	(.L_644 - .L_643)
.L_643:
        /*03bc*/ 	.word	0x00000000


	//----- nvinfo : EIATTR_CBANK_PARAM_SIZE
	.align		4
.L_644:
        /*03c0*/ 	.byte	0x03, 0x19
        /*03c2*/ 	.short	0x06f0


	//----- nvinfo : EIATTR_PARAM_CBANK
	.align		4
        /*03c4*/ 	.byte	0x04, 0x0a
        /*03c6*/ 	.short	(.L_646 - .L_645)
	.align		4
.L_645:
        /*03c8*/ 	.word	index@(.nv.constant0._ZN7cutlass13device_kernelIN5flash11enable_sm90INS1_16FlashAttnBwdSm90INS1_25CollectiveMainloopBwdSm90ILi2ELi2ELi2EN4cute5tupleIJNS5_1CILi1EEES8_S8_EEENS6_IJNS7_ILi64EEENS7_ILi128EEESB_EEENS_10bfloat16_tEfNS_4arch4Sm90ELb0ELb1ELb1ELb0ELb0ELb1ELb0ELb0ELi2ELi1ELi2ELi1ELb0EEENS1_24CollectiveEpilogueBwdGQAISC_fSF_Li256ELb0ELb0EEENS1_19SingleTileSchedulerILb0ELb0ELb0ELi128EEEEEEEEEvNT_6ParamsE)
        /*03cc*/ 	.short	0x0210
        /*03ce*/ 	.short	0x06f0


	//----- nvinfo : EIATTR_SW_WAR
	.align		4
.L_646:
        /*03d0*/ 	.byte	0x04, 0x36
        /*03d2*/ 	.short	(.L_648 - .L_647)
.L_647:
        /*03d4*/ 	.word	0x00000008
.L_648:


//--------------------- .nv.info._ZN7cutlass13device_kernelIN5flash11enable_sm90INS1_16FlashAttnBwdSm90INS1_25CollectiveMainloopBwdSm90ILi2ELi2ELi2EN4cute5tupleIJNS5_1CILi1EEES8_S8_EEENS6_IJNS7_ILi64EEENS7_ILi128EEESB_EEENS_10bfloat16_tEfNS_4arch4Sm90ELb0ELb1ELb1ELb0ELb1ELb1ELb0ELb0ELi2ELi1ELi2ELi1ELb0EEENS1_24CollectiveEpilogueBwdGQAISC_fSF_Li256ELb0ELb1EEENS1_19SingleTileSchedulerILb0ELb0ELb0ELi128EEEEEEEEEvNT_6ParamsE --------------------------
	.section	.nv.info._ZN7cutlass13device_kernelIN5flash11enable_sm90INS1_16FlashAttnBwdSm90INS1_25CollectiveMainloopBwdSm90ILi2ELi2ELi2EN4cute5tupleIJNS5_1CILi1EEES8_S8_EEENS6_IJNS7_ILi64EEENS7_ILi128EEESB_EEENS_10bfloat16_tEfNS_4arch4Sm90ELb0ELb1ELb1ELb0ELb1ELb1ELb0ELb0ELi2ELi1ELi2ELi1ELb0EEENS1_24CollectiveEpilogueBwdGQAISC_fSF_Li256ELb0ELb1EEENS1_19SingleTileSchedulerILb0ELb0ELb0ELi128EEEEEEEEEvNT_6ParamsE,"",@"SHT_CUDA_INFO"
	.sectionflags	@""
	.align	4


	//----- nvinfo : EIATTR_CUDA_API_VERSION
	.align		4
        /*0000*/ 	.byte	0x04, 0x37
        /*0002*/ 	.short	(.L_650 - .L_649)
.L_649:
        /*0004*/ 	.word	0x00000082


	//----- nvinfo : EIATTR_KPARAM_INFO
	.align		4
.L_650:
        /*0008*/ 	.byte	0x04, 0x17
        /*000a*/ 	.short	(.L_652 - .L_651)
.L_651:
        /*000c*/ 	.word	0x00000000
        /*0010*/ 	.short	0x0000
        /*0012*/ 	.short	0x0070
        /*0014*/ 	.byte	0x00, 0xf0, 0x01, 0x1a


	//----- nvinfo : EIATTR_SPARSE_MMA_MASK
	.align		4
.L_652:
        /*0018*/ 	.byte	0x03, 0x50
        /*001a*/ 	.short	0x0000


	//----- nvinfo : EIATTR_MAXREG_COUNT
	.align		4
        /*001c*/ 	.byte	0x03, 0x1b
        /*001e*/ 	.short	0x00a8


	//----- nvinfo : EIATTR_NUM_BARRIERS
	.align		4
        /*0020*/ 	.byte	0x02, 0x4c
        /*0022*/ 	.byte	0x10
	.zero		1


	//----- nvinfo : EIATTR_EXTERNS
	.align		4
        /*0024*/ 	.byte	0x04, 0x0f
        /*0026*/ 	.short	(.L_654 - .L_653)


	//   ....[0]....
	.align		4
.L_653:
        /*0028*/ 	.word	index@(__assertfail)


	//----- nvinfo : EIATTR_ANNOTATIONS
	.align		4
.L_654:
        /*002c*/ 	.byte	0x04, 0x55
        /*002e*/ 	.short	(.L_656 - .L_655)


	//   ....[0]....
.L_655:
        /*0030*/ 	.word	0x00000001
        /*0034*/ 	.byte	0x10, 0x15, 0x00, 0x00, 0x01, 0x00, 0x00, 0x00, 0xd0, 0x23, 0x00, 0x00, 0x01, 0x00, 0x00, 0x00
        /*0044*/ 	.byte	0xa0, 0x36, 0x00, 0x00, 0x01, 0x00, 0x00, 0x00, 0x30, 0x37, 0x00, 0x00, 0x01, 0x00, 0x00, 0x00
        /*0054*/ 	.byte	0x00, 0x7f, 0x00, 0x00, 0x01, 0x00, 0x00, 0x00, 0xf0, 0x80, 0x00, 0x00, 0x01, 0x00, 0x00, 0x00
        /*0064*/ 	.byte	0xe0, 0x8b, 0x00, 0x00, 0x01, 0x00, 0x00, 0x00, 0x00, 0x8c, 0x00, 0x00, 0x01, 0x00, 0x00, 0x00
        /*0074*/ 	.byte	0xa0, 0x90, 0x00, 0x00


	//----- nvinfo : EIATTR_MERCURY_ISA_VERSION
	.align		4
.L_656:
        /*0078*/ 	.byte	0x03, 0x5f
        /*007a*/ 	.short	0x0101


	//----- nvinfo : EIATTR_INT_WARP_WIDE_INSTR_OFFSETS
	.align		4
        /*007c*/ 	.byte	0x04, 0x31
        /*007e*/ 	.short	(.L_658 - .L_657)


	//   ....[0]....
.L_657:
        /*0080*/ 	.word	0x00000190


	//   ....[1]....
        /*0084*/ 	.word	0x000001c0


	//   ....[2]....
        /*0088*/ 	.word	0x00006350


	//   ....[3]....
        /*008c*/ 	.word	0x00006950


	//   ....[4]....
        /*0090*/ 	.word	0x00006e00


	//   ....[5]....
        /*0094*/ 	.word	0x000070d0


	//   ....[6]....
        /*0098*/ 	.word	0x00007330


	//   ....[7]....
        /*009c*/ 	.word	0x000074c0


	//----- nvinfo : EIATTR_COOP_GROUP_MASK_REGIDS
	.align		4
.L_658:
        /*00a0*/ 	.byte	0x04, 0x29
        /*00a2*/ 	.short	(.L_660 - .L_659)


	//   ....[0]....
.L_659:
        /*00a4*/ 	.word	0xffffffff


	//   ....[1]....
        /*00a8*/ 	.word	0xffffffff


	//   ....[2]....
        /*00ac*/ 	.word	0xffffffff


	//   ....[3]....
        /*00b0*/ 	.word	0xffffffff


	//   ....[4]....
        /*00b4*/ 	.word	0xffffffff


	//   ....[5]....
        /*00b8*/ 	.word	0xffffffff


	//   ....[6]....
        /*00bc*/ 	.word	0xffffffff


	//   ....[7]....
        /*00c0*/ 	.word	0xffffffff


	//   ....[8]....
        /*00c4*/ 	.word	0xffffffff


	//   ....[9]....
        /*00c8*/ 	.word	0xffffffff


	//   ....[10]....
        /*00cc*/ 	.word	0xffffffff


	//   ....[11]....
        /*00d0*/ 	.word	0xffffffff


	//   ....[12]....
        /*00d4*/ 	.word	0xffffffff


	//   ....[13]....
        /*00d8*/ 	.word	0xffffffff


	//   ....[14]....
        /*00dc*/ 	.word	0xffffffff


	//   ....[15]....
        /*00e0*/ 	.word	0xffffffff


	//   ....[16]....
        /*00e4*/ 	.word	0xffffffff


	//   ....[17]....
        /*00e8*/ 	.word	0xffffffff


	//   ....[18]....
        /*00ec*/ 	.word	0xffffffff


	//   ....[19]....
        /*00f0*/ 	.word	0xffffffff


	//   ....[20]....
        /*00f4*/ 	.word	0x0500000f


	//   ....[21]....
        /*00f8*/ 	.word	0x0500000f


	//   ....[22]....
        /*00fc*/ 	.word	0x0500000f


	//   ....[23]....
        /*0100*/ 	.word	0x0500000f


	//   ....[24]....
        /*0104*/ 	.word	0x0500000f


	//   ....[25]....
        /*0108*/ 	.word	0x0500000f


	//----- nvinfo : EIATTR_COOP_GROUP_INSTR_OFFSETS
	.align		4
.L_660:
        /*010c*/ 	.byte	0x04, 0x28
        /*010e*/ 	.short	(.L_662 - .L_661)


	//   ....[0]....
.L_661:
        /*0110*/ 	.word	0x00000070


	//   ....[1]....
        /*0114*/ 	.word	0x000001a0


	//   ....[2]....
        /*0118*/ 	.word	0x000001f0


	//   ....[3]....
        /*011c*/ 	.word	0x000003e0


	//   ....[4]....
        /*0120*/ 	.word	0x00000610


	//   ....[5]....
        /*0124*/ 	.word	0x00001190


	//   ....[6]....
        /*0128*/ 	.word	0x000052d0


	//   ....[7]....
        /*012c*/ 	.word	0x00005450


	//   ....[8]....
        /*0130*/ 	.word	0x00005740


	//   ....[9]....
        /*0134*/ 	.word	0x000058d0


	//   ....[10]....
        /*0138*/ 	.word	0x000059f0


	//   ....[11]....
        /*013c*/ 	.word	0x00005f50


	//   ....[12]....
        /*0140*/ 	.word	0x00006280


	//   ....[13]....
        /*0144*/ 	.word	0x000065d0


	//   ....[14]....
        /*0148*/ 	.word	0x00006880


	//   ....[15]....
        /*014c*/ 	.word	0x00006ac0


	//   ....[16]....
        /*0150*/ 	.word	0x00006d30


	//   ....[17]....
        /*0154*/ 	.word	0x00007010


	//   ....[18]....
        /*0158*/ 	.word	0x00007230


	//   ....[19]....
        /*015c*/ 	.word	0x000073c0


	//   ....[20]....
        /*0160*/ 	.word	0x00009760


	//   ....[21]....
        /*0164*/ 	.word	0x000098e0


	//   ....[22]....
        /*0168*/ 	.word	0x00009950


	//   ....[23]....
        /*016c*/ 	.word	0x000099c0


	//   ....[24]....
        /*0170*/ 	.word	0x00009a30


	//   ....[25]....
        /*0174*/ 	.word	0x00009aa0


	//----- nvinfo : EIATTR_REG_RECONFIG
	.align		4
.L_662:
        /*0178*/ 	.byte	0x01, 0x54
	.zero		2


	//----- nvinfo : EIATTR_SYSCALL_OFFSETS
	.align		4
        /*017c*/ 	.byte	0x04, 0x46
        /*017e*/ 	.short	(.L_664 - .L_663)


	//   ....[0]....
.L_663:
        /*0180*/ 	.word	0x00000dd0


	//   ....[1]....
        /*0184*/ 	.word	0x00000ec0


	//   ....[2]....
        /*0188*/ 	.word	0x00001020


	//   ....[3]....
        /*018c*/ 	.word	0x00001110


	//----- nvinfo : EIATTR_MBARRIER_INSTR_OFFSETS
	.align		4
.L_664:
        /*0190*/ 	.byte	0x04, 0x39
        /*0192*/ 	.short	(.L_666 - .L_665)


	//   ....[0]....
.L_665:
        /*0194*/ 	.word	0x00000290
        /*0198*/ 	.word	0x000000ff
        /*019c*/ 	.word	0x00030800
        /*01a0*/ 	.short	0x0100
        /*01a2*/ 	.byte	0x06
	.zero		1


	//   ....[1]....
        /*01a4*/ 	.word	0x00000390
        /*01a8*/ 	.word	0x000000ff
        /*01ac*/ 	.word	0x00030810
        /*01b0*/ 	.short	0x0100
        /*01b2*/ 	.byte	0x08
	.zero		1


	//   ....[2]....
        /*01b4*/ 	.word	0x000003a0
        /*01b8*/ 	.word	0x000000ff
        /*01bc*/ 	.word	0x00030820
        /*01c0*/ 	.short	0x0100
        /*01c2*/ 	.byte	0x08
	.zero		1


	//   ....[3]....
        /*01c4*/ 	.word	0x000003b0
        /*01c8*/ 	.word	0x000000ff
        /*01cc*/ 	.word	0x00030818
        /*01d0*/ 	.short	0x0100
        /*01d2*/ 	.byte	0x08
	.zero		1


	//   ....[4]....
        /*01d4*/ 	.word	0x000003c0
        /*01d8*/ 	.word	0x000000ff
        /*01dc*/ 	.word	0x00030828
        /*01e0*/ 	.short	0x0100
        /*01e2*/ 	.byte	0x08
	.zero		1


	//   ....[5]....
        /*01e4*/ 	.word	0x000004f0
        /*01e8*/ 	.word	0x000000ff
        /*01ec*/ 	.word	0x00030830
        /*01f0*/ 	.short	0x0100
        /*01f2*/ 	.byte	0x08
	.zero		1


	//   ....[6]....
        /*01f4*/ 	.word	0x00000500
        /*01f8*/ 	.word	0x000000ff
        /*01fc*/ 	.word	0x00030840
        /*0200*/ 	.short	0x0100
        /*0202*/ 	.byte	0x08
	.zero		1


	//   ....[7]....
        /*0204*/ 	.word	0x00000510
        /*0208*/ 	.word	0x000000ff
        /*020c*/ 	.word	0x00030838
        /*0210*/ 	.short	0x0100
        /*0212*/ 	.byte	0x08
	.zero		1


	//   ....[8]....
        /*0214*/ 	.word	0x00000520
        /*0218*/ 	.word	0x000000ff
        /*021c*/ 	.word	0x00030848
        /*0220*/ 	.short	0x0100
        /*0222*/ 	.byte	0x08
	.zero		1


	//   ....[9]....
        /*0224*/ 	.word	0x000011c0
        /*0228*/ 	.word	0x00000010
        /*022c*/ 	.word	0x00030800
        /*0230*/ 	.short	0x010a
        /*0232*/ 	.byte	0x3f
	.zero		1


	//   ....[10]....
        /*0234*/ 	.word	0x000012f0
        /*0238*/ 	.word	0x00000010
        /*023c*/ 	.word	0x00030800
        /*0240*/ 	.short	0x010a
        /*0242*/ 	.byte	0x3f
	.zero		1


	//   ....[11]....
        /*0244*/ 	.word	0x000019d0
        /*0248*/ 	.word	0x00000000
        /*024c*/ 	.word	0x00030810
        /*0250*/ 	.short	0x010a
        /*0252*/ 	.byte	0x3f
	.zero		1


	//   ....[12]....
        /*0254*/ 	.word	0x00001a10
        /*0258*/ 	.word	0x00000000
        /*025c*/ 	.word	0x00030810
        /*0260*/ 	.short	0x010a
        /*0262*/ 	.byte	0x3f
	.zero		1


	//   ....[13]....
        /*0264*/ 	.word	0x00001f70
        /*0268*/ 	.word	0x00000000
        /*026c*/ 	.word	0x00030830
        /*0270*/ 	.short	0x010a
        /*0272*/ 	.byte	0x3f
	.zero		1


	//   ....[14]....
        /*0274*/ 	.word	0x000022c0
        /*0278*/ 	.word	0x00000000
        /*027c*/ 	.word	0x00030830
        /*0280*/ 	.short	0x010a
        /*0282*/ 	.byte	0x3f
	.zero		1


	//   ....[15]....
        /*0284*/ 	.word	0x000044f0
        /*0288*/ 	.word	0x00000006
        /*028c*/ 	.word	0x00000000
        /*0290*/ 	.short	0x0101
        /*0292*/ 	.byte	0x3f
	.zero		1


	//   ....[16]....
        /*0294*/ 	.word	0x00004810
        /*0298*/ 	.word	0x00000000
        /*029c*/ 	.word	0x00000000
        /*02a0*/ 	.short	0x0101
        /*02a2*/ 	.byte	0x3f
	.zero		1


	//   ....[17]....
        /*02a4*/ 	.word	0x00007a40
        /*02a8*/ 	.word	0x00000010
        /*02ac*/ 	.word	0x00030820
        /*02b0*/ 	.short	0x010a
        /*02b2*/ 	.byte	0x3f
	.zero		1


	//   ....[18]....
        /*02b4*/ 	.word	0x00008180
        /*02b8*/ 	.word	0x00000010
        /*02bc*/ 	.word	0x00030840
        /*02c0*/ 	.short	0x010a
        /*02c2*/ 	.byte	0x3f
	.zero		1


	//   ....[19]....
        /*02c4*/ 	.word	0x00008420
        /*02c8*/ 	.word	0x00000010
        /*02cc*/ 	.word	0x00030828
        /*02d0*/ 	.short	0x010a
        /*02d2*/ 	.byte	0x3f
	.zero		1


	//   ....[20]....
        /*02d4*/ 	.word	0x000086c0
        /*02d8*/ 	.word	0x00000010
        /*02dc*/ 	.word	0x00030848
        /*02e0*/ 	.short	0x010a
        /*02e2*/ 	.byte	0x3f
	.zero		1


	//   ....[21]....
        /*02e4*/ 	.word	0x00008910
        /*02e8*/ 	.word	0x00000010
        /*02ec*/ 	.word	0x00030820
        /*02f0*/ 	.short	0x010a
        /*02f2*/ 	.byte	0x3f
	.zero		1


	//   ....[22]....
        /*02f4*/ 	.word	0x00008c30
        /*02f8*/ 	.word	0x00000010
        /*02fc*/ 	.word	0x00030840
        /*0300*/ 	.short	0x010a
        /*0302*/ 	.byte	0x3f
	.zero		1


	//   ....[23]....
        /*0304*/ 	.word	0x00008ea0
        /*0308*/ 	.word	0x00000010
        /*030c*/ 	.word	0x00030828
        /*0310*/ 	.short	0x010a
        /*0312*/ 	.byte	0x3f
	.zero		1


	//   ....[24]....
        /*0314*/ 	.word	0x00009190
        /*0318*/ 	.word	0x00000003
        /*031c*/ 	.word	0x00030840
        /*0320*/ 	.short	0x010a
        /*0322*/ 	.byte	0x3f
	.zero		1


	//   ....[25]....
        /*0324*/ 	.word	0x000095d0
        /*0328*/ 	.word	0x00000006
        /*032c*/ 	.word	0x00000000
        /*0330*/ 	.short	0x010a
        /*0332*/ 	.byte	0x3f
	.zero		1


	//   ....[26]....
        /*0334*/ 	.word	0x00009630
        /*0338*/ 	.word	0x00000003
        /*033c*/ 	.word	0x00000000
        /*0340*/ 	.short	0x010a
        /*0342*/ 	.byte	0x3f
	.zero		1


	//   ....[27]....
        /*0344*/ 	.word	0x00009690
        /*0348*/ 	.word	0x00000000
        /*034c*/ 	.word	0x00000000
        /*0350*/ 	.short	0x010a
        /*0352*/ 	.byte	0x3f
	.zero		1


	//   ....[28]....
        /*0354*/ 	.word	0x000096c0
        /*0358*/ 	.word	0x00000003
        /*035c*/ 	.word	0x00000000
        /*0360*/ 	.short	0x010a
        /*0362*/ 	.byte	0x3f
	.zero		1


	//   ....[29]....
        /*0364*/ 	.word	0x000097c0
        /*0368*/ 	.word	0x0000000c
        /*036c*/ 	.word	0x00030800
        /*0370*/ 	.short	0x010a
        /*0372*/ 	.byte	0x3f
	.zero		1


	//   ....[30]....
        /*0374*/ 	.word	0x00009810
        /*0378*/ 	.word	0x00000000
        /*037c*/ 	.word	0x00030810
        /*0380*/ 	.short	0x010a
        /*0382*/ 	.byte	0x3f
	.zero		1


	//   ....[31]....
        /*0384*/ 	.word	0x00009860
        /*0388*/ 	.word	0x00000000
        /*038c*/ 	.word	0x00030830
        /*0390*/ 	.short	0x010a
        /*0392*/ 	.byte	0x3f
	.zero		1


	//   ....[32]....
        /*0394*/ 	.word	0x00009ae0
        /*0398*/ 	.word	0x00000010
        /*039c*/ 	.word	0x00030820
        /*03a0*/ 	.short	0x010a
        /*03a2*/ 	.byte	0x3f
	.zero		1


	//   ....[33]....
        /*03a4*/ 	.word	0x00009b30
        /*03a8*/ 	.word	0x00000010
        /*03ac*/ 	.word	0x00030840
        /*03b0*/ 	.short	0x010a
        /*03b2*/ 	.byte	0x3f
	.zero		1


	//   ....[34]....
        /*03b4*/ 	.word	0x00009b80
        /*03b8*/ 	.word	0x00000010
        /*03bc*/ 	.word	0x00030828
        /*03c0*/ 	.short	0x010a
        /*03c2*/ 	.byte	0x3f
	.zero		1


	//   ....[35]....
        /*03c4*/ 	.word	0x00009bd0
        /*03c8*/ 	.word	0x00000010
        /*03cc*/ 	.word	0x00030848
        /*03d0*/ 	.short	0x010a
        /*03d2*/ 	.byte	0x3f
	.zero		1


	//   ....[36]....
        /*03d4*/ 	.word	0x00009c30
        /*03d8*/ 	.word	0x00000010
        /*03dc*/ 	.word	0x00030820
        /*03e0*/ 	.short	0x010a
        /*03e2*/ 	.byte	0x3f
	.zero		1


	//   ....[37]....
        /*03e4*/ 	.word	0x00009c80
        /*03e8*/ 	.word	0x00000010
        /*03ec*/ 	.word	0x00030840
        /*03f0*/ 	.short	0x010a
        /*03f2*/ 	.byte	0x3f
	.zero		1


	//   ....[38]....
        /*03f4*/ 	.word	0x00009cd0
        /*03f8*/ 	.word	0x00000010
        /*03fc*/ 	.word	0x00030828
        /*0400*/ 	.short	0x010a
        /*0402*/ 	.byte	0x3f
	.zero		1


	//   ....[39]....
        /*0404*/ 	.word	0x00009d20
        /*0408*/ 	.word	0x00000003
        /*040c*/ 	.word	0x00030840
        /*0410*/ 	.short	0x010a
        /*0412*/ 	.byte	0x3f
	.zero		1


	//   ....[40]....
        /*0414*/ 	.word	0x00009df0
        /*0418*/ 	.word	0x00000006
        /*041c*/ 	.word	0x00000000
        /*0420*/ 	.short	0x010a
        /*0422*/ 	.byte	0x3f
	.zero		1


	//   ....[41]....
        /*0424*/ 	.word	0x00009e40
        /*0428*/ 	.word	0x00000003
        /*042c*/ 	.word	0x00000000
        /*0430*/ 	.short	0x010a
        /*0432*/ 	.byte	0x3f
	.zero		1


	//   ....[42]....
        /*0434*/ 	.word	0x00009e90
        /*0438*/ 	.word	0x00000000
        /*043c*/ 	.word	0x00000000
        /*0440*/ 	.short	0x010a
        /*0442*/ 	.byte	0x3f
	.zero		1


	//----- nvinfo : EIATTR_NUM_MBARRIERS
	.align		4
.L_666:
        /*0444*/ 	.byte	0x03, 0x38
        /*0446*/ 	.short	0x0009


	//----- nvinfo : EIATTR_EXIT_INSTR_OFFSETS
	.align		4
        /*0448*/ 	.byte	0x04, 0x1c
        /*044a*/ 	.short	(.L_668 - .L_667)


	//   ....[0]....
.L_667:
        /*044c*/ 	.word	0x00009710


	//----- nvinfo : EIATTR_MAX_THREADS
	.align		4
.L_668:
        /*0450*/ 	.byte	0x04, 0x05
        /*0452*/ 	.short	(.L_670 - .L_669)
.L_669:
        /*0454*/ 	.word	0x00000180
        /*0458*/ 	.word	0x00000001
        /*045c*/ 	.word	0x00000001


	//----- nvinfo : EIATTR_CRS_STACK_SIZE
	.align		4
.L_670:
        /*0460*/ 	.byte	0x04, 0x1e
        /*0462*/ 	.short	(.L_672 - .L_671)
.L_671:
        /*0464*/ 	.word	0x00000000


	//----- nvinfo : EIATTR_CBANK_PARAM_SIZE
	.align		4
.L_672:
        /*0468*/ 	.byte	0x03, 0x19
        /*046a*/ 	.short	0x06f0


	//----- nvinfo : EIATTR_PARAM_CBANK
	.align		4
        /*046c*/ 	.byte	0x04, 0x0a
        /*046e*/ 	.short	(.L_674 - .L_673)
	.align		4
.L_673:
        /*0470*/ 	.word	index@(.nv.constant0._ZN7cutlass13device_kernelIN5flash11enable_sm90INS1_16FlashAttnBwdSm90INS1_25CollectiveMainloopBwdSm90ILi2ELi2ELi2EN4cute5tupleIJNS5_1CILi1EEES8_S8_EEENS6_IJNS7_ILi64EEENS7_ILi128EEESB_EEENS_10bfloat16_tEfNS_4arch4Sm90ELb0ELb1ELb1ELb0ELb1ELb1ELb0ELb0ELi2ELi1ELi2ELi1ELb0EEENS1_24CollectiveEpilogueBwdGQAISC_fSF_Li256ELb0ELb1EEENS1_19SingleTileSchedulerILb0ELb0ELb0ELi128EEEEEEEEEvNT_6ParamsE)
        /*0474*/ 	.short	0x0210
        /*0476*/ 	.short	0x06f0


	//----- nvinfo : EIATTR_SW_WAR
	.align		4
.L_674:
        /*0478*/ 	.byte	0x04, 0x36
        /*047a*/ 	.short	(.L_676 - .L_675)
.L_675:
        /*047c*/ 	.word	0x00000008
.L_676:


//--------------------- .nv.info._ZN7cutlass13device_kernelIN5flash11enable_sm90INS1_16FlashAttnBwdSm90INS1_25CollectiveMainloopBwdSm90ILi2ELi2ELi2EN4cute5tupleIJNS5_1CILi1EEES8_S8_EEENS6_IJNS7_ILi64EEENS7_ILi128EEESB_EEENS_10bfloat16_tEfNS_4arch4Sm90ELb0ELb1ELb1ELb1ELb0ELb1ELb0ELb0ELi2ELi1ELi2ELi1ELb0EEENS1_21CollectiveEpilogueBwdISC_SD_SF_Li256ELb1ELb0ELi1EEENS1_19SingleTileSchedulerILb1ELb0ELb0ELi128EEEEEEEEEvNT_6ParamsE --------------------------
	.section	.nv.info._ZN7cutlass13device_kernelIN5flash11enable_sm90INS1_16FlashAttnBwdSm90INS1_25CollectiveMainloopBwdSm90ILi2ELi2ELi2EN4cute5tupleIJNS5_1CILi1EEES8_S8_EEENS6_IJNS7_ILi64EEENS7_ILi128EEESB_EEENS_10bfloat16_tEfNS_4arch4Sm90ELb0ELb1ELb1ELb1ELb0ELb1ELb0ELb0ELi2ELi1ELi2ELi1ELb0EEENS1_21CollectiveEpilogueBwdISC_SD_SF_Li256ELb1ELb0ELi1EEENS1_19SingleTileSchedulerILb1ELb0ELb0ELi128EEEEEEEEEvNT_6ParamsE,"",@"SHT_CUDA_INFO"
	.sectionflags	@""
	.align	4


	//----- nvinfo : EIATTR_CUDA_API_VERSION
	.align		4
        /*0000*/ 	.byte	0x04, 0x37
        /*0002*/ 	.short	(.L_678 - .L_677)
.L_677:
        /*0004*/ 	.word	0x00000082


	//----- nvinfo : EIATTR_KPARAM_INFO
	.align		4
.L_678:
        /*0008*/ 	.byte	0x04, 0x17
        /*000a*/ 	.short	(.L_680 - .L_679)
.L_679:
        /*000c*/ 	.word	0x00000000
        /*0010*/ 	.short	0x0000
        /*0012*/ 	.short	0x0070
        /*0014*/ 	.byte	0x00, 0xf0, 0x01, 0x1a


	//----- nvinfo : EIATTR_SPARSE_MMA_MASK
	.align		4
.L_680:
        /*0018*/ 	.byte	0x03, 0x50
        /*001a*/ 	.short	0x0000


	//----- nvinfo : EIATTR_MAXREG_COUNT
	.align		4
        /*001c*/ 	.byte	0x03, 0x1b
        /*001e*/ 	.short	0x00a8


	//----- nvinfo : EIATTR_NUM_BARRIERS
	.align		4
        /*0020*/ 	.byte	0x02, 0x4c
        /*0022*/ 	.byte	0x10
	.zero		1


	//----- nvinfo : EIATTR_EXTERNS
	.align		4
        /*0024*/ 	.byte	0x04, 0x0f
        /*0026*/ 	.short	(.L_682 - .L_681)


	//   ....[0]....
	.align		4
.L_681:
        /*0028*/ 	.word	index@(__assertfail)


	//----- nvinfo : EIATTR_ANNOTATIONS
	.align		4
.L_682:
        /*002c*/ 	.byte	0x04, 0x55
        /*002e*/ 	.short	(.L_684 - .L_683)


	//   ....[0]....
.L_683:
        /*0030*/ 	.word	0x00000001
        /*0034*/ 	.byte	0xa0, 0x19, 0x00, 0x00, 0x01, 0x00, 0x00, 0x00, 0x70, 0x28, 0x00, 0x00, 0x01, 0x00, 0x00, 0x00
        /*0044*/ 	.byte	0x40, 0x3b, 0x00, 0x00, 0x01, 0x00, 0x00, 0x00, 0xd0, 0x3b, 0x00, 0x00, 0x01, 0x00, 0x00, 0x00
        /*0054*/ 	.byte	0x10, 0xaa, 0x00, 0x00, 0x01, 0x00, 0x00, 0x00, 0xb0, 0xab, 0x00, 0x00, 0x01, 0x00, 0x00, 0x00
        /*0064*/ 	.byte	0x30, 0xb7, 0x00, 0x00, 0x01, 0x00, 0x00, 0x00, 0x50, 0xb7, 0x00, 0x00, 0x01, 0x00, 0x00, 0x00
        /*0074*/ 	.byte	0xc0, 0xba, 0x00, 0x00


	//----- nvinfo : EIATTR_MERCURY_ISA_VERSION
	.align		4
.L_684:
        /*0078*/ 	.byte	0x03, 0x5f
        /*007a*/ 	.short	0x0101


	//----- nvinfo : EIATTR_INT_WARP_WIDE_INSTR_OFFSETS
	.align		4
        /*007c*/ 	.byte	0x04, 0x31
        /*007e*/ 	.short	(.L_686 - .L_685)


	//   ....[0]....
.L_685:
        /*0080*/ 	.word	0x00000190


	//   ....[1]....
        /*0084*/ 	.word	0x000001c0


	//----- nvinfo : EIATTR_COOP_GROUP_MASK_REGIDS
	.align		4
.L_686:
        /*0088*/ 	.byte	0x04, 0x29
        /*008a*/ 	.short	(.L_688 - .L_687)


	//   ....[0]....
.L_687:
        /*008c*/ 	.word	0xffffffff


	//   ....[1]....
        /*0090*/ 	.word	0xffffffff


	//   ....[2]....
        /*0094*/ 	.word	0xffffffff


	//   ....[3]....
        /*0098*/ 	.word	0xffffffff


	//   ....[4]....
        /*009c*/ 	.word	0xffffffff


	//   ....[5]....
        /*00a0*/ 	.word	0xffffffff


	//   ....[6]....
        /*00a4*/ 	.word	0xffffffff


	//   ....[7]....
        /*00a8*/ 	.word	0x0500000f


	//----- nvinfo : EIATTR_COOP_GROUP_INSTR_OFFSETS
	.align		4
.L_688:
        /*00ac*/ 	.byte	0x04, 0x28
        /*00ae*/ 	.short	(.L_690 - .L_689)


	//   ....[0]....
.L_689:
        /*00b0*/ 	.word	0x00000070


	//   ....[1]....
        /*00b4*/ 	.word	0x000001a0


	//   ....[2]....
        /*00b8*/ 	.word	0x000001f0


	//   ....[3]....
        /*00bc*/ 	.word	0x000003e0


	//   ....[4]....
        /*00c0*/ 	.word	0x00000620


	//   ....[5]....
        /*00c4*/ 	.word	0x00001650


	//   ....[6]....
        /*00c8*/ 	.word	0x00008780


	//   ....[7]....
        /*00cc*/ 	.word	0x0000c310


	//----- nvinfo : EIATTR_REG_RECONFIG
	.align		4
.L_690:
        /*00d0*/ 	.byte	0x01, 0x54
	.zero		2


	//----- nvinfo : EIATTR_SYSCALL_OFFSETS
	.align		4
        /*00d4*/ 	.byte	0x04, 0x46
        /*00d6*/ 	.short	(.L_692 - .L_691)


	//   ....[0]....
.L_691:
        /*00d8*/ 	.word	0x00001290


	//   ....[1]....
        /*00dc*/ 	.word	0x00001380


	//   ....[2]....
        /*00e0*/ 	.word	0x000014e0


	//   ....[3]....
        /*00e4*/ 	.word	0x000015d0


	//----- nvinfo : EIATTR_MBARRIER_INSTR_OFFSETS
	.align		4
.L_692:
        /*00e8*/ 	.byte	0x04, 0x39
        /*00ea*/ 	.short	(.L_694 - .L_693)


	//   ....[0]....
.L_693:
        /*00ec*/ 	.word	0x00000290
        /*00f0*/ 	.word	0x000000ff
        /*00f4*/ 	.word	0x00030800
        /*00f8*/ 	.short	0x0100
        /*00fa*/ 	.byte	0x06
	.zero		1


	//   ....[1]....
        /*00fc*/ 	.word	0x00000390
        /*0100*/ 	.word	0x000000ff
        /*0104*/ 	.word	0x00030810
        /*0108*/ 	.short	0x0100
        /*010a*/ 	.byte	0x08
	.zero		1


	//   ....[2]....
        /*010c*/ 	.word	0x000003a0
        /*0110*/ 	.word	0x000000ff
        /*0114*/ 	.word	0x00030820
        /*0118*/ 	.short	0x0100
        /*011a*/ 	.byte	0x08
	.zero		1


	//   ....[3]....
        /*011c*/ 	.word	0x000003b0
        /*0120*/ 	.word	0x000000ff
        /*0124*/ 	.word	0x00030818
        /*0128*/ 	.short	0x0100
        /*012a*/ 	.byte	0x08
	.zero		1


	//   ....[4]....
        /*012c*/ 	.word	0x000003c0
        /*0130*/ 	.word	0x000000ff
        /*0134*/ 	.word	0x00030828
        /*0138*/ 	.short	0x0100
        /*013a*/ 	.byte	0x08
	.zero		1


	//   ....[5]....
        /*013c*/ 	.word	0x000004f0
        /*0140*/ 	.word	0x000000ff
        /*0144*/ 	.word	0x00030830
        /*0148*/ 	.short	0x0100
        /*014a*/ 	.byte	0x08
	.zero		1


	//   ....[6]....
        /*014c*/ 	.word	0x00000500
        /*0150*/ 	.word	0x000000ff
        /*0154*/ 	.word	0x00030840
        /*0158*/ 	.short	0x0100
        /*015a*/ 	.byte	0x08
	.zero		1


	//   ....[7]....
        /*015c*/ 	.word	0x00000510
        /*0160*/ 	.word	0x000000ff
        /*0164*/ 	.word	0x00030838
        /*0168*/ 	.short	0x0100
        /*016a*/ 	.byte	0x08
	.zero		1


	//   ....[8]....
        /*016c*/ 	.word	0x00000520
        /*0170*/ 	.word	0x000000ff
        /*0174*/ 	.word	0x00030848
        /*0178*/ 	.short	0x0100
        /*017a*/ 	.byte	0x08
	.zero		1


	//   ....[9]....
        /*017c*/ 	.word	0x00001680
        /*0180*/ 	.word	0x00000010
        /*0184*/ 	.word	0x00030800
        /*0188*/ 	.short	0x010a
        /*018a*/ 	.byte	0x3f
	.zero		1


	//   ....[10]....
        /*018c*/ 	.word	0x000017b0
        /*0190*/ 	.word	0x00000010
        /*0194*/ 	.word	0x00030800
        /*0198*/ 	.short	0x010a
        /*019a*/ 	.byte	0x3f
	.zero		1


	//   ....[11]....
        /*019c*/ 	.word	0x00001e70
        /*01a0*/ 	.word	0x00000000
        /*01a4*/ 	.word	0x00030810
        /*01a8*/ 	.short	0x010a
        /*01aa*/ 	.byte	0x3f
	.zero		1


	//   ....[12]....
        /*01ac*/ 	.word	0x00001eb0
        /*01b0*/ 	.word	0x00000000
        /*01b4*/ 	.word	0x00030810
        /*01b8*/ 	.short	0x010a
        /*01ba*/ 	.byte	0x3f
	.zero		1


	//   ....[13]....
        /*01bc*/ 	.word	0x00002410
        /*01c0*/ 	.word	0x00000000
        /*01c4*/ 	.word	0x00030830
        /*01c8*/ 	.short	0x010a
        /*01ca*/ 	.byte	0x3f
	.zero		1


	//   ....[14]....
        /*01cc*/ 	.word	0x00002760
        /*01d0*/ 	.word	0x00000000
        /*01d4*/ 	.word	0x00030830
        /*01d8*/ 	.short	0x010a
        /*01da*/ 	.byte	0x3f
	.zero		1


	//   ....[15]....
        /*01dc*/ 	.word	0x00004990
        /*01e0*/ 	.word	0x00000006
        /*01e4*/ 	.word	0x00000000
        /*01e8*/ 	.short	0x0101
        /*01ea*/ 	.byte	0x3f
	.zero		1


	//   ....[16]....
        /*01ec*/ 	.word	0x00004cb0
        /*01f0*/ 	.word	0x00000000
        /*01f4*/ 	.word	0x00000000
        /*01f8*/ 	.short	0x0101
        /*01fa*/ 	.byte	0x3f
	.zero		1


	//   ....[17]....
        /*01fc*/ 	.word	0x0000a500
        /*0200*/ 	.word	0x0000000f
        /*0204*/ 	.word	0x00030820
        /*0208*/ 	.short	0x010a
        /*020a*/ 	.byte	0x3f
	.zero		1


	//   ....[18]....
        /*020c*/ 	.word	0x0000ac30
        /*0210*/ 	.word	0x0000000f
        /*0214*/ 	.word	0x00030840
        /*0218*/ 	.short	0x010a
        /*021a*/ 	.byte	0x3f
	.zero		1


	//   ....[19]....
        /*021c*/ 	.word	0x0000af00
        /*0220*/ 	.word	0x0000000f
        /*0224*/ 	.word	0x00030828
        /*0228*/ 	.short	0x010a
        /*022a*/ 	.byte	0x3f
	.zero		1


	//   ....[20]....
        /*022c*/ 	.word	0x0000b1d0
        /*0230*/ 	.word	0x0000000f
        /*0234*/ 	.word	0x00030848
        /*0238*/ 	.short	0x010a
        /*023a*/ 	.byte	0x3f
	.zero		1


	//   ....[21]....
        /*023c*/ 	.word	0x0000b440
        /*0240*/ 	.word	0x0000000f
        /*0244*/ 	.word	0x00030820
        /*0248*/ 	.short	0x010a
        /*024a*/ 	.byte	0x3f
	.zero		1


	//   ....[22]....
        /*024c*/ 	.word	0x0000b780
        /*0250*/ 	.word	0x0000000f
        /*0254*/ 	.word	0x00030840
        /*0258*/ 	.short	0x010a
        /*025a*/ 	.byte	0x3f
	.zero		1


	//   ....[23]....
        /*025c*/ 	.word	0x0000ba20
        /*0260*/ 	.word	0x0000000f
        /*0264*/ 	.word	0x00030828
        /*0268*/ 	.short	0x010a
        /*026a*/ 	.byte	0x3f
	.zero		1


	//   ....[24]....
        /*026c*/ 	.word	0x0000bd30
        /*0270*/ 	.word	0x00000003
        /*0274*/ 	.word	0x00030840
        /*0278*/ 	.short	0x010a
        /*027a*/ 	.byte	0x3f
	.zero		1


	//   ....[25]....
        /*027c*/ 	.word	0x0000c190
        /*0280*/ 	.word	0x00000007
        /*0284*/ 	.word	0x00000000
        /*0288*/ 	.short	0x010a
        /*028a*/ 	.byte	0x3f
	.zero		1


	//   ....[26]....
        /*028c*/ 	.word	0x0000c1e0
        /*0290*/ 	.word	0x00000003
        /*0294*/ 	.word	0x00000000
        /*0298*/ 	.short	0x010a
        /*029a*/ 	.byte	0x3f
	.zero		1


	//   ....[27]....
        /*029c*/ 	.word	0x0000c240
        /*02a0*/ 	.word	0x00000005
        /*02a4*/ 	.word	0x00000000
        /*02a8*/ 	.short	0x010a
        /*02aa*/ 	.byte	0x3f
	.zero		1


	//   ....[28]....
        /*02ac*/ 	.word	0x0000c270
        /*02b0*/ 	.word	0x00000003
        /*02b4*/ 	.word	0x00000000
        /*02b8*/ 	.short	0x010a
        /*02ba*/ 	.byte	0x3f
	.zero		1


	//   ....[29]....
        /*02bc*/ 	.word	0x0000c370
        /*02c0*/ 	.word	0x0000000c
        /*02c4*/ 	.word	0x00030800
        /*02c8*/ 	.short	0x010a
        /*02ca*/ 	.byte	0x3f
	.zero		1


	//   ....[30]....
        /*02cc*/ 	.word	0x0000c3c0
        /*02d0*/ 	.word	0x00000000
        /*02d4*/ 	.word	0x00030810
        /*02d8*/ 	.short	0x010a
        /*02da*/ 	.byte	0x3f
	.zero		1


	//   ....[31]....
        /*02dc*/ 	.word	0x0000c410
        /*02e0*/ 	.word	0x00000000
        /*02e4*/ 	.word	0x00030830
        /*02e8*/ 	.short	0x010a
        /*02ea*/ 	.byte	0x3f
	.zero		1


	//   ....[32]....
        /*02ec*/ 	.word	0x0000c460
        /*02f0*/ 	.word	0x0000000f
        /*02f4*/ 	.word	0x00030820
        /*02f8*/ 	.short	0x010a
        /*02fa*/ 	.byte	0x3f
	.zero		1


	//   ....[33]....
        /*02fc*/ 	.word	0x0000c4b0
        /*0300*/ 	.word	0x0000000f
        /*0304*/ 	.word	0x00030840
        /*0308*/ 	.short	0x010a
        /*030a*/ 	.byte	0x3f
	.zero		1


	//   ....[34]....
        /*030c*/ 	.word	0x0000c500
        /*0310*/ 	.word	0x0000000f
        /*0314*/ 	.word	0x00030828
        /*0318*/ 	.short	0x010a
        /*031a*/ 	.byte	0x3f
	.zero		1


	//   ....[35]....
        /*031c*/ 	.word	0x0000c550
        /*0320*/ 	.word	0x0000000f
        /*0324*/ 	.word	0x00030848
        /*0328*/ 	.short	0x010a
        /*032a*/ 	.byte	0x3f
	.zero		1


	//   ....[36]....
        /*032c*/ 	.word	0x0000c5b0
        /*0330*/ 	.word	0x0000000f
        /*0334*/ 	.word	0x00030820
        /*0338*/ 	.short	0x010a
        /*033a*/ 	.byte	0x3f
	.zero		1


	//   ....[37]....
        /*033c*/ 	.word	0x0000c600
        /*0340*/ 	.word	0x0000000f
        /*0344*/ 	.word	0x00030840
        /*0348*/ 	.short	0x010a
        /*034a*/ 	.byte	0x3f
	.zero		1


	//   ....[38]....
        /*034c*/ 	.word	0x0000c650
        /*0350*/ 	.word	0x0000000f
        /*0354*/ 	.word	0x00030828
        /*0358*/ 	.short	0x010a
        /*035a*/ 	.byte	0x3f
	.zero		1


	//   ....[39]....
        /*035c*/ 	.word	0x0000c6a0
        /*0360*/ 	.word	0x00000003
        /*0364*/ 	.word	0x00030840
        /*0368*/ 	.short	0x010a
        /*036a*/ 	.byte	0x3f
	.zero		1


	//   ....[40]....
        /*036c*/ 	.word	0x0000c770
        /*0370*/ 	.word	0x00000007
        /*0374*/ 	.word	0x00000000
        /*0378*/ 	.short	0x010a
        /*037a*/ 	.byte	0x3f
	.zero		1


	//   ....[41]....
        /*037c*/ 	.word	0x0000c7c0
        /*0380*/ 	.word	0x00000003
        /*0384*/ 	.word	0x00000000
        /*0388*/ 	.short	0x010a
        /*038a*/ 	.byte	0x3f
	.zero		1


	//   ....[42]....
        /*038c*/ 	.word	0x0000c810
        /*0390*/ 	.word	0x00000005
        /*0394*/ 	.word	0x00000000
        /*0398*/ 	.short	0x010a
        /*039a*/ 	.byte	0x3f
	.zero		1


	//----- nvinfo : EIATTR_NUM_MBARRIERS
	.align		4
.L_694:
        /*039c*/ 	.byte	0x03, 0x38
        /*039e*/ 	.short	0x0009


	//----- nvinfo : EIATTR_EXIT_INSTR_OFFSETS
	.align		4
        /*03a0*/ 	.byte	0x04, 0x1c
        /*03a2*/ 	.short	(.L_696 - .L_695)


	//   ....[0]....
.L_695:
        /*03a4*/ 	.word	0x0000c2c0


	//----- nvinfo : EIATTR_MAX_THREADS
	.align		4
.L_696:
        /*03a8*/ 	.byte	0x04, 0x05
        /*03aa*/ 	.short	(.L_698 - .L_697)
.L_697:
        /*03ac*/ 	.word	0x00000180
        /*03b0*/ 	.word	0x00000001
        /*03b4*/ 	.word	0x00000001


	//----- nvinfo : EIATTR_CRS_STACK_SIZE
	.align		4
.L_698:
        /*03b8*/ 	.byte	0x04, 0x1e
        /*03ba*/ 	.short	(.L_700 - .L_699)
.L_699:
        /*03bc*/ 	.word	0x00000000


	//----- nvinfo : EIATTR_CBANK_PARAM_SIZE
	.align		4
.L_700:
        /*03c0*/ 	.byte	0x03, 0x19
        /*03c2*/ 	.short	0x06f0


	//----- nvinfo : EIATTR_PARAM_CBANK
	.align		4
        /*03c4*/ 	.byte	0x04, 0x0a
        /*03c6*/ 	.short	(.L_702 - .L_701)
	.align		4
.L_701:
        /*03c8*/ 	.word	index@(.nv.constant0._ZN7cutlass13device_kernelIN5flash11enable_sm90INS1_16FlashAttnBwdSm90INS1_25CollectiveMainloopBwdSm90ILi2ELi2ELi2EN4cute5tupleIJNS5_1CILi1EEES8_S8_EEENS6_IJNS7_ILi64EEENS7_ILi128EEESB_EEENS_10bfloat16_tEfNS_4arch4Sm90ELb0ELb1ELb1ELb1ELb0ELb1ELb0ELb0ELi2ELi1ELi2ELi1ELb0EEENS1_21CollectiveEpilogueBwdISC_SD_SF_Li256ELb1ELb0ELi1EEENS1_19SingleTileSchedulerILb1ELb0ELb0ELi128EEEEEEEEEvNT_6ParamsE)
        /*03cc*/ 	.short	0x0210
        /*03ce*/ 	.short	0x06f0


	//----- nvinfo : EIATTR_SW_WAR
	.align		4
.L_702:
        /*03d0*/ 	.byte	0x04, 0x36
        /*03d2*/ 	.short	(.L_704 - .L_703)
.L_703:
        /*03d4*/ 	.word	0x00000008
.L_704:


//--------------------- .nv.info._ZN7cutlass13device_kernelIN5flash11enable_sm90INS1_16FlashAttnBwdSm90INS1_25CollectiveMainloopBwdSm90ILi2ELi2ELi2EN4cute5tupleIJNS5_1CILi1EEES8_S8_EEENS6_IJNS7_ILi64EEENS7_ILi128EEESB_EEENS_10bfloat16_tEfNS_4arch4Sm90ELb0ELb1ELb1ELb1ELb1ELb1ELb0ELb0ELi2ELi1ELi2ELi1ELb0EEENS1_21CollectiveEpilogueBwdISC_SD_SF_Li256ELb1ELb0ELi1EEENS1_19SingleTileSchedulerILb1ELb0ELb0ELi128EEEEEEEEEvNT_6ParamsE --------------------------
	.section	.nv.info._ZN7cutlass13device_kernelIN5flash11enable_sm90INS1_16FlashAttnBwdSm90INS1_25CollectiveMainloopBwdSm90ILi2ELi2ELi2EN4cute5tupleIJNS5_1CILi1EEES8_S8_EEENS6_IJNS7_ILi64EEENS7_ILi128EEESB_EEENS_10bfloat16_tEfNS_4arch4Sm90ELb0ELb1ELb1ELb1ELb1ELb1ELb0ELb0ELi2ELi1ELi2ELi1ELb0EEENS1_21CollectiveEpilogueBwdISC_SD_SF_Li256ELb1ELb0ELi1EEENS1_19SingleTileSchedulerILb1ELb0ELb0ELi128EEEEEEEEEvNT_6ParamsE,"",@"SHT_CUDA_INFO"
	.sectionflags	@""
	.align	4


	//----- nvinfo : EIATTR_CUDA_API_VERSION
	.align		4
        /*0000*/ 	.byte	0x04, 0x37
        /*0002*/ 	.short	(.L_706 - .L_705)
.L_705:
        /*0004*/ 	.word	0x00000082


	//----- nvinfo : EIATTR_KPARAM_INFO
	.align		4
.L_706:
        /*0008*/ 	.byte	0x04, 0x17
        /*000a*/ 	.short	(.L_708 - .L_707)
.L_707:
        /*000c*/ 	.word	0x00000000
        /*0010*/ 	.short	0x0000
        /*0012*/ 	.short	0x0070
        /*0014*/ 	.byte	0x00, 0xf0, 0x01, 0x1a


	//----- nvinfo : EIATTR_SPARSE_MMA_MASK
	.align		4
.L_708:
        /*0018*/ 	.byte	0x03, 0x50
        /*001a*/ 	.short	0x0000


	//----- nvinfo : EIATTR_MAXREG_COUNT
	.align		4
        /*001c*/ 	.byte	0x03, 0x1b
        /*001e*/ 	.short	0x00a8


	//----- nvinfo : EIATTR_NUM_BARRIERS
	.align		4
        /*0020*/ 	.byte	0x02, 0x4c
        /*0022*/ 	.byte	0x10
	.zero		1


	//----- nvinfo : EIATTR_EXTERNS
	.align		4
        /*0024*/ 	.byte	0x04, 0x0f
        /*0026*/ 	.short	(.L_710 - .L_709)


	//   ....[0]....
	.align		4
.L_709:
        /*0028*/ 	.word	index@(__assertfail)


	//----- nvinfo : EIATTR_ANNOTATIONS
	.align		4
.L_710:
        /*002c*/ 	.byte	0x04, 0x55
        /*002e*/ 	.short	(.L_712 - .L_711)


	//   ....[0]....
.L_711:
        /*0030*/ 	.word	0x00000001
        /*0034*/ 	.byte	0xa0, 0x19, 0x00, 0x00, 0x01, 0x00, 0x00, 0x00, 0x70, 0x28, 0x00, 0x00, 0x01, 0x00, 0x00, 0x00
        /*0044*/ 	.byte	0x40, 0x3b, 0x00, 0x00, 0x01, 0x00, 0x00, 0x00, 0xd0, 0x3b, 0x00, 0x00, 0x01, 0x00, 0x00, 0x00
        /*0054*/ 	.byte	0x20, 0xb9, 0x00, 0x00, 0x01, 0x00, 0x00, 0x00, 0xc0, 0xba, 0x00, 0x00, 0x01, 0x00, 0x00, 0x00
        /*0064*/ 	.byte	0x40, 0xc6, 0x00, 0x00, 0x01, 0x00, 0x00, 0x00, 0x60, 0xc6, 0x00, 0x00, 0x01, 0x00, 0x00, 0x00
        /*0074*/ 	.byte	0xd0, 0xc9, 0x00, 0x00


	//----- nvinfo : EIATTR_MERCURY_ISA_VERSION
	.align		4
.L_712:
        /*0078*/ 	.byte	0x03, 0x5f
        /*007a*/ 	.short	0x0101


	//----- nvinfo : EIATTR_INT_WARP_WIDE_INSTR_OFFSETS
	.align		4
        /*007c*/ 	.byte	0x04, 0x31
        /*007e*/ 	.short	(.L_714 - .L_713)


	//   ....[0]....
.L_713:
        /*0080*/ 	.word	0x00000190


	//   ....[1]....
        /*0084*/ 	.word	0x000001c0


	//   ....[2]....
        /*0088*/ 	.word	0x00009660


	//   ....[3]....
        /*008c*/ 	.word	0x00009cb0


	//   ....[4]....
        /*0090*/ 	.word	0x0000a160


	//   ....[5]....
        /*0094*/ 	.word	0x0000a420


	//   ....[6]....
        /*0098*/ 	.word	0x0000a680


	//   ....[7]....
        /*009c*/ 	.word	0x0000a810


	//----- nvinfo : EIATTR_COOP_GROUP_MASK_REGIDS
	.align		4
.L_714:
        /*00a0*/ 	.byte	0x04, 0x29
        /*00a2*/ 	.short	(.L_716 - .L_715)


	//   ....[0]....
.L_715:
        /*00a4*/ 	.word	0xffffffff


	//   ....[1]....
        /*00a8*/ 	.word	0xffffffff


	//   ....[2]....
        /*00ac*/ 	.word	0xffffffff


	//   ....[3]....
        /*00b0*/ 	.word	0xffffffff


	//   ....[4]....
        /*00b4*/ 	.word	0xffffffff


	//   ....[5]....
        /*00b8*/ 	.word	0xffffffff


	//   ....[6]....
        /*00bc*/ 	.word	0xffffffff


	//   ....[7]....
        /*00c0*/ 	.word	0xffffffff


	//   ....[8]....
        /*00c4*/ 	.word	0xffffffff


	//   ....[9]....
        /*00c8*/ 	.word	0xffffffff


	//   ....[10]....
        /*00cc*/ 	.word	0xffffffff


	//   ....[11]....
        /*00d0*/ 	.word	0xffffffff


	//   ....[12]....
        /*00d4*/ 	.word	0xffffffff


	//   ....[13]....
        /*00d8*/ 	.word	0xffffffff


	//   ....[14]....
        /*00dc*/ 	.word	0xffffffff


	//   ....[15]....
        /*00e0*/ 	.word	0xffffffff


	//   ....[16]....
        /*00e4*/ 	.word	0x0500000f


	//   ....[17]....
        /*00e8*/ 	.word	0x0500000f


	//   ....[18]....
        /*00ec*/ 	.word	0x0500000f


	//   ....[19]....
        /*00f0*/ 	.word	0x0500000f


	//----- nvinfo : EIATTR_COOP_GROUP_INSTR_OFFSETS
	.align		4
.L_716:
        /*00f4*/ 	.byte	0x04, 0x28
        /*00f6*/ 	.short	(.L_718 - .L_717)


	//   ....[0]....
.L_717:
        /*00f8*/ 	.word	0x00000070


	//   ....[1]....
        /*00fc*/ 	.word	0x000001a0


	//   ....[2]....
        /*0100*/ 	.word	0x000001f0


	//   ....[3]....
        /*0104*/ 	.word	0x000003e0


	//   ....[4]....
        /*0108*/ 	.word	0x00000620


	//   ....[5]....
        /*010c*/ 	.word	0x00001650


	//   ....[6]....
        /*0110*/ 	.word	0x00008780


	//   ....[7]....
        /*0114*/ 	.word	0x00009260


	//   ....[8]....
        /*0118*/ 	.word	0x00009590


	//   ....[9]....
        /*011c*/ 	.word	0x00009910


	//   ....[10]....
        /*0120*/ 	.word	0x00009be0


	//   ....[11]....
        /*0124*/ 	.word	0x00009e20


	//   ....[12]....
        /*0128*/ 	.word	0x0000a090


	//   ....[13]....
        /*012c*/ 	.word	0x0000a360


	//   ....[14]....
        /*0130*/ 	.word	0x0000a580


	//   ....[15]....
        /*0134*/ 	.word	0x0000a710


	//   ....[16]....
        /*0138*/ 	.word	0x0000d220


	//   ....[17]....
        /*013c*/ 	.word	0x0000d3a0


	//   ....[18]....
        /*0140*/ 	.word	0x0000d410


	//   ....[19]....
        /*0144*/ 	.word	0x0000d480


	//----- nvinfo : EIATTR_REG_RECONFIG
	.align		4
.L_718:
        /*0148*/ 	.byte	0x01, 0x54
	.zero		2


	//----- nvinfo : EIATTR_SYSCALL_OFFSETS
	.align		4
        /*014c*/ 	.byte	0x04, 0x46
        /*014e*/ 	.short	(.L_720 - .L_719)


	//   ....[0]....
.L_719:
        /*0150*/ 	.word	0x00001290


	//   ....[1]....
        /*0154*/ 	.word	0x00001380


	//   ....[2]....
        /*0158*/ 	.word	0x000014e0


	//   ....[3]....
        /*015c*/ 	.word	0x000015d0


	//----- nvinfo : EIATTR_MBARRIER_INSTR_OFFSETS
	.align		4
.L_720:
        /*0160*/ 	.byte	0x04, 0x39
        /*0162*/ 	.short	(.L_722 - .L_721)


	//   ....[0]....
.L_721:
        /*0164*/ 	.word	0x00000290
        /*0168*/ 	.word	0x000000ff
        /*016c*/ 	.word	0x00030800
        /*0170*/ 	.short	0x0100
        /*0172*/ 	.byte	0x06
	.zero		1


	//   ....[1]....
        /*0174*/ 	.word	0x00000390
        /*0178*/ 	.word	0x000000ff
        /*017c*/ 	.word	0x00030810
        /*0180*/ 	.short	0x0100
        /*0182*/ 	.byte	0x08
	.zero		1


	//   ....[2]....
        /*0184*/ 	.word	0x000003a0
        /*0188*/ 	.word	0x000000ff
        /*018c*/ 	.word	0x00030820
        /*0190*/ 	.short	0x0100
        /*0192*/ 	.byte	0x08
	.zero		1


	//   ....[3]....
        /*0194*/ 	.word	0x000003b0
        /*0198*/ 	.word	0x000000ff
        /*019c*/ 	.word	0x00030818
        /*01a0*/ 	.short	0x0100
        /*01a2*/ 	.byte	0x08
	.zero		1


	//   ....[4]....
        /*01a4*/ 	.word	0x000003c0
        /*01a8*/ 	.word	0x000000ff
        /*01ac*/ 	.word	0x00030828
        /*01b0*/ 	.short	0x0100
        /*01b2*/ 	.byte	0x08
	.zero		1


	//   ....[5]....
        /*01b4*/ 	.word	0x000004f0
        /*01b8*/ 	.word	0x000000ff
        /*01bc*/ 	.word	0x00030830
        /*01c0*/ 	.short	0x0100
        /*01c2*/ 	.byte	0x08
	.zero		1


	//   ....[6]....
        /*01c4*/ 	.word	0x00000500
        /*01c8*/ 	.word	0x000000ff
        /*01cc*/ 	.word	0x00030840
        /*01d0*/ 	.short	0x0100
        /*01d2*/ 	.byte	0x08
	.zero		1


	//   ....[7]....
        /*01d4*/ 	.word	0x00000510
        /*01d8*/ 	.word	0x000000ff
        /*01dc*/ 	.word	0x00030838
        /*01e0*/ 	.short	0x0100
        /*01e2*/ 	.byte	0x08
	.zero		1


	//   ....[8]....
        /*01e4*/ 	.word	0x00000520
        /*01e8*/ 	.word	0x000000ff
        /*01ec*/ 	.word	0x00030848
        /*01f0*/ 	.short	0x0100
        /*01f2*/ 	.byte	0x08
	.zero		1


	//   ....[9]....
        /*01f4*/ 	.word	0x00001680
        /*01f8*/ 	.word	0x00000010
        /*01fc*/ 	.word	0x00030800
        /*0200*/ 	.short	0x010a
        /*0202*/ 	.byte	0x3f
	.zero		1


	//   ....[10]....
        /*0204*/ 	.word	0x000017b0
        /*0208*/ 	.word	0x00000010
        /*020c*/ 	.word	0x00030800
        /*0210*/ 	.short	0x010a
        /*0212*/ 	.byte	0x3f
	.zero		1


	//   ....[11]....
        /*0214*/ 	.word	0x00001e70
        /*0218*/ 	.word	0x00000000
        /*021c*/ 	.word	0x00030810
        /*0220*/ 	.short	0x010a
        /*0222*/ 	.byte	0x3f
	.zero		1


	//   ....[12]....
        /*0224*/ 	.word	0x00001eb0
        /*0228*/ 	.word	0x00000000
        /*022c*/ 	.word	0x00030810
        /*0230*/ 	.short	0x010a
        /*0232*/ 	.byte	0x3f
	.zero		1


	//   ....[13]....
        /*0234*/ 	.word	0x00002410
        /*0238*/ 	.word	0x00000000
        /*023c*/ 	.word	0x00030830
        /*0240*/ 	.short	0x010a
        /*0242*/ 	.byte	0x3f
	.zero		1


	//   ....[14]....
        /*0244*/ 	.word	0x00002760
        /*0248*/ 	.word	0x00000000
        /*024c*/ 	.word	0x00030830
        /*0250*/ 	.short	0x010a
        /*0252*/ 	.byte	0x3f
	.zero		1


	//   ....[15]....
        /*0254*/ 	.word	0x00004990
        /*0258*/ 	.word	0x00000006
        /*025c*/ 	.word	0x00000000
        /*0260*/ 	.short	0x0101
        /*0262*/ 	.byte	0x3f
	.zero		1


	//   ....[16]....
        /*0264*/ 	.word	0x00004cb0
        /*0268*/ 	.word	0x00000000
        /*026c*/ 	.word	0x00000000
        /*0270*/ 	.short	0x0101
        /*0272*/ 	.byte	0x3f
	.zero		1


	//   ....[17]....
        /*0274*/ 	.word	0x0000b410
        /*0278*/ 	.word	0x0000000f
        /*027c*/ 	.word	0x00030820
        /*0280*/ 	.short	0x010a
        /*0282*/ 	.byte	0x3f
	.zero		1


	//   ....[18]....
        /*0284*/ 	.word	0x0000bb40
        /*0288*/ 	.word	0x0000000f
        /*028c*/ 	.word	0x00030840
        /*0290*/ 	.short	0x010a
        /*0292*/ 	.byte	0x3f
	.zero		1


	//   ....[19]....
        /*0294*/ 	.word	0x0000be10
        /*0298*/ 	.word	0x0000000f
        /*029c*/ 	.word	0x00030828
        /*02a0*/ 	.short	0x010a
        /*02a2*/ 	.byte	0x3f
	.zero		1


	//   ....[20]....
        /*02a4*/ 	.word	0x0000c0e0
        /*02a8*/ 	.word	0x0000000f
        /*02ac*/ 	.word	0x00030848
        /*02b0*/ 	.short	0x010a
        /*02b2*/ 	.byte	0x3f
	.zero		1


	//   ....[21]....
        /*02b4*/ 	.word	0x0000c350
        /*02b8*/ 	.word	0x0000000f
        /*02bc*/ 	.word	0x00030820
        /*02c0*/ 	.short	0x010a
        /*02c2*/ 	.byte	0x3f
	.zero		1


	//   ....[22]....
        /*02c4*/ 	.word	0x0000c690
        /*02c8*/ 	.word	0x0000000f
        /*02cc*/ 	.word	0x00030840
        /*02d0*/ 	.short	0x010a
        /*02d2*/ 	.byte	0x3f
	.zero		1


	//   ....[23]....
        /*02d4*/ 	.word	0x0000c930
        /*02d8*/ 	.word	0x0000000f
        /*02dc*/ 	.word	0x00030828
        /*02e0*/ 	.short	0x010a
        /*02e2*/ 	.byte	0x3f
	.zero		1


	//   ....[24]....
        /*02e4*/ 	.word	0x0000cc40
        /*02e8*/ 	.word	0x00000003
        /*02ec*/ 	.word	0x00030840
        /*02f0*/ 	.short	0x010a
        /*02f2*/ 	.byte	0x3f
	.zero		1


	//   ....[25]....
        /*02f4*/ 	.word	0x0000d0a0
        /*02f8*/ 	.word	0x00000007
        /*02fc*/ 	.word	0x00000000
        /*0300*/ 	.short	0x010a
        /*0302*/ 	.byte	0x3f
	.zero		1


	//   ....[26]....
        /*0304*/ 	.word	0x0000d0f0
        /*0308*/ 	.word	0x00000003
        /*030c*/ 	.word	0x00000000
        /*0310*/ 	.short	0x010a
        /*0312*/ 	.byte	0x3f
	.zero		1


	//   ....[27]....
        /*0314*/ 	.word	0x0000d150
        /*0318*/ 	.word	0x00000005
        /*031c*/ 	.word	0x00000000
        /*0320*/ 	.short	0x010a
        /*0322*/ 	.byte	0x3f
	.zero		1


	//   ....[28]....
        /*0324*/ 	.word	0x0000d180
        /*0328*/ 	.word	0x00000003
        /*032c*/ 	.word	0x00000000
        /*0330*/ 	.short	0x010a
        /*0332*/ 	.byte	0x3f
	.zero		1


	//   ....[29]....
        /*0334*/ 	.word	0x0000d280
        /*0338*/ 	.word	0x0000000c
        /*033c*/ 	.word	0x00030800
        /*0340*/ 	.short	0x010a
        /*0342*/ 	.byte	0x3f
	.zero		1


	//   ....[30]....
        /*0344*/ 	.word	0x0000d2d0
        /*0348*/ 	.word	0x00000000
        /*034c*/ 	.word	0x00030810
        /*0350*/ 	.short	0x010a
        /*0352*/ 	.byte	0x3f
	.zero		1


	//   ....[31]....
        /*0354*/ 	.word	0x0000d320
        /*0358*/ 	.word	0x00000000
        /*035c*/ 	.word	0x00030830
        /*0360*/ 	.short	0x010a
        /*0362*/ 	.byte	0x3f
	.zero		1


	//   ....[32]....
        /*0364*/ 	.word	0x0000d4c0
        /*0368*/ 	.word	0x0000000f
        /*036c*/ 	.word	0x00030820
        /*0370*/ 	.short	0x010a
        /*0372*/ 	.byte	0x3f
	.zero		1


	//   ....[33]....
        /*0374*/ 	.word	0x0000d510
        /*0378*/ 	.word	0x0000000f
        /*037c*/ 	.word	0x00030840
        /*0380*/ 	.short	0x010a
        /*0382*/ 	.byte	0x3f
	.zero		1


	//   ....[34]....
        /*0384*/ 	.word	0x0000d560
        /*0388*/ 	.word	0x0000000f
        /*038c*/ 	.word	0x00030828
        /*0390*/ 	.short	0x010a
        /*0392*/ 	.byte	0x3f
	.zero		1


	//   ....[35]....
        /*0394*/ 	.word	0x0000d5b0
        /*0398*/ 	.word	0x0000000f
        /*039c*/ 	.word	0x00030848
        /*03a0*/ 	.short	0x010a
        /*03a2*/ 	.byte	0x3f
	.zero		1


	//   ....[36]....
        /*03a4*/ 	.word	0x0000d610
        /*03a8*/ 	.word	0x0000000f
        /*03ac*/ 	.word	0x00030820
        /*03b0*/ 	.short	0x010a
        /*03b2*/ 	.byte	0x3f
	.zero		1


	//   ....[37]....
        /*03b4*/ 	.word	0x0000d660
        /*03b8*/ 	.word	0x0000000f
        /*03bc*/ 	.word	0x00030840
        /*03c0*/ 	.short	0x010a
        /*03c2*/ 	.byte	0x3f
	.zero		1


	//   ....[38]....
        /*03c4*/ 	.word	0x0000d6b0
        /*03c8*/ 	.word	0x0000000f
        /*03cc*/ 	.word	0x00030828
        /*03d0*/ 	.short	0x010a
        /*03d2*/ 	.byte	0x3f
	.zero		1


	//   ....[39]....
        /*03d4*/ 	.word	0x0000d700
        /*03d8*/ 	.word	0x00000003
        /*03dc*/ 	.word	0x00030840
        /*03e0*/ 	.short	0x010a
        /*03e2*/ 	.byte	0x3f
	.zero		1


	//   ....[40]....
        /*03e4*/ 	.word	0x0000d7d0
        /*03e8*/ 	.word	0x00000007
        /*03ec*/ 	.word	0x00000000
        /*03f0*/ 	.short	0x010a
        /*03f2*/ 	.byte	0x3f
	.zero		1


	//   ....[41]....
        /*03f4*/ 	.word	0x0000d820
        /*03f8*/ 	.word	0x00000003
        /*03fc*/ 	.word	0x00000000
        /*0400*/ 	.short	0x010a
        /*0402*/ 	.byte	0x3f
	.zero		1


	//   ....[42]....
        /*0404*/ 	.word	0x0000d870
        /*0408*/ 	.word	0x00000005
        /*040c*/ 	.word	0x00000000
        /*0410*/ 	.short	0x010a
        /*0412*/ 	.byte	0x3f
	.zero		1


	//----- nvinfo : EIATTR_NUM_MBARRIERS
	.align		4
.L_722:
        /*0414*/ 	.byte	0x03, 0x38
        /*0416*/ 	.short	0x0009


	//----- nvinfo : EIATTR_EXIT_INSTR_OFFSETS
	.align		4
        /*0418*/ 	.byte	0x04, 0x1c
        /*041a*/ 	.short	(.L_724 - .L_723)


	//   ....[0]....
.L_723:
        /*041c*/ 	.word	0x0000d1d0


	//----- nvinfo : EIATTR_MAX_THREADS
	.align		4
.L_724:
        /*0420*/ 	.byte	0x04, 0x05
        /*0422*/ 	.short	(.L_726 - .L_725)
.L_725:
        /*0424*/ 	.word	0x00000180
        /*0428*/ 	.word	0x00000001
        /*042c*/ 	.word	0x00000001


	//----- nvinfo : EIATTR_CRS_STACK_SIZE
	.align		4
.L_726:
        /*0430*/ 	.byte	0x04, 0x1e
        /*0432*/ 	.short	(.L_728 - .L_727)
.L_727:
        /*0434*/ 	.word	0x00000000


	//----- nvinfo : EIATTR_CBANK_PARAM_SIZE
	.align		4
.L_728:
        /*0438*/ 	.byte	0x03, 0x19
        /*043a*/ 	.short	0x06f0


	//----- nvinfo : EIATTR_PARAM_CBANK
	.align		4
        /*043c*/ 	.byte	0x04, 0x0a
        /*043e*/ 	.short	(.L_730 - .L_729)
	.align		4
.L_729:
        /*0440*/ 	.word	index@(.nv.constant0._ZN7cutlass13device_kernelIN5flash11enable_sm90INS1_16FlashAttnBwdSm90INS1_25CollectiveMainloopBwdSm90ILi2ELi2ELi2EN4cute5tupleIJNS5_1CILi1EEES8_S8_EEENS6_IJNS7_ILi64EEENS7_ILi128EEESB_EEENS_10bfloat16_tEfNS_4arch4Sm90ELb0ELb1ELb1ELb1ELb1ELb1ELb0ELb0ELi2ELi1ELi2ELi1ELb0EEENS1_21CollectiveEpilogueBwdISC_SD_SF_Li256ELb1ELb0ELi1EEENS1_19SingleTileSchedulerILb1ELb0ELb0ELi128EEEEEEEEEvNT_6ParamsE)
        /*0444*/ 	.short	0x0210
        /*0446*/ 	.short	0x06f0


	//----- nvinfo : EIATTR_SW_WAR
	.align		4
.L_730:
        /*0448*/ 	.byte	0x04, 0x36
        /*044a*/ 	.short	(.L_732 - .L_731)
.L_731:
        /*044c*/ 	.word	0x00000008
.L_732:


//--------------------- .nv.info._ZN7cutlass13device_kernelIN5flash11enable_sm90INS1_16FlashAttnBwdSm90INS1_25CollectiveMainloopBwdSm90ILi2ELi2ELi2EN4cute5tupleIJNS5_1CILi1EEES8_S8_EEENS6_IJNS7_ILi64EEENS7_ILi128EEESB_EEENS_10bfloat16_tEfNS_4arch4Sm90ELb0ELb1ELb1ELb1ELb0ELb1ELb0ELb0ELi2ELi1ELi2ELi1ELb0EEENS1_24CollectiveEpilogueBwdGQAISC_fSF_Li256ELb1ELb0EEENS1_19SingleTileSchedulerILb1ELb0ELb0ELi128EEEEEEEEEvNT_6ParamsE --------------------------
	.section	.nv.info._ZN7cutlass13device_kernelIN5flash11enable_sm90INS1_16FlashAttnBwdSm90INS1_25CollectiveMainloopBwdSm90ILi2ELi2ELi2EN4cute5tupleIJNS5_1CILi1EEES8_S8_EEENS6_IJNS7_ILi64EEENS7_ILi128EEESB_EEENS_10bfloat16_tEfNS_4arch4Sm90ELb0ELb1ELb1ELb1ELb0ELb1ELb0ELb0ELi2ELi1ELi2ELi1ELb0EEENS1_24CollectiveEpilogueBwdGQAISC_fSF_Li256ELb1ELb0EEENS1_19SingleTileSchedulerILb1ELb0ELb0ELi128EEEEEEEEEvNT_6ParamsE,"",@"SHT_CUDA_INFO"
	.sectionflags	@""
	.align	4


	//----- nvinfo : EIATTR_CUDA_API_VERSION
	.align		4
        /*0000*/ 	.byte	0x04, 0x37
        /*0002*/ 	.short	(.L_734 - .L_733)
.L_733:
        /*0004*/ 	.word	0x00000082


	//----- nvinfo : EIATTR_KPARAM_INFO
	.align		4
.L_734:
        /*0008*/ 	.byte	0x04, 0x17
        /*000a*/ 	.short	(.L_736 - .L_735)
.L_735:
        /*000c*/ 	.word	0x00000000
        /*0010*/ 	.short	0x0000
        /*0012*/ 	.short	0x0070
        /*0014*/ 	.byte	0x00, 0xf0, 0x01, 0x1a


	//----- nvinfo : EIATTR_SPARSE_MMA_MASK
	.align		4
.L_736:
        /*0018*/ 	.byte	0x03, 0x50
        /*001a*/ 	.short	0x0000


	//----- nvinfo : EIATTR_MAXREG_COUNT
	.align		4
        /*001c*/ 	.byte	0x03, 0x1b
        /*001e*/ 	.short	0x00a8


	//----- nvinfo : EIATTR_NUM_BARRIERS
	.align		4
        /*0020*/ 	.byte	0x02, 0x4c
        /*0022*/ 	.byte	0x10
	.zero		1


	//----- nvinfo : EIATTR_EXTERNS
	.align		4
        /*0024*/ 	.byte	0x04, 0x0f
        /*0026*/ 	.short	(.L_738 - .L_737)


	//   ....[0]....
	.align		4
.L_737:
        /*0028*/ 	.word	index@(__assertfail)


	//----- nvinfo : EIATTR_ANNOTATIONS
	.align		4
.L_738:
        /*002c*/ 	.byte	0x04, 0x55
        /*002e*/ 	.short	(.L_740 - .L_739)


	//   ....[0]....
.L_739:
        /*0030*/ 	.word	0x00000001
        /*0034*/ 	.byte	0x80, 0x19, 0x00, 0x00, 0x01, 0x00, 0x00, 0x00, 0x50, 0x28, 0x00, 0x00, 0x01, 0x00, 0x00, 0x00
        /*0044*/ 	.byte	0x20, 0x3b, 0x00, 0x00, 0x01, 0x00, 0x00, 0x00, 0xb0, 0x3b, 0x00, 0x00, 0x01, 0x00, 0x00, 0x00
        /*0054*/ 	.byte	0x50, 0x7d, 0x00, 0x00, 0x01, 0x00, 0x00, 0x00, 0xf0, 0x7e, 0x00, 0x00, 0x01, 0x00, 0x00, 0x00
        /*0064*/ 	.byte	0x70, 0x8a, 0x00, 0x00, 0x01, 0x00, 0x00, 0x00, 0x90, 0x8a, 0x00, 0x00, 0x01, 0x00, 0x00, 0x00
        /*0074*/ 	.byte	0x00, 0x8e, 0x00, 0x00


	//----- nvinfo : EIATTR_MERCURY_ISA_VERSION
	.align		4
.L_740:
        /*0078*/ 	.byte	0x03, 0x5f
        /*007a*/ 	.short	0x0101


	//----- nvinfo : EIATTR_INT_WARP_WIDE_INSTR_OFFSETS
	.align		4
        /*007c*/ 	.byte	0x04, 0x31
        /*007e*/ 	.short	(.L_742 - .L_741)


	//   ....[0]....
.L_741:
        /*0080*/ 	.word	0x00000190


	//   ....[1]....
        /*0084*/ 	.word	0x000001c0


	//----- nvinfo : EIATTR_COOP_GROUP_MASK_REGIDS
	.align		4
.L_742:
        /*0088*/ 	.byte	0x04, 0x29
        /*008a*/ 	.short	(.L_744 - .L_743)


	//   ....[0]....
.L_743:
        /*008c*/ 	.word	0xffffffff


	//   ....[1]....
        /*0090*/ 	.word	0xffffffff


	//   ....[2]....
        /*0094*/ 	.word	0xffffffff


	//   ....[3]....
        /*0098*/ 	.word	0xffffffff


	//   ....[4]....
        /*009c*/ 	.word	0xffffffff


	//   ....[5]....
        /*00a0*/ 	.word	0xffffffff


	//   ....[6]....
        /*00a4*/ 	.word	0xffffffff


	//   ....[7]....
        /*00a8*/ 	.word	0x0500000f


	//----- nvinfo : EIATTR_COOP_GROUP_INSTR_OFFSETS
	.align		4
.L_744:
        /*00ac*/ 	.byte	0x04, 0x28
        /*00ae*/ 	.short	(.L_746 - .L_745)


	//   ....[0]....
.L_745:
        /*00b0*/ 	.word	0x00000070


	//   ....[1]....
        /*00b4*/ 	.word	0x000001a0


	//   ....[2]....
        /*00b8*/ 	.word	0x000001f0


	//   ....[3]....
        /*00bc*/ 	.word	0x000003e0


	//   ....[4]....
        /*00c0*/ 	.word	0x00000620


	//   ....[5]....
        /*00c4*/ 	.word	0x00001630


	//   ....[6]....
        /*00c8*/ 	.word	0x00005ac0


	//   ....[7]....
        /*00cc*/ 	.word	0x00009650


	//----- nvinfo : EIATTR_REG_RECONFIG
	.align		4
.L_746:
        /*00d0*/ 	.byte	0x01, 0x54
	.zero		2


	//----- nvinfo : EIATTR_SYSCALL_OFFSETS
	.align		4
        /*00d4*/ 	.byte	0x04, 0x46
        /*00d6*/ 	.short	(.L_748 - .L_747)


	//   ....[0]....
.L_747:
        /*00d8*/ 	.word	0x00001270


	//   ....[1]....
        /*00dc*/ 	.word	0x00001360


	//   ....[2]....
        /*00e0*/ 	.word	0x000014c0


	//   ....[3]....
        /*00e4*/ 	.word	0x000015b0


	//----- nvinfo : EIATTR_MBARRIER_INSTR_OFFSETS
	.align		4
.L_748:
        /*00e8*/ 	.byte	0x04, 0x39
        /*00ea*/ 	.short	(.L_750 - .L_749)


	//   ....[0]....
.L_749:
        /*00ec*/ 	.word	0x00000290
        /*00f0*/ 	.word	0x000000ff
        /*00f4*/ 	.word	0x00030800
        /*00f8*/ 	.short	0x0100
        /*00fa*/ 	.byte	0x06
	.zero		1


	//   ....[1]....
        /*00fc*/ 	.word	0x00000390
        /*0100*/ 	.word	0x000000ff
        /*0104*/ 	.word	0x00030810
        /*0108*/ 	.short	0x0100
        /*010a*/ 	.byte	0x08
	.zero		1


	//   ....[2]....
        /*010c*/ 	.word	0x000003a0
        /*0110*/ 	.word	0x000000ff
        /*0114*/ 	.word	0x00030820
        /*0118*/ 	.short	0x0100
        /*011a*/ 	.byte	0x08
	.zero		1


	//   ....[3]....
        /*011c*/ 	.word	0x000003b0
        /*0120*/ 	.word	0x000000ff
        /*0124*/ 	.word	0x00030818
        /*0128*/ 	.short	0x0100
        /*012a*/ 	.byte	0x08
	.zero		1


	//   ....[4]....
        /*012c*/ 	.word	0x000003c0
        /*0130*/ 	.word	0x000000ff
        /*0134*/ 	.word	0x00030828
        /*0138*/ 	.short	0x0100
        /*013a*/ 	.byte	0x08
	.zero		1


	//   ....[5]....
        /*013c*/ 	.word	0x000004f0
        /*0140*/ 	.word	0x000000ff
        /*0144*/ 	.word	0x00030830
        /*0148*/ 	.short	0x0100
        /*014a*/ 	.byte	0x08
	.zero		1


	//   ....[6]....
        /*014c*/ 	.word	0x00000500
        /*0150*/ 	.word	0x000000ff
        /*0154*/ 	.word	0x00030840
        /*0158*/ 	.short	0x0100
        /*015a*/ 	.byte	0x08
	.zero		1


	//   ....[7]....
        /*015c*/ 	.word	0x00000510
        /*0160*/ 	.word	0x000000ff
        /*0164*/ 	.word	0x00030838
        /*0168*/ 	.short	0x0100
        /*016a*/ 	.byte	0x08
	.zero		1


	//   ....[8]....
        /*016c*/ 	.word	0x00000520
        /*0170*/ 	.word	0x000000ff
        /*0174*/ 	.word	0x00030848
        /*0178*/ 	.short	0x0100
        /*017a*/ 	.byte	0x08
	.zero		1


	//   ....[9]....
        /*017c*/ 	.word	0x00001660
        /*0180*/ 	.word	0x00000010
        /*0184*/ 	.word	0x00030800
        /*0188*/ 	.short	0x010a
        /*018a*/ 	.byte	0x3f
	.zero		1


	//   ....[10]....
        /*018c*/ 	.word	0x00001790
        /*0190*/ 	.word	0x00000010
        /*0194*/ 	.word	0x00030800
        /*0198*/ 	.short	0x010a
        /*019a*/ 	.byte	0x3f
	.zero		1


	//   ....[11]....
        /*019c*/ 	.word	0x00001e50
        /*01a0*/ 	.word	0x00000000
        /*01a4*/ 	.word	0x00030810
        /*01a8*/ 	.short	0x010a
        /*01aa*/ 	.byte	0x3f
	.zero		1


	//   ....[12]....
        /*01ac*/ 	.word	0x00001e90
        /*01b0*/ 	.word	0x00000000
        /*01b4*/ 	.word	0x00030810
        /*01b8*/ 	.short	0x010a
        /*01ba*/ 	.byte	0x3f
	.zero		1


	//   ....[13]....
        /*01bc*/ 	.word	0x000023f0
        /*01c0*/ 	.word	0x00000000
        /*01c4*/ 	.word	0x00030830
        /*01c8*/ 	.short	0x010a
        /*01ca*/ 	.byte	0x3f
	.zero		1


	//   ....[14]....
        /*01cc*/ 	.word	0x00002740
        /*01d0*/ 	.word	0x00000000
        /*01d4*/ 	.word	0x00030830
        /*01d8*/ 	.short	0x010a
        /*01da*/ 	.byte	0x3f
	.zero		1


	//   ....[15]....
        /*01dc*/ 	.word	0x00004970
        /*01e0*/ 	.word	0x00000006
        /*01e4*/ 	.word	0x00000000
        /*01e8*/ 	.short	0x0101
        /*01ea*/ 	.byte	0x3f
	.zero		1


	//   ....[16]....
        /*01ec*/ 	.word	0x00004c90
        /*01f0*/ 	.word	0x00000000
        /*01f4*/ 	.word	0x00000000
        /*01f8*/ 	.short	0x0101
        /*01fa*/ 	.byte	0x3f
	.zero		1


	//   ....[17]....
        /*01fc*/ 	.word	0x00007840
        /*0200*/ 	.word	0x0000000f
        /*0204*/ 	.word	0x00030820
        /*0208*/ 	.short	0x010a
        /*020a*/ 	.byte	0x3f
	.zero		1


	//   ....[18]....
        /*020c*/ 	.word	0x00007f70
        /*0210*/ 	.word	0x0000000f
        /*0214*/ 	.word	0x00030840
        /*0218*/ 	.short	0x010a
        /*021a*/ 	.byte	0x3f
	.zero		1


	//   ....[19]....
        /*021c*/ 	.word	0x00008240
        /*0220*/ 	.word	0x0000000f
        /*0224*/ 	.word	0x00030828
        /*0228*/ 	.short	0x010a
        /*022a*/ 	.byte	0x3f
	.zero		1


	//   ....[20]....
        /*022c*/ 	.word	0x00008510
        /*0230*/ 	.word	0x0000000f
        /*0234*/ 	.word	0x00030848
        /*0238*/ 	.short	0x010a
        /*023a*/ 	.byte	0x3f
	.zero		1


	//   ....[21]....
        /*023c*/ 	.word	0x00008780
        /*0240*/ 	.word	0x0000000f
        /*0244*/ 	.word	0x00030820
        /*0248*/ 	.short	0x010a
        /*024a*/ 	.byte	0x3f
	.zero		1


	//   ....[22]....
        /*024c*/ 	.word	0x00008ac0
        /*0250*/ 	.word	0x0000000f
        /*0254*/ 	.word	0x00030840
        /*0258*/ 	.short	0x010a
        /*025a*/ 	.byte	0x3f
	.zero		1


	//   ....[23]....
        /*025c*/ 	.word	0x00008d60
        /*0260*/ 	.word	0x0000000f
        /*0264*/ 	.word	0x00030828
        /*0268*/ 	.short	0x010a
        /*026a*/ 	.byte	0x3f
	.zero		1


	//   ....[24]....
        /*026c*/ 	.word	0x00009070
        /*0270*/ 	.word	0x00000003
        /*0274*/ 	.word	0x00030840
        /*0278*/ 	.short	0x010a
        /*027a*/ 	.byte	0x3f
	.zero		1


	//   ....[25]....
        /*027c*/ 	.word	0x000094d0
        /*0280*/ 	.word	0x00000007
        /*0284*/ 	.word	0x00000000
        /*0288*/ 	.short	0x010a
        /*028a*/ 	.byte	0x3f
	.zero		1


	//   ....[26]....
        /*028c*/ 	.word	0x00009520
        /*0290*/ 	.word	0x00000003
        /*0294*/ 	.word	0x00000000
        /*0298*/ 	.short	0x010a
        /*029a*/ 	.byte	0x3f
	.zero		1


	//   ....[27]....
        /*029c*/ 	.word	0x00009580
        /*02a0*/ 	.word	0x00000005
        /*02a4*/ 	.word	0x00000000
        /*02a8*/ 	.short	0x010a
        /*02aa*/ 	.byte	0x3f
	.zero		1


	//   ....[28]....
        /*02ac*/ 	.word	0x000095b0
        /*02b0*/ 	.word	0x00000003
        /*02b4*/ 	.word	0x00000000
        /*02b8*/ 	.short	0x010a
        /*02ba*/ 	.byte	0x3f
	.zero		1


	//   ....[29]....
        /*02bc*/ 	.word	0x000096b0
        /*02c0*/ 	.word	0x0000000c
        /*02c4*/ 	.word	0x00030800
        /*02c8*/ 	.short	0x010a
        /*02ca*/ 	.byte	0x3f
	.zero		1


	//   ....[30]....
        /*02cc*/ 	.word	0x00009700
        /*02d0*/ 	.word	0x00000000
        /*02d4*/ 	.word	0x00030810
        /*02d8*/ 	.short	0x010a
        /*02da*/ 	.byte	0x3f
	.zero		1


	//   ....[31]....
        /*02dc*/ 	.word	0x00009750
        /*02e0*/ 	.word	0x00000000
        /*02e4*/ 	.word	0x00030830
        /*02e8*/ 	.short	0x010a
        /*02ea*/ 	.byte	0x3f
	.zero		1


	//   ....[32]....
        /*02ec*/ 	.word	0x000097a0
        /*02f0*/ 	.word	0x0000000f
        /*02f4*/ 	.word	0x00030820
        /*02f8*/ 	.short	0x010a
        /*02fa*/ 	.byte	0x3f
	.zero		1


	//   ....[33]....
        /*02fc*/ 	.word	0x000097f0
        /*0300*/ 	.word	0x0000000f
        /*0304*/ 	.word	0x00030840
        /*0308*/ 	.short	0x010a
        /*030a*/ 	.byte	0x3f
	.zero		1


	//   ....[34]....
        /*030c*/ 	.word	0x00009840
        /*0310*/ 	.word	0x0000000f
        /*0314*/ 	.word	0x00030828
        /*0318*/ 	.short	0x010a
        /*031a*/ 	.byte	0x3f
	.zero		1


	//   ....[35]....
        /*031c*/ 	.word	0x00009890
        /*0320*/ 	.word	0x0000000f
        /*0324*/ 	.word	0x00030848
        /*0328*/ 	.short	0x010a
        /*032a*/ 	.byte	0x3f
	.zero		1


	//   ....[36]....
        /*032c*/ 	.word	0x000098f0
        /*0330*/ 	.word	0x0000000f
        /*0334*/ 	.word	0x00030820
        /*0338*/ 	.short	0x010a
        /*033a*/ 	.byte	0x3f
	.zero		1


	//   ....[37]....
        /*033c*/ 	.word	0x00009940
        /*0340*/ 	.word	0x0000000f
        /*0344*/ 	.word	0x00030840
        /*0348*/ 	.short	0x010a
        /*034a*/ 	.byte	0x3f
	.zero		1


	//   ....[38]....
        /*034c*/ 	.word	0x00009990
        /*0350*/ 	.word	0x0000000f
        /*0354*/ 	.word	0x00030828
        /*0358*/ 	.short	0x010a
        /*035a*/ 	.byte	0x3f
	.zero		1


	//   ....[39]....
        /*035c*/ 	.word	0x000099e0
        /*0360*/ 	.word	0x00000003
        /*0364*/ 	.word	0x00030840
        /*0368*/ 	.short	0x010a
        /*036a*/ 	.byte	0x3f
	.zero		1


	//   ....[40]....
        /*036c*/ 	.word	0x00009ab0
        /*0370*/ 	.word	0x00000007
        /*0374*/ 	.word	0x00000000
        /*0378*/ 	.short	0x010a
        /*037a*/ 	.byte	0x3f
	.zero		1


	//   ....[41]....
        /*037c*/ 	.word	0x00009b00
        /*0380*/ 	.word	0x00000003
        /*0384*/ 	.word	0x00000000
        /*0388*/ 	.short	0x010a
        /*038a*/ 	.byte	0x3f
	.zero		1


	//   ....[42]....
        /*038c*/ 	.word	0x00009b50
        /*0390*/ 	.word	0x00000005
        /*0394*/ 	.word	0x00000000
        /*0398*/ 	.short	0x010a
        /*039a*/ 	.byte	0x3f
	.zero		1


	//----- nvinfo : EIATTR_NUM_MBARRIERS
	.align		4
.L_750:
        /*039c*/ 	.byte	0x03, 0x38
        /*039e*/ 	.short	0x0009


	//----- nvinfo : EIATTR_EXIT_INSTR_OFFSETS
	.align		4
        /*03a0*/ 	.byte	0x04, 0x1c
        /*03a2*/ 	.short	(.L_752 - .L_751)


	//   ....[0]....
.L_751:
        /*03a4*/ 	.word	0x00009600


	//----- nvinfo : EIATTR_MAX_THREADS
	.align		4
.L_752:
        /*03a8*/ 	.byte	0x04, 0x05
        /*03aa*/ 	.short	(.L_754 - .L_753)
.L_753:
        /*03ac*/ 	.word	0x00000180
        /*03b0*/ 	.word	0x00000001
        /*03b4*/ 	.word	0x00000001


	//----- nvinfo : EIATTR_CRS_STACK_SIZE
	.align		4
.L_754:
        /*03b8*/ 	.byte	0x04, 0x1e
        /*03ba*/ 	.short	(.L_756 - .L_755)
.L_755:
        /*03bc*/ 	.word	0x00000000


	//----- nvinfo : EIATTR_CBANK_PARAM_SIZE
	.align		4
.L_756:
        /*03c0*/ 	.byte	0x03, 0x19
        /*03c2*/ 	.short	0x06f0


	//----- nvinfo : EIATTR_PARAM_CBANK
	.align		4
        /*03c4*/ 	.byte	0x04, 0x0a
        /*03c6*/ 	.short	(.L_758 - .L_757)
	.align		4
.L_757:
        /*03c8*/ 	.word	index@(.nv.constant0._ZN7cutlass13device_kernelIN5flash11enable_sm90INS1_16FlashAttnBwdSm90INS1_25CollectiveMainloopBwdSm90ILi2ELi2ELi2EN4cute5tupleIJNS5_1CILi1EEES8_S8_EEENS6_IJNS7_ILi64EEENS7_ILi128EEESB_EEENS_10bfloat16_tEfNS_4arch4Sm90ELb0ELb1ELb1ELb1ELb0ELb1ELb0ELb0ELi2ELi1ELi2ELi1ELb0EEENS1_24CollectiveEpilogueBwdGQAISC_fSF_Li256ELb1ELb0EEENS1_19SingleTileSchedulerILb1ELb0ELb0ELi128EEEEEEEEEvNT_6ParamsE)
        /*03cc*/ 	.short	0x0210
        /*03ce*/ 	.short	0x06f0


	//----- nvinfo : EIATTR_SW_WAR
	.align		4
.L_758:
        /*03d0*/ 	.byte	0x04, 0x36
        /*03d2*/ 	.short	(.L_760 - .L_759)
.L_759:
        /*03d4*/ 	.word	0x00000008
.L_760:


//--------------------- .nv.info._ZN7cutlass13device_kernelIN5flash11enable_sm90INS1_16FlashAttnBwdSm90INS1_25CollectiveMainloopBwdSm90ILi2ELi2ELi2EN4cute5tupleIJNS5_1CILi1EEES8_S8_EEENS6_IJNS7_ILi64EEENS7_ILi128EEESB_EEENS_10bfloat16_tEfNS_4arch4Sm90ELb0ELb1ELb1ELb1ELb1ELb1ELb0ELb0ELi2ELi1ELi2ELi1ELb0EEENS1_24CollectiveEpilogueBwdGQAISC_fSF_Li256ELb1ELb1EEENS1_19SingleTileSchedulerILb1ELb0ELb0ELi128EEEEEEEEEvNT_6ParamsE --------------------------
	.section	.nv.info._ZN7cutlass13device_kernelIN5flash11enable_sm90INS1_16FlashAttnBwdSm90INS1_25CollectiveMainloopBwdSm90ILi2ELi2ELi2EN4cute5tupleIJNS5_1CILi1EEES8_S8_EEENS6_IJNS7_ILi64EEENS7_ILi128EEESB_EEENS_10bfloat16_tEfNS_4arch4Sm90ELb0ELb1ELb1ELb1ELb1ELb1ELb0ELb0ELi2ELi1ELi2ELi1ELb0EEENS1_24CollectiveEpilogueBwdGQAISC_fSF_Li256ELb1ELb1EEENS1_19SingleTileSchedulerILb1ELb0ELb0ELi128EEEEEEEEEvNT_6ParamsE,"",@"SHT_CUDA_INFO"
	.sectionflags	@""
	.align	4


	//----- nvinfo : EIATTR_CUDA_API_VERSION
	.align		4
        /*0000*/ 	.byte	0x04, 0x37
        /*0002*/ 	.short	(.L_762 - .L_761)
.L_761:
        /*0004*/ 	.word	0x00000082


	//----- nvinfo : EIATTR_KPARAM_INFO
	.align		4
.L_762:
        /*0008*/ 	.byte	0x04, 0x17
        /*000a*/ 	.short	(.L_764 - .L_763)
.L_763:
        /*000c*/ 	.word	0x00000000
        /*0010*/ 	.short	0x0000
        /*0012*/ 	.short	0x0070
        /*0014*/ 	.byte	0x00, 0xf0, 0x01, 0x1a


	//----- nvinfo : EIATTR_SPARSE_MMA_MASK
	.align		4
.L_764:
        /*0018*/ 	.byte	0x03, 0x50
        /*001a*/ 	.short	0x0000


	//----- nvinfo : EIATTR_MAXREG_COUNT
	.align		4
        /*001c*/ 	.byte	0x03, 0x1b
        /*001e*/ 	.short	0x00a8


	//----- nvinfo : EIATTR_NUM_BARRIERS
	.align		4
        /*0020*/ 	.byte	0x02, 0x4c
        /*0022*/ 	.byte	0x10
	.zero		1


	//----- nvinfo : EIATTR_EXTERNS
	.align		4
        /*0024*/ 	.byte	0x04, 0x0f
        /*0026*/ 	.short	(.L_766 - .L_765)


	//   ....[0]....
	.align		4
.L_765:
        /*0028*/ 	.word	index@(__assertfail)


	//----- nvinfo : EIATTR_ANNOTATIONS
	.align		4
.L_766:
        /*002c*/ 	.byte	0x04, 0x55
        /*002e*/ 	.short	(.L_768 - .L_767)


	//   ....[0]....
.L_767:
        /*0030*/ 	.word	0x00000001
        /*0034*/ 	.byte	0x80, 0x19, 0x00, 0x00, 0x01, 0x00, 0x00, 0x00, 0x50, 0x28, 0x00, 0x00, 0x01, 0x00, 0x00, 0x00
        /*0044*/ 	.byte	0x20, 0x3b, 0x00, 0x00, 0x01, 0x00, 0x00, 0x00, 0xb0, 0x3b, 0x00, 0x00, 0x01, 0x00, 0x00, 0x00
        /*0054*/ 	.byte	0x80, 0x91, 0x00, 0x00, 0x01, 0x00, 0x00, 0x00, 0x20, 0x93, 0x00, 0x00, 0x01, 0x00, 0x00, 0x00
        /*0064*/ 	.byte	0xa0, 0x9e, 0x00, 0x00, 0x01, 0x00, 0x00, 0x00, 0xc0, 0x9e, 0x00, 0x00, 0x01, 0x00, 0x00, 0x00
        /*0074*/ 	.byte	0x30, 0xa2, 0x00, 0x00


	//----- nvinfo : EIATTR_MERCURY_ISA_VERSION
	.align		4
.L_768:
        /*0078*/ 	.byte	0x03, 0x5f
        /*007a*/ 	.short	0x0101


	//----- nvinfo : EIATTR_INT_WARP_WIDE_INSTR_OFFSETS
	.align		4
        /*007c*/ 	.byte	0x04, 0x31
        /*007e*/ 	.short	(.L_770 - .L_769)


	//   ....[0]....
.L_769:
        /*0080*/ 	.word	0x00000190


	//   ....[1]....
        /*0084*/ 	.word	0x000001c0


	//   ....[2]....
        /*0088*/ 	.word	0x00006ea0


	//   ....[3]....
        /*008c*/ 	.word	0x00007500


	//   ....[4]....
        /*0090*/ 	.word	0x000079b0


	//   ....[5]....
        /*0094*/ 	.word	0x00007c80


	//   ....[6]....
        /*0098*/ 	.word	0x00007ee0


	//   ....[7]....
        /*009c*/ 	.word	0x00008070


	//----- nvinfo : EIATTR_COOP_GROUP_MASK_REGIDS
	.align		4
.L_770:
        /*00a0*/ 	.byte	0x04, 0x29
        /*00a2*/ 	.short	(.L_772 - .L_771)


	//   ....[0]....
.L_771:
        /*00a4*/ 	.word	0xffffffff


	//   ....[1]....
        /*00a8*/ 	.word	0xffffffff


	//   ....[2]....
        /*00ac*/ 	.word	0xffffffff


	//   ....[3]....
        /*00b0*/ 	.word	0xffffffff


	//   ....[4]....
        /*00b4*/ 	.word	0xffffffff


	//   ....[5]....
        /*00b8*/ 	.word	0xffffffff


	//   ....[6]....
        /*00bc*/ 	.word	0xffffffff


	//   ....[7]....
        /*00c0*/ 	.word	0xffffffff


	//   ....[8]....
        /*00c4*/ 	.word	0xffffffff


	//   ....[9]....
        /*00c8*/ 	.word	0xffffffff


	//   ....[10]....
        /*00cc*/ 	.word	0xffffffff


	//   ....[11]....
        /*00d0*/ 	.word	0xffffffff


	//   ....[12]....
        /*00d4*/ 	.word	0xffffffff


	//   ....[13]....
        /*00d8*/ 	.word	0xffffffff


	//   ....[14]....
        /*00dc*/ 	.word	0xffffffff


	//   ....[15]....
        /*00e0*/ 	.word	0xffffffff


	//   ....[16]....
        /*00e4*/ 	.word	0xffffffff


	//   ....[17]....
        /*00e8*/ 	.word	0xffffffff


	//   ....[18]....
        /*00ec*/ 	.word	0xffffffff


	//   ....[19]....
        /*00f0*/ 	.word	0xffffffff


	//   ....[20]....
        /*00f4*/ 	.word	0x0500000f


	//   ....[21]....
        /*00f8*/ 	.word	0x0500000f


	//   ....[22]....
        /*00fc*/ 	.word	0x0500000f


	//   ....[23]....
        /*0100*/ 	.word	0x0500000f


	//   ....[24]....
        /*0104*/ 	.word	0x0500000f


	//   ....[25]....
        /*0108*/ 	.word	0x0500000f


	//----- nvinfo : EIATTR_COOP_GROUP_INSTR_OFFSETS
	.align		4
.L_772:
        /*010c*/ 	.byte	0x04, 0x28
        /*010e*/ 	.short	(.L_774 - .L_773)


	//   ....[0]....
.L_773:
        /*0110*/ 	.word	0x00000070


	//   ....[1]....
        /*0114*/ 	.word	0x000001a0


	//   ....[2]....
        /*0118*/ 	.word	0x000001f0


	//   ....[3]....
        /*011c*/ 	.word	0x000003e0


	//   ....[4]....
        /*0120*/ 	.word	0x00000620


	//   ....[5]....
        /*0124*/ 	.word	0x00001630


	//   ....[6]....
        /*0128*/ 	.word	0x00005890


	//   ....[7]....
        /*012c*/ 	.word	0x00005a20


	//   ....[8]....
        /*0130*/ 	.word	0x00005d10


	//   ....[9]....
        /*0134*/ 	.word	0x00005ea0


	//   ....[10]....
        /*0138*/ 	.word	0x00005fb0


	//   ....[11]....
        /*013c*/ 	.word	0x00006aa0


	//   ....[12]....
        /*0140*/ 	.word	0x00006dd0


	//   ....[13]....
        /*0144*/ 	.word	0x00007160


	//   ....[14]....
        /*0148*/ 	.word	0x00007430


	//   ....[15]....
        /*014c*/ 	.word	0x00007670


	//   ....[16]....
        /*0150*/ 	.word	0x000078e0


	//   ....[17]....
        /*0154*/ 	.word	0x00007bc0


	//   ....[18]....
        /*0158*/ 	.word	0x00007de0


	//   ....[19]....
        /*015c*/ 	.word	0x00007f70


	//   ....[20]....
        /*0160*/ 	.word	0x0000aa80


	//   ....[21]....
        /*0164*/ 	.word	0x0000ac00


	//   ....[22]....
        /*0168*/ 	.word	0x0000ac70


	//   ....[23]....
        /*016c*/ 	.word	0x0000ace0


	//   ....[24]....
        /*0170*/ 	.word	0x0000ad50


	//   ....[25]....
        /*0174*/ 	.word	0x0000adc0


	//----- nvinfo : EIATTR_REG_RECONFIG
	.align		4
.L_774:
        /*0178*/ 	.byte	0x01, 0x54
	.zero		2


	//----- nvinfo : EIATTR_SYSCALL_OFFSETS
	.align		4
        /*017c*/ 	.byte	0x04, 0x46
        /*017e*/ 	.short	(.L_776 - .L_775)


	//   ....[0]....
.L_775:
        /*0180*/ 	.word	0x00001270


	//   ....[1]....
        /*0184*/ 	.word	0x00001360


	//   ....[2]....
        /*0188*/ 	.word	0x000014c0


	//   ....[3]....
        /*018c*/ 	.word	0x000015b0


	//----- nvinfo : EIATTR_MBARRIER_INSTR_OFFSETS
	.align		4
.L_776:
        /*0190*/ 	.byte	0x04, 0x39
        /*0192*/ 	.short	(.L_778 - .L_777)


	//   ....[0]....
.L_777:
        /*0194*/ 	.word	0x00000290
        /*0198*/ 	.word	0x000000ff
        /*019c*/ 	.word	0x00030800
        /*01a0*/ 	.short	0x0100
        /*01a2*/ 	.byte	0x06
	.zero		1


	//   ....[1]....
        /*01a4*/ 	.word	0x00000390
        /*01a8*/ 	.word	0x000000ff
        /*01ac*/ 	.word	0x00030810
        /*01b0*/ 	.short	0x0100
        /*01b2*/ 	.byte	0x08
	.zero		1


	//   ....[2]....
        /*01b4*/ 	.word	0x000003a0
        /*01b8*/ 	.word	0x000000ff
        /*01bc*/ 	.word	0x00030820
        /*01c0*/ 	.short	0x0100
        /*01c2*/ 	.byte	0x08
	.zero		1


	//   ....[3]....
        /*01c4*/ 	.word	0x000003b0
        /*01c8*/ 	.word	0x000000ff
        /*01cc*/ 	.word	0x00030818
        /*01d0*/ 	.short	0x0100
        /*01d2*/ 	.byte	0x08
	.zero		1


	//   ....[4]....
        /*01d4*/ 	.word	0x000003c0
        /*01d8*/ 	.word	0x000000ff
        /*01dc*/ 	.word	0x00030828
        /*01e0*/ 	.short	0x0100
        /*01e2*/ 	.byte	0x08
	.zero		1


	//   ....[5]....
        /*01e4*/ 	.word	0x000004f0
        /*01e8*/ 	.word	0x000000ff
        /*01ec*/ 	.word	0x00030830
        /*01f0*/ 	.short	0x0100
        /*01f2*/ 	.byte	0x08
	.zero		1


	//   ....[6]....
        /*01f4*/ 	.word	0x00000500
        /*01f8*/ 	.word	0x000000ff
        /*01fc*/ 	.word	0x00030840
        /*0200*/ 	.short	0x0100
        /*0202*/ 	.byte	0x08
	.zero		1


	//   ....[7]....
        /*0204*/ 	.word	0x00000510
        /*0208*/ 	.word	0x000000ff
        /*020c*/ 	.word	0x00030838
        /*0210*/ 	.short	0x0100
        /*0212*/ 	.byte	0x08
	.zero		1


	//   ....[8]....
        /*0214*/ 	.word	0x00000520
        /*0218*/ 	.word	0x000000ff
        /*021c*/ 	.word	0x00030848
        /*0220*/ 	.short	0x0100
        /*0222*/ 	.byte	0x08
	.zero		1


	//   ....[9]....
        /*0224*/ 	.word	0x00001660
        /*0228*/ 	.word	0x00000010
        /*022c*/ 	.word	0x00030800
        /*0230*/ 	.short	0x010a
        /*0232*/ 	.byte	0x3f
	.zero		1


	//   ....[10]....
        /*0234*/ 	.word	0x00001790
        /*0238*/ 	.word	0x00000010
        /*023c*/ 	.word	0x00030800
        /*0240*/ 	.short	0x010a
        /*0242*/ 	.byte	0x3f
	.zero		1


	//   ....[11]....
        /*0244*/ 	.word	0x00001e50
        /*0248*/ 	.word	0x00000000
        /*024c*/ 	.word	0x00030810
        /*0250*/ 	.short	0x010a
        /*0252*/ 	.byte	0x3f
	.zero		1


	//   ....[12]....
        /*0254*/ 	.word	0x00001e90
        /*0258*/ 	.word	0x00000000
        /*025c*/ 	.word	0x00030810
        /*0260*/ 	.short	0x010a
        /*0262*/ 	.byte	0x3f
	.zero		1


	//   ....[13]....
        /*0264*/ 	.word	0x000023f0
        /*0268*/ 	.word	0x00000000
        /*026c*/ 	.word	0x00030830
        /*0270*/ 	.short	0x010a
        /*0272*/ 	.byte	0x3f
	.zero		1


	//   ....[14]....
        /*0274*/ 	.word	0x00002740
        /*0278*/ 	.word	0x00000000
        /*027c*/ 	.word	0x00030830
        /*0280*/ 	.short	0x010a
        /*0282*/ 	.byte	0x3f
	.zero		1


	//   ....[15]....
        /*0284*/ 	.word	0x00004970
        /*0288*/ 	.word	0x00000006
        /*028c*/ 	.word	0x00000000
        /*0290*/ 	.short	0x0101
        /*0292*/ 	.byte	0x3f
	.zero		1


	//   ....[16]....
        /*0294*/ 	.word	0x00004c90
        /*0298*/ 	.word	0x00000000
        /*029c*/ 	.word	0x00000000
        /*02a0*/ 	.short	0x0101
        /*02a2*/ 	.byte	0x3f
	.zero		1


	//   ....[17]....
        /*02a4*/ 	.word	0x00008c70
        /*02a8*/ 	.word	0x0000000f
        /*02ac*/ 	.word	0x00030820
        /*02b0*/ 	.short	0x010a
        /*02b2*/ 	.byte	0x3f
	.zero		1


	//   ....[18]....
        /*02b4*/ 	.word	0x000093a0
        /*02b8*/ 	.word	0x0000000f
        /*02bc*/ 	.word	0x00030840
        /*02c0*/ 	.short	0x010a
        /*02c2*/ 	.byte	0x3f
	.zero		1


	//   ....[19]....
        /*02c4*/ 	.word	0x00009670
        /*02c8*/ 	.word	0x0000000f
        /*02cc*/ 	.word	0x00030828
        /*02d0*/ 	.short	0x010a
        /*02d2*/ 	.byte	0x3f
	.zero		1


	//   ....[20]....
        /*02d4*/ 	.word	0x00009940
        /*02d8*/ 	.word	0x0000000f
        /*02dc*/ 	.word	0x00030848
        /*02e0*/ 	.short	0x010a
        /*02e2*/ 	.byte	0x3f
	.zero		1


	//   ....[21]....
        /*02e4*/ 	.word	0x00009bb0
        /*02e8*/ 	.word	0x0000000f
        /*02ec*/ 	.word	0x00030820
        /*02f0*/ 	.short	0x010a
        /*02f2*/ 	.byte	0x3f
	.zero		1


	//   ....[22]....
        /*02f4*/ 	.word	0x00009ef0
        /*02f8*/ 	.word	0x0000000f
        /*02fc*/ 	.word	0x00030840
        /*0300*/ 	.short	0x010a
        /*0302*/ 	.byte	0x3f
	.zero		1


	//   ....[23]....
        /*0304*/ 	.word	0x0000a190
        /*0308*/ 	.word	0x0000000f
        /*030c*/ 	.word	0x00030828
        /*0310*/ 	.short	0x010a
        /*0312*/ 	.byte	0x3f
	.zero		1


	//   ....[24]....
        /*0314*/ 	.word	0x0000a4a0
        /*0318*/ 	.word	0x00000003
        /*031c*/ 	.word	0x00030840
        /*0320*/ 	.short	0x010a
        /*0322*/ 	.byte	0x3f
	.zero		1


	//   ....[25]....
        /*0324*/ 	.word	0x0000a900
        /*0328*/ 	.word	0x00000007
        /*032c*/ 	.word	0x00000000
        /*0330*/ 	.short	0x010a
        /*0332*/ 	.byte	0x3f
	.zero		1


	//   ....[26]....
        /*0334*/ 	.word	0x0000a950
        /*0338*/ 	.word	0x00000003
        /*033c*/ 	.word	0x00000000
        /*0340*/ 	.short	0x010a
        /*0342*/ 	.byte	0x3f
	.zero		1


	//   ....[27]....
        /*0344*/ 	.word	0x0000a9b0
        /*0348*/ 	.word	0x00000005
        /*034c*/ 	.word	0x00000000
        /*0350*/ 	.short	0x010a
        /*0352*/ 	.byte	0x3f
	.zero		1


	//   ....[28]....
        /*0354*/ 	.word	0x0000a9e0
        /*0358*/ 	.word	0x00000003
        /*035c*/ 	.word	0x00000000
        /*0360*/ 	.short	0x010a
        /*0362*/ 	.byte	0x3f
	.zero		1


	//   ....[29]....
        /*0364*/ 	.word	0x0000aae0
        /*0368*/ 	.word	0x0000000c
        /*036c*/ 	.word	0x00030800
        /*0370*/ 	.short	0x010a
        /*0372*/ 	.byte	0x3f
	.zero		1


	//   ....[30]....
        /*0374*/ 	.word	0x0000ab30
        /*0378*/ 	.word	0x00000000
        /*037c*/ 	.word	0x00030810
        /*0380*/ 	.short	0x010a
        /*0382*/ 	.byte	0x3f
	.zero		1


	//   ....[31]....
        /*0384*/ 	.word	0x0000ab80
        /*0388*/ 	.word	0x00000000
        /*038c*/ 	.word	0x00030830
        /*0390*/ 	.short	0x010a
        /*0392*/ 	.byte	0x3f
	.zero		1


	//   ....[32]....
        /*0394*/ 	.word	0x0000ae00
        /*0398*/ 	.word	0x0000000f
        /*039c*/ 	.word	0x00030820
        /*03a0*/ 	.short	0x010a
        /*03a2*/ 	.byte	0x3f
	.zero		1


	//   ....[33]....
        /*03a4*/ 	.word	0x0000ae50
        /*03a8*/ 	.word	0x0000000f
        /*03ac*/ 	.word	0x00030840
        /*03b0*/ 	.short	0x010a
        /*03b2*/ 	.byte	0x3f
	.zero		1


	//   ....[34]....
        /*03b4*/ 	.word	0x0000aea0
        /*03b8*/ 	.word	0x0000000f
        /*03bc*/ 	.word	0x00030828
        /*03c0*/ 	.short	0x010a
        /*03c2*/ 	.byte	0x3f
	.zero		1


	//   ....[35]....
        /*03c4*/ 	.word	0x0000aef0
        /*03c8*/ 	.word	0x0000000f
        /*03cc*/ 	.word	0x00030848
        /*03d0*/ 	.short	0x010a
        /*03d2*/ 	.byte	0x3f
	.zero		1


	//   ....[36]....
        /*03d4*/ 	.word	0x0000af50
        /*03d8*/ 	.word	0x0000000f
        /*03dc*/ 	.word	0x00030820
        /*03e0*/ 	.short	0x010a
        /*03e2*/ 	.byte	0x3f
	.zero		1


	//   ....[37]....
        /*03e4*/ 	.word	0x0000afa0
        /*03e8*/ 	.word	0x0000000f
        /*03ec*/ 	.word	0x00030840
        /*03f0*/ 	.short	0x010a
        /*03f2*/ 	.byte	0x3f
	.zero		1


	//   ....[38]....
        /*03f4*/ 	.word	0x0000aff0
        /*03f8*/ 	.word	0x0000000f
        /*03fc*/ 	.word	0x00030828
        /*0400*/ 	.short	0x010a
        /*0402*/ 	.byte	0x3f
	.zero		1


	//   ....[39]....
        /*0404*/ 	.word	0x0000b040
        /*0408*/ 	.word	0x00000003
        /*040c*/ 	.word	0x00030840
        /*0410*/ 	.short	0x010a
        /*0412*/ 	.byte	0x3f
	.zero		1


	//   ....[40]....
        /*0414*/ 	.word	0x0000b110
        /*0418*/ 	.word	0x00000007
        /*041c*/ 	.word	0x00000000
        /*0420*/ 	.short	0x010a
        /*0422*/ 	.byte	0x3f
	.zero		1


	//   ....[41]....
        /*0424*/ 	.word	0x0000b160
        /*0428*/ 	.word	0x00000003
        /*042c*/ 	.word	0x00000000
        /*0430*/ 	.short	0x010a
        /*0432*/ 	.byte	0x3f
	.zero		1


	//   ....[42]....
        /*0434*/ 	.word	0x0000b1b0
        /*0438*/ 	.word	0x00000005
        /*043c*/ 	.word	0x00000000
        /*0440*/ 	.short	0x010a
        /*0442*/ 	.byte	0x3f
	.zero		1


	//----- nvinfo : EIATTR_NUM_MBARRIERS
	.align		4
.L_778:
        /*0444*/ 	.byte	0x03, 0x38
        /*0446*/ 	.short	0x0009


	//----- nvinfo : EIATTR_EXIT_INSTR_OFFSETS
	.align		4
        /*0448*/ 	.byte	0x04, 0x1c
        /*044a*/ 	.short	(.L_780 - .L_779)


	//   ....[0]....
.L_779:
        /*044c*/ 	.word	0x0000aa30


	//----- nvinfo : EIATTR_MAX_THREADS
	.align		4
.L_780:
        /*0450*/ 	.byte	0x04, 0x05
        /*0452*/ 	.short	(.L_782 - .L_781)
.L_781:
        /*0454*/ 	.word	0x00000180
        /*0458*/ 	.word	0x00000001
        /*045c*/ 	.word	0x00000001


	//----- nvinfo : EIATTR_CRS_STACK_SIZE
	.align		4
.L_782:
        /*0460*/ 	.byte	0x04, 0x1e
        /*0462*/ 	.short	(.L_784 - .L_783)
.L_783:
        /*0464*/ 	.word	0x00000000


	//----- nvinfo : EIATTR_CBANK_PARAM_SIZE
	.align		4
.L_784:
        /*0468*/ 	.byte	0x03, 0x19
        /*046a*/ 	.short	0x06f0


	//----- nvinfo : EIATTR_PARAM_CBANK
	.align		4
        /*046c*/ 	.byte	0x04, 0x0a
        /*046e*/ 	.short	(.L_786 - .L_785)
	.align		4
.L_785:
        /*0470*/ 	.word	index@(.nv.constant0._ZN7cutlass13device_kernelIN5flash11enable_sm90INS1_16FlashAttnBwdSm90INS1_25CollectiveMainloopBwdSm90ILi2ELi2ELi2EN4cute5tupleIJNS5_1CILi1EEES8_S8_EEENS6_IJNS7_ILi64EEENS7_ILi128EEESB_EEENS_10bfloat16_tEfNS_4arch4Sm90ELb0ELb1ELb1ELb1ELb1ELb1ELb0ELb0ELi2ELi1ELi2ELi1ELb0EEENS1_24CollectiveEpilogueBwdGQAISC_fSF_Li256ELb1ELb1EEENS1_19SingleTileSchedulerILb1ELb0ELb0ELi128EEEEEEEEEvNT_6ParamsE)
        /*0474*/ 	.short	0x0210
        /*0476*/ 	.short	0x06f0


	//----- nvinfo : EIATTR_SW_WAR
	.align		4
.L_786:
        /*0478*/ 	.byte	0x04, 0x36
        /*047a*/ 	.short	(.L_788 - .L_787)
.L_787:
        /*047c*/ 	.word	0x00000008
.L_788:


//--------------------- .nv.info._ZN7cutlass13device_kernelIN5flash11enable_sm90INS1_16FlashAttnBwdSm90INS1_25CollectiveMainloopBwdSm90ILi2ELi2ELi2EN4cute5tupleIJNS5_1CILi1EEES8_S8_EEENS6_IJNS7_ILi64EEENS7_ILi128EEESB_EEENS_10bfloat16_tEfNS_4arch4Sm90ELb1ELb0ELb1ELb0ELb0ELb1ELb0ELb0ELi2ELi1ELi2ELi1ELb0EEENS1_21CollectiveEpilogueBwdISC_SD_SF_Li256ELb0ELb0ELi1EEENS1_25SingleTileBwdLPTSchedulerILb0ELi128ELb0EEEEEEEEEvNT_6ParamsE --------------------------
	.section	.nv.info._ZN7cutlass13device_kernelIN5flash11enable_sm90INS1_16FlashAttnBwdSm90INS1_25CollectiveMainloopBwdSm90ILi2ELi2ELi2EN4cute5tupleIJNS5_1CILi1EEES8_S8_EEENS6_IJNS7_ILi64EEENS7_ILi128EEESB_EEENS_10bfloat16_tEfNS_4arch4Sm90ELb1ELb0ELb1ELb0ELb0ELb1ELb0ELb0ELi2ELi1ELi2ELi1ELb0EEENS1_21CollectiveEpilogueBwdISC_SD_SF_Li256ELb0ELb0ELi1EEENS1_25SingleTileBwdLPTSchedulerILb0ELi128ELb0EEEEEEEEEvNT_6ParamsE,"",@"SHT_CUDA_INFO"
	.sectionflags	@""
	.align	4


	//----- nvinfo : EIATTR_CUDA_API_VERSION
	.align		4
        /*0000*/ 	.byte	0x04, 0x37
        /*0002*/ 	.short	(.L_790 - .L_789)
.L_789:
        /*0004*/ 	.word	0x00000082


	//----- nvinfo : EIATTR_KPARAM_INFO
	.align		4
.L_790:
        /*0008*/ 	.byte	0x04, 0x17
        /*000a*/ 	.short	(.L_792 - .L_791)
.L_791:
        /*000c*/ 	.word	0x00000000
        /*0010*/ 	.short	0x0000
        /*0012*/ 	.short	0x0070
        /*0014*/ 	.byte	0x00, 0xf0, 0x01, 0x24


	//----- nvinfo : EIATTR_SPARSE_MMA_MASK
	.align		4
.L_792:
        /*0018*/ 	.byte	0x03, 0x50
        /*001a*/ 	.short	0x0000


	//----- nvinfo : EIATTR_MAXREG_COUNT
	.align		4
        /*001c*/ 	.byte	0x03, 0x1b
        /*001e*/ 	.short	0x00a8


	//----- nvinfo : EIATTR_NUM_BARRIERS
	.align		4
        /*0020*/ 	.byte	0x02, 0x4c
        /*0022*/ 	.byte	0x10
	.zero		1


	//----- nvinfo : EIATTR_EXTERNS
	.align		4
        /*0024*/ 	.byte	0x04, 0x0f
        /*0026*/ 	.short	(.L_794 - .L_793)


	//   ....[0]....
	.align		4
.L_793:
        /*0028*/ 	.word	index@(__assertfail)


	//----- nvinfo : EIATTR_ANNOTATIONS
	.align		4
.L_794:
        /*002c*/ 	.byte	0x04, 0x55
        /*002e*/ 	.short	(.L_796 - .L_795)


	//   ....[0]....
.L_795:
        /*0030*/ 	.word	0x00000001
        /*0034*/ 	.byte	0xe0, 0x10, 0x00, 0x00, 0x01, 0x00, 0x00, 0x00, 0x50, 0x17, 0x00, 0x00, 0x01, 0x00, 0x00, 0x00
        /*0044*/ 	.byte	0x80, 0x32, 0x00, 0x00, 0x01, 0x00, 0x00, 0x00, 0x40, 0x33, 0x00, 0x00, 0x01, 0x00, 0x00, 0x00
        /*0054*/ 	.byte	0x80, 0x89, 0x00, 0x00, 0x01, 0x00, 0x00, 0x00, 0x70, 0x94, 0x00, 0x00


	//----- nvinfo : EIATTR_MERCURY_ISA_VERSION
	.align		4
.L_796:
        /*0060*/ 	.byte	0x03, 0x5f
        /*0062*/ 	.short	0x0101


	//----- nvinfo : EIATTR_INT_WARP_WIDE_INSTR_OFFSETS
	.align		4
        /*0064*/ 	.byte	0x04, 0x31
        /*0066*/ 	.short	(.L_798 - .L_797)


	//   ....[0]....
.L_797:
        /*0068*/ 	.word	0x000001f0


	//   ....[1]....
        /*006c*/ 	.word	0x00000220


	//----- nvinfo : EIATTR_COOP_GROUP_MASK_REGIDS
	.align		4
.L_798:
        /*0070*/ 	.byte	0x04, 0x29
        /*0072*/ 	.short	(.L_800 - .L_799)


	//   ....[0]....
.L_799:
        /*0074*/ 	.word	0xffffffff


	//   ....[1]....
        /*0078*/ 	.word	0xffffffff


	//   ....[2]....
        /*007c*/ 	.word	0xffffffff


	//   ....[3]....
        /*0080*/ 	.word	0xffffffff


	//   ....[4]....
        /*0084*/ 	.word	0xffffffff


	//   ....[5]....
        /*0088*/ 	.word	0xffffffff


	//   ....[6]....
        /*008c*/ 	.word	0xffffffff


	//   ....[7]....
        /*0090*/ 	.word	0xffffffff


	//   ....[8]....
        /*0094*/ 	.word	0x0500000f


	//----- nvinfo : EIATTR_COOP_GROUP_INSTR_OFFSETS
	.align		4
.L_800:
        /*0098*/ 	.byte	0x04, 0x28
        /*009a*/ 	.short	(.L_802 - .L_801)


	//   ....[0]....
.L_801:
        /*009c*/ 	.word	0x00000070


	//   ....[1]....
        /*00a0*/ 	.word	0x00000200


	//   ....[2]....
        /*00a4*/ 	.word	0x00000250


	//   ....[3]....
        /*00a8*/ 	.word	0x00000440


	//   ....[4]....
        /*00ac*/ 	.word	0x00000680


	//   ....[5]....
        /*00b0*/ 	.word	0x00001380


	//   ....[6]....
        /*00b4*/ 	.word	0x000053a0


	//   ....[7]....
        /*00b8*/ 	.word	0x00006e90


	//   ....[8]....
        /*00bc*/ 	.word	0x0000a030


	//----- nvinfo : EIATTR_REG_RECONFIG
	.align		4
.L_802:
        /*00c0*/ 	.byte	0x01, 0x54
	.zero		2


	//----- nvinfo : EIATTR_SYSCALL_OFFSETS
	.align		4
        /*00c4*/ 	.byte	0x04, 0x46
        /*00c6*/ 	.short	(.L_804 - .L_803)


	//   ....[0]....
.L_803:
        /*00c8*/ 	.word	0x00000fb0


	//   ....[1]....
        /*00cc*/ 	.word	0x000010a0


	//   ....[2]....
        /*00d0*/ 	.word	0x00001210


	//   ....[3]....
        /*00d4*/ 	.word	0x00001300


	//   ....[4]....
        /*00d8*/ 	.word	0x00004d10


	//   ....[5]....
        /*00dc*/ 	.word	0x00004e50


	//   ....[6]....
        /*00e0*/ 	.word	0x00004f70


	//   ....[7]....
        /*00e4*/ 	.word	0x00005090


	//----- nvinfo : EIATTR_MBARRIER_INSTR_OFFSETS
	.align		4
.L_804:
        /*00e8*/ 	.byte	0x04, 0x39
        /*00ea*/ 	.short	(.L_806 - .L_805)


	//   ....[0]....
.L_805:
        /*00ec*/ 	.word	0x000002f0
        /*00f0*/ 	.word	0x000000ff
        /*00f4*/ 	.word	0x00030800
        /*00f8*/ 	.short	0x0100
        /*00fa*/ 	.byte	0x06
	.zero		1


	//   ....[1]....
        /*00fc*/ 	.word	0x000003f0
        /*0100*/ 	.word	0x000000ff
        /*0104*/ 	.word	0x00030810
        /*0108*/ 	.short	0x0100
        /*010a*/ 	.byte	0x08
	.zero		1


	//   ....[2]....
        /*010c*/ 	.word	0x00000400
        /*0110*/ 	.word	0x000000ff
        /*0114*/ 	.word	0x00030820
        /*0118*/ 	.short	0x0100
        /*011a*/ 	.byte	0x08
	.zero		1


	//   ....[3]....
        /*011c*/ 	.word	0x00000410
        /*0120*/ 	.word	0x000000ff
        /*0124*/ 	.word	0x00030818
        /*0128*/ 	.short	0x0100
        /*012a*/ 	.byte	0x08
	.zero		1


	//   ....[4]....
        /*012c*/ 	.word	0x00000420
        /*0130*/ 	.word	0x000000ff
        /*0134*/ 	.word	0x00030828
        /*0138*/ 	.short	0x0100
        /*013a*/ 	.byte	0x08
	.zero		1


	//   ....[5]....
        /*013c*/ 	.word	0x00000550
        /*0140*/ 	.word	0x000000ff
        /*0144*/ 	.word	0x00030830
        /*0148*/ 	.short	0x0100
        /*014a*/ 	.byte	0x08
	.zero		1


	//   ....[6]....
        /*014c*/ 	.word	0x00000560
        /*0150*/ 	.word	0x000000ff
        /*0154*/ 	.word	0x00030840
        /*0158*/ 	.short	0x0100
        /*015a*/ 	.byte	0x08
	.zero		1


	//   ....[7]....
        /*015c*/ 	.word	0x00000570
        /*0160*/ 	.word	0x000000ff
        /*0164*/ 	.word	0x00030838
        /*0168*/ 	.short	0x0100
        /*016a*/ 	.byte	0x08
	.zero		1


	//   ....[8]....
        /*016c*/ 	.word	0x00000580
        /*0170*/ 	.word	0x000000ff
        /*0174*/ 	.word	0x00030848
        /*0178*/ 	.short	0x0100
        /*017a*/ 	.byte	0x08
	.zero		1


	//   ....[9]....
        /*017c*/ 	.word	0x000013c0
        /*0180*/ 	.word	0x00000010
        /*0184*/ 	.word	0x00030800
        /*0188*/ 	.short	0x010a
        /*018a*/ 	.byte	0x3f
	.zero		1


	//   ....[10]....
        /*018c*/ 	.word	0x00001460
        /*0190*/ 	.word	0x00000010
        /*0194*/ 	.word	0x00030800
        /*0198*/ 	.short	0x010a
        /*019a*/ 	.byte	0x3f
	.zero		1


	//   ....[11]....
        /*019c*/ 	.word	0x00001bc0
        /*01a0*/ 	.word	0x00000000
        /*01a4*/ 	.word	0x00030810
        /*01a8*/ 	.short	0x010a
        /*01aa*/ 	.byte	0x3f
	.zero		1


	//   ....[12]....
        /*01ac*/ 	.word	0x00001c00
        /*01b0*/ 	.word	0x00000000
        /*01b4*/ 	.word	0x00030810
        /*01b8*/ 	.short	0x010a
        /*01ba*/ 	.byte	0x3f
	.zero		1


	//   ....[13]....
        /*01bc*/ 	.word	0x00002160
        /*01c0*/ 	.word	0x00000000
        /*01c4*/ 	.word	0x00030830
        /*01c8*/ 	.short	0x010a
        /*01ca*/ 	.byte	0x3f
	.zero		1


	//   ....[14]....
        /*01cc*/ 	.word	0x000024d0
        /*01d0*/ 	.word	0x00000000
        /*01d4*/ 	.word	0x00030830
        /*01d8*/ 	.short	0x010a
        /*01da*/ 	.byte	0x3f
	.zero		1


	//   ....[15]....
        /*01dc*/ 	.word	0x00004420
        /*01e0*/ 	.word	0x00000006
        /*01e4*/ 	.word	0x00000000
        /*01e8*/ 	.short	0x0101
        /*01ea*/ 	.byte	0x3f
	.zero		1


	//   ....[16]....
        /*01ec*/ 	.word	0x00004750
        /*01f0*/ 	.word	0x00000000
        /*01f4*/ 	.word	0x00000000
        /*01f8*/ 	.short	0x0101
        /*01fa*/ 	.byte	0x3f
	.zero		1


	//   ....[17]....
        /*01fc*/ 	.word	0x000082e0
        /*0200*/ 	.word	0x00000010
        /*0204*/ 	.word	0x00030820
        /*0208*/ 	.short	0x010a
        /*020a*/ 	.byte	0x3f
	.zero		1


	//   ....[18]....
        /*020c*/ 	.word	0x00008a10
        /*0210*/ 	.word	0x00000010
        /*0214*/ 	.word	0x00030840
        /*0218*/ 	.short	0x010a
        /*021a*/ 	.byte	0x3f
	.zero		1


	//   ....[19]....
        /*021c*/ 	.word	0x00008cb0
        /*0220*/ 	.word	0x00000010
        /*0224*/ 	.word	0x00030828
        /*0228*/ 	.short	0x010a
        /*022a*/ 	.byte	0x3f
	.zero		1


	//   ....[20]....
        /*022c*/ 	.word	0x00008f50
        /*0230*/ 	.word	0x00000010
        /*0234*/ 	.word	0x00030848
        /*0238*/ 	.short	0x010a
        /*023a*/ 	.byte	0x3f
	.zero		1


	//   ....[21]....
        /*023c*/ 	.word	0x000091a0
        /*0240*/ 	.word	0x00000010
        /*0244*/ 	.word	0x00030820
        /*0248*/ 	.short	0x010a
        /*024a*/ 	.byte	0x3f
	.zero		1


	//   ....[22]....
        /*024c*/ 	.word	0x000094d0
        /*0250*/ 	.word	0x00000010
        /*0254*/ 	.word	0x00030840
        /*0258*/ 	.short	0x010a
        /*025a*/ 	.byte	0x3f
	.zero		1


	//   ....[23]....
        /*025c*/ 	.word	0x00009740
        /*0260*/ 	.word	0x00000010
        /*0264*/ 	.word	0x00030828
        /*0268*/ 	.short	0x010a
        /*026a*/ 	.byte	0x3f
	.zero		1


	//   ....[24]....
        /*026c*/ 	.word	0x00009a60
        /*0270*/ 	.word	0x00000003
        /*0274*/ 	.word	0x00030840
        /*0278*/ 	.short	0x010a
        /*027a*/ 	.byte	0x3f
	.zero		1


	//   ....[25]....
        /*027c*/ 	.word	0x00009ea0
        /*0280*/ 	.word	0x00000006
        /*0284*/ 	.word	0x00000000
        /*0288*/ 	.short	0x010a
        /*028a*/ 	.byte	0x3f
	.zero		1


	//   ....[26]....
        /*028c*/ 	.word	0x00009f00
        /*0290*/ 	.word	0x00000003
        /*0294*/ 	.word	0x00000000
        /*0298*/ 	.short	0x010a
        /*029a*/ 	.byte	0x3f
	.zero		1


	//   ....[27]....
        /*029c*/ 	.word	0x00009f60
        /*02a0*/ 	.word	0x00000000
        /*02a4*/ 	.word	0x00000000
        /*02a8*/ 	.short	0x010a
        /*02aa*/ 	.byte	0x3f
	.zero		1


	//   ....[28]....
        /*02ac*/ 	.word	0x00009f90
        /*02b0*/ 	.word	0x00000003
        /*02b4*/ 	.word	0x00000000
        /*02b8*/ 	.short	0x010a
        /*02ba*/ 	.byte	0x3f
	.zero		1


	//   ....[29]....
        /*02bc*/ 	.word	0x0000a090
        /*02c0*/ 	.word	0x00000000
        /*02c4*/ 	.word	0x00030800
        /*02c8*/ 	.short	0x010a
        /*02ca*/ 	.byte	0x3f
	.zero		1


	//   ....[30]....
        /*02cc*/ 	.word	0x0000a0e0
        /*02d0*/ 	.word	0x00000000
        /*02d4*/ 	.word	0x00030810
        /*02d8*/ 	.short	0x010a
        /*02da*/ 	.byte	0x3f
	.zero		1


	//   ....[31]....
        /*02dc*/ 	.word	0x0000a130
        /*02e0*/ 	.word	0x00000000
        /*02e4*/ 	.word	0x00030830
        /*02e8*/ 	.short	0x010a
        /*02ea*/ 	.byte	0x3f
	.zero		1


	//   ....[32]....
        /*02ec*/ 	.word	0x0000a180
        /*02f0*/ 	.word	0x00000010
        /*02f4*/ 	.word	0x00030820
        /*02f8*/ 	.short	0x010a
        /*02fa*/ 	.byte	0x3f
	.zero		1


	//   ....[33]....
        /*02fc*/ 	.word	0x0000a1d0
        /*0300*/ 	.word	0x00000010
        /*0304*/ 	.word	0x00030840
        /*0308*/ 	.short	0x010a
        /*030a*/ 	.byte	0x3f
	.zero		1


	//   ....[34]....
        /*030c*/ 	.word	0x0000a220
        /*0310*/ 	.word	0x00000010
        /*0314*/ 	.word	0x00030828
        /*0318*/ 	.short	0x010a
        /*031a*/ 	.byte	0x3f
	.zero		1


	//   ....[35]....
        /*031c*/ 	.word	0x0000a270
        /*0320*/ 	.word	0x00000010
        /*0324*/ 	.word	0x00030848
        /*0328*/ 	.short	0x010a
        /*032a*/ 	.byte	0x3f
	.zero		1


	//   ....[36]....
        /*032c*/ 	.word	0x0000a2d0
        /*0330*/ 	.word	0x00000010
        /*0334*/ 	.word	0x00030820
        /*0338*/ 	.short	0x010a
        /*033a*/ 	.byte	0x3f
	.zero		1


	//   ....[37]....
        /*033c*/ 	.word	0x0000a320
        /*0340*/ 	.word	0x00000010
        /*0344*/ 	.word	0x00030840
        /*0348*/ 	.short	0x010a
        /*034a*/ 	.byte	0x3f
	.zero		1


	//   ....[38]....
        /*034c*/ 	.word	0x0000a370
        /*0350*/ 	.word	0x00000010
        /*0354*/ 	.word	0x00030828
        /*0358*/ 	.short	0x010a
        /*035a*/ 	.byte	0x3f
	.zero		1


	//   ....[39]....
        /*035c*/ 	.word	0x0000a3c0
        /*0360*/ 	.word	0x00000003
        /*0364*/ 	.word	0x00030840
        /*0368*/ 	.short	0x010a
        /*036a*/ 	.byte	0x3f
	.zero		1


	//   ....[40]....
        /*036c*/ 	.word	0x0000a490
        /*0370*/ 	.word	0x00000006
        /*0374*/ 	.word	0x00000000
        /*0378*/ 	.short	0x010a
        /*037a*/ 	.byte	0x3f
	.zero		1


	//   ....[41]....
        /*037c*/ 	.word	0x0000a4e0
        /*0380*/ 	.word	0x00000003
        /*0384*/ 	.word	0x00000000
        /*0388*/ 	.short	0x010a
        /*038a*/ 	.byte	0x3f
	.zero		1


	//   ....[42]....
        /*038c*/ 	.word	0x0000a530
        /*0390*/ 	.word	0x00000000
        /*0394*/ 	.word	0x00000000
        /*0398*/ 	.short	0x010a
        /*039a*/ 	.byte	0x3f
	.zero		1


	//----- nvinfo : EIATTR_NUM_MBARRIERS
	.align		4
.L_806:
        /*039c*/ 	.byte	0x03, 0x38
        /*039e*/ 	.short	0x0009


	//----- nvinfo : EIATTR_EXIT_INSTR_OFFSETS
	.align		4
        /*03a0*/ 	.byte	0x04, 0x1c
        /*03a2*/ 	.short	(.L_808 - .L_807)


	//   ....[0]....
.L_807:
        /*03a4*/ 	.word	0x00009fe0


	//----- nvinfo : EIATTR_MAX_THREADS
	.align		4
.L_808:
        /*03a8*/ 	.byte	0x04, 0x05
        /*03aa*/ 	.short	(.L_810 - .L_809)
.L_809:
        /*03ac*/ 	.word	0x00000180
        /*03b0*/ 	.word	0x00000001
        /*03b4*/ 	.word	0x00000001


	//----- nvinfo : EIATTR_CRS_STACK_SIZE
	.align		4
.L_810:
        /*03b8*/ 	.byte	0x04, 0x1e
        /*03ba*/ 	.short	(.L_812 - .L_811)
.L_811:
        /*03bc*/ 	.word	0x00000000


	//----- nvinfo : EIATTR_CBANK_PARAM_SIZE
	.align		4
.L_812:
        /*03c0*/ 	.byte	0x03, 0x19
        /*03c2*/ 	.short	0x0970


	//----- nvinfo : EIATTR_PARAM_CBANK
	.align		4
        /*03c4*/ 	.byte	0x04, 0x0a
        /*03c6*/ 	.short	(.L_814 - .L_813)
	.align		4
.L_813:
        /*03c8*/ 	.word	index@(.nv.constant0._ZN7cutlass13device_kernelIN5flash11enable_sm90INS1_16FlashAttnBwdSm90INS1_25CollectiveMainloopBwdSm90ILi2ELi2ELi2EN4cute5tupleIJNS5_1CILi1EEES8_S8_EEENS6_IJNS7_ILi64EEENS7_ILi128EEESB_EEENS_10bfloat16_tEfNS_4arch4Sm90ELb1ELb0ELb1ELb0ELb0ELb1ELb0ELb0ELi2ELi1ELi2ELi1ELb0EEENS1_21CollectiveEpilogueBwdISC_SD_SF_Li256ELb0ELb0ELi1EEENS1_25SingleTileBwdLPTSchedulerILb0ELi128ELb0EEEEEEEEEvNT_6ParamsE)
        /*03cc*/ 	.short	0x0210
        /*03ce*/ 	.short	0x0970


	//----- nvinfo : EIATTR_SW_WAR
	.align		4
.L_814:
        /*03d0*/ 	.byte	0x04, 0x36
        /*03d2*/ 	.short	(.L_816 - .L_815)
.L_815:
        /*03d4*/ 	.word	0x00000008
.L_816:


//--------------------- .nv.info._ZN7cutlass13device_kernelIN5flash11enable_sm90INS1_16FlashAttnBwdSm90INS1_25CollectiveMainloopBwdSm90ILi2ELi2ELi2EN4cute5tupleIJNS5_1CILi1EEES8_S8_EEENS6_IJNS7_ILi64EEENS7_ILi128EEESB_EEENS_10bfloat16_tEfNS_4arch4Sm90ELb1ELb0ELb1ELb0ELb1ELb1ELb0ELb0ELi2ELi1ELi2ELi1ELb0EEENS1_21CollectiveEpilogueBwdISC_SD_SF_Li256ELb0ELb0ELi1EEENS1_25SingleTileBwdLPTSchedulerILb0ELi128ELb1EEEEEEEEEvNT_6ParamsE --------------------------
	.section	.nv.info._ZN7cutlass13device_kernelIN5flash11enable_sm90INS1_16FlashAttnBwdSm90INS1_25CollectiveMainloopBwdSm90ILi2ELi2ELi2EN4cute5tupleIJNS5_1CILi1EEES8_S8_EEENS6_IJNS7_ILi64EEENS7_ILi128EEESB_EEENS_10bfloat16_tEfNS_4arch4Sm90ELb1ELb0ELb1ELb0ELb1ELb1ELb0ELb0ELi2ELi1ELi2ELi1ELb0EEENS1_21CollectiveEpilogueBwdISC_SD_SF_Li256ELb0ELb0ELi1EEENS1_25SingleTileBwdLPTSchedulerILb0ELi128ELb1EEEEEEEEEvNT_6ParamsE,"",@"SHT_CUDA_INFO"
	.sectionflags	@""
	.align	4


	//----- nvinfo : EIATTR_CUDA_API_VERSION
	.align		4
        /*0000*/ 	.byte	0x04, 0x37
        /*0002*/ 	.short	(.L_818 - .L_817)
.L_817:
        /*0004*/ 	.word	0x00000082


	//----- nvinfo : EIATTR_KPARAM_INFO
	.align		4
.L_818:
        /*0008*/ 	.byte	0x04, 0x17
        /*000a*/ 	.short	(.L_820 - .L_819)
.L_819:
        /*000c*/ 	.word	0x00000000
        /*0010*/ 	.short	0x0000
        /*0012*/ 	.short	0x0070
        /*0014*/ 	.byte	0x00, 0xf0, 0x01, 0x24


	//----- nvinfo : EIATTR_SPARSE_MMA_MASK
	.align		4
.L_820:
        /*0018*/ 	.byte	0x03, 0x50
        /*001a*/ 	.short	0x0000


	//----- nvinfo : EIATTR_MAXREG_COUNT
	.align		4
        /*001c*/ 	.byte	0x03, 0x1b
        /*001e*/ 	.short	0x00a8


	//----- nvinfo : EIATTR_NUM_BARRIERS
	.align		4
        /*0020*/ 	.byte	0x02, 0x4c
        /*0022*/ 	.byte	0x10
	.zero		1


	//----- nvinfo : EIATTR_EXTERNS
	.align		4
        /*0024*/ 	.byte	0x04, 0x0f
        /*0026*/ 	.short	(.L_822 - .L_821)


	//   ....[0]....
	.align		4
.L_821:
        /*0028*/ 	.word	index@(__assertfail)


	//----- nvinfo : EIATTR_ANNOTATIONS
	.align		4
.L_822:
        /*002c*/ 	.byte	0x04, 0x55
        /*002e*/ 	.short	(.L_824 - .L_823)


	//   ....[0]....
.L_823:
        /*0030*/ 	.word	0x00000001
        /*0034*/ 	.byte	0x20, 0x11, 0x00, 0x00, 0x01, 0x00, 0x00, 0x00, 0x90, 0x17, 0x00, 0x00, 0x01, 0x00, 0x00, 0x00
        /*0044*/ 	.byte	0xc0, 0x32, 0x00, 0x00, 0x01, 0x00, 0x00, 0x00, 0x80, 0x33, 0x00, 0x00, 0x01, 0x00, 0x00, 0x00
        /*0054*/ 	.byte	0x00, 0x94, 0x00, 0x00, 0x01, 0x00, 0x00, 0x00, 0xf0, 0x9e, 0x00, 0x00


	//----- nvinfo : EIATTR_MERCURY_ISA_VERSION
	.align		4
.L_824:
        /*0060*/ 	.byte	0x03, 0x5f
        /*0062*/ 	.short	0x0101


	//----- nvinfo : EIATTR_INT_WARP_WIDE_INSTR_OFFSETS
	.align		4
        /*0064*/ 	.byte	0x04, 0x31
        /*0066*/ 	.short	(.L_826 - .L_825)


	//   ....[0]....
.L_825:
        /*0068*/ 	.word	0x000001f0


	//   ....[1]....
        /*006c*/ 	.word	0x00000220


	//   ....[2]....
        /*0070*/ 	.word	0x00007ad0


	//   ....[3]....
        /*0074*/ 	.word	0x00008140


	//   ....[4]....
        /*0078*/ 	.word	0x00008670


	//----- nvinfo : EIATTR_COOP_GROUP_MASK_REGIDS
	.align		4
.L_826:
        /*007c*/ 	.byte	0x04, 0x29
        /*007e*/ 	.short	(.L_828 - .L_827)


	//   ....[0]....
.L_827:
        /*0080*/ 	.word	0xffffffff


	//   ....[1]....
        /*0084*/ 	.word	0xffffffff


	//   ....[2]....
        /*0088*/ 	.word	0xffffffff


	//   ....[3]....
        /*008c*/ 	.word	0xffffffff


	//   ....[4]....
        /*0090*/ 	.word	0xffffffff


	//   ....[5]....
        /*0094*/ 	.word	0xffffffff


	//   ....[6]....
        /*0098*/ 	.word	0xffffffff


	//   ....[7]....
        /*009c*/ 	.word	0xffffffff


	//   ....[8]....
        /*00a0*/ 	.word	0xffffffff


	//   ....[9]....
        /*00a4*/ 	.word	0xffffffff


	//   ....[10]....
        /*00a8*/ 	.word	0xffffffff


	//   ....[11]....
        /*00ac*/ 	.word	0xffffffff


	//   ....[12]....
        /*00b0*/ 	.word	0xffffffff


	//   ....[13]....
        /*00b4*/ 	.word	0xffffffff


	//   ....[14]....
        /*00b8*/ 	.word	0x0500000f


	//   ....[15]....
        /*00bc*/ 	.word	0x0500000f


	//   ....[16]....
        /*00c0*/ 	.word	0x0500000f


	//   ....[17]....
        /*00c4*/ 	.word	0x0500000f


	//----- nvinfo : EIATTR_COOP_GROUP_INSTR_OFFSETS
	.align		4
.L_828:
        /*00c8*/ 	.byte	0x04, 0x28
        /*00ca*/ 	.short	(.L_830 - .L_829)


	//   ....[0]....
.L_829:
        /*00cc*/ 	.word	0x00000070


	//   ....[1]....
        /*00d0*/ 	.word	0x00000200


	//   ....[2]....
        /*00d4*/ 	.word	0x00000250


	//   ....[3]....
        /*00d8*/ 	.word	0x00000440


	//   ....[4]....
        /*00dc*/ 	.word	0x00000690


	//   ....[5]....
        /*00e0*/ 	.word	0x000013c0


	//   ....[6]....
        /*00e4*/ 	.word	0x000053d0


	//   ....[7]....
        /*00e8*/ 	.word	0x00006f00


	//   ....[8]....
        /*00ec*/ 	.word	0x000076d0


	//   ....[9]....
        /*00f0*/ 	.word	0x00007a00


	//   ....[10]....
        /*00f4*/ 	.word	0x00007dc0


	//   ....[11]....
        /*00f8*/ 	.word	0x00008070


	//   ....[12]....
        /*00fc*/ 	.word	0x00008330


	//   ....[13]....
        /*0100*/ 	.word	0x000085a0


	//   ....[14]....
        /*0104*/ 	.word	0x0000aab0


	//   ....[15]....
        /*0108*/ 	.word	0x0000ac30


	//   ....[16]....
        /*010c*/ 	.word	0x0000aca0


	//   ....[17]....
        /*0110*/ 	.word	0x0000ad10


	//----- nvinfo : EIATTR_REG_RECONFIG
	.align		4
.L_830:
        /*0114*/ 	.byte	0x01, 0x54
	.zero		2


	//----- nvinfo : EIATTR_SYSCALL_OFFSETS
	.align		4
        /*0118*/ 	.byte	0x04, 0x46
        /*011a*/ 	.short	(.L_832 - .L_831)


	//   ....[0]....
.L_831:
        /*011c*/ 	.word	0x00000ff0


	//   ....[1]....
        /*0120*/ 	.word	0x000010e0


	//   ....[2]....
        /*0124*/ 	.word	0x00001250


	//   ....[3]....
        /*0128*/ 	.word	0x00001340


	//   ....[4]....
        /*012c*/ 	.word	0x00004d40


	//   ....[5]....
        /*0130*/ 	.word	0x00004e80


	//   ....[6]....
        /*0134*/ 	.word	0x00004fa0


	//   ....[7]....
        /*0138*/ 	.word	0x000050c0


	//----- nvinfo : EIATTR_MBARRIER_INSTR_OFFSETS
	.align		4
.L_832:
        /*013c*/ 	.byte	0x04, 0x39
        /*013e*/ 	.short	(.L_834 - .L_833)


	//   ....[0]....
.L_833:
        /*0140*/ 	.word	0x000002f0
        /*0144*/ 	.word	0x000000ff
        /*0148*/ 	.word	0x00030800
        /*014c*/ 	.short	0x0100
        /*014e*/ 	.byte	0x06
	.zero		1


	//   ....[1]....
        /*0150*/ 	.word	0x000003f0
        /*0154*/ 	.word	0x000000ff
        /*0158*/ 	.word	0x00030810
        /*015c*/ 	.short	0x0100
        /*015e*/ 	.byte	0x08
	.zero		1


	//   ....[2]....
        /*0160*/ 	.word	0x00000400
        /*0164*/ 	.word	0x000000ff
        /*0168*/ 	.word	0x00030820
        /*016c*/ 	.short	0x0100
        /*016e*/ 	.byte	0x08
	.zero		1


	//   ....[3]....
        /*0170*/ 	.word	0x00000410
        /*0174*/ 	.word	0x000000ff
        /*0178*/ 	.word	0x00030818
        /*017c*/ 	.short	0x0100
        /*017e*/ 	.byte	0x08
	.zero		1


	//   ....[4]....
        /*0180*/ 	.word	0x00000420
        /*0184*/ 	.word	0x000000ff
        /*0188*/ 	.word	0x00030828
        /*018c*/ 	.short	0x0100
        /*018e*/ 	.byte	0x08
	.zero		1


	//   ....[5]....
        /*0190*/ 	.word	0x00000550
        /*0194*/ 	.word	0x000000ff
        /*0198*/ 	.word	0x00030830
        /*019c*/ 	.short	0x0100
        /*019e*/ 	.byte	0x08
	.zero		1


	//   ....[6]....
        /*01a0*/ 	.word	0x00000560
        /*01a4*/ 	.word	0x000000ff
        /*01a8*/ 	.word	0x00030840
        /*01ac*/ 	.short	0x0100
        /*01ae*/ 	.byte	0x08
	.zero		1


	//   ....[7]....
        /*01b0*/ 	.word	0x00000570
        /*01b4*/ 	.word	0x000000ff
        /*01b8*/ 	.word	0x00030838
        /*01bc*/ 	.short	0x0100
        /*01be*/ 	.byte	0x08
	.zero		1


	//   ....[8]....
        /*01c0*/ 	.word	0x00000580
        /*01c4*/ 	.word	0x000000ff
        /*01c8*/ 	.word	0x00030848
        /*01cc*/ 	.short	0x0100
        /*01ce*/ 	.byte	0x08
	.zero		1


	//   ....[9]....
        /*01d0*/ 	.word	0x00001400
        /*01d4*/ 	.word	0x00000010
        /*01d8*/ 	.word	0x00030800
        /*01dc*/ 	.short	0x010a
        /*01de*/ 	.byte	0x3f
	.zero		1


	//   ....[10]....
        /*01e0*/ 	.word	0x000014a0
        /*01e4*/ 	.word	0x00000010
        /*01e8*/ 	.word	0x00030800
        /*01ec*/ 	.short	0x010a
        /*01ee*/ 	.byte	0x3f
	.zero		1


	//   ....[11]....
        /*01f0*/ 	.word	0x00001c00
        /*01f4*/ 	.word	0x00000000
        /*01f8*/ 	.word	0x00030810
        /*01fc*/ 	.short	0x010a
        /*01fe*/ 	.byte	0x3f
	.zero		1


	//   ....[12]....
        /*0200*/ 	.word	0x00001c40
        /*0204*/ 	.word	0x00000000
        /*0208*/ 	.word	0x00030810
        /*020c*/ 	.short	0x010a
        /*020e*/ 	.byte	0x3f
	.zero		1


	//   ....[13]....
        /*0210*/ 	.word	0x000021a0
        /*0214*/ 	.word	0x00000000
        /*0218*/ 	.word	0x00030830
        /*021c*/ 	.short	0x010a
        /*021e*/ 	.byte	0x3f
	.zero		1


	//   ....[14]....
        /*0220*/ 	.word	0x00002510
        /*0224*/ 	.word	0x00000000
        /*0228*/ 	.word	0x00030830
        /*022c*/ 	.short	0x010a
        /*022e*/ 	.byte	0x3f
	.zero		1


	//   ....[15]....
        /*0230*/ 	.word	0x00004450
        /*0234*/ 	.word	0x00000006
        /*0238*/ 	.word	0x00000000
        /*023c*/ 	.short	0x0101
        /*023e*/ 	.byte	0x3f
	.zero		1


	//   ....[16]....
        /*0240*/ 	.word	0x00004780
        /*0244*/ 	.word	0x00000000
        /*0248*/ 	.word	0x00000000
        /*024c*/ 	.short	0x0101
        /*024e*/ 	.byte	0x3f
	.zero		1


	//   ....[17]....
        /*0250*/ 	.word	0x00008d60
        /*0254*/ 	.word	0x00000010
        /*0258*/ 	.word	0x00030820
        /*025c*/ 	.short	0x010a
        /*025e*/ 	.byte	0x3f
	.zero		1


	//   ....[18]....
        /*0260*/ 	.word	0x00009490
        /*0264*/ 	.word	0x00000010
        /*0268*/ 	.word	0x00030840
        /*026c*/ 	.short	0x010a
        /*026e*/ 	.byte	0x3f
	.zero		1


	//   ....[19]....
        /*0270*/ 	.word	0x00009730
        /*0274*/ 	.word	0x00000010
        /*0278*/ 	.word	0x00030828
        /*027c*/ 	.short	0x010a
        /*027e*/ 	.byte	0x3f
	.zero		1


	//   ....[20]....
        /*0280*/ 	.word	0x000099d0
        /*0284*/ 	.word	0x00000010
        /*0288*/ 	.word	0x00030848
        /*028c*/ 	.short	0x010a
        /*028e*/ 	.byte	0x3f
	.zero		1


	//   ....[21]....
        /*0290*/ 	.word	0x00009c20
        /*0294*/ 	.word	0x00000010
        /*0298*/ 	.word	0x00030820
        /*029c*/ 	.short	0x010a
        /*029e*/ 	.byte	0x3f
	.zero		1


	//   ....[22]....
        /*02a0*/ 	.word	0x00009f50
        /*02a4*/ 	.word	0x00000010
        /*02a8*/ 	.word	0x00030840
        /*02ac*/ 	.short	0x010a
        /*02ae*/ 	.byte	0x3f
	.zero		1


	//   ....[23]....
        /*02b0*/ 	.word	0x0000a1c0
        /*02b4*/ 	.word	0x00000010
        /*02b8*/ 	.word	0x00030828
        /*02bc*/ 	.short	0x010a
        /*02be*/ 	.byte	0x3f
	.zero		1


	//   ....[24]....
        /*02c0*/ 	.word	0x0000a4e0
        /*02c4*/ 	.word	0x00000003
        /*02c8*/ 	.word	0x00030840
        /*02cc*/ 	.short	0x010a
        /*02ce*/ 	.byte	0x3f
	.zero		1


	//   ....[25]....
        /*02d0*/ 	.word	0x0000a920
        /*02d4*/ 	.word	0x00000006
        /*02d8*/ 	.word	0x00000000
        /*02dc*/ 	.short	0x010a
        /*02de*/ 	.byte	0x3f
	.zero		1


	//   ....[26]....
        /*02e0*/ 	.word	0x0000a980
        /*02e4*/ 	.word	0x00000003
        /*02e8*/ 	.word	0x00000000
        /*02ec*/ 	.short	0x010a
        /*02ee*/ 	.byte	0x3f
	.zero		1


	//   ....[27]....
        /*02f0*/ 	.word	0x0000a9e0
        /*02f4*/ 	.word	0x00000000
        /*02f8*/ 	.word	0x00000000
        /*02fc*/ 	.short	0x010a
        /*02fe*/ 	.byte	0x3f
	.zero		1


	//   ....[28]....
        /*0300*/ 	.word	0x0000aa10
        /*0304*/ 	.word	0x00000003
        /*0308*/ 	.word	0x00000000
        /*030c*/ 	.short	0x010a
        /*030e*/ 	.byte	0x3f
	.zero		1


	//   ....[29]....
        /*0310*/ 	.word	0x0000ab10
        /*0314*/ 	.word	0x00000000
        /*0318*/ 	.word	0x00030800
        /*031c*/ 	.short	0x010a
        /*031e*/ 	.byte	0x3f
	.zero		1


	//   ....[30]....
        /*0320*/ 	.word	0x0000ab60
        /*0324*/ 	.word	0x00000000
        /*0328*/ 	.word	0x00030810
        /*032c*/ 	.short	0x010a
        /*032e*/ 	.byte	0x3f
	.zero		1


	//   ....[31]....
        /*0330*/ 	.word	0x0000abb0
        /*0334*/ 	.word	0x00000000
        /*0338*/ 	.word	0x00030830
        /*033c*/ 	.short	0x010a
        /*033e*/ 	.byte	0x3f
	.zero		1


	//   ....[32]....
        /*0340*/ 	.word	0x0000ad50
        /*0344*/ 	.word	0x00000010
        /*0348*/ 	.word	0x00030820
        /*034c*/ 	.short	0x010a
        /*034e*/ 	.byte	0x3f
	.zero		1


	//   ....[33]....
        /*0350*/ 	.word	0x0000ada0
        /*0354*/ 	.word	0x00000010
        /*0358*/ 	.word	0x00030840
        /*035c*/ 	.short	0x010a
        /*035e*/ 	.byte	0x3f
	.zero		1


	//   ....[34]....
        /*0360*/ 	.word	0x0000adf0
        /*0364*/ 	.word	0x00000010
        /*0368*/ 	.word	0x00030828
        /*036c*/ 	.short	0x010a
        /*036e*/ 	.byte	0x3f
	.zero		1


	//   ....[35]....
        /*0370*/ 	.word	0x0000ae40
        /*0374*/ 	.word	0x00000010
        /*0378*/ 	.word	0x00030848
        /*037c*/ 	.short	0x010a
        /*037e*/ 	.byte	0x3f
	.zero		1


	//   ....[36]....
        /*0380*/ 	.word	0x0000aea0
        /*0384*/ 	.word	0x00000010
        /*0388*/ 	.word	0x00030820
        /*038c*/ 	.short	0x010a
        /*038e*/ 	.byte	0x3f
	.zero		1


	//   ....[37]....
        /*0390*/ 	.word	0x0000aef0
        /*0394*/ 	.word	0x00000010
        /*0398*/ 	.word	0x00030840
        /*039c*/ 	.short	0x010a
        /*039e*/ 	.byte	0x3f
	.zero		1


	//   ....[38]....
        /*03a0*/ 	.word	0x0000af40
        /*03a4*/ 	.word	0x00000010
        /*03a8*/ 	.word	0x00030828
        /*03ac*/ 	.short	0x010a
        /*03ae*/ 	.byte	0x3f
	.zero		1


	//   ....[39]....
        /*03b0*/ 	.word	0x0000af90
        /*03b4*/ 	.word	0x00000003
        /*03b8*/ 	.word	0x00030840
        /*03bc*/ 	.short	0x010a
        /*03be*/ 	.byte	0x3f
	.zero		1


	//   ....[40]....
        /*03c0*/ 	.word	0x0000b060
        /*03c4*/ 	.word	0x00000006
        /*03c8*/ 	.word	0x00000000
        /*03cc*/ 	.short	0x010a
        /*03ce*/ 	.byte	0x3f
	.zero		1


	//   ....[41]....
        /*03d0*/ 	.word	0x0000b0b0
        /*03d4*/ 	.word	0x00000003
        /*03d8*/ 	.word	0x00000000
        /*03dc*/ 	.short	0x010a
        /*03de*/ 	.byte	0x3f
	.zero		1


	//   ....[42]....
        /*03e0*/ 	.word	0x0000b100
        /*03e4*/ 	.word	0x00000000
        /*03e8*/ 	.word	0x00000000
        /*03ec*/ 	.short	0x010a
        /*03ee*/ 	.byte	0x3f
	.zero		1


	//----- nvinfo : EIATTR_NUM_MBARRIERS
	.align		4
.L_834:
        /*03f0*/ 	.byte	0x03, 0x38
        /*03f2*/ 	.short	0x0009


	//----- nvinfo : EIATTR_EXIT_INSTR_OFFSETS
	.align		4
        /*03f4*/ 	.byte	0x04, 0x1c
        /*03f6*/ 	.short	(.L_836 - .L_835)


	//   ....[0]....
.L_835:
        /*03f8*/ 	.word	0x0000aa60


	//----- nvinfo : EIATTR_MAX_THREADS
	.align		4
.L_836:
        /*03fc*/ 	.byte	0x04, 0x05
        /*03fe*/ 	.short	(.L_838 - .L_837)
.L_837:
        /*0400*/ 	.word	0x00000180
        /*0404*/ 	.word	0x00000001
        /*0408*/ 	.word	0x00000001


	//----- nvinfo : EIATTR_CRS_STACK_SIZE
	.align		4
.L_838:
        /*040c*/ 	.byte	0x04, 0x1e
        /*040e*/ 	.short	(.L_840 - .L_839)
.L_839:
        /*0410*/ 	.word	0x00000000


	//----- nvinfo : EIATTR_CBANK_PARAM_SIZE
	.align		4
.L_840:
        /*0414*/ 	.byte	0x03, 0x19
        /*0416*/ 	.short	0x0970


	//----- nvinfo : EIATTR_PARAM_CBANK
	.align		4
        /*0418*/ 	.byte	0x04, 0x0a
        /*041a*/ 	.short	(.L_842 - .L_841)
	.align		4
.L_841:
        /*041c*/ 	.word	index@(.nv.constant0._ZN7cutlass13device_kernelIN5flash11enable_sm90INS1_16FlashAttnBwdSm90INS1_25CollectiveMainloopBwdSm90ILi2ELi2ELi2EN4cute5tupleIJNS5_1CILi1EEES8_S8_EEENS6_IJNS7_ILi64EEENS7_ILi128EEESB_EEENS_10bfloat16_tEfNS_4arch4Sm90ELb1ELb0ELb1ELb0ELb1ELb1ELb0ELb0ELi2ELi1ELi2ELi1ELb0EEENS1_21CollectiveEpilogueBwdISC_SD_SF_Li256ELb0ELb0ELi1EEENS1_25SingleTileBwdLPTSchedulerILb0ELi128ELb1EEEEEEEEEvNT_6ParamsE)
        /*0420*/ 	.short	0x0210
        /*0422*/ 	.short	0x0970


	//----- nvinfo : EIATTR_SW_WAR
	.align		4
.L_842:
        /*0424*/ 	.byte	0x04, 0x36
        /*0426*/ 	.short	(.L_844 - .L_843)
.L_843:
        /*0428*/ 	.word	0x00000008
.L_844:


//--------------------- .nv.info._ZN7cutlass13device_kernelIN5flash11enable_sm90INS1_16FlashAttnBwdSm90INS1_25CollectiveMainloopBwdSm90ILi2ELi2ELi2EN4cute5tupleIJNS5_1CILi1EEES8_S8_EEENS6_IJNS7_ILi64EEENS7_ILi128EEESB_EEENS_10bfloat16_tEfNS_4arch4Sm90ELb1ELb0ELb1ELb0ELb0ELb1ELb0ELb0ELi2ELi1ELi2ELi1ELb0EEENS1_24CollectiveEpilogueBwdGQAISC_fSF_Li256ELb0ELb0EEENS1_25SingleTileBwdLPTSchedulerILb0ELi128ELb0EEEEEEEEEvNT_6ParamsE --------------------------
	.section	.nv.info._ZN7cutlass13device_kernelIN5flash11enable_sm90INS1_16FlashAttnBwdSm90INS1_25CollectiveMainloopBwdSm90ILi2ELi2ELi2EN4cute5tupleIJNS5_1CILi1EEES8_S8_EEENS6_IJNS7_ILi64EEENS7_ILi128EEESB_EEENS_10bfloat16_tEfNS_4arch4Sm90ELb1ELb0ELb1ELb0ELb0ELb1ELb0ELb0ELi2ELi1ELi2ELi1ELb0EEENS1_24CollectiveEpilogueBwdGQAISC_fSF_Li256ELb0ELb0EEENS1_25SingleTileBwdLPTSchedulerILb0ELi128ELb0EEEEEEEEEvNT_6ParamsE,"",@"SHT_CUDA_INFO"
	.sectionflags	@""
	.align	4


	//----- nvinfo : EIATTR_CUDA_API_VERSION
	.align		4
        /*0000*/ 	.byte	0x04, 0x37
        /*0002*/ 	.short	(.L_846 - .L_845)
.L_845:
        /*0004*/ 	.word	0x00000082


	//----- nvinfo : EIATTR_KPARAM_INFO
	.align		4
.L_846:
        /*0008*/ 	.byte	0x04, 0x17
        /*000a*/ 	.short	(.L_848 - .L_847)
.L_847:
        /*000c*/ 	.word	0x00000000
        /*0010*/ 	.short	0x0000
        /*0012*/ 	.short	0x0070
        /*0014*/ 	.byte	0x00, 0xf0, 0x01, 0x1c


	//----- nvinfo : EIATTR_SPARSE_MMA_MASK
	.align		4
.L_848:
        /*0018*/ 	.byte	0x03, 0x50
        /*001a*/ 	.short	0x0000


	//----- nvinfo : EIATTR_MAXREG_COUNT
	.align		4
        /*001c*/ 	.byte	0x03, 0x1b
        /*001e*/ 	.short	0x00a8


	//----- nvinfo : EIATTR_NUM_BARRIERS
	.align		4
        /*0020*/ 	.byte	0x02, 0x4c
        /*0022*/ 	.byte	0x10
	.zero		1


	//----- nvinfo : EIATTR_EXTERNS
	.align		4
        /*0024*/ 	.byte	0x04, 0x0f
        /*0026*/ 	.short	(.L_850 - .L_849)


	//   ....[0]....
	.align		4
.L_849:
        /*0028*/ 	.word	index@(__assertfail)


	//----- nvinfo : EIATTR_ANNOTATIONS
	.align		4
.L_850:
        /*002c*/ 	.byte	0x04, 0x55
        /*002e*/ 	.short	(.L_852 - .L_851)


	//   ....[0]....
.L_851:
        /*0030*/ 	.word	0x00000001
        /*0034*/ 	.byte	0x80, 0x10, 0x00, 0x00, 0x01, 0x00, 0x00, 0x00, 0xf0, 0x16, 0x00, 0x00, 0x01, 0x00, 0x00, 0x00
        /*0044*/ 	.byte	0x10, 0x32, 0x00, 0x00, 0x01, 0x00, 0x00, 0x00, 0xd0, 0x32, 0x00, 0x00, 0x01, 0x00, 0x00, 0x00
        /*0054*/ 	.byte	0x80, 0x6e, 0x00, 0x00, 0x01, 0x00, 0x00, 0x00, 0x70, 0x79, 0x00, 0x00


	//----- nvinfo : EIATTR_MERCURY_ISA_VERSION
	.align		4
.L_852:
        /*0060*/ 	.byte	0x03, 0x5f
        /*0062*/ 	.short	0x0101


	//----- nvinfo : EIATTR_INT_WARP_WIDE_INSTR_OFFSETS
	.align		4
        /*0064*/ 	.byte	0x04, 0x31
        /*0066*/ 	.short	(.L_854 - .L_853)


	//   ....[0]....
.L_853:
        /*0068*/ 	.word	0x00000190


	//   ....[1]....
        /*006c*/ 	.word	0x000001c0


	//----- nvinfo : EIATTR_COOP_GROUP_MASK_REGIDS
	.align		4
.L_854:
        /*0070*/ 	.byte	0x04, 0x29
        /*0072*/ 	.short	(.L_856 - .L_855)


	//   ....[0]....
.L_855:
        /*0074*/ 	.word	0xffffffff


	//   ....[1]....
        /*0078*/ 	.word	0xffffffff


	//   ....[2]....
        /*007c*/ 	.word	0xffffffff


	//   ....[3]....
        /*0080*/ 	.word	0xffffffff


	//   ....[4]....
        /*0084*/ 	.word	0xffffffff


	//   ....[5]....
        /*0088*/ 	.word	0xffffffff


	//   ....[6]....
        /*008c*/ 	.word	0xffffffff


	//   ....[7]....
        /*0090*/ 	.word	0x0500000f


	//----- nvinfo : EIATTR_COOP_GROUP_INSTR_OFFSETS
	.align		4
.L_856:
        /*0094*/ 	.byte	0x04, 0x28
        /*0096*/ 	.short	(.L_858 - .L_857)


	//   ....[0]....
.L_857:
        /*0098*/ 	.word	0x00000070


	//   ....[1]....
        /*009c*/ 	.word	0x000001a0


	//   ....[2]....
        /*00a0*/ 	.word	0x000001f0


	//   ....[3]....
        /*00a4*/ 	.word	0x000003e0


	//   ....[4]....
        /*00a8*/ 	.word	0x00000620


	//   ....[5]....
        /*00ac*/ 	.word	0x00001320


	//   ....[6]....
        /*00b0*/ 	.word	0x00005390


	//   ....[7]....
        /*00b4*/ 	.word	0x00008530


	//----- nvinfo : EIATTR_REG_RECONFIG
	.align		4
.L_858:
        /*00b8*/ 	.byte	0x01, 0x54
	.zero		2


	//----- nvinfo : EIATTR_SYSCALL_OFFSETS
	.align		4
        /*00bc*/ 	.byte	0x04, 0x46
        /*00be*/ 	.short	(.L_860 - .L_859)


	//   ....[0]....
.L_859:
        /*00c0*/ 	.word	0x00000f50


	//   ....[1]....
        /*00c4*/ 	.word	0x00001040


	//   ....[2]....
        /*00c8*/ 	.word	0x000011b0


	//   ....[3]....
        /*00cc*/ 	.word	0x000012a0


	//----- nvinfo : EIATTR_MBARRIER_INSTR_OFFSETS
	.align		4
.L_860:
        /*00d0*/ 	.byte	0x04, 0x39
        /*00d2*/ 	.short	(.L_862 - .L_861)


	//   ....[0]....
.L_861:
        /*00d4*/ 	.word	0x00000290
        /*00d8*/ 	.word	0x000000ff
        /*00dc*/ 	.word	0x00030800
        /*00e0*/ 	.short	0x0100
        /*00e2*/ 	.byte	0x06
	.zero		1


	//   ....[1]....
        /*00e4*/ 	.word	0x00000390
        /*00e8*/ 	.word	0x000000ff
        /*00ec*/ 	.word	0x00030810
        /*00f0*/ 	.short	0x0100
        /*00f2*/ 	.byte	0x08
	.zero		1


	//   ....[2]....
        /*00f4*/ 	.word	0x000003a0
        /*00f8*/ 	.word	0x000000ff
        /*00fc*/ 	.word	0x00030820
        /*0100*/ 	.short	0x0100
        /*0102*/ 	.byte	0x08
	.zero		1


	//   ....[3]....
        /*0104*/ 	.word	0x000003b0
        /*0108*/ 	.word	0x000000ff
        /*010c*/ 	.word	0x00030818
        /*0110*/ 	.short	0x0100
        /*0112*/ 	.byte	0x08
	.zero		1


	//   ....[4]....
        /*0114*/ 	.word	0x000003c0
        /*0118*/ 	.word	0x000000ff
        /*011c*/ 	.word	0x00030828
        /*0120*/ 	.short	0x0100
        /*0122*/ 	.byte	0x08
	.zero		1


	//   ....[5]....
        /*0124*/ 	.word	0x000004f0
        /*0128*/ 	.word	0x000000ff
        /*012c*/ 	.word	0x00030830
        /*0130*/ 	.short	0x0100
        /*0132*/ 	.byte	0x08
	.zero		1


	//   ....[6]....
        /*0134*/ 	.word	0x00000500
        /*0138*/ 	.word	0x000000ff
        /*013c*/ 	.word	0x00030840
        /*0140*/ 	.short	0x0100
        /*0142*/ 	.byte	0x08
	.zero		1


	//   ....[7]....
        /*0144*/ 	.word	0x00000510
        /*0148*/ 	.word	0x000000ff
        /*014c*/ 	.word	0x00030838
        /*0150*/ 	.short	0x0100
        /*0152*/ 	.byte	0x08
	.zero		1


	//   ....[8]....
        /*0154*/ 	.word	0x00000520
        /*0158*/ 	.word	0x000000ff
        /*015c*/ 	.word	0x00030848
        /*0160*/ 	.short	0x0100
        /*0162*/ 	.byte	0x08
	.zero		1


	//   ....[9]....
        /*0164*/ 	.word	0x00001360
        /*0168*/ 	.word	0x00000010
        /*016c*/ 	.word	0x00030800
        /*0170*/ 	.short	0x010a
        /*0172*/ 	.byte	0x3f
	.zero		1


	//   ....[10]....
        /*0174*/ 	.word	0x00001400
        /*0178*/ 	.word	0x00000010
        /*017c*/ 	.word	0x00030800
        /*0180*/ 	.short	0x010a
        /*0182*/ 	.byte	0x3f
	.zero		1


	//   ....[11]....
        /*0184*/ 	.word	0x00001b50
        /*0188*/ 	.word	0x00000000
        /*018c*/ 	.word	0x00030810
        /*0190*/ 	.short	0x010a
        /*0192*/ 	.byte	0x3f
	.zero		1


	//   ....[12]....
        /*0194*/ 	.word	0x00001b90
        /*0198*/ 	.word	0x00000000
        /*019c*/ 	.word	0x00030810
        /*01a0*/ 	.short	0x010a
        /*01a2*/ 	.byte	0x3f
	.zero		1


	//   ....[13]....
        /*01a4*/ 	.word	0x000020f0
        /*01a8*/ 	.word	0x00000000
        /*01ac*/ 	.word	0x00030830
        /*01b0*/ 	.short	0x010a
        /*01b2*/ 	.byte	0x3f
	.zero		1


	//   ....[14]....
        /*01b4*/ 	.word	0x00002460
        /*01b8*/ 	.word	0x00000000
        /*01bc*/ 	.word	0x00030830
        /*01c0*/ 	.short	0x010a
        /*01c2*/ 	.byte	0x3f
	.zero		1


	//   ....[15]....
        /*01c4*/ 	.word	0x000043b0
        /*01c8*/ 	.word	0x00000006
        /*01cc*/ 	.word	0x00000000
        /*01d0*/ 	.short	0x0101
        /*01d2*/ 	.byte	0x3f
	.zero		1


	//   ....[16]....
        /*01d4*/ 	.word	0x000046e0
        /*01d8*/ 	.word	0x00000000
        /*01dc*/ 	.word	0x00000000
        /*01e0*/ 	.short	0x0101
        /*01e2*/ 	.byte	0x3f
	.zero		1


	//   ....[17]....
        /*01e4*/ 	.word	0x000067e0
        /*01e8*/ 	.word	0x00000010
        /*01ec*/ 	.word	0x00030820
        /*01f0*/ 	.short	0x010a
        /*01f2*/ 	.byte	0x3f
	.zero		1


	//   ....[18]....
        /*01f4*/ 	.word	0x00006f10
        /*01f8*/ 	.word	0x00000010
        /*01fc*/ 	.word	0x00030840
        /*0200*/ 	.short	0x010a
        /*0202*/ 	.byte	0x3f
	.zero		1


	//   ....[19]....
        /*0204*/ 	.word	0x000071b0
        /*0208*/ 	.word	0x00000010
        /*020c*/ 	.word	0x00030828
        /*0210*/ 	.short	0x010a
        /*0212*/ 	.byte	0x3f
	.zero		1


	//   ....[20]....
        /*0214*/ 	.word	0x00007450
        /*0218*/ 	.word	0x00000010
        /*021c*/ 	.word	0x00030848
        /*0220*/ 	.short	0x010a
        /*0222*/ 	.byte	0x3f
	.zero		1


	//   ....[21]....
        /*0224*/ 	.word	0x000076a0
        /*0228*/ 	.word	0x00000010
        /*022c*/ 	.word	0x00030820
        /*0230*/ 	.short	0x010a
        /*0232*/ 	.byte	0x3f
	.zero		1


	//   ....[22]....
        /*0234*/ 	.word	0x000079d0
        /*0238*/ 	.word	0x00000010
        /*023c*/ 	.word	0x00030840
        /*0240*/ 	.short	0x010a
        /*0242*/ 	.byte	0x3f
	.zero		1


	//   ....[23]....
        /*0244*/ 	.word	0x00007c40
        /*0248*/ 	.word	0x00000010
        /*024c*/ 	.word	0x00030828
        /*0250*/ 	.short	0x010a
        /*0252*/ 	.byte	0x3f
	.zero		1


	//   ....[24]....
        /*0254*/ 	.word	0x00007f60
        /*0258*/ 	.word	0x00000003
        /*025c*/ 	.word	0x00030840
        /*0260*/ 	.short	0x010a
        /*0262*/ 	.byte	0x3f
	.zero		1


	//   ....[25]....
        /*0264*/ 	.word	0x000083a0
        /*0268*/ 	.word	0x00000006
        /*026c*/ 	.word	0x00000000
        /*0270*/ 	.short	0x010a
        /*0272*/ 	.byte	0x3f
	.zero		1


	//   ....[26]....
        /*0274*/ 	.word	0x00008400
        /*0278*/ 	.word	0x00000003
        /*027c*/ 	.word	0x00000000
        /*0280*/ 	.short	0x010a
        /*0282*/ 	.byte	0x3f
	.zero		1


	//   ....[27]....
        /*0284*/ 	.word	0x00008460
        /*0288*/ 	.word	0x00000000
        /*028c*/ 	.word	0x00000000
        /*0290*/ 	.short	0x010a
        /*0292*/ 	.byte	0x3f
	.zero		1


	//   ....[28]....
        /*0294*/ 	.word	0x00008490
        /*0298*/ 	.word	0x00000003
        /*029c*/ 	.word	0x00000000
        /*02a0*/ 	.short	0x010a
        /*02a2*/ 	.byte	0x3f
	.zero		1


	//   ....[29]....
        /*02a4*/ 	.word	0x00008590
        /*02a8*/ 	.word	0x00000000
        /*02ac*/ 	.word	0x00030800
        /*02b0*/ 	.short	0x010a
        /*02b2*/ 	.byte	0x3f
	.zero		1


	//   ....[30]....
        /*02b4*/ 	.word	0x000085e0
        /*02b8*/ 	.word	0x00000000
        /*02bc*/ 	.word	0x00030810
        /*02c0*/ 	.short	0x010a
        /*02c2*/ 	.byte	0x3f
	.zero		1


	//   ....[31]....
        /*02c4*/ 	.word	0x00008630
        /*02c8*/ 	.word	0x00000000
        /*02cc*/ 	.word	0x00030830
        /*02d0*/ 	.short	0x010a
        /*02d2*/ 	.byte	0x3f
	.zero		1


	//   ....[32]....
        /*02d4*/ 	.word	0x00008680
        /*02d8*/ 	.word	0x00000010
        /*02dc*/ 	.word	0x00030820
        /*02e0*/ 	.short	0x010a
        /*02e2*/ 	.byte	0x3f
	.zero		1


	//   ....[33]....
        /*02e4*/ 	.word	0x000086d0
        /*02e8*/ 	.word	0x00000010
        /*02ec*/ 	.word	0x00030840
        /*02f0*/ 	.short	0x010a
        /*02f2*/ 	.byte	0x3f
	.zero		1


	//   ....[34]....
        /*02f4*/ 	.word	0x00008720
        /*02f8*/ 	.word	0x00000010
        /*02fc*/ 	.word	0x00030828
        /*0300*/ 	.short	0x010a
        /*0302*/ 	.byte	0x3f
	.zero		1


	//   ....[35]....
        /*0304*/ 	.word	0x00008770
        /*0308*/ 	.word	0x00000010
        /*030c*/ 	.word	0x00030848
        /*0310*/ 	.short	0x010a
        /*0312*/ 	.byte	0x3f
	.zero		1


	//   ....[36]....
        /*0314*/ 	.word	0x000087d0
        /*0318*/ 	.word	0x00000010
        /*031c*/ 	.word	0x00030820
        /*0320*/ 	.short	0x010a
        /*0322*/ 	.byte	0x3f
	.zero		1


	//   ....[37]....
        /*0324*/ 	.word	0x00008820
        /*0328*/ 	.word	0x00000010
        /*032c*/ 	.word	0x00030840
        /*0330*/ 	.short	0x010a
        /*0332*/ 	.byte	0x3f
	.zero		1


	//   ....[38]....
        /*0334*/ 	.word	0x00008870
        /*0338*/ 	.word	0x00000010
        /*033c*/ 	.word	0x00030828
        /*0340*/ 	.short	0x010a
        /*0342*/ 	.byte	0x3f
	.zero		1


	//   ....[39]....
        /*0344*/ 	.word	0x000088c0
        /*0348*/ 	.word	0x00000003
        /*034c*/ 	.word	0x00030840
        /*0350*/ 	.short	0x010a
        /*0352*/ 	.byte	0x3f
	.zero		1


	//   ....[40]....
        /*0354*/ 	.word	0x00008990
        /*0358*/ 	.word	0x00000006
        /*035c*/ 	.word	0x00000000
        /*0360*/ 	.short	0x010a
        /*0362*/ 	.byte	0x3f
	.zero		1


	//   ....[41]....
        /*0364*/ 	.word	0x000089e0
        /*0368*/ 	.word	0x00000003
        /*036c*/ 	.word	0x00000000
        /*0370*/ 	.short	0x010a
        /*0372*/ 	.byte	0x3f
	.zero		1


	//   ....[42]....
        /*0374*/ 	.word	0x00008a30
        /*0378*/ 	.word	0x00000000
        /*037c*/ 	.word	0x00000000
        /*0380*/ 	.short	0x010a
        /*0382*/ 	.byte	0x3f
	.zero		1


	//----- nvinfo : EIATTR_NUM_MBARRIERS
	.align		4
.L_862:
        /*0384*/ 	.byte	0x03, 0x38
        /*0386*/ 	.short	0x0009


	//----- nvinfo : EIATTR_EXIT_INSTR_OFFSETS
	.align		4
        /*0388*/ 	.byte	0x04, 0x1c
        /*038a*/ 	.short	(.L_864 - .L_863)


	//   ....[0]....
.L_863:
        /*038c*/ 	.word	0x000084e0


	//----- nvinfo : EIATTR_MAX_THREADS
	.align		4
.L_864:
        /*0390*/ 	.byte	0x04, 0x05
        /*0392*/ 	.short	(.L_866 - .L_865)
.L_865:
        /*0394*/ 	.word	0x00000180
        /*0398*/ 	.word	0x00000001
        /*039c*/ 	.word	0x00000001


	//----- nvinfo : EIATTR_CRS_STACK_SIZE
	.align		4
.L_866:
        /*03a0*/ 	.byte	0x04, 0x1e
        /*03a2*/ 	.short	(.L_868 - .L_867)
.L_867:
        /*03a4*/ 	.word	0x00000000


	//----- nvinfo : EIATTR_CBANK_PARAM_SIZE
	.align		4
.L_868:
        /*03a8*/ 	.byte	0x03, 0x19
        /*03aa*/ 	.short	0x0770


	//----- nvinfo : EIATTR_PARAM_CBANK
	.align		4
        /*03ac*/ 	.byte	0x04, 0x0a
        /*03ae*/ 	.short	(.L_870 - .L_869)
	.align		4
.L_869:
        /*03b0*/ 	.word	index@(.nv.constant0._ZN7cutlass13device_kernelIN5flash11enable_sm90INS1_16FlashAttnBwdSm90INS1_25CollectiveMainloopBwdSm90ILi2ELi2ELi2EN4cute5tupleIJNS5_1CILi1EEES8_S8_EEENS6_IJNS7_ILi64EEENS7_ILi128EEESB_EEENS_10bfloat16_tEfNS_4arch4Sm90ELb1ELb0ELb1ELb0ELb0ELb1ELb0ELb0ELi2ELi1ELi2ELi1ELb0EEENS1_24CollectiveEpilogueBwdGQAISC_fSF_Li256ELb0ELb0EEENS1_25SingleTileBwdLPTSchedulerILb0ELi128ELb0EEEEEEEEEvNT_6ParamsE)
        /*03b4*/ 	.short	0x0210
        /*03b6*/ 	.short	0x0770


	//----- nvinfo : EIATTR_SW_WAR
	.align		4
.L_870:
        /*03b8*/ 	.byte	0x04, 0x36
        /*03ba*/ 	.short	(.L_872 - .L_871)
.L_871:
        /*03bc*/ 	.word	0x00000008
.L_872:


//--------------------- .nv.info._ZN7cutlass13device_kernelIN5flash11enable_sm90INS1_16FlashAttnBwdSm90INS1_25CollectiveMainloopBwdSm90ILi2ELi2ELi2EN4cute5tupleIJNS5_1CILi1EEES8_S8_EEENS6_IJNS7_ILi64EEENS7_ILi128EEESB_EEENS_10bfloat16_tEfNS_4arch4Sm90ELb1ELb0ELb1ELb0ELb1ELb1ELb0ELb0ELi2ELi1ELi2ELi1ELb0EEENS1_24CollectiveEpilogueBwdGQAISC_fSF_Li256ELb0ELb1EEENS1_25SingleTileBwdLPTSchedulerILb0ELi128ELb1EEEEEEEEEvNT_6ParamsE --------------------------
	.section	.nv.info._ZN7cutlass13device_kernelIN5flash11enable_sm90INS1_16FlashAttnBwdSm90INS1_25CollectiveMainloopBwdSm90ILi2ELi2ELi2EN4cute5tupleIJNS5_1CILi1EEES8_S8_EEENS6_IJNS7_ILi64EEENS7_ILi128EEESB_EEENS_10bfloat16_tEfNS_4arch4Sm90ELb1ELb0ELb1ELb0ELb1ELb1ELb0ELb0ELi2ELi1ELi2ELi1ELb0EEENS1_24CollectiveEpilogueBwdGQAISC_fSF_Li256ELb0ELb1EEENS1_25SingleTileBwdLPTSchedulerILb0ELi128ELb1EEEEEEEEEvNT_6ParamsE,"",@"SHT_CUDA_INFO"
	.sectionflags	@""
	.align	4


	//----- nvinfo : EIATTR_CUDA_API_VERSION
	.align		4
        /*0000*/ 	.byte	0x04, 0x37
        /*0002*/ 	.short	(.L_874 - .L_873)
.L_873:
        /*0004*/ 	.word	0x00000082


	//----- nvinfo : EIATTR_KPARAM_INFO
	.align		4
.L_874:
        /*0008*/ 	.byte	0x04, 0x17
        /*000a*/ 	.short	(.L_876 - .L_875)
.L_875:
        /*000c*/ 	.word	0x00000000
        /*0010*/ 	.short	0x0000
        /*0012*/ 	.short	0x0070
        /*0014*/ 	.byte	0x00, 0xf0, 0x01, 0x1c


	//----- nvinfo : EIATTR_SPARSE_MMA_MASK
	.align		4
.L_876:
        /*0018*/ 	.byte	0x03, 0x50
        /*001a*/ 	.short	0x0000


	//----- nvinfo : EIATTR_MAXREG_COUNT
	.align		4
        /*001c*/ 	.byte	0x03, 0x1b
        /*001e*/ 	.short	0x00a8


	//----- nvinfo : EIATTR_NUM_BARRIERS
	.align		4
        /*0020*/ 	.byte	0x02, 0x4c
        /*0022*/ 	.byte	0x10
	.zero		1


	//----- nvinfo : EIATTR_EXTERNS
	.align		4
        /*0024*/ 	.byte	0x04, 0x0f
        /*0026*/ 	.short	(.L_878 - .L_877)


	//   ....[0]....
	.align		4
.L_877:
        /*0028*/ 	.word	index@(__assertfail)


	//----- nvinfo : EIATTR_ANNOTATIONS
	.align		4
.L_878:
        /*002c*/ 	.byte	0x04, 0x55
        /*002e*/ 	.short	(.L_880 - .L_879)


	//   ....[0]....
.L_879:
        /*0030*/ 	.word	0x00000001
        /*0034*/ 	.byte	0xc0, 0x10, 0x00, 0x00, 0x01, 0x00, 0x00, 0x00, 0x30, 0x17, 0x00, 0x00, 0x01, 0x00, 0x00, 0x00
        /*0044*/ 	.byte	0x50, 0x32, 0x00, 0x00, 0x01, 0x00, 0x00, 0x00, 0x10, 0x33, 0x00, 0x00, 0x01, 0x00, 0x00, 0x00
        /*0054*/ 	.byte	0xd0, 0x7d, 0x00, 0x00, 0x01, 0x00, 0x00, 0x00, 0xc0, 0x88, 0x00, 0x00


	//----- nvinfo : EIATTR_MERCURY_ISA_VERSION
	.align		4
.L_880:
        /*0060*/ 	.byte	0x03, 0x5f
        /*0062*/ 	.short	0x0101


	//----- nvinfo : EIATTR_INT_WARP_WIDE_INSTR_OFFSETS
	.align		4
        /*0064*/ 	.byte	0x04, 0x31
        /*0066*/ 	.short	(.L_882 - .L_881)


	//   ....[0]....
.L_881:
        /*0068*/ 	.word	0x00000190


	//   ....[1]....
        /*006c*/ 	.word	0x000001c0


	//   ....[2]....
        /*0070*/ 	.word	0x000064a0


	//   ....[3]....
        /*0074*/ 	.word	0x00006b10


	//   ....[4]....
        /*0078*/ 	.word	0x00007040


	//----- nvinfo : EIATTR_COOP_GROUP_MASK_REGIDS
	.align		4
.L_882:
        /*007c*/ 	.byte	0x04, 0x29
        /*007e*/ 	.short	(.L_884 - .L_883)


	//   ....[0]....
.L_883:
        /*0080*/ 	.word	0xffffffff


	//   ....[1]....
        /*0084*/ 	.word	0xffffffff


	//   ....[2]....
        /*0088*/ 	.word	0xffffffff


	//   ....[3]....
        /*008c*/ 	.word	0xffffffff


	//   ....[4]....
        /*0090*/ 	.word	0xffffffff


	//   ....[5]....
        /*0094*/ 	.word	0xffffffff


	//   ....[6]....
        /*0098*/ 	.word	0xffffffff


	//   ....[7]....
        /*009c*/ 	.word	0xffffffff


	//   ....[8]....
        /*00a0*/ 	.word	0xffffffff


	//   ....[9]....
        /*00a4*/ 	.word	0xffffffff


	//   ....[10]....
        /*00a8*/ 	.word	0xffffffff


	//   ....[11]....
        /*00ac*/ 	.word	0xffffffff


	//   ....[12]....
        /*00b0*/ 	.word	0xffffffff


	//   ....[13]....
        /*00b4*/ 	.word	0xffffffff


	//   ....[14]....
        /*00b8*/ 	.word	0xffffffff


	//   ....[15]....
        /*00bc*/ 	.word	0xffffffff


	//   ....[16]....
        /*00c0*/ 	.word	0xffffffff


	//   ....[17]....
        /*00c4*/ 	.word	0x0500000f


	//   ....[18]....
        /*00c8*/ 	.word	0x0500000f


	//   ....[19]....
        /*00cc*/ 	.word	0x0500000f


	//   ....[20]....
        /*00d0*/ 	.word	0x0500000f


	//   ....[21]....
        /*00d4*/ 	.word	0x0500000f


	//   ....[22]....
        /*00d8*/ 	.word	0x0500000f


	//----- nvinfo : EIATTR_COOP_GROUP_INSTR_OFFSETS
	.align		4
.L_884:
        /*00dc*/ 	.byte	0x04, 0x28
        /*00de*/ 	.short	(.L_886 - .L_885)


	//   ....[0]....
.L_885:
        /*00e0*/ 	.word	0x00000070


	//   ....[1]....
        /*00e4*/ 	.word	0x000001a0


	//   ....[2]....
        /*00e8*/ 	.word	0x000001f0


	//   ....[3]....
        /*00ec*/ 	.word	0x000003e0


	//   ....[4]....
        /*00f0*/ 	.word	0x00000630


	//   ....[5]....
        /*00f4*/ 	.word	0x00001360


	//   ....[6]....
        /*00f8*/ 	.word	0x000051c0


	//   ....[7]....
        /*00fc*/ 	.word	0x00005340


	//   ....[8]....
        /*0100*/ 	.word	0x00005630


	//   ....[9]....
        /*0104*/ 	.word	0x000057c0


	//   ....[10]....
        /*0108*/ 	.word	0x000058d0


	//   ....[11]....
        /*010c*/ 	.word	0x000060a0


	//   ....[12]....
        /*0110*/ 	.word	0x000063d0


	//   ....[13]....
        /*0114*/ 	.word	0x00006790


	//   ....[14]....
        /*0118*/ 	.word	0x00006a40


	//   ....[15]....
        /*011c*/ 	.word	0x00006d00


	//   ....[16]....
        /*0120*/ 	.word	0x00006f70


	//   ....[17]....
        /*0124*/ 	.word	0x00009480


	//   ....[18]....
        /*0128*/ 	.word	0x00009600


	//   ....[19]....
        /*012c*/ 	.word	0x00009670


	//   ....[20]....
        /*0130*/ 	.word	0x000096e0


	//   ....[21]....
        /*0134*/ 	.word	0x00009750


	//   ....[22]....
        /*0138*/ 	.word	0x000097c0


	//----- nvinfo : EIATTR_REG_RECONFIG
	.align		4
.L_886:
        /*013c*/ 	.byte	0x01, 0x54
	.zero		2


	//----- nvinfo : EIATTR_SYSCALL_OFFSETS
	.align		4
        /*0140*/ 	.byte	0x04, 0x46
        /*0142*/ 	.short	(.L_888 - .L_887)


	//   ....[0]....
.L_887:
        /*0144*/ 	.word	0x00000f90


	//   ....[1]....
        /*0148*/ 	.word	0x00001080


	//   ....[2]....
        /*014c*/ 	.word	0x000011f0


	//   ....[3]....
        /*0150*/ 	.word	0x000012e0


	//----- nvinfo : EIATTR_MBARRIER_INSTR_OFFSETS
	.align		4
.L_888:
        /*0154*/ 	.byte	0x04, 0x39
        /*0156*/ 	.short	(.L_890 - .L_889)


	//   ....[0]....
.L_889:
        /*0158*/ 	.word	0x00000290
        /*015c*/ 	.word	0x000000ff
        /*0160*/ 	.word	0x00030800
        /*0164*/ 	.short	0x0100
        /*0166*/ 	.byte	0x06
	.zero		1


	//   ....[1]....
        /*0168*/ 	.word	0x00000390
        /*016c*/ 	.word	0x000000ff
        /*0170*/ 	.word	0x00030810
        /*0174*/ 	.short	0x0100
        /*0176*/ 	.byte	0x08
	.zero		1


	//   ....[2]....
        /*0178*/ 	.word	0x000003a0
        /*017c*/ 	.word	0x000000ff
        /*0180*/ 	.word	0x00030820
        /*0184*/ 	.short	0x0100
        /*0186*/ 	.byte	0x08
	.zero		1


	//   ....[3]....
        /*0188*/ 	.word	0x000003b0
        /*018c*/ 	.word	0x000000ff
        /*0190*/ 	.word	0x00030818
        /*0194*/ 	.short	0x0100
        /*0196*/ 	.byte	0x08
	.zero		1


	//   ....[4]....
        /*0198*/ 	.word	0x000003c0
        /*019c*/ 	.word	0x000000ff
        /*01a0*/ 	.word	0x00030828
        /*01a4*/ 	.short	0x0100
        /*01a6*/ 	.byte	0x08
	.zero		1


	//   ....[5]....
        /*01a8*/ 	.word	0x000004f0
        /*01ac*/ 	.word	0x000000ff
        /*01b0*/ 	.word	0x00030830
        /*01b4*/ 	.short	0x0100
        /*01b6*/ 	.byte	0x08
	.zero		1


	//   ....[6]....
        /*01b8*/ 	.word	0x00000500
        /*01bc*/ 	.word	0x000000ff
        /*01c0*/ 	.word	0x00030840
        /*01c4*/ 	.short	0x0100
        /*01c6*/ 	.byte	0x08
	.zero		1


	//   ....[7]....
        /*01c8*/ 	.word	0x00000510
        /*01cc*/ 	.word	0x000000ff
        /*01d0*/ 	.word	0x00030838
        /*01d4*/ 	.short	0x0100
        /*01d6*/ 	.byte	0x08
	.zero		1


	//   ....[8]....
        /*01d8*/ 	.word	0x00000520
        /*01dc*/ 	.word	0x000000ff
        /*01e0*/ 	.word	0x00030848
        /*01e4*/ 	.short	0x0100
        /*01e6*/ 	.byte	0x08
	.zero		1


	//   ....[9]....
        /*01e8*/ 	.word	0x000013a0
        /*01ec*/ 	.word	0x00000010
        /*01f0*/ 	.word	0x00030800
        /*01f4*/ 	.short	0x010a
        /*01f6*/ 	.byte	0x3f
	.zero		1


	//   ....[10]....
        /*01f8*/ 	.word	0x00001440
        /*01fc*/ 	.word	0x00000010
        /*0200*/ 	.word	0x00030800
        /*0204*/ 	.short	0x010a
        /*0206*/ 	.byte	0x3f
	.zero		1


	//   ....[11]....
        /*0208*/ 	.word	0x00001b90
        /*020c*/ 	.word	0x00000000
        /*0210*/ 	.word	0x00030810
        /*0214*/ 	.short	0x010a
        /*0216*/ 	.byte	0x3f
	.zero		1


	//   ....[12]....
        /*0218*/ 	.word	0x00001bd0
        /*021c*/ 	.word	0x00000000
        /*0220*/ 	.word	0x00030810
        /*0224*/ 	.short	0x010a
        /*0226*/ 	.byte	0x3f
	.zero		1


	//   ....[13]....
        /*0228*/ 	.word	0x00002130
        /*022c*/ 	.word	0x00000000
        /*0230*/ 	.word	0x00030830
        /*0234*/ 	.short	0x010a
        /*0236*/ 	.byte	0x3f
	.zero		1


	//   ....[14]....
        /*0238*/ 	.word	0x000024a0
        /*023c*/ 	.word	0x00000000
        /*0240*/ 	.word	0x00030830
        /*0244*/ 	.short	0x010a
        /*0246*/ 	.byte	0x3f
	.zero		1


	//   ....[15]....
        /*0248*/ 	.word	0x000043e0
        /*024c*/ 	.word	0x00000006
        /*0250*/ 	.word	0x00000000
        /*0254*/ 	.short	0x0101
        /*0256*/ 	.byte	0x3f
	.zero		1


	//   ....[16]....
        /*0258*/ 	.word	0x00004710
        /*025c*/ 	.word	0x00000000
        /*0260*/ 	.word	0x00000000
        /*0264*/ 	.short	0x0101
        /*0266*/ 	.byte	0x3f
	.zero		1


	//   ....[17]....
        /*0268*/ 	.word	0x00007730
        /*026c*/ 	.word	0x00000010
        /*0270*/ 	.word	0x00030820
        /*0274*/ 	.short	0x010a
        /*0276*/ 	.byte	0x3f
	.zero		1


	//   ....[18]....
        /*0278*/ 	.word	0x00007e60
        /*027c*/ 	.word	0x00000010
        /*0280*/ 	.word	0x00030840
        /*0284*/ 	.short	0x010a
        /*0286*/ 	.byte	0x3f
	.zero		1


	//   ....[19]....
        /*0288*/ 	.word	0x00008100
        /*028c*/ 	.word	0x00000010
        /*0290*/ 	.word	0x00030828
        /*0294*/ 	.short	0x010a
        /*0296*/ 	.byte	0x3f
	.zero		1


	//   ....[20]....
        /*0298*/ 	.word	0x000083a0
        /*029c*/ 	.word	0x00000010
        /*02a0*/ 	.word	0x00030848
        /*02a4*/ 	.short	0x010a
        /*02a6*/ 	.byte	0x3f
	.zero		1


	//   ....[21]....
        /*02a8*/ 	.word	0x000085f0
        /*02ac*/ 	.word	0x00000010
        /*02b0*/ 	.word	0x00030820
        /*02b4*/ 	.short	0x010a
        /*02b6*/ 	.byte	0x3f
	.zero		1


	//   ....[22]....
        /*02b8*/ 	.word	0x00008920
        /*02bc*/ 	.word	0x00000010
        /*02c0*/ 	.word	0x00030840
        /*02c4*/ 	.short	0x010a
        /*02c6*/ 	.byte	0x3f
	.zero		1


	//   ....[23]....
        /*02c8*/ 	.word	0x00008b90
        /*02cc*/ 	.word	0x00000010
        /*02d0*/ 	.word	0x00030828
        /*02d4*/ 	.short	0x010a
        /*02d6*/ 	.byte	0x3f
	.zero		1


	//   ....[24]....
        /*02d8*/ 	.word	0x00008eb0
        /*02dc*/ 	.word	0x00000003
        /*02e0*/ 	.word	0x00030840
        /*02e4*/ 	.short	0x010a
        /*02e6*/ 	.byte	0x3f
	.zero		1


	//   ....[25]....
        /*02e8*/ 	.word	0x000092f0
        /*02ec*/ 	.word	0x00000006
        /*02f0*/ 	.word	0x00000000
        /*02f4*/ 	.short	0x010a
        /*02f6*/ 	.byte	0x3f
	.zero		1


	//   ....[26]....
        /*02f8*/ 	.word	0x00009350
        /*02fc*/ 	.word	0x00000003
        /*0300*/ 	.word	0x00000000
        /*0304*/ 	.short	0x010a
        /*0306*/ 	.byte	0x3f
	.zero		1


	//   ....[27]....
        /*0308*/ 	.word	0x000093b0
        /*030c*/ 	.word	0x00000000
        /*0310*/ 	.word	0x00000000
        /*0314*/ 	.short	0x010a
        /*0316*/ 	.byte	0x3f
	.zero		1


	//   ....[28]....
        /*0318*/ 	.word	0x000093e0
        /*031c*/ 	.word	0x00000003
        /*0320*/ 	.word	0x00000000
        /*0324*/ 	.short	0x010a
        /*0326*/ 	.byte	0x3f
	.zero		1


	//   ....[29]....
        /*0328*/ 	.word	0x000094e0
        /*032c*/ 	.word	0x00000000
        /*0330*/ 	.word	0x00030800
        /*0334*/ 	.short	0x010a
        /*0336*/ 	.byte	0x3f
	.zero		1


	//   ....[30]....
        /*0338*/ 	.word	0x00009530
        /*033c*/ 	.word	0x00000000
        /*0340*/ 	.word	0x00030810
        /*0344*/ 	.short	0x010a
        /*0346*/ 	.byte	0x3f
	.zero		1


	//   ....[31]....
        /*0348*/ 	.word	0x00009580
        /*034c*/ 	.word	0x00000000
        /*0350*/ 	.word	0x00030830
        /*0354*/ 	.short	0x010a
        /*0356*/ 	.byte	0x3f
	.zero		1


	//   ....[32]....
        /*0358*/ 	.word	0x00009800
        /*035c*/ 	.word	0x00000010
        /*0360*/ 	.word	0x00030820
        /*0364*/ 	.short	0x010a
        /*0366*/ 	.byte	0x3f
	.zero		1


	//   ....[33]....
        /*0368*/ 	.word	0x00009850
        /*036c*/ 	.word	0x00000010
        /*0370*/ 	.word	0x00030840
        /*0374*/ 	.short	0x010a
        /*0376*/ 	.byte	0x3f
	.zero		1


	//   ....[34]....
        /*0378*/ 	.word	0x000098a0
        /*037c*/ 	.word	0x00000010
        /*0380*/ 	.word	0x00030828
        /*0384*/ 	.short	0x010a
        /*0386*/ 	.byte	0x3f
	.zero		1


	//   ....[35]....
        /*0388*/ 	.word	0x000098f0
        /*038c*/ 	.word	0x00000010
        /*0390*/ 	.word	0x00030848
        /*0394*/ 	.short	0x010a
        /*0396*/ 	.byte	0x3f
	.zero		1


	//   ....[36]....
        /*0398*/ 	.word	0x00009950
        /*039c*/ 	.word	0x00000010
        /*03a0*/ 	.word	0x00030820
        /*03a4*/ 	.short	0x010a
        /*03a6*/ 	.byte	0x3f
	.zero		1


	//   ....[37]....
        /*03a8*/ 	.word	0x000099a0
        /*03ac*/ 	.word	0x00000010
        /*03b0*/ 	.word	0x00030840
        /*03b4*/ 	.short	0x010a
        /*03b6*/ 	.byte	0x3f
	.zero		1


	//   ....[38]....
        /*03b8*/ 	.word	0x000099f0
        /*03bc*/ 	.word	0x00000010
        /*03c0*/ 	.word	0x00030828
        /*03c4*/ 	.short	0x010a
        /*03c6*/ 	.byte	0x3f
	.zero		1


	//   ....[39]....
        /*03c8*/ 	.word	0x00009a40
        /*03cc*/ 	.word	0x00000003
        /*03d0*/ 	.word	0x00030840
        /*03d4*/ 	.short	0x010a
        /*03d6*/ 	.byte	0x3f
	.zero		1


	//   ....[40]....
        /*03d8*/ 	.word	0x00009b10
        /*03dc*/ 	.word	0x00000006
        /*03e0*/ 	.word	0x00000000
        /*03e4*/ 	.short	0x010a
        /*03e6*/ 	.byte	0x3f
	.zero		1


	//   ....[41]....
        /*03e8*/ 	.word	0x00009b60
        /*03ec*/ 	.word	0x00000003
        /*03f0*/ 	.word	0x00000000
        /*03f4*/ 	.short	0x010a
        /*03f6*/ 	.byte	0x3f
	.zero		1


	//   ....[42]....
        /*03f8*/ 	.word	0x00009bb0
        /*03fc*/ 	.word	0x00000000
        /*0400*/ 	.word	0x00000000
        /*0404*/ 	.short	0x010a
        /*0406*/ 	.byte	0x3f
	.zero		1


	//----- nvinfo : EIATTR_NUM_MBARRIERS
	.align		4
.L_890:
        /*0408*/ 	.byte	0x03, 0x38
        /*040a*/ 	.short	0x0009


	//----- nvinfo : EIATTR_EXIT_INSTR_OFFSETS
	.align		4
        /*040c*/ 	.byte	0x04, 0x1c
        /*040e*/ 	.short	(.L_892 - .L_891)


	//   ....[0]....
.L_891:
        /*0410*/ 	.word	0x00009430


	//----- nvinfo : EIATTR_MAX_THREADS
	.align		4
.L_892:
        /*0414*/ 	.byte	0x04, 0x05
        /*0416*/ 	.short	(.L_894 - .L_893)
.L_893:
        /*0418*/ 	.word	0x00000180
        /*041c*/ 	.word	0x00000001
        /*0420*/ 	.word	0x00000001


	//----- nvinfo : EIATTR_CRS_STACK_SIZE
	.align		4
.L_894:
        /*0424*/ 	.byte	0x04, 0x1e
        /*0426*/ 	.short	(.L_896 - .L_895)
.L_895:
        /*0428*/ 	.word	0x00000000


	//----- nvinfo : EIATTR_CBANK_PARAM_SIZE
	.align		4
.L_896:
        /*042c*/ 	.byte	0x03, 0x19
        /*042e*/ 	.short	0x0770


	//----- nvinfo : EIATTR_PARAM_CBANK
	.align		4
        /*0430*/ 	.byte	0x04, 0x0a
        /*0432*/ 	.short	(.L_898 - .L_897)
	.align		4
.L_897:
        /*0434*/ 	.word	index@(.nv.constant0._ZN7cutlass13device_kernelIN5flash11enable_sm90INS1_16FlashAttnBwdSm90INS1_25CollectiveMainloopBwdSm90ILi2ELi2ELi2EN4cute5tupleIJNS5_1CILi1EEES8_S8_EEENS6_IJNS7_ILi64EEENS7_ILi128EEESB_EEENS_10bfloat16_tEfNS_4arch4Sm90ELb1ELb0ELb1ELb0ELb1ELb1ELb0ELb0ELi2ELi1ELi2ELi1ELb0EEENS1_24CollectiveEpilogueBwdGQAISC_fSF_Li256ELb0ELb1EEENS1_25SingleTileBwdLPTSchedulerILb0ELi128ELb1EEEEEEEEEvNT_6ParamsE)
        /*0438*/ 	.short	0x0210
        /*043a*/ 	.short	0x0770


	//----- nvinfo : EIATTR_SW_WAR
	.align		4
.L_898:
        /*043c*/ 	.byte	0x04, 0x36
        /*043e*/ 	.short	(.L_900 - .L_899)
.L_899:
        /*0440*/ 	.word	0x00000008
.L_900:


//--------------------- .nv.info._ZN7cutlass13device_kernelIN5flash11enable_sm90INS1_16FlashAttnBwdSm90INS1_25CollectiveMainloopBwdSm90ILi2ELi2ELi2EN4cute5tupleIJNS5_1CILi1EEES8_S8_EEENS6_IJNS7_ILi64EEENS7_ILi128EEESB_EEENS_10bfloat16_tEfNS_4arch4Sm90ELb1ELb0ELb1ELb1ELb0ELb1ELb0ELb0ELi2ELi1ELi2ELi1ELb0EEENS1_21CollectiveEpilogueBwdISC_SD_SF_Li256ELb1ELb0ELi1EEENS1_25SingleTileBwdLPTSchedulerILb1ELi128ELb0EEEEEEEEEvNT_6ParamsE --------------------------
	.section	.nv.info._ZN7cutlass13device_kernelIN5flash11enable_sm90INS1_16FlashAttnBwdSm90INS1_25CollectiveMainloopBwdSm90ILi2ELi2ELi2EN4cute5tupleIJNS5_1CILi1EEES8_S8_EEENS6_IJNS7_ILi64EEENS7_ILi128EEESB_EEENS_10bfloat16_tEfNS_4arch4Sm90ELb1ELb0ELb1ELb1ELb0ELb1ELb0ELb0ELi2ELi1ELi2ELi1ELb0EEENS1_21CollectiveEpilogueBwdISC_SD_SF_Li256ELb1ELb0ELi1EEENS1_25SingleTileBwdLPTSchedulerILb1ELi128ELb0EEEEEEEEEvNT_6ParamsE,"",@"SHT_CUDA_INFO"
	.sectionflags	@""
	.align	4


	//----- nvinfo : EIATTR_CUDA_API_VERSION
	.align		4
        /*0000*/ 	.byte	0x04, 0x37
        /*0002*/ 	.short	(.L_902 - .L_901)
.L_901:
        /*0004*/ 	.word	0x00000082


	//----- nvinfo : EIATTR_KPARAM_INFO
	.align		4
.L_902:
        /*0008*/ 	.byte	0x04, 0x17
        /*000a*/ 	.short	(.L_904 - .L_903)
.L_903:
        /*000c*/ 	.word	0x00000000
        /*0010*/ 	.short	0x0000
        /*0012*/ 	.short	0x0070
        /*0014*/ 	.byte	0x00, 0xf0, 0x01, 0x1a


	//----- nvinfo : EIATTR_SPARSE_MMA_MASK
	.align		4
.L_904:
        /*0018*/ 	.byte	0x03, 0x50
        /*001a*/ 	.short	0x0000


	//----- nvinfo : EIATTR_MAXREG_COUNT
	.align		4
        /*001c*/ 	.byte	0x03, 0x1b
        /*001e*/ 	.short	0x00a8


	//----- nvinfo : EIATTR_NUM_BARRIERS
	.align		4
        /*0020*/ 	.byte	0x02, 0x4c
        /*0022*/ 	.byte	0x10
	.zero		1


	//----- nvinfo : EIATTR_EXTERNS
	.align		4
        /*0024*/ 	.byte	0x04, 0x0f
        /*0026*/ 	.short	(.L_906 - .L_905)


	//   ....[0]....
	.align		4
.L_905:
        /*0028*/ 	.word	index@(__assertfail)


	//----- nvinfo : EIATTR_ANNOTATIONS
	.align		4
.L_906:
        /*002c*/ 	.byte	0x04, 0x55
        /*002e*/ 	.short	(.L_908 - .L_907)


	//   ....[0]....
.L_907:
        /*0030*/ 	.word	0x00000001
        /*0034*/ 	.byte	0xb0, 0x15, 0x00, 0x00, 0x01, 0x00, 0x00, 0x00, 0x20, 0x1c, 0x00, 0x00, 0x01, 0x00, 0x00, 0x00
        /*0044*/ 	.byte	0x30, 0x37, 0x00, 0x00, 0x01, 0x00, 0x00, 0x00, 0xf0, 0x37, 0x00, 0x00, 0x01, 0x00, 0x00, 0x00
        /*0054*/ 	.byte	0xe0, 0xab, 0x00, 0x00, 0x01, 0x00, 0x00, 0x00, 0xe0, 0xae, 0x00, 0x00, 0x01, 0x00, 0x00, 0x00
        /*0064*/ 	.byte	0x40, 0xba, 0x00, 0x00, 0x01, 0x00, 0x00, 0x00, 0x60, 0xba, 0x00, 0x00, 0x01, 0x00, 0x00, 0x00
        /*0074*/ 	.byte	0xd0, 0xbd, 0x00, 0x00


	//----- nvinfo : EIATTR_MERCURY_ISA_VERSION
	.align		4
.L_908:
        /*0078*/ 	.byte	0x03, 0x5f
        /*007a*/ 	.short	0x0101


	//----- nvinfo : EIATTR_INT_WARP_WIDE_INSTR_OFFSETS
	.align		4
        /*007c*/ 	.byte	0x04, 0x31
        /*007e*/ 	.short	(.L_910 - .L_909)


	//   ....[0]....
.L_909:
        /*0080*/ 	.word	0x00000190


	//   ....[1]....
        /*0084*/ 	.word	0x000001c0


	//----- nvinfo : EIATTR_COOP_GROUP_MASK_REGIDS
	.align		4
.L_910:
        /*0088*/ 	.byte	0x04, 0x29
        /*008a*/ 	.short	(.L_912 - .L_911)


	//   ....[0]....
.L_911:
        /*008c*/ 	.word	0xffffffff


	//   ....[1]....
        /*0090*/ 	.word	0xffffffff


	//   ....[2]....
        /*0094*/ 	.word	0xffffffff


	//   ....[3]....
        /*0098*/ 	.word	0xffffffff


	//   ....[4]....
        /*009c*/ 	.word	0xffffffff


	//   ....[5]....
        /*00a0*/ 	.word	0xffffffff


	//   ....[6]....
        /*00a4*/ 	.word	0xffffffff


	//   ....[7]....
        /*00a8*/ 	.word	0x0500000f


	//----- nvinfo : EIATTR_COOP_GROUP_INSTR_OFFSETS
	.align		4
.L_912:
        /*00ac*/ 	.byte	0x04, 0x28
        /*00ae*/ 	.short	(.L_914 - .L_913)


	//   ....[0]....
.L_913:
        /*00b0*/ 	.word	0x00000070


	//   ....[1]....
        /*00b4*/ 	.word	0x000001a0


	//   ....[2]....
        /*00b8*/ 	.word	0x000001f0


	//   ....[3]....
        /*00bc*/ 	.word	0x000003e0


	//   ....[4]....
        /*00c0*/ 	.word	0x00000630


	//   ....[5]....
        /*00c4*/ 	.word	0x00001850


	//   ....[6]....
        /*00c8*/ 	.word	0x00008710


	//   ....[7]....
        /*00cc*/ 	.word	0x0000c620


	//----- nvinfo : EIATTR_REG_RECONFIG
	.align		4
.L_914:
        /*00d0*/ 	.byte	0x01, 0x54
	.zero		2


	//----- nvinfo : EIATTR_SYSCALL_OFFSETS
	.align		4
        /*00d4*/ 	.byte	0x04, 0x46
        /*00d6*/ 	.short	(.L_916 - .L_915)


	//   ....[0]....
.L_915:
        /*00d8*/ 	.word	0x00001480


	//   ....[1]....
        /*00dc*/ 	.word	0x00001570


	//   ....[2]....
        /*00e0*/ 	.word	0x000016e0


	//   ....[3]....
        /*00e4*/ 	.word	0x000017d0


	//----- nvinfo : EIATTR_MBARRIER_INSTR_OFFSETS
	.align		4
.L_916:
        /*00e8*/ 	.byte	0x04, 0x39
        /*00ea*/ 	.short	(.L_918 - .L_917)


	//   ....[0]....
.L_917:
        /*00ec*/ 	.word	0x00000290
        /*00f0*/ 	.word	0x000000ff
        /*00f4*/ 	.word	0x00030800
        /*00f8*/ 	.short	0x0100
        /*00fa*/ 	.byte	0x06
	.zero		1


	//   ....[1]....
        /*00fc*/ 	.word	0x00000390
        /*0100*/ 	.word	0x000000ff
        /*0104*/ 	.word	0x00030810
        /*0108*/ 	.short	0x0100
        /*010a*/ 	.byte	0x08
	.zero		1


	//   ....[2]....
        /*010c*/ 	.word	0x000003a0
        /*0110*/ 	.word	0x000000ff
        /*0114*/ 	.word	0x00030820
        /*0118*/ 	.short	0x0100
        /*011a*/ 	.byte	0x08
	.zero		1


	//   ....[3]....
        /*011c*/ 	.word	0x000003b0
        /*0120*/ 	.word	0x000000ff
        /*0124*/ 	.word	0x00030818
        /*0128*/ 	.short	0x0100
        /*012a*/ 	.byte	0x08
	.zero		1


	//   ....[4]....
        /*012c*/ 	.word	0x000003c0
        /*0130*/ 	.word	0x000000ff
        /*0134*/ 	.word	0x00030828
        /*0138*/ 	.short	0x0100
        /*013a*/ 	.byte	0x08
	.zero		1


	//   ....[5]....
        /*013c*/ 	.word	0x000004f0
        /*0140*/ 	.word	0x000000ff
        /*0144*/ 	.word	0x00030830
        /*0148*/ 	.short	0x0100
        /*014a*/ 	.byte	0x08
	.zero		1


	//   ....[6]....
        /*014c*/ 	.word	0x00000500
        /*0150*/ 	.word	0x000000ff
        /*0154*/ 	.word	0x00030840
        /*0158*/ 	.short	0x0100
        /*015a*/ 	.byte	0x08
	.zero		1


	//   ....[7]....
        /*015c*/ 	.word	0x00000510
        /*0160*/ 	.word	0x000000ff
        /*0164*/ 	.word	0x00030838
        /*0168*/ 	.short	0x0100
        /*016a*/ 	.byte	0x08
	.zero		1


	//   ....[8]....
        /*016c*/ 	.word	0x00000520
        /*0170*/ 	.word	0x000000ff
        /*0174*/ 	.word	0x00030848
        /*0178*/ 	.short	0x0100
        /*017a*/ 	.byte	0x08
	.zero		1


	//   ....[9]....
        /*017c*/ 	.word	0x00001890
        /*0180*/ 	.word	0x00000010
        /*0184*/ 	.word	0x00030800
        /*0188*/ 	.short	0x010a
        /*018a*/ 	.byte	0x3f
	.zero		1


	//   ....[10]....
        /*018c*/ 	.word	0x00001930
        /*0190*/ 	.word	0x00000010
        /*0194*/ 	.word	0x00030800
        /*0198*/ 	.short	0x010a
        /*019a*/ 	.byte	0x3f
	.zero		1


	//   ....[11]....
        /*019c*/ 	.word	0x00002070
        /*01a0*/ 	.word	0x00000000
        /*01a4*/ 	.word	0x00030810
        /*01a8*/ 	.short	0x010a
        /*01aa*/ 	.byte	0x3f
	.zero		1


	//   ....[12]....
        /*01ac*/ 	.word	0x000020b0
        /*01b0*/ 	.word	0x00000000
        /*01b4*/ 	.word	0x00030810
        /*01b8*/ 	.short	0x010a
        /*01ba*/ 	.byte	0x3f
	.zero		1


	//   ....[13]....
        /*01bc*/ 	.word	0x00002610
        /*01c0*/ 	.word	0x00000000
        /*01c4*/ 	.word	0x00030830
        /*01c8*/ 	.short	0x010a
        /*01ca*/ 	.byte	0x3f
	.zero		1


	//   ....[14]....
        /*01cc*/ 	.word	0x00002980
        /*01d0*/ 	.word	0x00000000
        /*01d4*/ 	.word	0x00030830
        /*01d8*/ 	.short	0x010a
        /*01da*/ 	.byte	0x3f
	.zero		1


	//   ....[15]....
        /*01dc*/ 	.word	0x000048c0
        /*01e0*/ 	.word	0x00000006
        /*01e4*/ 	.word	0x00000000
        /*01e8*/ 	.short	0x0101
        /*01ea*/ 	.byte	0x3f
	.zero		1


	//   ....[16]....
        /*01ec*/ 	.word	0x00004bf0
        /*01f0*/ 	.word	0x00000000
        /*01f4*/ 	.word	0x00000000
        /*01f8*/ 	.short	0x0101
        /*01fa*/ 	.byte	0x3f
	.zero		1


	//   ....[17]....
        /*01fc*/ 	.word	0x0000a860
        /*0200*/ 	.word	0x0000000f
        /*0204*/ 	.word	0x00030820
        /*0208*/ 	.short	0x010a
        /*020a*/ 	.byte	0x3f
	.zero		1


	//   ....[18]....
        /*020c*/ 	.word	0x0000af40
        /*0210*/ 	.word	0x0000000f
        /*0214*/ 	.word	0x00030840
        /*0218*/ 	.short	0x010a
        /*021a*/ 	.byte	0x3f
	.zero		1


	//   ....[19]....
        /*021c*/ 	.word	0x0000b210
        /*0220*/ 	.word	0x0000000f
        /*0224*/ 	.word	0x00030828
        /*0228*/ 	.short	0x010a
        /*022a*/ 	.byte	0x3f
	.zero		1


	//   ....[20]....
        /*022c*/ 	.word	0x0000b4e0
        /*0230*/ 	.word	0x0000000f
        /*0234*/ 	.word	0x00030848
        /*0238*/ 	.short	0x010a
        /*023a*/ 	.byte	0x3f
	.zero		1


	//   ....[21]....
        /*023c*/ 	.word	0x0000b750
        /*0240*/ 	.word	0x0000000f
        /*0244*/ 	.word	0x00030820
        /*0248*/ 	.short	0x010a
        /*024a*/ 	.byte	0x3f
	.zero		1


	//   ....[22]....
        /*024c*/ 	.word	0x0000ba90
        /*0250*/ 	.word	0x0000000f
        /*0254*/ 	.word	0x00030840
        /*0258*/ 	.short	0x010a
        /*025a*/ 	.byte	0x3f
	.zero		1


	//   ....[23]....
        /*025c*/ 	.word	0x0000bd30
        /*0260*/ 	.word	0x0000000f
        /*0264*/ 	.word	0x00030828
        /*0268*/ 	.short	0x010a
        /*026a*/ 	.byte	0x3f
	.zero		1


	//   ....[24]....
        /*026c*/ 	.word	0x0000c040
        /*0270*/ 	.word	0x00000003
        /*0274*/ 	.word	0x00030840
        /*0278*/ 	.short	0x010a
        /*027a*/ 	.byte	0x3f
	.zero		1


	//   ....[25]....
        /*027c*/ 	.word	0x0000c4a0
        /*0280*/ 	.word	0x00000007
        /*0284*/ 	.word	0x00000000
        /*0288*/ 	.short	0x010a
        /*028a*/ 	.byte	0x3f
	.zero		1


	//   ....[26]....
        /*028c*/ 	.word	0x0000c4f0
        /*0290*/ 	.word	0x00000003
        /*0294*/ 	.word	0x00000000
        /*0298*/ 	.short	0x010a
        /*029a*/ 	.byte	0x3f
	.zero		1


	//   ....[27]....
        /*029c*/ 	.word	0x0000c550
        /*02a0*/ 	.word	0x00000005
        /*02a4*/ 	.word	0x00000000
        /*02a8*/ 	.short	0x010a
        /*02aa*/ 	.byte	0x3f
	.zero		1


	//   ....[28]....
        /*02ac*/ 	.word	0x0000c580
        /*02b0*/ 	.word	0x00000003
        /*02b4*/ 	.word	0x00000000
        /*02b8*/ 	.short	0x010a
        /*02ba*/ 	.byte	0x3f
	.zero		1


	//   ....[29]....
        /*02bc*/ 	.word	0x0000c680
        /*02c0*/ 	.word	0x00000000
        /*02c4*/ 	.word	0x00030800
        /*02c8*/ 	.short	0x010a
        /*02ca*/ 	.byte	0x3f
	.zero		1


	//   ....[30]....
        /*02cc*/ 	.word	0x0000c6d0
        /*02d0*/ 	.word	0x00000000
        /*02d4*/ 	.word	0x00030810
        /*02d8*/ 	.short	0x010a
        /*02da*/ 	.byte	0x3f
	.zero		1


	//   ....[31]....
        /*02dc*/ 	.word	0x0000c720
        /*02e0*/ 	.word	0x00000000
        /*02e4*/ 	.word	0x00030830
        /*02e8*/ 	.short	0x010a
        /*02ea*/ 	.byte	0x3f
	.zero		1


	//   ....[32]....
        /*02ec*/ 	.word	0x0000c770
        /*02f0*/ 	.word	0x0000000f
        /*02f4*/ 	.word	0x00030820
        /*02f8*/ 	.short	0x010a
        /*02fa*/ 	.byte	0x3f
	.zero		1


	//   ....[33]....
        /*02fc*/ 	.word	0x0000c7c0
        /*0300*/ 	.word	0x0000000f
        /*0304*/ 	.word	0x00030840
        /*0308*/ 	.short	0x010a
        /*030a*/ 	.byte	0x3f
	.zero		1


	//   ....[34]....
        /*030c*/ 	.word	0x0000c810
        /*0310*/ 	.word	0x0000000f
        /*0314*/ 	.word	0x00030828
        /*0318*/ 	.short	0x010a
        /*031a*/ 	.byte	0x3f
	.zero		1


	//   ....[35]....
        /*031c*/ 	.word	0x0000c860
        /*0320*/ 	.word	0x0000000f
        /*0324*/ 	.word	0x00030848
        /*0328*/ 	.short	0x010a
        /*032a*/ 	.byte	0x3f
	.zero		1


	//   ....[36]....
        /*032c*/ 	.word	0x0000c8c0
        /*0330*/ 	.word	0x0000000f
        /*0334*/ 	.word	0x00030820
        /*0338*/ 	.short	0x010a
        /*033a*/ 	.byte	0x3f
	.zero		1


	//   ....[37]....
        /*033c*/ 	.word	0x0000c910
        /*0340*/ 	.word	0x0000000f
        /*0344*/ 	.word	0x00030840
        /*0348*/ 	.short	0x010a
        /*034a*/ 	.byte	0x3f
	.zero		1


	//   ....[38]....
        /*034c*/ 	.word	0x0000c960
        /*0350*/ 	.word	0x0000000f
        /*0354*/ 	.word	0x00030828
        /*0358*/ 	.short	0x010a
        /*035a*/ 	.byte	0x3f
	.zero		1


	//   ....[39]....
        /*035c*/ 	.word	0x0000c9b0
        /*0360*/ 	.word	0x00000003
        /*0364*/ 	.word	0x00030840
        /*0368*/ 	.short	0x010a
        /*036a*/ 	.byte	0x3f
	.zero		1


	//   ....[40]....
        /*036c*/ 	.word	0x0000ca80
        /*0370*/ 	.word	0x00000007
        /*0374*/ 	.word	0x00000000
        /*0378*/ 	.short	0x010a
        /*037a*/ 	.byte	0x3f
	.zero		1


	//   ....[41]....
        /*037c*/ 	.word	0x0000cad0
        /*0380*/ 	.word	0x00000003
        /*0384*/ 	.word	0x00000000
        /*0388*/ 	.short	0x010a
        /*038a*/ 	.byte	0x3f
	.zero		1


	//   ....[42]....
        /*038c*/ 	.word	0x0000cb20
        /*0390*/ 	.word	0x00000005
        /*0394*/ 	.word	0x00000000
        /*0398*/ 	.short	0x010a
        /*039a*/ 	.byte	0x3f
	.zero		1


	//----- nvinfo : EIATTR_NUM_MBARRIERS
	.align		4
.L_918:
        /*039c*/ 	.byte	0x03, 0x38
        /*039e*/ 	.short	0x0009


	//----- nvinfo : EIATTR_EXIT_INSTR_OFFSETS
	.align		4
        /*03a0*/ 	.byte	0x04, 0x1c
        /*03a2*/ 	.short	(.L_920 - .L_919)


	//   ....[0]....
.L_919:
        /*03a4*/ 	.word	0x0000c5d0


	//----- nvinfo : EIATTR_MAX_THREADS
	.align		4
.L_920:
        /*03a8*/ 	.byte	0x04, 0x05
        /*03aa*/ 	.short	(.L_922 - .L_921)
.L_921:
        /*03ac*/ 	.word	0x00000180
        /*03b0*/ 	.word	0x00000001
        /*03b4*/ 	.word	0x00000001


	//----- nvinfo : EIATTR_CRS_STACK_SIZE
	.align		4
.L_922:
        /*03b8*/ 	.byte	0x04, 0x1e
        /*03ba*/ 	.short	(.L_924 - .L_923)
.L_923:
        /*03bc*/ 	.word	0x00000000


	//----- nvinfo : EIATTR_CBANK_PARAM_SIZE
	.align		4
.L_924:
        /*03c0*/ 	.byte	0x03, 0x19
        /*03c2*/ 	.short	0x06f0


	//----- nvinfo : EIATTR_PARAM_CBANK
	.align		4
        /*03c4*/ 	.byte	0x04, 0x0a
        /*03c6*/ 	.short	(.L_926 - .L_925)
	.align		4
.L_925:
        /*03c8*/ 	.word	index@(.nv.constant0._ZN7cutlass13device_kernelIN5flash11enable_sm90INS1_16FlashAttnBwdSm90INS1_25CollectiveMainloopBwdSm90ILi2ELi2ELi2EN4cute5tupleIJNS5_1CILi1EEES8_S8_EEENS6_IJNS7_ILi64EEENS7_ILi128EEESB_EEENS_10bfloat16_tEfNS_4arch4Sm90ELb1ELb0ELb1ELb1ELb0ELb1ELb0ELb0ELi2ELi1ELi2ELi1ELb0EEENS1_21CollectiveEpilogueBwdISC_SD_SF_Li256ELb1ELb0ELi1EEENS1_25SingleTileBwdLPTSchedulerILb1ELi128ELb0EEEEEEEEEvNT_6ParamsE)
        /*03cc*/ 	.short	0x0210
        /*03ce*/ 	.short	0x06f0


	//----- nvinfo : EIATTR_SW_WAR
	.align		4
.L_926:
        /*03d0*/ 	.byte	0x04, 0x36
        /*03d2*/ 	.short	(.L_928 - .L_927)
.L_927:
        /*03d4*/ 	.word	0x00000008
.L_928:


//--------------------- .nv.info._ZN7cutlass13device_kernelIN5flash11enable_sm90INS1_16FlashAttnBwdSm90INS1_25CollectiveMainloopBwdSm90ILi2ELi2ELi2EN4cute5tupleIJNS5_1CILi1EEES8_S8_EEENS6_IJNS7_ILi64EEENS7_ILi128EEESB_EEENS_10bfloat16_tEfNS_4arch4Sm90ELb1ELb0ELb1ELb1ELb1ELb1ELb0ELb0ELi2ELi1ELi2ELi1ELb0EEENS1_21CollectiveEpilogueBwdISC_SD_SF_Li256ELb1ELb0ELi1EEENS1_25SingleTileBwdLPTSchedulerILb1ELi128ELb1EEEEEEEEEvNT_6ParamsE --------------------------
	.section	.nv.info._ZN7cutlass13device_kernelIN5flash11enable_sm90INS1_16FlashAttnBwdSm90INS1_25CollectiveMainloopBwdSm90ILi2ELi2ELi2EN4cute5tupleIJNS5_1CILi1EEES8_S8_EEENS6_IJNS7_ILi64EEENS7_ILi128EEESB_EEENS_10bfloat16_tEfNS_4arch4Sm90ELb1ELb0ELb1ELb1ELb1ELb1ELb0ELb0ELi2ELi1ELi2ELi1ELb0EEENS1_21CollectiveEpilogueBwdISC_SD_SF_Li256ELb1ELb0ELi1EEENS1_25SingleTileBwdLPTSchedulerILb1ELi128ELb1EEEEEEEEEvNT_6ParamsE,"",@"SHT_CUDA_INFO"
	.sectionflags	@""
	.align	4


	//----- nvinfo : EIATTR_CUDA_API_VERSION
	.align		4
        /*0000*/ 	.byte	0x04, 0x37
        /*0002*/ 	.short	(.L_930 - .L_929)
.L_929:
        /*0004*/ 	.word	0x00000082


	//----- nvinfo : EIATTR_KPARAM_INFO
	.align		4
.L_930:
        /*0008*/ 	.byte	0x04, 0x17
        /*000a*/ 	.short	(.L_932 - .L_931)
.L_931:
        /*000c*/ 	.word	0x00000000
        /*0010*/ 	.short	0x0000
        /*0012*/ 	.short	0x0070
        /*0014*/ 	.byte	0x00, 0xf0, 0x01, 0x1a


	//----- nvinfo : EIATTR_SPARSE_MMA_MASK
	.align		4
.L_932:
        /*0018*/ 	.byte	0x03, 0x50
        /*001a*/ 	.short	0x0000


	//----- nvinfo : EIATTR_MAXREG_COUNT
	.align		4
        /*001c*/ 	.byte	0x03, 0x1b
        /*001e*/ 	.short	0x00a8


	//----- nvinfo : EIATTR_NUM_BARRIERS
	.align		4
        /*0020*/ 	.byte	0x02, 0x4c
        /*0022*/ 	.byte	0x10
	.zero		1


	//----- nvinfo : EIATTR_EXTERNS
	.align		4
        /*0024*/ 	.byte	0x04, 0x0f
        /*0026*/ 	.short	(.L_934 - .L_933)


	//   ....[0]....
	.align		4
.L_933:
        /*0028*/ 	.word	index@(__assertfail)


	//----- nvinfo : EIATTR_ANNOTATIONS
	.align		4
.L_934:
        /*002c*/ 	.byte	0x04, 0x55
        /*002e*/ 	.short	(.L_936 - .L_935)


	//   ....[0]....
.L_935:
        /*0030*/ 	.word	0x00000001
        /*0034*/ 	.byte	0xd0, 0x15, 0x00, 0x00, 0x01, 0x00, 0x00, 0x00, 0x40, 0x1c, 0x00, 0x00, 0x01, 0x00, 0x00, 0x00
        /*0044*/ 	.byte	0x50, 0x37, 0x00, 0x00, 0x01, 0x00, 0x00, 0x00, 0x10, 0x38, 0x00, 0x00, 0x01, 0x00, 0x00, 0x00
        /*0054*/ 	.byte	0x00, 0xb5, 0x00, 0x00, 0x01, 0x00, 0x00, 0x00, 0x00, 0xb8, 0x00, 0x00, 0x01, 0x00, 0x00, 0x00
        /*0064*/ 	.byte	0x60, 0xc3, 0x00, 0x00, 0x01, 0x00, 0x00, 0x00, 0x80, 0xc3, 0x00, 0x00, 0x01, 0x00, 0x00, 0x00
        /*0074*/ 	.byte	0xf0, 0xc6, 0x00, 0x00


	//----- nvinfo : EIATTR_MERCURY_ISA_VERSION
	.align		4
.L_936:
        /*0078*/ 	.byte	0x03, 0x5f
        /*007a*/ 	.short	0x0101


	//----- nvinfo : EIATTR_INT_WARP_WIDE_INSTR_OFFSETS
	.align		4
        /*007c*/ 	.byte	0x04, 0x31
        /*007e*/ 	.short	(.L_938 - .L_937)


	//   ....[0]....
.L_937:
        /*0080*/ 	.word	0x00000190


	//   ....[1]....
        /*0084*/ 	.word	0x000001c0


	//   ....[2]....
        /*0088*/ 	.word	0x000098e0


	//   ....[3]....
        /*008c*/ 	.word	0x00009f90


	//   ....[4]....
        /*0090*/ 	.word	0x0000a4c0


	//----- nvinfo : EIATTR_COOP_GROUP_MASK_REGIDS
	.align		4
.L_938:
        /*0094*/ 	.byte	0x04, 0x29
        /*0096*/ 	.short	(.L_940 - .L_939)


	//   ....[0]....
.L_939:
        /*0098*/ 	.word	0xffffffff


	//   ....[1]....
        /*009c*/ 	.word	0xffffffff


	//   ....[2]....
        /*00a0*/ 	.word	0xffffffff


	//   ....[3]....
        /*00a4*/ 	.word	0xffffffff


	//   ....[4]....
        /*00a8*/ 	.word	0xffffffff


	//   ....[5]....
        /*00ac*/ 	.word	0xffffffff


	//   ....[6]....
        /*00b0*/ 	.word	0xffffffff


	//   ....[7]....
        /*00b4*/ 	.word	0xffffffff


	//   ....[8]....
        /*00b8*/ 	.word	0xffffffff


	//   ....[9]....
        /*00bc*/ 	.word	0xffffffff


	//   ....[10]....
        /*00c0*/ 	.word	0xffffffff


	//   ....[11]....
        /*00c4*/ 	.word	0xffffffff


	//   ....[12]....
        /*00c8*/ 	.word	0xffffffff


	//   ....[13]....
        /*00cc*/ 	.word	0x0500000f


	//   ....[14]....
        /*00d0*/ 	.word	0x0500000f


	//   ....[15]....
        /*00d4*/ 	.word	0x0500000f


	//   ....[16]....
        /*00d8*/ 	.word	0x0500000f


	//----- nvinfo : EIATTR_COOP_GROUP_INSTR_OFFSETS
	.align		4
.L_940:
        /*00dc*/ 	.byte	0x04, 0x28
        /*00de*/ 	.short	(.L_942 - .L_941)


	//   ....[0]....
.L_941:
        /*00e0*/ 	.word	0x00000070


	//   ....[1]....
        /*00e4*/ 	.word	0x000001a0


	//   ....[2]....
        /*00e8*/ 	.word	0x000001f0


	//   ....[3]....
        /*00ec*/ 	.word	0x000003e0


	//   ....[4]....
        /*00f0*/ 	.word	0x00000630


	//   ....[5]....
        /*00f4*/ 	.word	0x00001870


	//   ....[6]....
        /*00f8*/ 	.word	0x00008730


	//   ....[7]....
        /*00fc*/ 	.word	0x000094e0


	//   ....[8]....
        /*0100*/ 	.word	0x00009810


	//   ....[9]....
        /*0104*/ 	.word	0x00009c10


	//   ....[10]....
        /*0108*/ 	.word	0x00009ec0


	//   ....[11]....
        /*010c*/ 	.word	0x0000a180


	//   ....[12]....
        /*0110*/ 	.word	0x0000a3f0


	//   ....[13]....
        /*0114*/ 	.word	0x0000cf40


	//   ....[14]....
        /*0118*/ 	.word	0x0000d0c0


	//   ....[15]....
        /*011c*/ 	.word	0x0000d130


	//   ....[16]....
        /*0120*/ 	.word	0x0000d1a0


	//----- nvinfo : EIATTR_REG_RECONFIG
	.align		4
.L_942:
        /*0124*/ 	.byte	0x01, 0x54
	.zero		2


	//----- nvinfo : EIATTR_SYSCALL_OFFSETS
	.align		4
        /*0128*/ 	.byte	0x04, 0x46
        /*012a*/ 	.short	(.L_944 - .L_943)


	//   ....[0]....
.L_943:
        /*012c*/ 	.word	0x000014a0


	//   ....[1]....
        /*0130*/ 	.word	0x00001590


	//   ....[2]....
        /*0134*/ 	.word	0x00001700


	//   ....[3]....
        /*0138*/ 	.word	0x000017f0


	//----- nvinfo : EIATTR_MBARRIER_INSTR_OFFSETS
	.align		4
.L_944:
        /*013c*/ 	.byte	0x04, 0x39
        /*013e*/ 	.short	(.L_946 - .L_945)


	//   ....[0]....
.L_945:
        /*0140*/ 	.word	0x00000290
        /*0144*/ 	.word	0x000000ff
        /*0148*/ 	.word	0x00030800
        /*014c*/ 	.short	0x0100
        /*014e*/ 	.byte	0x06
	.zero		1


	//   ....[1]....
        /*0150*/ 	.word	0x00000390
        /*0154*/ 	.word	0x000000ff
        /*0158*/ 	.word	0x00030810
        /*015c*/ 	.short	0x0100
        /*015e*/ 	.byte	0x08
	.zero		1


	//   ....[2]....
        /*0160*/ 	.word	0x000003a0
        /*0164*/ 	.word	0x000000ff
        /*0168*/ 	.word	0x00030820
        /*016c*/ 	.short	0x0100
        /*016e*/ 	.byte	0x08
	.zero		1


	//   ....[3]....
        /*0170*/ 	.word	0x000003b0
        /*0174*/ 	.word	0x000000ff
        /*0178*/ 	.word	0x00030818
        /*017c*/ 	.short	0x0100
        /*017e*/ 	.byte	0x08
	.zero		1


	//   ....[4]....
        /*0180*/ 	.word	0x000003c0
        /*0184*/ 	.word	0x000000ff
        /*0188*/ 	.word	0x00030828
        /*018c*/ 	.short	0x0100
        /*018e*/ 	.byte	0x08
	.zero		1


	//   ....[5]....
        /*0190*/ 	.word	0x000004f0
        /*0194*/ 	.word	0x000000ff
        /*0198*/ 	.word	0x00030830
        /*019c*/ 	.short	0x0100
        /*019e*/ 	.byte	0x08
	.zero		1


	//   ....[6]....
        /*01a0*/ 	.word	0x00000500
        /*01a4*/ 	.word	0x000000ff
        /*01a8*/ 	.word	0x00030840
        /*01ac*/ 	.short	0x0100
        /*01ae*/ 	.byte	0x08
	.zero		1


	//   ....[7]....
        /*01b0*/ 	.word	0x00000510
        /*01b4*/ 	.word	0x000000ff
        /*01b8*/ 	.word	0x00030838
        /*01bc*/ 	.short	0x0100
        /*01be*/ 	.byte	0x08
	.zero		1


	//   ....[8]....
        /*01c0*/ 	.word	0x00000520
        /*01c4*/ 	.word	0x000000ff
        /*01c8*/ 	.word	0x00030848
        /*01cc*/ 	.short	0x0100
        /*01ce*/ 	.byte	0x08
	.zero		1


	//   ....[9]....
        /*01d0*/ 	.word	0x000018b0
        /*01d4*/ 	.word	0x00000010
        /*01d8*/ 	.word	0x00030800
        /*01dc*/ 	.short	0x010a
        /*01de*/ 	.byte	0x3f
	.zero		1


	//   ....[10]....
        /*01e0*/ 	.word	0x00001950
        /*01e4*/ 	.word	0x00000010
        /*01e8*/ 	.word	0x00030800
        /*01ec*/ 	.short	0x010a
        /*01ee*/ 	.byte	0x3f
	.zero		1


	//   ....[11]....
        /*01f0*/ 	.word	0x00002090
        /*01f4*/ 	.word	0x00000000
        /*01f8*/ 	.word	0x00030810
        /*01fc*/ 	.short	0x010a
        /*01fe*/ 	.byte	0x3f
	.zero		1


	//   ....[12]....
        /*0200*/ 	.word	0x000020d0
        /*0204*/ 	.word	0x00000000
        /*0208*/ 	.word	0x00030810
        /*020c*/ 	.short	0x010a
        /*020e*/ 	.byte	0x3f
	.zero		1


	//   ....[13]....
        /*0210*/ 	.word	0x00002630
        /*0214*/ 	.word	0x00000000
        /*0218*/ 	.word	0x00030830
        /*021c*/ 	.short	0x010a
        /*021e*/ 	.byte	0x3f
	.zero		1


	//   ....[14]....
        /*0220*/ 	.word	0x000029a0
        /*0224*/ 	.word	0x00000000
        /*0228*/ 	.word	0x00030830
        /*022c*/ 	.short	0x010a
        /*022e*/ 	.byte	0x3f
	.zero		1


	//   ....[15]....
        /*0230*/ 	.word	0x000048e0
        /*0234*/ 	.word	0x00000006
        /*0238*/ 	.word	0x00000000
        /*023c*/ 	.short	0x0101
        /*023e*/ 	.byte	0x3f
	.zero		1


	//   ....[16]....
        /*0240*/ 	.word	0x00004c10
        /*0244*/ 	.word	0x00000000
        /*0248*/ 	.word	0x00000000
        /*024c*/ 	.short	0x0101
        /*024e*/ 	.byte	0x3f
	.zero		1


	//   ....[17]....
        /*0250*/ 	.word	0x0000b180
        /*0254*/ 	.word	0x0000000f
        /*0258*/ 	.word	0x00030820
        /*025c*/ 	.short	0x010a
        /*025e*/ 	.byte	0x3f
	.zero		1


	//   ....[18]....
        /*0260*/ 	.word	0x0000b860
        /*0264*/ 	.word	0x0000000f
        /*0268*/ 	.word	0x00030840
        /*026c*/ 	.short	0x010a
        /*026e*/ 	.byte	0x3f
	.zero		1


	//   ....[19]....
        /*0270*/ 	.word	0x0000bb30
        /*0274*/ 	.word	0x0000000f
        /*0278*/ 	.word	0x00030828
        /*027c*/ 	.short	0x010a
        /*027e*/ 	.byte	0x3f
	.zero		1


	//   ....[20]....
        /*0280*/ 	.word	0x0000be00
        /*0284*/ 	.word	0x0000000f
        /*0288*/ 	.word	0x00030848
        /*028c*/ 	.short	0x010a
        /*028e*/ 	.byte	0x3f
	.zero		1


	//   ....[21]....
        /*0290*/ 	.word	0x0000c070
        /*0294*/ 	.word	0x0000000f
        /*0298*/ 	.word	0x00030820
        /*029c*/ 	.short	0x010a
        /*029e*/ 	.byte	0x3f
	.zero		1


	//   ....[22]....
        /*02a0*/ 	.word	0x0000c3b0
        /*02a4*/ 	.word	0x0000000f
        /*02a8*/ 	.word	0x00030840
        /*02ac*/ 	.short	0x010a
        /*02ae*/ 	.byte	0x3f
	.zero		1


	//   ....[23]....
        /*02b0*/ 	.word	0x0000c650
        /*02b4*/ 	.word	0x0000000f
        /*02b8*/ 	.word	0x00030828
        /*02bc*/ 	.short	0x010a
        /*02be*/ 	.byte	0x3f
	.zero		1


	//   ....[24]....
        /*02c0*/ 	.word	0x0000c960
        /*02c4*/ 	.word	0x00000003
        /*02c8*/ 	.word	0x00030840
        /*02cc*/ 	.short	0x010a
        /*02ce*/ 	.byte	0x3f
	.zero		1


	//   ....[25]....
        /*02d0*/ 	.word	0x0000cdc0
        /*02d4*/ 	.word	0x00000007
        /*02d8*/ 	.word	0x00000000
        /*02dc*/ 	.short	0x010a
        /*02de*/ 	.byte	0x3f
	.zero		1


	//   ....[26]....
        /*02e0*/ 	.word	0x0000ce10
        /*02e4*/ 	.word	0x00000003
        /*02e8*/ 	.word	0x00000000
        /*02ec*/ 	.short	0x010a
        /*02ee*/ 	.byte	0x3f
	.zero		1


	//   ....[27]....
        /*02f0*/ 	.word	0x0000ce70
        /*02f4*/ 	.word	0x00000005
        /*02f8*/ 	.word	0x00000000
        /*02fc*/ 	.short	0x010a
        /*02fe*/ 	.byte	0x3f
	.zero		1


	//   ....[28]....
        /*0300*/ 	.word	0x0000cea0
        /*0304*/ 	.word	0x00000003
        /*0308*/ 	.word	0x00000000
        /*030c*/ 	.short	0x010a
        /*030e*/ 	.byte	0x3f
	.zero		1


	//   ....[29]....
        /*0310*/ 	.word	0x0000cfa0
        /*0314*/ 	.word	0x00000000
        /*0318*/ 	.word	0x00030800
        /*031c*/ 	.short	0x010a
        /*031e*/ 	.byte	0x3f
	.zero		1


	//   ....[30]....
        /*0320*/ 	.word	0x0000cff0
        /*0324*/ 	.word	0x00000000
        /*0328*/ 	.word	0x00030810
        /*032c*/ 	.short	0x010a
        /*032e*/ 	.byte	0x3f
	.zero		1


	//   ....[31]....
        /*0330*/ 	.word	0x0000d040
        /*0334*/ 	.word	0x00000000
        /*0338*/ 	.word	0x00030830
        /*033c*/ 	.short	0x010a
        /*033e*/ 	.byte	0x3f
	.zero		1


	//   ....[32]....
        /*0340*/ 	.word	0x0000d1e0
        /*0344*/ 	.word	0x0000000f
        /*0348*/ 	.word	0x00030820
        /*034c*/ 	.short	0x010a
        /*034e*/ 	.byte	0x3f
	.zero		1


	//   ....[33]....
        /*0350*/ 	.word	0x0000d230
        /*0354*/ 	.word	0x0000000f
        /*0358*/ 	.word	0x00030840
        /*035c*/ 	.short	0x010a
        /*035e*/ 	.byte	0x3f
	.zero		1


	//   ....[34]....
        /*0360*/ 	.word	0x0000d280
        /*0364*/ 	.word	0x0000000f
        /*0368*/ 	.word	0x00030828
        /*036c*/ 	.short	0x010a
        /*036e*/ 	.byte	0x3f
	.zero		1


	//   ....[35]....
        /*0370*/ 	.word	0x0000d2d0
        /*0374*/ 	.word	0x0000000f
        /*0378*/ 	.word	0x00030848
        /*037c*/ 	.short	0x010a
        /*037e*/ 	.byte	0x3f
	.zero		1


	//   ....[36]....
        /*0380*/ 	.word	0x0000d330
        /*0384*/ 	.word	0x0000000f
        /*0388*/ 	.word	0x00030820
        /*038c*/ 	.short	0x010a
        /*038e*/ 	.byte	0x3f
	.zero		1


	//   ....[37]....
        /*0390*/ 	.word	0x0000d380
        /*0394*/ 	.word	0x0000000f
        /*0398*/ 	.word	0x00030840
        /*039c*/ 	.short	0x010a
        /*039e*/ 	.byte	0x3f
	.zero		1


	//   ....[38]....
        /*03a0*/ 	.word	0x0000d3d0
        /*03a4*/ 	.word	0x0000000f
        /*03a8*/ 	.word	0x00030828
        /*03ac*/ 	.short	0x010a
        /*03ae*/ 	.byte	0x3f
	.zero		1


	//   ....[39]....
        /*03b0*/ 	.word	0x0000d420
        /*03b4*/ 	.word	0x00000003
        /*03b8*/ 	.word	0x00030840
        /*03bc*/ 	.short	0x010a
        /*03be*/ 	.byte	0x3f
	.zero		1


	//   ....[40]....
        /*03c0*/ 	.word	0x0000d4f0
        /*03c4*/ 	.word	0x00000007
        /*03c8*/ 	.word	0x00000000
        /*03cc*/ 	.short	0x010a
        /*03ce*/ 	.byte	0x3f
	.zero		1


	//   ....[41]....
        /*03d0*/ 	.word	0x0000d540
        /*03d4*/ 	.word	0x00000003
        /*03d8*/ 	.word	0x00000000
        /*03dc*/ 	.short	0x010a
        /*03de*/ 	.byte	0x3f
	.zero		1


	//   ....[42]....
        /*03e0*/ 	.word	0x0000d590
        /*03e4*/ 	.word	0x00000005
        /*03e8*/ 	.word	0x00000000
        /*03ec*/ 	.short	0x010a
        /*03ee*/ 	.byte	0x3f
	.zero		1


	//----- nvinfo : EIATTR_NUM_MBARRIERS
	.align		4
.L_946:
        /*03f0*/ 	.byte	0x03, 0x38
        /*03f2*/ 	.short	0x0009


	//----- nvinfo : EIATTR_EXIT_INSTR_OFFSETS
	.align		4
        /*03f4*/ 	.byte	0x04, 0x1c
        /*03f6*/ 	.short	(.L_948 - .L_947)


	//   ....[0]....
.L_947:
        /*03f8*/ 	.word	0x0000cef0


	//----- nvinfo : EIATTR_MAX_THREADS
	.align		4
.L_948:
        /*03fc*/ 	.byte	0x04, 0x05
        /*03fe*/ 	.short	(.L_950 - .L_949)
.L_949:
        /*0400*/ 	.word	0x00000180
        /*0404*/ 	.word	0x00000001
        /*0408*/ 	.word	0x00000001


	//----- nvinfo : EIATTR_CRS_STACK_SIZE
	.align		4
.L_950:
        /*040c*/ 	.byte	0x04, 0x1e
        /*040e*/ 	.short	(.L_952 - .L_951)
.L_951:
        /*0410*/ 	.word	0x00000000


	//----- nvinfo : EIATTR_CBANK_PARAM_SIZE
	.align		4
.L_952:
        /*0414*/ 	.byte	0x03, 0x19
        /*0416*/ 	.short	0x06f0


	//----- nvinfo : EIATTR_PARAM_CBANK
	.align		4
        /*0418*/ 	.byte	0x04, 0x0a
        /*041a*/ 	.short	(.L_954 - .L_953)
	.align		4
.L_953:
        /*041c*/ 	.word	index@(.nv.constant0._ZN7cutlass13device_kernelIN5flash11enable_sm90INS1_16FlashAttnBwdSm90INS1_25CollectiveMainloopBwdSm90ILi2ELi2ELi2EN4cute5tupleIJNS5_1CILi1EEES8_S8_EEENS6_IJNS7_ILi64EEENS7_ILi128EEESB_EEENS_10bfloat16_tEfNS_4arch4Sm90ELb1ELb0ELb1ELb1ELb1ELb1ELb0ELb0ELi2ELi1ELi2ELi1ELb0EEENS1_21CollectiveEpilogueBwdISC_SD_SF_Li256ELb1ELb0ELi1EEENS1_25SingleTileBwdLPTSchedulerILb1ELi128ELb1EEEEEEEEEvNT_6ParamsE)
        /*0420*/ 	.short	0x0210
        /*0422*/ 	.short	0x06f0


	//----- nvinfo : EIATTR_SW_WAR
	.align		4
.L_954:
        /*0424*/ 	.byte	0x04, 0x36
        /*0426*/ 	.short	(.L_956 - .L_955)
.L_955:
        /*0428*/ 	.word	0x00000008
.L_956:


//--------------------- .nv.info._ZN7cutlass13device_kernelIN5flash11enable_sm90INS1_16FlashAttnBwdSm90INS1_25CollectiveMainloopBwdSm90ILi2ELi2ELi2EN4cute5tupleIJNS5_1CILi1EEES8_S8_EEENS6_IJNS7_ILi64EEENS7_ILi128EEESB_EEENS_10bfloat16_tEfNS_4arch4Sm90ELb1ELb0ELb1ELb1ELb0ELb1ELb0ELb0ELi2ELi1ELi2ELi1ELb0EEENS1_24CollectiveEpilogueBwdGQAISC_fSF_Li256ELb1ELb0EEENS1_25SingleTileBwdLPTSchedulerILb1ELi128ELb0EEEEEEEEEvNT_6ParamsE --------------------------
	.section	.nv.info._ZN7cutlass13device_kernelIN5flash11enable_sm90INS1_16FlashAttnBwdSm90INS1_25CollectiveMainloopBwdSm90ILi2ELi2ELi2EN4cute5tupleIJNS5_1CILi1EEES8_S8_EEENS6_IJNS7_ILi64EEENS7_ILi128EEESB_EEENS_10bfloat16_tEfNS_4arch4Sm90ELb1ELb0ELb1ELb1ELb0ELb1ELb0ELb0ELi2ELi1ELi2ELi1ELb0EEENS1_24CollectiveEpilogueBwdGQAISC_fSF_Li256ELb1ELb0EEENS1_25SingleTileBwdLPTSchedulerILb1ELi128ELb0EEEEEEEEEvNT_6ParamsE,"",@"SHT_CUDA_INFO"
	.sectionflags	@""
	.align	4


	//----- nvinfo : EIATTR_CUDA_API_VERSION
	.align		4
        /*0000*/ 	.byte	0x04, 0x37
        /*0002*/ 	.short	(.L_958 - .L_957)
.L_957:
        /*0004*/ 	.word	0x00000082


	//----- nvinfo : EIATTR_KPARAM_INFO
	.align		4
.L_958:
        /*0008*/ 	.byte	0x04, 0x17
        /*000a*/ 	.short	(.L_960 - .L_959)
.L_959:
        /*000c*/ 	.word	0x00000000
        /*0010*/ 	.short	0x0000
        /*0012*/ 	.short	0x0070
        /*0014*/ 	.byte	0x00, 0xf0, 0x01, 0x1c


	//----- nvinfo : EIATTR_SPARSE_MMA_MASK
	.align		4
.L_960:
        /*0018*/ 	.byte	0x03, 0x50
        /*001a*/ 	.short	0x0000


	//----- nvinfo : EIATTR_MAXREG_COUNT
	.align		4
        /*001c*/ 	.byte	0x03, 0x1b
        /*001e*/ 	.short	0x00a8


	//----- nvinfo : EIATTR_NUM_BARRIERS
	.align		4
        /*0020*/ 	.byte	0x02, 0x4c
        /*0022*/ 	.byte	0x10
	.zero		1


	//----- nvinfo : EIATTR_EXTERNS
	.align		4
        /*0024*/ 	.byte	0x04, 0x0f
        /*0026*/ 	.short	(.L_962 - .L_961)


	//   ....[0]....
	.align		4
.L_961:
        /*0028*/ 	.word	index@(__assertfail)


	//----- nvinfo : EIATTR_ANNOTATIONS
	.align		4
.L_962:
        /*002c*/ 	.byte	0x04, 0x55
        /*002e*/ 	.short	(.L_964 - .L_963)


	//   ....[0]....
.L_963:
        /*0030*/ 	.word	0x00000001
        /*0034*/ 	.byte	0x90, 0x15, 0x00, 0x00, 0x01, 0x00, 0x00, 0x00, 0x00, 0x1c, 0x00, 0x00, 0x01, 0x00, 0x00, 0x00
        /*0044*/ 	.byte	0x10, 0x37, 0x00, 0x00, 0x01, 0x00, 0x00, 0x00, 0xd0, 0x37, 0x00, 0x00, 0x01, 0x00, 0x00, 0x00
        /*0054*/ 	.byte	0xa0, 0x7e, 0x00, 0x00, 0x01, 0x00, 0x00, 0x00, 0xa0, 0x81, 0x00, 0x00, 0x01, 0x00, 0x00, 0x00
        /*0064*/ 	.byte	0x00, 0x8d, 0x00, 0x00, 0x01, 0x00, 0x00, 0x00, 0x20, 0x8d, 0x00, 0x00, 0x01, 0x00, 0x00, 0x00
        /*0074*/ 	.byte	0x90, 0x90, 0x00, 0x00


	//----- nvinfo : EIATTR_MERCURY_ISA_VERSION
	.align		4
.L_964:
        /*0078*/ 	.byte	0x03, 0x5f
        /*007a*/ 	.short	0x0101


	//----- nvinfo : EIATTR_INT_WARP_WIDE_INSTR_OFFSETS
	.align		4
        /*007c*/ 	.byte	0x04, 0x31
        /*007e*/ 	.short	(.L_966 - .L_965)


	//   ....[0]....
.L_965:
        /*0080*/ 	.word	0x00000190


	//   ....[1]....
        /*0084*/ 	.word	0x000001c0


	//----- nvinfo : EIATTR_COOP_GROUP_MASK_REGIDS
	.align		4
.L_966:
        /*0088*/ 	.byte	0x04, 0x29
        /*008a*/ 	.short	(.L_968 - .L_967)


	//   ....[0]....
.L_967:
        /*008c*/ 	.word	0xffffffff


	//   ....[1]....
        /*0090*/ 	.word	0xffffffff


	//   ....[2]....
        /*0094*/ 	.word	0xffffffff


	//   ....[3]....
        /*0098*/ 	.word	0xffffffff


	//   ....[4]....
        /*009c*/ 	.word	0xffffffff


	//   ....[5]....
        /*00a0*/ 	.word	0xffffffff


	//   ....[6]....
        /*00a4*/ 	.word	0xffffffff


	//   ....[7]....
        /*00a8*/ 	.word	0x0500000f


	//----- nvinfo : EIATTR_COOP_GROUP_INSTR_OFFSETS
	.align		4
.L_968:
        /*00ac*/ 	.byte	0x04, 0x28
        /*00ae*/ 	.short	(.L_970 - .L_969)


	//   ....[0]....
.L_969:
        /*00b0*/ 	.word	0x00000070


	//   ....[1]....
        /*00b4*/ 	.word	0x000001a0


	//   ....[2]....
        /*00b8*/ 	.word	0x000001f0


	//   ....[3]....
        /*00bc*/ 	.word	0x000003e0


	//   ....[4]....
        /*00c0*/ 	.word	0x00000630


	//   ....[5]....
        /*00c4*/ 	.word	0x00001830


	//   ....[6]....
        /*00c8*/ 	.word	0x000059d0


	//   ....[7]....
        /*00cc*/ 	.word	0x000098e0


	//----- nvinfo : EIATTR_REG_RECONFIG
	.align		4
.L_970:
        /*00d0*/ 	.byte	0x01, 0x54
	.zero		2


	//----- nvinfo : EIATTR_SYSCALL_OFFSETS
	.align		4
        /*00d4*/ 	.byte	0x04, 0x46
        /*00d6*/ 	.short	(.L_972 - .L_971)


	//   ....[0]....
.L_971:
        /*00d8*/ 	.word	0x00001460


	//   ....[1]....
        /*00dc*/ 	.word	0x00001550


	//   ....[2]....
        /*00e0*/ 	.word	0x000016c0


	//   ....[3]....
        /*00e4*/ 	.word	0x000017b0


	//----- nvinfo : EIATTR_MBARRIER_INSTR_OFFSETS
	.align		4
.L_972:
        /*00e8*/ 	.byte	0x04, 0x39
        /*00ea*/ 	.short	(.L_974 - .L_973)


	//   ....[0]....
.L_973:
        /*00ec*/ 	.word	0x00000290
        /*00f0*/ 	.word	0x000000ff
        /*00f4*/ 	.word	0x00030800
        /*00f8*/ 	.short	0x0100
        /*00fa*/ 	.byte	0x06
	.zero		1


	//   ....[1]....
        /*00fc*/ 	.word	0x00000390
        /*0100*/ 	.word	0x000000ff
        /*0104*/ 	.word	0x00030810
        /*0108*/ 	.short	0x0100
        /*010a*/ 	.byte	0x08
	.zero		1


	//   ....[2]....
        /*010c*/ 	.word	0x000003a0
        /*0110*/ 	.word	0x000000ff
        /*0114*/ 	.word	0x00030820
        /*0118*/ 	.short	0x0100
        /*011a*/ 	.byte	0x08
	.zero		1


	//   ....[3]....
        /*011c*/ 	.word	0x000003b0
        /*0120*/ 	.word	0x000000ff
        /*0124*/ 	.word	0x00030818
        /*0128*/ 	.short	0x0100
        /*012a*/ 	.byte	0x08
	.zero		1


	//   ....[4]....
        /*012c*/ 	.word	0x000003c0
        /*0130*/ 	.word	0x000000ff
        /*0134*/ 	.word	0x00030828
        /*0138*/ 	.short	0x0100
        /*013a*/ 	.byte	0x08
	.zero		1


	//   ....[5]....
        /*013c*/ 	.word	0x000004f0
        /*0140*/ 	.word	0x000000ff
        /*0144*/ 	.word	0x00030830
        /*0148*/ 	.short	0x0100
        /*014a*/ 	.byte	0x08
	.zero		1


	//   ....[6]....
        /*014c*/ 	.word	0x00000500
        /*0150*/ 	.word	0x000000ff
        /*0154*/ 	.word	0x00030840
        /*0158*/ 	.short	0x0100
        /*015a*/ 	.byte	0x08
	.zero		1


	//   ....[7]....
        /*015c*/ 	.word	0x00000510
        /*0160*/ 	.word	0x000000ff
        /*0164*/ 	.word	0x00030838
        /*0168*/ 	.short	0x0100
        /*016a*/ 	.byte	0x08
	.zero		1


	//   ....[8]....
        /*016c*/ 	.word	0x00000520
        /*0170*/ 	.word	0x000000ff
        /*0174*/ 	.word	0x00030848
        /*0178*/ 	.short	0x0100
        /*017a*/ 	.byte	0x08
	.zero		1


	//   ....[9]....
        /*017c*/ 	.word	0x00001870
        /*0180*/ 	.word	0x00000010
        /*0184*/ 	.word	0x00030800
        /*0188*/ 	.short	0x010a
        /*018a*/ 	.byte	0x3f
	.zero		1


	//   ....[10]....
        /*018c*/ 	.word	0x00001910
        /*0190*/ 	.word	0x00000010
        /*0194*/ 	.word	0x00030800
        /*0198*/ 	.short	0x010a
        /*019a*/ 	.byte	0x3f
	.zero		1


	//   ....[11]....
        /*019c*/ 	.word	0x00002050
        /*01a0*/ 	.word	0x00000000
        /*01a4*/ 	.word	0x00030810
        /*01a8*/ 	.short	0x010a
        /*01aa*/ 	.byte	0x3f
	.zero		1


	//   ....[12]....
        /*01ac*/ 	.word	0x00002090
        /*01b0*/ 	.word	0x00000000
        /*01b4*/ 	.word	0x00030810
        /*01b8*/ 	.short	0x010a
        /*01ba*/ 	.byte	0x3f
	.zero		1


	//   ....[13]....
        /*01bc*/ 	.word	0x000025f0
        /*01c0*/ 	.word	0x00000000
        /*01c4*/ 	.word	0x00030830
        /*01c8*/ 	.short	0x010a
        /*01ca*/ 	.byte	0x3f
	.zero		1


	//   ....[14]....
        /*01cc*/ 	.word	0x00002960
        /*01d0*/ 	.word	0x00000000
        /*01d4*/ 	.word	0x00030830
        /*01d8*/ 	.short	0x010a
        /*01da*/ 	.byte	0x3f
	.zero		1


	//   ....[15]....
        /*01dc*/ 	.word	0x000048a0
        /*01e0*/ 	.word	0x00000006
        /*01e4*/ 	.word	0x00000000
        /*01e8*/ 	.short	0x0101
        /*01ea*/ 	.byte	0x3f
	.zero		1


	//   ....[16]....
        /*01ec*/ 	.word	0x00004bd0
        /*01f0*/ 	.word	0x00000000
        /*01f4*/ 	.word	0x00000000
        /*01f8*/ 	.short	0x0101
        /*01fa*/ 	.byte	0x3f
	.zero		1


	//   ....[17]....
        /*01fc*/ 	.word	0x00007b20
        /*0200*/ 	.word	0x0000000f
        /*0204*/ 	.word	0x00030820
        /*0208*/ 	.short	0x010a
        /*020a*/ 	.byte	0x3f
	.zero		1


	//   ....[18]....
        /*020c*/ 	.word	0x00008200
        /*0210*/ 	.word	0x0000000f
        /*0214*/ 	.word	0x00030840
        /*0218*/ 	.short	0x010a
        /*021a*/ 	.byte	0x3f
	.zero		1


	//   ....[19]....
        /*021c*/ 	.word	0x000084d0
        /*0220*/ 	.word	0x0000000f
        /*0224*/ 	.word	0x00030828
        /*0228*/ 	.short	0x010a
        /*022a*/ 	.byte	0x3f
	.zero		1


	//   ....[20]....
        /*022c*/ 	.word	0x000087a0
        /*0230*/ 	.word	0x0000000f
        /*0234*/ 	.word	0x00030848
        /*0238*/ 	.short	0x010a
        /*023a*/ 	.byte	0x3f
	.zero		1


	//   ....[21]....
        /*023c*/ 	.word	0x00008a10
        /*0240*/ 	.word	0x0000000f
        /*0244*/ 	.word	0x00030820
        /*0248*/ 	.short	0x010a
        /*024a*/ 	.byte	0x3f
	.zero		1


	//   ....[22]....
        /*024c*/ 	.word	0x00008d50
        /*0250*/ 	.word	0x0000000f
        /*0254*/ 	.word	0x00030840
        /*0258*/ 	.short	0x010a
        /*025a*/ 	.byte	0x3f
	.zero		1


	//   ....[23]....
        /*025c*/ 	.word	0x00008ff0
        /*0260*/ 	.word	0x0000000f
        /*0264*/ 	.word	0x00030828
        /*0268*/ 	.short	0x010a
        /*026a*/ 	.byte	0x3f
	.zero		1


	//   ....[24]....
        /*026c*/ 	.word	0x00009300
        /*0270*/ 	.word	0x00000003
        /*0274*/ 	.word	0x00030840
        /*0278*/ 	.short	0x010a
        /*027a*/ 	.byte	0x3f
	.zero		1


	//   ....[25]....
        /*027c*/ 	.word	0x00009760
        /*0280*/ 	.word	0x00000007
        /*0284*/ 	.word	0x00000000
        /*0288*/ 	.short	0x010a
        /*028a*/ 	.byte	0x3f
	.zero		1


	//   ....[26]....
        /*028c*/ 	.word	0x000097b0
        /*0290*/ 	.word	0x00000003
        /*0294*/ 	.word	0x00000000
        /*0298*/ 	.short	0x010a
        /*029a*/ 	.byte	0x3f
	.zero		1


	//   ....[27]....
        /*029c*/ 	.word	0x00009810
        /*02a0*/ 	.word	0x00000005
        /*02a4*/ 	.word	0x00000000
        /*02a8*/ 	.short	0x010a
        /*02aa*/ 	.byte	0x3f
	.zero		1


	//   ....[28]....
        /*02ac*/ 	.word	0x00009840
        /*02b0*/ 	.word	0x00000003
        /*02b4*/ 	.word	0x00000000
        /*02b8*/ 	.short	0x010a
        /*02ba*/ 	.byte	0x3f
	.zero		1


	//   ....[29]....
        /*02bc*/ 	.word	0x00009940
        /*02c0*/ 	.word	0x00000000
        /*02c4*/ 	.word	0x00030800
        /*02c8*/ 	.short	0x010a
        /*02ca*/ 	.byte	0x3f
	.zero		1


	//   ....[30]....
        /*02cc*/ 	.word	0x00009990
        /*02d0*/ 	.word	0x00000000
        /*02d4*/ 	.word	0x00030810
        /*02d8*/ 	.short	0x010a
        /*02da*/ 	.byte	0x3f
	.zero		1


	//   ....[31]....
        /*02dc*/ 	.word	0x000099e0
        /*02e0*/ 	.word	0x00000000
        /*02e4*/ 	.word	0x00030830
        /*02e8*/ 	.short	0x010a
        /*02ea*/ 	.byte	0x3f
	.zero		1


	//   ....[32]....
        /*02ec*/ 	.word	0x00009a30
        /*02f0*/ 	.word	0x0000000f
        /*02f4*/ 	.word	0x00030820
        /*02f8*/ 	.short	0x010a
        /*02fa*/ 	.byte	0x3f
	.zero		1


	//   ....[33]....
        /*02fc*/ 	.word	0x00009a80
        /*0300*/ 	.word	0x0000000f
        /*0304*/ 	.word	0x00030840
        /*0308*/ 	.short	0x010a
        /*030a*/ 	.byte	0x3f
	.zero		1


	//   ....[34]....
        /*030c*/ 	.word	0x00009ad0
        /*0310*/ 	.word	0x0000000f
        /*0314*/ 	.word	0x00030828
        /*0318*/ 	.short	0x010a
        /*031a*/ 	.byte	0x3f
	.zero		1


	//   ....[35]....
        /*031c*/ 	.word	0x00009b20
        /*0320*/ 	.word	0x0000000f
        /*0324*/ 	.word	0x00030848
        /*0328*/ 	.short	0x010a
        /*032a*/ 	.byte	0x3f
	.zero		1


	//   ....[36]....
        /*032c*/ 	.word	0x00009b80
        /*0330*/ 	.word	0x0000000f
        /*0334*/ 	.word	0x00030820
        /*0338*/ 	.short	0x010a
        /*033a*/ 	.byte	0x3f
	.zero		1


	//   ....[37]....
        /*033c*/ 	.word	0x00009bd0
        /*0340*/ 	.word	0x0000000f
        /*0344*/ 	.word	0x00030840
        /*0348*/ 	.short	0x010a
        /*034a*/ 	.byte	0x3f
	.zero		1


	//   ....[38]....
        /*034c*/ 	.word	0x00009c20
        /*0350*/ 	.word	0x0000000f
        /*0354*/ 	.word	0x00030828
        /*0358*/ 	.short	0x010a
        /*035a*/ 	.byte	0x3f
	.zero		1


	//   ....[39]....
        /*035c*/ 	.word	0x00009c70
        /*0360*/ 	.word	0x00000003
        /*0364*/ 	.word	0x00030840
        /*0368*/ 	.short	0x010a
        /*036a*/ 	.byte	0x3f
	.zero		1


	//   ....[40]....
        /*036c*/ 	.word	0x00009d40
        /*0370*/ 	.word	0x00000007
        /*0374*/ 	.word	0x00000000
        /*0378*/ 	.short	0x010a
        /*037a*/ 	.byte	0x3f
	.zero		1


	//   ....[41]....
        /*037c*/ 	.word	0x00009d90
        /*0380*/ 	.word	0x00000003
        /*0384*/ 	.word	0x00000000
        /*0388*/ 	.short	0x010a
        /*038a*/ 	.byte	0x3f
	.zero		1


	//   ....[42]....
        /*038c*/ 	.word	0x00009de0
        /*0390*/ 	.word	0x00000005
        /*0394*/ 	.word	0x00000000
        /*0398*/ 	.short	0x010a
        /*039a*/ 	.byte	0x3f
	.zero		1


	//----- nvinfo : EIATTR_NUM_MBARRIERS
	.align		4
.L_974:
        /*039c*/ 	.byte	0x03, 0x38
        /*039e*/ 	.short	0x0009


	//----- nvinfo : EIATTR_EXIT_INSTR_OFFSETS
	.align		4
        /*03a0*/ 	.byte	0x04, 0x1c
        /*03a2*/ 	.short	(.L_976 - .L_975)


	//   ....[0]....
.L_975:
        /*03a4*/ 	.word	0x00009890


	//----- nvinfo : EIATTR_MAX_THREADS
	.align		4
.L_976:
        /*03a8*/ 	.byte	0x04, 0x05
        /*03aa*/ 	.short	(.L_978 - .L_977)
.L_977:
        /*03ac*/ 	.word	0x00000180
        /*03b0*/ 	.word	0x00000001
        /*03b4*/ 	.word	0x00000001


	//----- nvinfo : EIATTR_CRS_STACK_SIZE
	.align		4
.L_978:
        /*03b8*/ 	.byte	0x04, 0x1e
        /*03ba*/ 	.short	(.L_980 - .L_979)
.L_979:
        /*03bc*/ 	.word	0x00000000


	//----- nvinfo : EIATTR_CBANK_PARAM_SIZE
	.align		4
.L_980:
        /*03c0*/ 	.byte	0x03, 0x19
        /*03c2*/ 	.short	0x0770


	//----- nvinfo : EIATTR_PARAM_CBANK
	.align		4
        /*03c4*/ 	.byte	0x04, 0x0a
        /*03c6*/ 	.short	(.L_982 - .L_981)
	.align		4
.L_981:
        /*03c8*/ 	.word	index@(.nv.constant0._ZN7cutlass13device_kernelIN5flash11enable_sm90INS1_16FlashAttnBwdSm90INS1_25CollectiveMainloopBwdSm90ILi2ELi2ELi2EN4cute5tupleIJNS5_1CILi1EEES8_S8_EEENS6_IJNS7_ILi64EEENS7_ILi128EEESB_EEENS_10bfloat16_tEfNS_4arch4Sm90ELb1ELb0ELb1ELb1ELb0ELb1ELb0ELb0ELi2ELi1ELi2ELi1ELb0EEENS1_24CollectiveEpilogueBwdGQAISC_fSF_Li256ELb1ELb0EEENS1_25SingleTileBwdLPTSchedulerILb1ELi128ELb0EEEEEEEEEvNT_6ParamsE)
        /*03cc*/ 	.short	0x0210
        /*03ce*/ 	.short	0x0770


	//----- nvinfo : EIATTR_SW_WAR
	.align		4
.L_982:
        /*03d0*/ 	.byte	0x04, 0x36
        /*03d2*/ 	.short	(.L_984 - .L_983)
.L_983:
        /*03d4*/ 	.word	0x00000008
.L_984:


//--------------------- .nv.info._ZN7cutlass13device_kernelIN5flash11enable_sm90INS1_16FlashAttnBwdSm90INS1_25CollectiveMainloopBwdSm90ILi2ELi2ELi2EN4cute5tupleIJNS5_1CILi1EEES8_S8_EEENS6_IJNS7_ILi64EEENS7_ILi128EEESB_EEENS_10bfloat16_tEfNS_4arch4Sm90ELb1ELb0ELb1ELb1ELb1ELb1ELb0ELb0ELi2ELi1ELi2ELi1ELb0EEENS1_24CollectiveEpilogueBwdGQAISC_fSF_Li256ELb1ELb1EEENS1_25SingleTileBwdLPTSchedulerILb1ELi128ELb1EEEEEEEEEvNT_6ParamsE --------------------------
	.section	.nv.info._ZN7cutlass13device_kernelIN5flash11enable_sm90INS1_16FlashAttnBwdSm90INS1_25CollectiveMainloopBwdSm90ILi2ELi2ELi2EN4cute5tupleIJNS5_1CILi1EEES8_S8_EEENS6_IJNS7_ILi64EEENS7_ILi128EEESB_EEENS_10bfloat16_tEfNS_4arch4Sm90ELb1ELb0ELb1ELb1ELb1ELb1ELb0ELb0ELi2ELi1ELi2ELi1ELb0EEENS1_24CollectiveEpilogueBwdGQAISC_fSF_Li256ELb1ELb1EEENS1_25SingleTileBwdLPTSchedulerILb1ELi128ELb1EEEEEEEEEvNT_6ParamsE,"",@"SHT_CUDA_INFO"
	.sectionflags	@""
	.align	4


	//----- nvinfo : EIATTR_CUDA_API_VERSION
	.align		4
        /*0000*/ 	.byte	0x04, 0x37
        /*0002*/ 	.short	(.L_986 - .L_985)
.L_985:
        /*0004*/ 	.word	0x00000082


	//----- nvinfo : EIATTR_KPARAM_INFO
	.align		4
.L_986:
        /*0008*/ 	.byte	0x04, 0x17
        /*000a*/ 	.short	(.L_988 - .L_987)
.L_987:
        /*000c*/ 	.word	0x00000000
        /*0010*/ 	.short	0x0000
        /*0012*/ 	.short	0x0070
        /*0014*/ 	.byte	0x00, 0xf0, 0x01, 0x1c


	//----- nvinfo : EIATTR_SPARSE_MMA_MASK
	.align		4
.L_988:
        /*0018*/ 	.byte	0x03, 0x50
        /*001a*/ 	.short	0x0000


	//----- nvinfo : EIATTR_MAXREG_COUNT
	.align		4
        /*001c*/ 	.byte	0x03, 0x1b
        /*001e*/ 	.short	0x00a8


	//----- nvinfo : EIATTR_NUM_BARRIERS
	.align		4
        /*0020*/ 	.byte	0x02, 0x4c
        /*0022*/ 	.byte	0x10
	.zero		1


	//----- nvinfo : EIATTR_EXTERNS
	.align		4
        /*0024*/ 	.byte	0x04, 0x0f
        /*0026*/ 	.short	(.L_990 - .L_989)


	//   ....[0]....
	.align		4
.L_989:
        /*0028*/ 	.word	index@(__assertfail)


	//----- nvinfo : EIATTR_ANNOTATIONS
	.align		4
.L_990:
        /*002c*/ 	.byte	0x04, 0x55
        /*002e*/ 	.short	(.L_992 - .L_991)


	//   ....[0]....
.L_991:
        /*0030*/ 	.word	0x00000001
        /*0034*/ 	.byte	0xb0, 0x15, 0x00, 0x00, 0x01, 0x00, 0x00, 0x00, 0x20, 0x1c, 0x00, 0x00, 0x01, 0x00, 0x00, 0x00
        /*0044*/ 	.byte	0x30, 0x37, 0x00, 0x00, 0x01, 0x00, 0x00, 0x00, 0xf0, 0x37, 0x00, 0x00, 0x01, 0x00, 0x00, 0x00
        /*0054*/ 	.byte	0xa0, 0x8c, 0x00, 0x00, 0x01, 0x00, 0x00, 0x00, 0xa0, 0x8f, 0x00, 0x00, 0x01, 0x00, 0x00, 0x00
        /*0064*/ 	.byte	0x00, 0x9b, 0x00, 0x00, 0x01, 0x00, 0x00, 0x00, 0x20, 0x9b, 0x00, 0x00, 0x01, 0x00, 0x00, 0x00
        /*0074*/ 	.byte	0x90, 0x9e, 0x00, 0x00


	//----- nvinfo : EIATTR_MERCURY_ISA_VERSION
	.align		4
.L_992:
        /*0078*/ 	.byte	0x03, 0x5f
        /*007a*/ 	.short	0x0101


	//----- nvinfo : EIATTR_INT_WARP_WIDE_INSTR_OFFSETS
	.align		4
        /*007c*/ 	.byte	0x04, 0x31
        /*007e*/ 	.short	(.L_994 - .L_993)


	//   ....[0]....
.L_993:
        /*0080*/ 	.word	0x00000190


	//   ....[1]....
        /*0084*/ 	.word	0x000001c0


	//   ....[2]....
        /*0088*/ 	.word	0x00007080


	//   ....[3]....
        /*008c*/ 	.word	0x00007730


	//   ....[4]....
        /*0090*/ 	.word	0x00007c60


	//----- nvinfo : EIATTR_COOP_GROUP_MASK_REGIDS
	.align		4
.L_994:
        /*0094*/ 	.byte	0x04, 0x29
        /*0096*/ 	.short	(.L_996 - .L_995)


	//   ....[0]....
.L_995:
        /*0098*/ 	.word	0xffffffff


	//   ....[1]....
        /*009c*/ 	.word	0xffffffff


	//   ....[2]....
        /*00a0*/ 	.word	0xffffffff


	//   ....[3]....
        /*00a4*/ 	.word	0xffffffff


	//   ....[4]....
        /*00a8*/ 	.word	0xffffffff


	//   ....[5]....
        /*00ac*/ 	.word	0xffffffff


	//   ....[6]....
        /*00b0*/ 	.word	0xffffffff


	//   ....[7]....
        /*00b4*/ 	.word	0xffffffff


	//   ....[8]....
        /*00b8*/ 	.word	0xffffffff


	//   ....[9]....
        /*00bc*/ 	.word	0xffffffff


	//   ....[10]....
        /*00c0*/ 	.word	0xffffffff


	//   ....[11]....
        /*00c4*/ 	.word	0xffffffff


	//   ....[12]....
        /*00c8*/ 	.word	0xffffffff


	//   ....[13]....
        /*00cc*/ 	.word	0xffffffff


	//   ....[14]....
        /*00d0*/ 	.word	0xffffffff


	//   ....[15]....
        /*00d4*/ 	.word	0xffffffff


	//   ....[16]....
        /*00d8*/ 	.word	0xffffffff


	//   ....[17]....
        /*00dc*/ 	.word	0x0500000f


	//   ....[18]....
        /*00e0*/ 	.word	0x0500000f


	//   ....[19]....
        /*00e4*/ 	.word	0x0500000f


	//   ....[20]....
        /*00e8*/ 	.word	0x0500000f


	//   ....[21]....
        /*00ec*/ 	.word	0x0500000f


	//   ....[22]....
        /*00f0*/ 	.word	0x0500000f


	//----- nvinfo : EIATTR_COOP_GROUP_INSTR_OFFSETS
	.align		4
.L_996:
        /*00f4*/ 	.byte	0x04, 0x28
        /*00f6*/ 	.short	(.L_998 - .L_997)


	//   ....[0]....
.L_997:
        /*00f8*/ 	.word	0x00000070


	//   ....[1]....
        /*00fc*/ 	.word	0x000001a0


	//   ....[2]....
        /*0100*/ 	.word	0x000001f0


	//   ....[3]....
        /*0104*/ 	.word	0x000003e0


	//   ....[4]....
        /*0108*/ 	.word	0x00000630


	//   ....[5]....
        /*010c*/ 	.word	0x00001850


	//   ....[6]....
        /*0110*/ 	.word	0x000057c0


	//   ....[7]....
        /*0114*/ 	.word	0x00005940


	//   ....[8]....
        /*0118*/ 	.word	0x00005c30


	//   ....[9]....
        /*011c*/ 	.word	0x00005dc0


	//   ....[10]....
        /*0120*/ 	.word	0x00005ed0


	//   ....[11]....
        /*0124*/ 	.word	0x00006c80


	//   ....[12]....
        /*0128*/ 	.word	0x00006fb0


	//   ....[13]....
        /*012c*/ 	.word	0x000073b0


	//   ....[14]....
        /*0130*/ 	.word	0x00007660


	//   ....[15]....
        /*0134*/ 	.word	0x00007920


	//   ....[16]....
        /*0138*/ 	.word	0x00007b90


	//   ....[17]....
        /*013c*/ 	.word	0x0000a6e0


	//   ....[18]....
        /*0140*/ 	.word	0x0000a860


	//   ....[19]....
        /*0144*/ 	.word	0x0000a8d0


	//   ....[20]....
        /*0148*/ 	.word	0x0000a940


	//   ....[21]....
        /*014c*/ 	.word	0x0000a9b0


	//   ....[22]....
        /*0150*/ 	.word	0x0000aa20


	//----- nvinfo : EIATTR_REG_RECONFIG
	.align		4
.L_998:
        /*0154*/ 	.byte	0x01, 0x54
	.zero		2


	//----- nvinfo : EIATTR_SYSCALL_OFFSETS
	.align		4
        /*0158*/ 	.byte	0x04, 0x46
        /*015a*/ 	.short	(.L_1000 - .L_999)


	//   ....[0]....
.L_999:
        /*015c*/ 	.word	0x00001480


	//   ....[1]....
        /*0160*/ 	.word	0x00001570


	//   ....[2]....
        /*0164*/ 	.word	0x000016e0


	//   ....[3]....
        /*0168*/ 	.word	0x000017d0


	//----- nvinfo : EIATTR_MBARRIER_INSTR_OFFSETS
	.align		4
.L_1000:
        /*016c*/ 	.byte	0x04, 0x39
        /*016e*/ 	.short	(.L_1002 - .L_1001)


	//   ....[0]....
.L_1001:
        /*0170*/ 	.word	0x00000290
        /*0174*/ 	.word	0x000000ff
        /*0178*/ 	.word	0x00030800
        /*017c*/ 	.short	0x0100
        /*017e*/ 	.byte	0x06
	.zero		1


	//   ....[1]....
        /*0180*/ 	.word	0x00000390
        /*0184*/ 	.word	0x000000ff
        /*0188*/ 	.word	0x00030810
        /*018c*/ 	.short	0x0100
        /*018e*/ 	.byte	0x08
	.zero		1


	//   ....[2]....
        /*0190*/ 	.word	0x000003a0
        /*0194*/ 	.word	0x000000ff
        /*0198*/ 	.word	0x00030820
        /*019c*/ 	.short	0x0100
        /*019e*/ 	.byte	0x08
	.zero		1


	//   ....[3]....
        /*01a0*/ 	.word	0x000003b0
        /*01a4*/ 	.word	0x000000ff
        /*01a8*/ 	.word	0x00030818
        /*01ac*/ 	.short	0x0100
        /*01ae*/ 	.byte	0x08
	.zero		1


	//   ....[4]....
        /*01b0*/ 	.word	0x000003c0
        /*01b4*/ 	.word	0x000000ff
        /*01b8*/ 	.word	0x00030828
        /*01bc*/ 	.short	0x0100
        /*01be*/ 	.byte	0x08
	.zero		1


	//   ....[5]....
        /*01c0*/ 	.word	0x000004f0
        /*01c4*/ 	.word	0x000000ff
        /*01c8*/ 	.word	0x00030830
        /*01cc*/ 	.short	0x0100
        /*01ce*/ 	.byte	0x08
	.zero		1


	//   ....[6]....
        /*01d0*/ 	.word	0x00000500
        /*01d4*/ 	.word	0x000000ff
        /*01d8*/ 	.word	0x00030840
        /*01dc*/ 	.short	0x0100
        /*01de*/ 	.byte	0x08
	.zero		1


	//   ....[7]....
        /*01e0*/ 	.word	0x00000510
        /*01e4*/ 	.word	0x000000ff
        /*01e8*/ 	.word	0x00030838
        /*01ec*/ 	.short	0x0100
        /*01ee*/ 	.byte	0x08
	.zero		1


	//   ....[8]....
        /*01f0*/ 	.word	0x00000520
        /*01f4*/ 	.word	0x000000ff
        /*01f8*/ 	.word	0x00030848
        /*01fc*/ 	.short	0x0100
        /*01fe*/ 	.byte	0x08
	.zero		1


	//   ....[9]....
        /*0200*/ 	.word	0x00001890
        /*0204*/ 	.word	0x00000010
        /*0208*/ 	.word	0x00030800
        /*020c*/ 	.short	0x010a
        /*020e*/ 	.byte	0x3f
	.zero		1


	//   ....[10]....
        /*0210*/ 	.word	0x00001930
        /*0214*/ 	.word	0x00000010
        /*0218*/ 	.word	0x00030800
        /*021c*/ 	.short	0x010a
        /*021e*/ 	.byte	0x3f
	.zero		1


	//   ....[11]....
        /*0220*/ 	.word	0x00002070
        /*0224*/ 	.word	0x00000000
        /*0228*/ 	.word	0x00030810
        /*022c*/ 	.short	0x010a
        /*022e*/ 	.byte	0x3f
	.zero		1


	//   ....[12]....
        /*0230*/ 	.word	0x000020b0
        /*0234*/ 	.word	0x00000000
        /*0238*/ 	.word	0x00030810
        /*023c*/ 	.short	0x010a
        /*023e*/ 	.byte	0x3f
	.zero		1


	//   ....[13]....
        /*0240*/ 	.word	0x00002610
        /*0244*/ 	.word	0x00000000
        /*0248*/ 	.word	0x00030830
        /*024c*/ 	.short	0x010a
        /*024e*/ 	.byte	0x3f
	.zero		1


	//   ....[14]....
        /*0250*/ 	.word	0x00002980
        /*0254*/ 	.word	0x00000000
        /*0258*/ 	.word	0x00030830
        /*025c*/ 	.short	0x010a
        /*025e*/ 	.byte	0x3f
	.zero		1


	//   ....[15]....
        /*0260*/ 	.word	0x000048c0
        /*0264*/ 	.word	0x00000006
        /*0268*/ 	.word	0x00000000
        /*026c*/ 	.short	0x0101
        /*026e*/ 	.byte	0x3f
	.zero		1


	//   ....[16]....
        /*0270*/ 	.word	0x00004bf0
        /*0274*/ 	.word	0x00000000
        /*0278*/ 	.word	0x00000000
        /*027c*/ 	.short	0x0101
        /*027e*/ 	.byte	0x3f
	.zero		1


	//   ....[17]....
        /*0280*/ 	.word	0x00008920
        /*0284*/ 	.word	0x0000000f
        /*0288*/ 	.word	0x00030820
        /*028c*/ 	.short	0x010a
        /*028e*/ 	.byte	0x3f
	.zero		1


	//   ....[18]....
        /*0290*/ 	.word	0x00009000
        /*0294*/ 	.word	0x0000000f
        /*0298*/ 	.word	0x00030840
        /*029c*/ 	.short	0x010a
        /*029e*/ 	.byte	0x3f
	.zero		1


	//   ....[19]....
        /*02a0*/ 	.word	0x000092d0
        /*02a4*/ 	.word	0x0000000f
        /*02a8*/ 	.word	0x00030828
        /*02ac*/ 	.short	0x010a
        /*02ae*/ 	.byte	0x3f
	.zero		1


	//   ....[20]....
        /*02b0*/ 	.word	0x000095a0
        /*02b4*/ 	.word	0x0000000f
        /*02b8*/ 	.word	0x00030848
        /*02bc*/ 	.short	0x010a
        /*02be*/ 	.byte	0x3f
	.zero		1


	//   ....[21]....
        /*02c0*/ 	.word	0x00009810
        /*02c4*/ 	.word	0x0000000f
        /*02c8*/ 	.word	0x00030820
        /*02cc*/ 	.short	0x010a
        /*02ce*/ 	.byte	0x3f
	.zero		1


	//   ....[22]....
        /*02d0*/ 	.word	0x00009b50
        /*02d4*/ 	.word	0x0000000f
        /*02d8*/ 	.word	0x00030840
        /*02dc*/ 	.short	0x010a
        /*02de*/ 	.byte	0x3f
	.zero		1


	//   ....[23]....
        /*02e0*/ 	.word	0x00009df0
        /*02e4*/ 	.word	0x0000000f
        /*02e8*/ 	.word	0x00030828
        /*02ec*/ 	.short	0x010a
        /*02ee*/ 	.byte	0x3f
	.zero		1


	//   ....[24]....
        /*02f0*/ 	.word	0x0000a100
        /*02f4*/ 	.word	0x00000003
        /*02f8*/ 	.word	0x00030840
        /*02fc*/ 	.short	0x010a
        /*02fe*/ 	.byte	0x3f
	.zero		1


	//   ....[25]....
        /*0300*/ 	.word	0x0000a560
        /*0304*/ 	.word	0x00000007
        /*0308*/ 	.word	0x00000000
        /*030c*/ 	.short	0x010a
        /*030e*/ 	.byte	0x3f
	.zero		1


	//   ....[26]....
        /*0310*/ 	.word	0x0000a5b0
        /*0314*/ 	.word	0x00000003
        /*0318*/ 	.word	0x00000000
        /*031c*/ 	.short	0x010a
        /*031e*/ 	.byte	0x3f
	.zero		1


	//   ....[27]....
        /*0320*/ 	.word	0x0000a610
        /*0324*/ 	.word	0x00000005
        /*0328*/ 	.word	0x00000000
        /*032c*/ 	.short	0x010a
        /*032e*/ 	.byte	0x3f
	.zero		1


	//   ....[28]....
        /*0330*/ 	.word	0x0000a640
        /*0334*/ 	.word	0x00000003
        /*0338*/ 	.word	0x00000000
        /*033c*/ 	.short	0x010a
        /*033e*/ 	.byte	0x3f
	.zero		1


	//   ....[29]....
        /*0340*/ 	.word	0x0000a740
        /*0344*/ 	.word	0x00000000
        /*0348*/ 	.word	0x00030800
        /*034c*/ 	.short	0x010a
        /*034e*/ 	.byte	0x3f
	.zero		1


	//   ....[30]....
        /*0350*/ 	.word	0x0000a790
        /*0354*/ 	.word	0x00000000
        /*0358*/ 	.word	0x00030810
        /*035c*/ 	.short	0x010a
        /*035e*/ 	.byte	0x3f
	.zero		1


	//   ....[31]....
        /*0360*/ 	.word	0x0000a7e0
        /*0364*/ 	.word	0x00000000
        /*0368*/ 	.word	0x00030830
        /*036c*/ 	.short	0x010a
        /*036e*/ 	.byte	0x3f
	.zero		1


	//   ....[32]....
        /*0370*/ 	.word	0x0000aa60
        /*0374*/ 	.word	0x0000000f
        /*0378*/ 	.word	0x00030820
        /*037c*/ 	.short	0x010a
        /*037e*/ 	.byte	0x3f
	.zero		1


	//   ....[33]....
        /*0380*/ 	.word	0x0000aab0
        /*0384*/ 	.word	0x0000000f
        /*0388*/ 	.word	0x00030840
        /*038c*/ 	.short	0x010a
        /*038e*/ 	.byte	0x3f
	.zero		1


	//   ....[34]....
        /*0390*/ 	.word	0x0000ab00
        /*0394*/ 	.word	0x0000000f
        /*0398*/ 	.word	0x00030828
        /*039c*/ 	.short	0x010a
        /*039e*/ 	.byte	0x3f
	.zero		1


	//   ....[35]....
        /*03a0*/ 	.word	0x0000ab50
        /*03a4*/ 	.word	0x0000000f
        /*03a8*/ 	.word	0x00030848
        /*03ac*/ 	.short	0x010a
        /*03ae*/ 	.byte	0x3f
	.zero		1


	//   ....[36]....
        /*03b0*/ 	.word	0x0000abb0
        /*03b4*/ 	.word	0x0000000f
        /*03b8*/ 	.word	0x00030820
        /*03bc*/ 	.short	0x010a
        /*03be*/ 	.byte	0x3f
	.zero		1


	//   ....[37]....
        /*03c0*/ 	.word	0x0000ac00
        /*03c4*/ 	.word	0x0000000f
        /*03c8*/ 	.word	0x00030840
        /*03cc*/ 	.short	0x010a
        /*03ce*/ 	.byte	0x3f
	.zero		1


	//   ....[38]....
        /*03d0*/ 	.word	0x0000ac50
        /*03d4*/ 	.word	0x0000000f
        /*03d8*/ 	.word	0x00030828
        /*03dc*/ 	.short	0x010a
        /*03de*/ 	.byte	0x3f
	.zero		1


	//   ....[39]....
        /*03e0*/ 	.word	0x0000aca0
        /*03e4*/ 	.word	0x00000003
        /*03e8*/ 	.word	0x00030840
        /*03ec*/ 	.short	0x010a
        /*03ee*/ 	.byte	0x3f
	.zero		1


	//   ....[40]....
        /*03f0*/ 	.word	0x0000ad70
        /*03f4*/ 	.word	0x00000007
        /*03f8*/ 	.word	0x00000000
        /*03fc*/ 	.short	0x010a
        /*03fe*/ 	.byte	0x3f
	.zero		1


	//   ....[41]....
        /*0400*/ 	.word	0x0000adc0
        /*0404*/ 	.word	0x00000003
        /*0408*/ 	.word	0x00000000
        /*040c*/ 	.short	0x010a
        /*040e*/ 	.byte	0x3f
	.zero		1


	//   ....[42]....
        /*0410*/ 	.word	0x0000ae10
        /*0414*/ 	.word	0x00000005
        /*0418*/ 	.word	0x00000000
        /*041c*/ 	.short	0x010a
        /*041e*/ 	.byte	0x3f
	.zero		1


	//----- nvinfo : EIATTR_NUM_MBARRIERS
	.align		4
.L_1002:
        /*0420*/ 	.byte	0x03, 0x38
        /*0422*/ 	.short	0x0009


	//----- nvinfo : EIATTR_EXIT_INSTR_OFFSETS
	.align		4
        /*0424*/ 	.byte	0x04, 0x1c
        /*0426*/ 	.short	(.L_1004 - .L_1003)


	//   ....[0]....
.L_1003:
        /*0428*/ 	.word	0x0000a690


	//----- nvinfo : EIATTR_MAX_THREADS
	.align		4
.L_1004:
        /*042c*/ 	.byte	0x04, 0x05
        /*042e*/ 	.short	(.L_1006 - .L_1005)
.L_1005:
        /*0430*/ 	.word	0x00000180
        /*0434*/ 	.word	0x00000001
        /*0438*/ 	.word	0x00000001


	//----- nvinfo : EIATTR_CRS_STACK_SIZE
	.align		4
.L_1006:
        /*043c*/ 	.byte	0x04, 0x1e
        /*043e*/ 	.short	(.L_1008 - .L_1007)
.L_1007:
        /*0440*/ 	.word	0x00000000


	//----- nvinfo : EIATTR_CBANK_PARAM_SIZE
	.align		4
.L_1008:
        /*0444*/ 	.byte	0x03, 0x19
        /*0446*/ 	.short	0x0770


	//----- nvinfo : EIATTR_PARAM_CBANK
	.align		4
        /*0448*/ 	.byte	0x04, 0x0a
        /*044a*/ 	.short	(.L_1010 - .L_1009)
	.align		4
.L_1009:
        /*044c*/ 	.word	index@(.nv.constant0._ZN7cutlass13device_kernelIN5flash11enable_sm90INS1_16FlashAttnBwdSm90INS1_25CollectiveMainloopBwdSm90ILi2ELi2ELi2EN4cute5tupleIJNS5_1CILi1EEES8_S8_EEENS6_IJNS7_ILi64EEENS7_ILi128EEESB_EEENS_10bfloat16_tEfNS_4arch4Sm90ELb1ELb0ELb1ELb1ELb1ELb1ELb0ELb0ELi2ELi1ELi2ELi1ELb0EEENS1_24CollectiveEpilogueBwdGQAISC_fSF_Li256ELb1ELb1EEENS1_25SingleTileBwdLPTSchedulerILb1ELi128ELb1EEEEEEEEEvNT_6ParamsE)
        /*0450*/ 	.short	0x0210
        /*0452*/ 	.short	0x0770


	//----- nvinfo : EIATTR_SW_WAR
	.align		4
.L_1010:
        /*0454*/ 	.byte	0x04, 0x36
        /*0456*/ 	.short	(.L_1012 - .L_1011)
.L_1011:
        /*0458*/ 	.word	0x00000008
.L_1012:


//--------------------- .nv.info._ZN7cutlass13device_kernelIN5flash11enable_sm90INS1_16FlashAttnBwdSm90INS1_25CollectiveMainloopBwdSm90ILi2ELi2ELi2EN4cute5tupleIJNS5_1CILi1EEES8_S8_EEENS6_IJNS7_ILi80EEENS7_ILi128EEESB_EEENS_10bfloat16_tEfNS_4arch4Sm90ELb0ELb0ELb0ELb0ELb0ELb1ELb0ELb1ELi2ELi1ELi2ELi1ELb0EEENS1_21CollectiveEpilogueBwdISC_SD_SF_Li256ELb0ELb0ELi1EEENS1_19SingleTileSchedulerILb0ELb0ELb0ELi128EEEEEEEEEvNT_6ParamsE --------------------------
	.section	.nv.info._ZN7cutlass13device_kernelIN5flash11enable_sm90INS1_16FlashAttnBwdSm90INS1_25CollectiveMainloopBwdSm90ILi2ELi2ELi2EN4cute5tupleIJNS5_1CILi1EEES8_S8_EEENS6_IJNS7_ILi80EEENS7_ILi128EEESB_EEENS_10bfloat16_tEfNS_4arch4Sm90ELb0ELb0ELb0ELb0ELb0ELb1ELb0ELb1ELi2ELi1ELi2ELi1ELb0EEENS1_21CollectiveEpilogueBwdISC_SD_SF_Li256ELb0ELb0ELi1EEENS1_19SingleTileSchedulerILb0ELb0ELb0ELi128EEEEEEEEEvNT_6ParamsE,"",@"SHT_CUDA_INFO"
	.sectionflags	@""
	.align	4


	//----- nvinfo : EIATTR_CUDA_API_VERSION
	.align		4
        /*0000*/ 	.byte	0x04, 0x37
        /*0002*/ 	.short	(.L_1014 - .L_1013)
.L_1013:
        /*0004*/ 	.word	0x00000082


	//----- nvinfo : EIATTR_KPARAM_INFO
	.align		4
.L_1014:
        /*0008*/ 	.byte	0x04, 0x17
        /*000a*/ 	.short	(.L_1016 - .L_1015)
.L_1015:
        /*000c*/ 	.word	0x00000000
        /*0010*/ 	.short	0x0000
        /*0012*/ 	.short	0x0070
        /*0014*/ 	.byte	0x00, 0xf0, 0x01, 0x24


	//----- nvinfo : EIATTR_SPARSE_MMA_MASK
	.align		4
.L_1016:
        /*0018*/ 	.byte	0x03, 0x50
        /*001a*/ 	.short	0x0000


	//----- nvinfo : EIATTR_MAXREG_COUNT
	.align		4
        /*001c*/ 	.byte	0x03, 0x1b
        /*001e*/ 	.short	0x00a8


	//----- nvinfo : EIATTR_NUM_BARRIERS
	.align		4
        /*0020*/ 	.byte	0x02, 0x4c
        /*0022*/ 	.byte	0x10
	.zero		1


	//----- nvinfo : EIATTR_EXTERNS
	.align		4
        /*0024*/ 	.byte	0x04, 0x0f
        /*0026*/ 	.short	(.L_1018 - .L_1017)


	//   ....[0]....
	.align		4
.L_1017:
        /*0028*/ 	.word	index@(__assertfail)


	//----- nvinfo : EIATTR_ANNOTATIONS
	.align		4
.L_1018:
        /*002c*/ 	.byte	0x04, 0x55
        /*002e*/ 	.short	(.L_1020 - .L_1019)


	//   ....[0]....
.L_1019:
        /*0030*/ 	.word	0x00000001
        /*0034*/ 	.byte	0xb0, 0x05, 0x00, 0x00, 0x01, 0x00, 0x00, 0x00, 0x10, 0x09, 0x00, 0x00, 0x01, 0x00, 0x00, 0x00
        /* <DEDUP_REMOVED lines=9> */
        /*00d4*/ 	.byte	0x20, 0x99, 0x00, 0x00


	//----- nvinfo : EIATTR_MERCURY_ISA_VERSION
	.align		4
.L_1020:
        /*00d8*/ 	.byte	0x03, 0x5f
        /*00da*/ 	.short	0x0101


	//----- nvinfo : EIATTR_INT_WARP_WIDE_INSTR_OFFSETS
	.align		4
        /*00dc*/ 	.byte	0x04, 0x31
        /*00de*/ 	.short	(.L_1022 - .L_1021)


	//   ....[0]....
.L_1021:
        /*00e0*/ 	.word	0x000001e0


	//   ....[1]....
        /*00e4*/ 	.word	0x000002a0


	//----- nvinfo : EIATTR_COOP_GROUP_MASK_REGIDS
	.align		4
.L_1022:
        /*00e8*/ 	.byte	0x04, 0x29
        /*00ea*/ 	.short	(.L_1024 - .L_1023)


	//   ....[0]....
.L_1023:
        /*00ec*/ 	.word	0xffffffff


	//   ....[1]....
        /*00f0*/ 	.word	0xffffffff


	//   ....[2]....
        /*00f4*/ 	.word	0xffffffff


	//   ....[3]....
        /*00f8*/ 	.word	0xffffffff


	//   ....[4]....
        /*00fc*/ 	.word	0xffffffff


	//   ....[5]....
        /*0100*/ 	.word	0xffffffff


	//   ....[6]....
        /*0104*/ 	.word	0xffffffff


	//   ....[7]....
        /*0108*/ 	.word	0xffffffff


	//   ....[8]....
        /*010c*/ 	.word	0x0500000f


	//----- nvinfo : EIATTR_COOP_GROUP_INSTR_OFFSETS
	.align		4
.L_1024:
        /*0110*/ 	.byte	0x04, 0x28
        /*0112*/ 	.short	(.L_1026 - .L_1025)


	//   ....[0]....
.L_1025:
        /*0114*/ 	.word	0x00000060


	//   ....[1]....
        /*0118*/ 	.word	0x000001f0


	//   ....[2]....
        /*011c*/ 	.word	0x00000280


	//   ....[3]....
        /*0120*/ 	.word	0x00000400


	//   ....[4]....
        /*0124*/ 	.word	0x00000650


	//   ....[5]....
        /*0128*/ 	.word	0x00000bb0


	//   ....[6]....
        /*012c*/ 	.word	0x00006be0


	//   ....[7]....
        /*0130*/ 	.word	0x000072f0


	//   ....[8]....
        /*0134*/ 	.word	0x00009b90


	//----- nvinfo : EIATTR_REG_RECONFIG
	.align		4
.L_1026:
        /*0138*/ 	.byte	0x01, 0x54
	.zero		2


	//----- nvinfo : EIATTR_SYSCALL_OFFSETS
	.align		4
        /*013c*/ 	.byte	0x04, 0x46
        /*013e*/ 	.short	(.L_1028 - .L_1027)


	//   ....[0]....
.L_1027:
        /*0140*/ 	.word	0x000007e0


	//   ....[1]....
        /*0144*/ 	.word	0x000008d0


	//   ....[2]....
        /*0148*/ 	.word	0x00000a40


	//   ....[3]....
        /*014c*/ 	.word	0x00000b30


	//   ....[4]....
        /*0150*/ 	.word	0x00006550


	//   ....[5]....
        /*0154*/ 	.word	0x00006680


	//   ....[6]....
        /*0158*/ 	.word	0x000067a0


	//   ....[7]....
        /*015c*/ 	.word	0x000068c0


	//----- nvinfo : EIATTR_MBARRIER_INSTR_OFFSETS
	.align		4
.L_1028:
        /*0160*/ 	.byte	0x04, 0x39
        /*0162*/ 	.short	(.L_1030 - .L_1029)


	//   ....[0]....
.L_1029:
        /*0164*/ 	.word	0x000002c0
        /*0168*/ 	.word	0x000000ff
        /*016c*/ 	.word	0x00038800
        /*0170*/ 	.short	0x0100
        /*0172*/ 	.byte	0x06
	.zero		1


	//   ....[1]....
        /*0174*/ 	.word	0x000003b0
        /*0178*/ 	.word	0x000000ff
        /*017c*/ 	.word	0x00038810
        /*0180*/ 	.short	0x0100
        /*0182*/ 	.byte	0x08
	.zero		1


	//   ....[2]....
        /*0184*/ 	.word	0x000003c0
        /*0188*/ 	.word	0x000000ff
        /*018c*/ 	.word	0x00038820
        /*0190*/ 	.short	0x0100
        /*0192*/ 	.byte	0x08
	.zero		1


	//   ....[3]....
        /*0194*/ 	.word	0x000003d0
        /*0198*/ 	.word	0x000000ff
        /*019c*/ 	.word	0x00038818
        /*01a0*/ 	.short	0x0100
        /*01a2*/ 	.byte	0x08
	.zero		1


	//   ....[4]....
        /*01a4*/ 	.word	0x000003e0
        /*01a8*/ 	.word	0x000000ff
        /*01ac*/ 	.word	0x00038828
        /*01b0*/ 	.short	0x0100
        /*01b2*/ 	.byte	0x08
	.zero		1


	//   ....[5]....
        /*01b4*/ 	.word	0x00000510
        /*01b8*/ 	.word	0x000000ff
        /*01bc*/ 	.word	0x00038830
        /*01c0*/ 	.short	0x0100
        /*01c2*/ 	.byte	0x08
	.zero		1


	//   ....[6]....
        /*01c4*/ 	.word	0x00000520
        /*01c8*/ 	.word	0x000000ff
        /*01cc*/ 	.word	0x00038840
        /*01d0*/ 	.short	0x0100
        /*01d2*/ 	.byte	0x08
	.zero		1


	//   ....[7]....
        /*01d4*/ 	.word	0x00000530
        /*01d8*/ 	.word	0x000000ff
        /*01dc*/ 	.word	0x00038838
        /*01e0*/ 	.short	0x0100
        /*01e2*/ 	.byte	0x08
	.zero		1


	//   ....[8]....
        /*01e4*/ 	.word	0x00000540
        /*01e8*/ 	.word	0x000000ff
        /*01ec*/ 	.word	0x00038848
        /*01f0*/ 	.short	0x0100
        /*01f2*/ 	.byte	0x08
	.zero		1


	//   ....[9]....
        /*01f4*/ 	.word	0x00000be0
        /*01f8*/ 	.word	0x00000010
        /*01fc*/ 	.word	0x00038800
        /*0200*/ 	.short	0x010a
        /*0202*/ 	.byte	0x3f
	.zero		1


	//   ....[10]....
        /*0204*/ 	.word	0x00000c90
        /*0208*/ 	.word	0x00000010
        /*020c*/ 	.word	0x00038800
        /*0210*/ 	.short	0x010a
        /*0212*/ 	.byte	0x3f
	.zero		1


	//   ....[11]....
        /*0214*/ 	.word	0x000014e0
        /*0218*/ 	.word	0x00000003
        /*021c*/ 	.word	0x00038810
        /*0220*/ 	.short	0x010a
        /*0222*/ 	.byte	0x3f
	.zero		1


	//   ....[12]....
        /*0224*/ 	.word	0x00001520
        /*0228*/ 	.word	0x00000003
        /*022c*/ 	.word	0x00038810
        /*0230*/ 	.short	0x010a
        /*0232*/ 	.byte	0x3f
	.zero		1


	//   ....[13]....
        /*0234*/ 	.word	0x00002720
        /*0238*/ 	.word	0x00000003
        /*023c*/ 	.word	0x00038830
        /*0240*/ 	.short	0x010a
        /*0242*/ 	.byte	0x3f
	.zero		1


	//   ....[14]....
        /*0244*/ 	.word	0x000027a0
        /*0248*/ 	.word	0x00000003
        /*024c*/ 	.word	0x00038830
        /*0250*/ 	.short	0x010a
        /*0252*/ 	.byte	0x3f
	.zero		1


	//   ....[15]....
        /*0254*/ 	.word	0x00005c30
        /*0258*/ 	.word	0x00000004
        /*025c*/ 	.word	0x00000000
        /*0260*/ 	.short	0x0101
        /*0262*/ 	.byte	0x3f
	.zero		1


	//   ....[16]....
        /*0264*/ 	.word	0x00005fb0
        /*0268*/ 	.word	0x00000003
        /*026c*/ 	.word	0x00000000
        /*0270*/ 	.short	0x0101
        /*0272*/ 	.byte	0x3f
	.zero		1


	//   ....[17]....
        /*0274*/ 	.word	0x00008130
        /*0278*/ 	.word	0x00000014
        /*027c*/ 	.word	0x00038820
        /*0280*/ 	.short	0x010a
        /*0282*/ 	.byte	0x3f
	.zero		1


	//   ....[18]....
        /*0284*/ 	.word	0x00008740
        /*0288*/ 	.word	0x00000014
        /*028c*/ 	.word	0x00038840
        /*0290*/ 	.short	0x010a
        /*0292*/ 	.byte	0x3f
	.zero		1


	//   ....[19]....
        /*0294*/ 	.word	0x000089e0
        /*0298*/ 	.word	0x00000014
        /*029c*/ 	.word	0x00038828
        /*02a0*/ 	.short	0x010a
        /*02a2*/ 	.byte	0x3f
	.zero		1


	//   ....[20]....
        /*02a4*/ 	.word	0x00008bf0
        /*02a8*/ 	.word	0x00000014
        /*02ac*/ 	.word	0x00038848
        /*02b0*/ 	.short	0x010a
        /*02b2*/ 	.byte	0x3f
	.zero		1


	//   ....[21]....
        /*02b4*/ 	.word	0x00008e70
        /*02b8*/ 	.word	0x00000014
        /*02bc*/ 	.word	0x00038820
        /*02c0*/ 	.short	0x010a
        /*02c2*/ 	.byte	0x3f
	.zero		1


	//   ....[22]....
        /*02c4*/ 	.word	0x000090e0
        /*02c8*/ 	.word	0x00000014
        /*02cc*/ 	.word	0x00038840
        /*02d0*/ 	.short	0x010a
        /*02d2*/ 	.byte	0x3f
	.zero		1


	//   ....[23]....
        /*02d4*/ 	.word	0x00009350
        /*02d8*/ 	.word	0x00000014
        /*02dc*/ 	.word	0x00038828
        /*02e0*/ 	.short	0x010a
        /*02e2*/ 	.byte	0x3f
	.zero		1


	//   ....[24]....
        /*02e4*/ 	.word	0x000095a0
        /*02e8*/ 	.word	0x00000004
        /*02ec*/ 	.word	0x00038840
        /*02f0*/ 	.short	0x010a
        /*02f2*/ 	.byte	0x3f
	.zero		1


	//   ....[25]....
        /*02f4*/ 	.word	0x00009a10
        /*02f8*/ 	.word	0x00000007
        /*02fc*/ 	.word	0x00000000
        /*0300*/ 	.short	0x010a
        /*0302*/ 	.byte	0x3f
	.zero		1


	//   ....[26]....
        /*0304*/ 	.word	0x00009a60
        /*0308*/ 	.word	0x00000003
        /*030c*/ 	.word	0x00000000
        /*0310*/ 	.short	0x010a
        /*0312*/ 	.byte	0x3f
	.zero		1


	//   ....[27]....
        /*0314*/ 	.word	0x00009ac0
        /*0318*/ 	.word	0x00000005
        /*031c*/ 	.word	0x00000000
        /*0320*/ 	.short	0x010a
        /*0322*/ 	.byte	0x3f
	.zero		1


	//   ....[28]....
        /*0324*/ 	.word	0x00009af0
        /*0328*/ 	.word	0x00000003
        /*032c*/ 	.word	0x00000000
        /*0330*/ 	.short	0x010a
        /*0332*/ 	.byte	0x3f
	.zero		1


	//   ....[29]....
        /*0334*/ 	.word	0x00009bf0
        /*0338*/ 	.word	0x00000004
        /*033c*/ 	.word	0x00038800
        /*0340*/ 	.short	0x010a
        /*0342*/ 	.byte	0x3f
	.zero		1


	//   ....[30]....
        /*0344*/ 	.word	0x00009c40
        /*0348*/ 	.word	0x00000003
        /*034c*/ 	.word	0x00038810
        /*0350*/ 	.short	0x010a
        /*0352*/ 	.byte	0x3f
	.zero		1


	//   ....[31]....
        /*0354*/ 	.word	0x00009c90
        /*0358*/ 	.word	0x00000003
        /*035c*/ 	.word	0x00038830
        /*0360*/ 	.short	0x010a
        /*0362*/ 	.byte	0x3f
	.zero		1


	//   ....[32]....
        /*0364*/ 	.word	0x00009ce0
        /*0368*/ 	.word	0x00000014
        /*036c*/ 	.word	0x00038820
        /*0370*/ 	.short	0x010a
        /*0372*/ 	.byte	0x3f
	.zero		1


	//   ....[33]....
        /*0374*/ 	.word	0x00009d30
        /*0378*/ 	.word	0x00000014
        /*037c*/ 	.word	0x00038840
        /*0380*/ 	.short	0x010a
        /*0382*/ 	.byte	0x3f
	.zero		1


	//   ....[34]....
        /*0384*/ 	.word	0x00009d80
        /*0388*/ 	.word	0x00000014
        /*038c*/ 	.word	0x00038828
        /*0390*/ 	.short	0x010a
        /*0392*/ 	.byte	0x3f
	.zero		1


	//   ....[35]....
        /*0394*/ 	.word	0x00009dd0
        /*0398*/ 	.word	0x00000014
        /*039c*/ 	.word	0x00038848
        /*03a0*/ 	.short	0x010a
        /*03a2*/ 	.byte	0x3f
	.zero		1


	//   ....[36]....
        /*03a4*/ 	.word	0x00009e30
        /*03a8*/ 	.word	0x00000014
        /*03ac*/ 	.word	0x00038820
        /*03b0*/ 	.short	0x010a
        /*03b2*/ 	.byte	0x3f
	.zero		1


	//   ....[37]....
        /*03b4*/ 	.word	0x00009e80
        /*03b8*/ 	.word	0x00000014
        /*03bc*/ 	.word	0x00038840
        /*03c0*/ 	.short	0x010a
        /*03c2*/ 	.byte	0x3f
	.zero		1


	//   ....[38]....
        /*03c4*/ 	.word	0x00009ed0
        /*03c8*/ 	.word	0x00000014
        /*03cc*/ 	.word	0x00038828
        /*03d0*/ 	.short	0x010a
        /*03d2*/ 	.byte	0x3f
	.zero		1


	//   ....[39]....
        /*03d4*/ 	.word	0x00009f20
        /*03d8*/ 	.word	0x00000004
        /*03dc*/ 	.word	0x00038840
        /*03e0*/ 	.short	0x010a
        /*03e2*/ 	.byte	0x3f
	.zero		1


	//   ....[40]....
        /*03e4*/ 	.word	0x0000a000
        /*03e8*/ 	.word	0x00000007
        /*03ec*/ 	.word	0x00000000
        /*03f0*/ 	.short	0x010a
        /*03f2*/ 	.byte	0x3f
	.zero		1


	//   ....[41]....
        /*03f4*/ 	.word	0x0000a050
        /*03f8*/ 	.word	0x00000003
        /*03fc*/ 	.word	0x00000000
        /*0400*/ 	.short	0x010a
        /*0402*/ 	.byte	0x3f
	.zero		1


	//   ....[42]....
        /*0404*/ 	.word	0x0000a0a0
        /*0408*/ 	.word	0x00000005
        /*040c*/ 	.word	0x00000000
        /*0410*/ 	.short	0x010a
        /*0412*/ 	.byte	0x3f
	.zero		1


	//----- nvinfo : EIATTR_NUM_MBARRIERS
	.align		4
.L_1030:
        /*0414*/ 	.byte	0x03, 0x38
        /*0416*/ 	.short	0x0009


	//----- nvinfo : EIATTR_EXIT_INSTR_OFFSETS
	.align		4
        /*0418*/ 	.byte	0x04, 0x1c
        /*041a*/ 	.short	(.L_1032 - .L_1031)


	//   ....[0]....
.L_1031:
        /*041c*/ 	.word	0x00009b40


	//----- nvinfo : EIATTR_MAX_THREADS
	.align		4
.L_1032:
        /*0420*/ 	.byte	0x04, 0x05
        /*0422*/ 	.short	(.L_1034 - .L_1033)
.L_1033:
        /*0424*/ 	.word	0x00000180
        /*0428*/ 	.word	0x00000001
        /*042c*/ 	.word	0x00000001


	//----- nvinfo : EIATTR_CRS_STACK_SIZE
	.align		4
.L_1034:
        /*0430*/ 	.byte	0x04, 0x1e
        /*0432*/ 	.short	(.L_1036 - .L_1035)
.L_1035:
        /*0434*/ 	.word	0x00000000


	//----- nvinfo : EIATTR_CBANK_PARAM_SIZE
	.align		4
.L_1036:
        /*0438*/ 	.byte	0x03, 0x19
        /*043a*/ 	.short	0x0970


	//----- nvinfo : EIATTR_PARAM_CBANK
	.align		4
        /*043c*/ 	.byte	0x04, 0x0a
        /*043e*/ 	.short	(.L_1038 - .L_1037)
	.align		4
.L_1037:
        /*0440*/ 	.word	index@(.nv.constant0._ZN7cutlass13device_kernelIN5flash11enable_sm90INS1_16FlashAttnBwdSm90INS1_25CollectiveMainloopBwdSm90ILi2ELi2ELi2EN4cute5tupleIJNS5_1CILi1EEES8_S8_EEENS6_IJNS7_ILi80EEENS7_ILi128EEESB_EEENS_10bfloat16_tEfNS_4arch4Sm90ELb0ELb0ELb0ELb0ELb0ELb1ELb0ELb1ELi2ELi1ELi2ELi1ELb0EEENS1_21CollectiveEpilogueBwdISC_SD_SF_Li256ELb0ELb0ELi1EEENS1_19SingleTileSchedulerILb0ELb0ELb0ELi128EEEEEEEEEvNT_6ParamsE)
        /*0444*/ 	.short	0x0210
        /*0446*/ 	.short	0x0970


	//----- nvinfo : EIATTR_SW_WAR
	.align		4
.L_1038:
        /*0448*/ 	.byte	0x04, 0x36
        /*044a*/ 	.short	(.L_1040 - .L_1039)
.L_1039:
        /*044c*/ 	.word	0x00000008
.L_1040:


//--------------------- .nv.info._ZN7cutlass13device_kernelIN5flash11enable_sm90INS1_16FlashAttnBwdSm90INS1_25CollectiveMainloopBwdSm90ILi2ELi2ELi2EN4cute5tupleIJNS5_1CILi1EEES8_S8_EEENS6_IJNS7_ILi80EEENS7_ILi128EEESB_EEENS_10bfloat16_tEfNS_4arch4Sm90ELb0ELb0ELb0ELb0ELb1ELb1ELb0ELb1ELi2ELi1ELi2ELi1ELb0EEENS1_21CollectiveEpilogueBwdISC_SD_SF_Li256ELb0ELb0ELi1EEENS1_19SingleTileSchedulerILb0ELb0ELb0ELi128EEEEEEEEEvNT_6ParamsE --------------------------
	.section	.nv.info._ZN7cutlass13device_kernelIN5flash11enable_sm90INS1_16FlashAttnBwdSm90INS1_25CollectiveMainloopBwdSm90ILi2ELi2ELi2EN4cute5tupleIJNS5_1CILi1EEES8_S8_EEENS6_IJNS7_ILi80EEENS7_ILi128EEESB_EEENS_10bfloat16_tEfNS_4arch4Sm90ELb0ELb0ELb0ELb0ELb1ELb1ELb0ELb1ELi2ELi1ELi2ELi1ELb0EEENS1_21CollectiveEpilogueBwdISC_SD_SF_Li256ELb0ELb0ELi1EEENS1_19SingleTileSchedulerILb0ELb0ELb0ELi128EEEEEEEEEvNT_6ParamsE,"",@"SHT_CUDA_INFO"
	.sectionflags	@""
	.align	4


	//----- nvinfo : EIATTR_CUDA_API_VERSION
	.align		4
        /*0000*/ 	.byte	0x04, 0x37
        /*0002*/ 	.short	(.L_1042 - .L_1041)
.L_1041:
        /*0004*/ 	.word	0x00000082


	//----- nvinfo : EIATTR_KPARAM_INFO
	.align		4
.L_1042:
        /*0008*/ 	.byte	0x04, 0x17
        /*000a*/ 	.short	(.L_1044 - .L_1043)
.L_1043:
        /*000c*/ 	.word	0x00000000
        /*0010*/ 	.short	0x0000
        /*0012*/ 	.short	0x0070
        /*0014*/ 	.byte	0x00, 0xf0, 0x01, 0x24


	//----- nvinfo : EIATTR_SPARSE_MMA_MASK
	.align		4
.L_1044:
        /*0018*/ 	.byte	0x03, 0x50
        /*001a*/ 	.short	0x0000


	//----- nvinfo : EIATTR_MAXREG_COUNT
	.align		4
        /*001c*/ 	.byte	0x03, 0x1b
        /*001e*/ 	.short	0x00a8


	//----- nvinfo : EIATTR_NUM_BARRIERS
	.align		4
        /*0020*/ 	.byte	0x02, 0x4c
        /*0022*/ 	.byte	0x10
	.zero		1


	//----- nvinfo : EIATTR_EXTERNS
	.align		4
        /*0024*/ 	.byte	0x04, 0x0f
        /*0026*/ 	.short	(.L_1046 - .L_1045)


	//   ....[0]....
	.align		4
.L_1045:
        /*0028*/ 	.word	index@(__assertfail)


	//----- nvinfo : EIATTR_ANNOTATIONS
	.align		4
.L_1046:
        /*002c*/ 	.byte	0x04, 0x55
        /*002e*/ 	.short	(.L_1048 - .L_1047)


	//   ....[0]....
.L_1047:
        /* <DEDUP_REMOVED lines=12> */


	//----- nvinfo : EIATTR_MERCURY_ISA_VERSION
	.align		4
.L_1048:
        /*00d8*/ 	.byte	0x03, 0x5f
        /*00da*/ 	.short	0x0101


	//----- nvinfo : EIATTR_INT_WARP_WIDE_INSTR_OFFSETS
	.align		4
        /*00dc*/ 	.byte	0x04, 0x31
        /*00de*/ 	.short	(.L_1050 - .L_1049)


	//   ....[0]....
.L_1049:
        /*00e0*/ 	.word	0x000001e0


	//   ....[1]....
        /*00e4*/ 	.word	0x000002a0


	//   ....[2]....
        /*00e8*/ 	.word	0x00007b60


	//   ....[3]....
        /*00ec*/ 	.word	0x00007fd0


	//   ....[4]....
        /*00f0*/ 	.word	0x000085a0


	//----- nvinfo : EIATTR_COOP_GROUP_MASK_REGIDS
	.align		4
.L_1050:
        /*00f4*/ 	.byte	0x04, 0x29
        /*00f6*/ 	.short	(.L_1052 - .L_1051)


	//   ....[0]....
.L_1051:
        /*00f8*/ 	.word	0xffffffff


	//   ....[1]....
        /*00fc*/ 	.word	0xffffffff


	//   ....[2]....
        /*0100*/ 	.word	0xffffffff


	//   ....[3]....
        /*0104*/ 	.word	0xffffffff


	//   ....[4]....
        /*0108*/ 	.word	0xffffffff


	//   ....[5]....
        /*010c*/ 	.word	0xffffffff


	//   ....[6]....
        /*0110*/ 	.word	0xffffffff


	//   ....[7]....
        /*0114*/ 	.word	0xffffffff


	//   ....[8]....
        /*0118*/ 	.word	0xffffffff


	//   ....[9]....
        /*011c*/ 	.word	0xffffffff


	//   ....[10]....
        /*0120*/ 	.word	0xffffffff


	//   ....[11]....
        /*0124*/ 	.word	0xffffffff


	//   ....[12]....
        /*0128*/ 	.word	0xffffffff


	//   ....[13]....
        /*012c*/ 	.word	0xffffffff


	//   ....[14]....
        /*0130*/ 	.word	0x0500000f


	//   ....[15]....
        /*0134*/ 	.word	0x0500000f


	//   ....[16]....
        /*0138*/ 	.word	0x0500000f


	//   ....[17]....
        /*013c*/ 	.word	0x0500000f


	//----- nvinfo : EIATTR_COOP_GROUP_INSTR_OFFSETS
	.align		4
.L_1052:
        /*0140*/ 	.byte	0x04, 0x28
        /*0142*/ 	.short	(.L_1054 - .L_1053)


	//   ....[0]....
.L_1053:
        /*0144*/ 	.word	0x00000060


	//   ....[1]....
        /*0148*/ 	.word	0x000001f0


	//   ....[2]....
        /*014c*/ 	.word	0x00000280


	//   ....[3]....
        /*0150*/ 	.word	0x00000400


	//   ....[4]....
        /*0154*/ 	.word	0x00000650


	//   ....[5]....
        /*0158*/ 	.word	0x00000bb0


	//   ....[6]....
        /*015c*/ 	.word	0x00006be0


	//   ....[7]....
        /*0160*/ 	.word	0x000072f0


	//   ....[8]....
        /*0164*/ 	.word	0x00007800


	//   ....[9]....
        /*0168*/ 	.word	0x00007a90


	//   ....[10]....
        /*016c*/ 	.word	0x00007cd0


	//   ....[11]....
        /*0170*/ 	.word	0x00007f00


	//   ....[12]....
        /*0174*/ 	.word	0x000081b0


	//   ....[13]....
        /*0178*/ 	.word	0x000084e0


	//   ....[14]....
        /*017c*/ 	.word	0x0000a3b0


	//   ....[15]....
        /*0180*/ 	.word	0x0000a530


	//   ....[16]....
        /*0184*/ 	.word	0x0000a5a0


	//   ....[17]....
        /*0188*/ 	.word	0x0000a610


	//----- nvinfo : EIATTR_REG_RECONFIG
	.align		4
.L_1054:
        /*018c*/ 	.byte	0x01, 0x54
	.zero		2


	//----- nvinfo : EIATTR_SYSCALL_OFFSETS
	.align		4
        /*0190*/ 	.byte	0x04, 0x46
        /*0192*/ 	.short	(.L_1056 - .L_1055)


	//   ....[0]....
.L_1055:
        /*0194*/ 	.word	0x000007e0


	//   ....[1]....
        /*0198*/ 	.word	0x000008d0


	//   ....[2]....
        /*019c*/ 	.word	0x00000a40


	//   ....[3]....
        /*01a0*/ 	.word	0x00000b30


	//   ....[4]....
        /*01a4*/ 	.word	0x00006550


	//   ....[5]....
        /*01a8*/ 	.word	0x00006680


	//   ....[6]....
        /*01ac*/ 	.word	0x000067a0


	//   ....[7]....
        /*01b0*/ 	.word	0x000068c0


	//----- nvinfo : EIATTR_MBARRIER_INSTR_OFFSETS
	.align		4
.L_1056:
        /*01b4*/ 	.byte	0x04, 0x39
        /*01b6*/ 	.short	(.L_1058 - .L_1057)


	//   ....[0]....
.L_1057:
        /*01b8*/ 	.word	0x000002c0
        /*01bc*/ 	.word	0x000000ff
        /*01c0*/ 	.word	0x00038800
        /*01c4*/ 	.short	0x0100
        /*01c6*/ 	.byte	0x06
	.zero		1


	//   ....[1]....
        /*01c8*/ 	.word	0x000003b0
        /*01cc*/ 	.word	0x000000ff
        /*01d0*/ 	.word	0x00038810
        /*01d4*/ 	.short	0x0100
        /*01d6*/ 	.byte	0x08
	.zero		1


	//   ....[2]....
        /*01d8*/ 	.word	0x000003c0
        /*01dc*/ 	.word	0x000000ff
        /*01e0*/ 	.word	0x00038820
        /*01e4*/ 	.short	0x0100
        /*01e6*/ 	.byte	0x08
	.zero		1


	//   ....[3]....
        /*01e8*/ 	.word	0x000003d0
        /*01ec*/ 	.word	0x000000ff
        /*01f0*/ 	.word	0x00038818
        /*01f4*/ 	.short	0x0100
        /*01f6*/ 	.byte	0x08
	.zero		1


	//   ....[4]....
        /*01f8*/ 	.word	0x000003e0
        /*01fc*/ 	.word	0x000000ff
        /*0200*/ 	.word	0x00038828
        /*0204*/ 	.short	0x0100
        /*0206*/ 	.byte	0x08
	.zero		1


	//   ....[5]....
        /*0208*/ 	.word	0x00000510
        /*020c*/ 	.word	0x000000ff
        /*0210*/ 	.word	0x00038830
        /*0214*/ 	.short	0x0100
        /*0216*/ 	.byte	0x08
	.zero		1


	//   ....[6]....
        /*0218*/ 	.word	0x00000520
        /*021c*/ 	.word	0x000000ff
        /*0220*/ 	.word	0x00038840
        /*0224*/ 	.short	0x0100
        /*0226*/ 	.byte	0x08
	.zero		1


	//   ....[7]....
        /*0228*/ 	.word	0x00000530
        /*022c*/ 	.word	0x000000ff
        /*0230*/ 	.word	0x00038838
        /*0234*/ 	.short	0x0100
        /*0236*/ 	.byte	0x08
	.zero		1


	//   ....[8]....
        /*0238*/ 	.word	0x00000540
        /*023c*/ 	.word	0x000000ff
        /*0240*/ 	.word	0x00038848
        /*0244*/ 	.short	0x0100
        /*0246*/ 	.byte	0x08
	.zero		1


	//   ....[9]....
        /*0248*/ 	.word	0x00000be0
        /*024c*/ 	.word	0x00000010
        /*0250*/ 	.word	0x00038800
        /*0254*/ 	.short	0x010a
        /*0256*/ 	.byte	0x3f
	.zero		1


	//   ....[10]....
        /*0258*/ 	.word	0x00000c90
        /*025c*/ 	.word	0x00000010
        /*0260*/ 	.word	0x00038800
        /*0264*/ 	.short	0x010a
        /*0266*/ 	.byte	0x3f
	.zero		1


	//   ....[11]....
        /*0268*/ 	.word	0x000014e0
        /*026c*/ 	.word	0x00000003
        /*0270*/ 	.word	0x00038810
        /*0274*/ 	.short	0x010a
        /*0276*/ 	.byte	0x3f
	.zero		1


	//   ....[12]....
        /*0278*/ 	.word	0x00001520
        /*027c*/ 	.word	0x00000003
        /*0280*/ 	.word	0x00038810
        /*0284*/ 	.short	0x010a
        /*0286*/ 	.byte	0x3f
	.zero		1


	//   ....[13]....
        /*0288*/ 	.word	0x00002720
        /*028c*/ 	.word	0x00000003
        /*0290*/ 	.word	0x00038830
        /*0294*/ 	.short	0x010a
        /*0296*/ 	.byte	0x3f
	.zero		1


	//   ....[14]....
        /*0298*/ 	.word	0x000027a0
        /*029c*/ 	.word	0x00000003
        /*02a0*/ 	.word	0x00038830
        /*02a4*/ 	.short	0x010a
        /*02a6*/ 	.byte	0x3f
	.zero		1


	//   ....[15]....
        /*02a8*/ 	.word	0x00005c30
        /*02ac*/ 	.word	0x00000004
        /*02b0*/ 	.word	0x00000000
        /*02b4*/ 	.short	0x0101
        /*02b6*/ 	.byte	0x3f
	.zero		1


	//   ....[16]....
        /*02b8*/ 	.word	0x00005fb0
        /*02bc*/ 	.word	0x00000003
        /*02c0*/ 	.word	0x00000000
        /*02c4*/ 	.short	0x0101
        /*02c6*/ 	.byte	0x3f
	.zero		1


	//   ....[17]....
        /*02c8*/ 	.word	0x00008950
        /*02cc*/ 	.word	0x00000014
        /*02d0*/ 	.word	0x00038820
        /*02d4*/ 	.short	0x010a
        /*02d6*/ 	.byte	0x3f
	.zero		1


	//   ....[18]....
        /*02d8*/ 	.word	0x00008f60
        /*02dc*/ 	.word	0x00000014
        /*02e0*/ 	.word	0x00038840
        /*02e4*/ 	.short	0x010a
        /*02e6*/ 	.byte	0x3f
	.zero		1


	//   ....[19]....
        /*02e8*/ 	.word	0x00009200
        /*02ec*/ 	.word	0x00000014
        /*02f0*/ 	.word	0x00038828
        /*02f4*/ 	.short	0x010a
        /*02f6*/ 	.byte	0x3f
	.zero		1


	//   ....[20]....
        /*02f8*/ 	.word	0x00009410
        /*02fc*/ 	.word	0x00000014
        /*0300*/ 	.word	0x00038848
        /*0304*/ 	.short	0x010a
        /*0306*/ 	.byte	0x3f
	.zero		1


	//   ....[21]....
        /*0308*/ 	.word	0x00009690
        /*030c*/ 	.word	0x00000014
        /*0310*/ 	.word	0x00038820
        /*0314*/ 	.short	0x010a
        /*0316*/ 	.byte	0x3f
	.zero		1


	//   ....[22]....
        /*0318*/ 	.word	0x00009900
        /*031c*/ 	.word	0x00000014
        /*0320*/ 	.word	0x00038840
        /*0324*/ 	.short	0x010a
        /*0326*/ 	.byte	0x3f
	.zero		1


	//   ....[23]....
        /*0328*/ 	.word	0x00009b70
        /*032c*/ 	.word	0x00000014
        /*0330*/ 	.word	0x00038828
        /*0334*/ 	.short	0x010a
        /*0336*/ 	.byte	0x3f
	.zero		1


	//   ....[24]....
        /*0338*/ 	.word	0x00009dc0
        /*033c*/ 	.word	0x00000004
        /*0340*/ 	.word	0x00038840
        /*0344*/ 	.short	0x010a
        /*0346*/ 	.byte	0x3f
	.zero		1


	//   ....[25]....
        /*0348*/ 	.word	0x0000a230
        /*034c*/ 	.word	0x00000007
        /*0350*/ 	.word	0x00000000
        /*0354*/ 	.short	0x010a
        /*0356*/ 	.byte	0x3f
	.zero		1


	//   ....[26]....
        /*0358*/ 	.word	0x0000a280
        /*035c*/ 	.word	0x00000003
        /*0360*/ 	.word	0x00000000
        /*0364*/ 	.short	0x010a
        /*0366*/ 	.byte	0x3f
	.zero		1


	//   ....[27]....
        /*0368*/ 	.word	0x0000a2e0
        /*036c*/ 	.word	0x00000005
        /*0370*/ 	.word	0x00000000
        /*0374*/ 	.short	0x010a
        /*0376*/ 	.byte	0x3f
	.zero		1


	//   ....[28]....
        /*0378*/ 	.word	0x0000a310
        /*037c*/ 	.word	0x00000003
        /*0380*/ 	.word	0x00000000
        /*0384*/ 	.short	0x010a
        /*0386*/ 	.byte	0x3f
	.zero		1


	//   ....[29]....
        /*0388*/ 	.word	0x0000a410
        /*038c*/ 	.word	0x00000004
        /*0390*/ 	.word	0x00038800
        /*0394*/ 	.short	0x010a
        /*0396*/ 	.byte	0x3f
	.zero		1


	//   ....[30]....
        /*0398*/ 	.word	0x0000a460
        /*039c*/ 	.word	0x00000003
        /*03a0*/ 	.word	0x00038810
        /*03a4*/ 	.short	0x010a
        /*03a6*/ 	.byte	0x3f
	.zero		1


	//   ....[31]....
        /*03a8*/ 	.word	0x0000a4b0
        /*03ac*/ 	.word	0x00000003
        /*03b0*/ 	.word	0x00038830
        /*03b4*/ 	.short	0x010a
        /*03b6*/ 	.byte	0x3f
	.zero		1


	//   ....[32]....
        /*03b8*/ 	.word	0x0000a650
        /*03bc*/ 	.word	0x00000014
        /*03c0*/ 	.word	0x00038820
        /*03c4*/ 	.short	0x010a
        /*03c6*/ 	.byte	0x3f
	.zero		1


	//   ....[33]....
        /*03c8*/ 	.word	0x0000a6a0
        /*03cc*/ 	.word	0x00000014
        /*03d0*/ 	.word	0x00038840
        /*03d4*/ 	.short	0x010a
        /*03d6*/ 	.byte	0x3f
	.zero		1


	//   ....[34]....
        /*03d8*/ 	.word	0x0000a6f0
        /*03dc*/ 	.word	0x00000014
        /*03e0*/ 	.word	0x00038828
        /*03e4*/ 	.short	0x010a
        /*03e6*/ 	.byte	0x3f
	.zero		1


	//   ....[35]....
        /*03e8*/ 	.word	0x0000a740
        /*03ec*/ 	.word	0x00000014
        /*03f0*/ 	.word	0x00038848
        /*03f4*/ 	.short	0x010a
        /*03f6*/ 	.byte	0x3f
	.zero		1


	//   ....[36]....
        /*03f8*/ 	.word	0x0000a7a0
        /*03fc*/ 	.word	0x00000014
        /*0400*/ 	.word	0x00038820
        /*0404*/ 	.short	0x010a
        /*0406*/ 	.byte	0x3f
	.zero		1


	//   ....[37]....
        /*0408*/ 	.word	0x0000a7f0
        /*040c*/ 	.word	0x00000014
        /*0410*/ 	.word	0x00038840
        /*0414*/ 	.short	0x010a
        /*0416*/ 	.byte	0x3f
	.zero		1


	//   ....[38]....
        /*0418*/ 	.word	0x0000a840
        /*041c*/ 	.word	0x00000014
        /*0420*/ 	.word	0x00038828
        /*0424*/ 	.short	0x010a
        /*0426*/ 	.byte	0x3f
	.zero		1


	//   ....[39]....
        /*0428*/ 	.word	0x0000a890
        /*042c*/ 	.word	0x00000004
        /*0430*/ 	.word	0x00038840
        /*0434*/ 	.short	0x010a
        /*0436*/ 	.byte	0x3f
	.zero		1


	//   ....[40]....
        /*0438*/ 	.word	0x0000a970
        /*043c*/ 	.word	0x00000007
        /*0440*/ 	.word	0x00000000
        /*0444*/ 	.short	0x010a
        /*0446*/ 	.byte	0x3f
	.zero		1


	//   ....[41]....
        /*0448*/ 	.word	0x0000a9c0
        /*044c*/ 	.word	0x00000003
        /*0450*/ 	.word	0x00000000
        /*0454*/ 	.short	0x010a
        /*0456*/ 	.byte	0x3f
	.zero		1


	//   ....[42]....
        /*0458*/ 	.word	0x0000aa10
        /*045c*/ 	.word	0x00000005
        /*0460*/ 	.word	0x00000000
        /*0464*/ 	.short	0x010a
        /*0466*/ 	.byte	0x3f
	.zero		1


	//----- nvinfo : EIATTR_NUM_MBARRIERS
	.align		4
.L_1058:
        /*0468*/ 	.byte	0x03, 0x38
        /*046a*/ 	.short	0x0009


	//----- nvinfo : EIATTR_EXIT_INSTR_OFFSETS
	.align		4
        /*046c*/ 	.byte	0x04, 0x1c
        /*046e*/ 	.short	(.L_1060 - .L_1059)


	//   ....[0]....
.L_1059:
        /*0470*/ 	.word	0x0000a360


	//----- nvinfo : EIATTR_MAX_THREADS
	.align		4
.L_1060:
        /*0474*/ 	.byte	0x04, 0x05
        /*0476*/ 	.short	(.L_1062 - .L_1061)
.L_1061:
        /*0478*/ 	.word	0x00000180
        /*047c*/ 	.word	0x00000001
        /*0480*/ 	.word	0x00000001


	//----- nvinfo : EIATTR_CRS_STACK_SIZE
	.align		4
.L_1062:
        /*0484*/ 	.byte	0x04, 0x1e
        /*0486*/ 	.short	(.L_1064 - .L_1063)
.L_1063:
        /*0488*/ 	.word	0x00000000


	//----- nvinfo : EIATTR_CBANK_PARAM_SIZE
	.align		4
.L_1064:
        /*048c*/ 	.byte	0x03, 0x19
        /*048e*/ 	.short	0x0970


	//----- nvinfo : EIATTR_PARAM_CBANK
	.align		4
        /*0490*/ 	.byte	0x04, 0x0a
        /*0492*/ 	.short	(.L_1066 - .L_1065)
	.align		4
.L_1065:
        /*0494*/ 	.word	index@(.nv.constant0._ZN7cutlass13device_kernelIN5flash11enable_sm90INS1_16FlashAttnBwdSm90INS1_25CollectiveMainloopBwdSm90ILi2ELi2ELi2EN4cute5tupleIJNS5_1CILi1EEES8_S8_EEENS6_IJNS7_ILi80EEENS7_ILi128EEESB_EEENS_10bfloat16_tEfNS_4arch4Sm90ELb0ELb0ELb0ELb0ELb1ELb1ELb0ELb1ELi2ELi1ELi2ELi1ELb0EEENS1_21CollectiveEpilogueBwdISC_SD_SF_Li256ELb0ELb0ELi1EEENS1_19SingleTileSchedulerILb0ELb0ELb0ELi128EEEEEEEEEvNT_6ParamsE)
        /*0498*/ 	.short	0x0210
        /*049a*/ 	.short	0x0970


	//----- nvinfo : EIATTR_SW_WAR
	.align		4
.L_1066:
        /*049c*/ 	.byte	0x04, 0x36
        /*049e*/ 	.short	(.L_1068 - .L_1067)
.L_1067:
        /*04a0*/ 	.word	0x00000008
.L_1068:


//--------------------- .nv.info._ZN7cutlass13device_kernelIN5flash11enable_sm90INS1_16FlashAttnBwdSm90INS1_25CollectiveMainloopBwdSm90ILi2ELi2ELi2EN4cute5tupleIJNS5_1CILi1EEES8_S8_EEENS6_IJNS7_ILi80EEENS7_ILi128EEESB_EEENS_10bfloat16_tEfNS_4arch4Sm90ELb0ELb0ELb0ELb0ELb0ELb1ELb0ELb1ELi2ELi1ELi2ELi1ELb0EEENS1_24CollectiveEpilogueBwdGQAISC_fSF_Li256ELb0ELb0EEENS1_19SingleTileSchedulerILb0ELb0ELb0ELi128EEEEEEEEEvNT_6ParamsE --------------------------
	.section	.nv.info._ZN7cutlass13device_kernelIN5flash11enable_sm90INS1_16FlashAttnBwdSm90INS1_25CollectiveMainloopBwdSm90ILi2ELi2ELi2EN4cute5tupleIJNS5_1CILi1EEES8_S8_EEENS6_IJNS7_ILi80EEENS7_ILi128EEESB_EEENS_10bfloat16_tEfNS_4arch4Sm90ELb0ELb0ELb0ELb0ELb0ELb1ELb0ELb1ELi2ELi1ELi2ELi1ELb0EEENS1_24CollectiveEpilogueBwdGQAISC_fSF_Li256ELb0ELb0EEENS1_19SingleTileSchedulerILb0ELb0ELb0ELi128EEEEEEEEEvNT_6ParamsE,"",@"SHT_CUDA_INFO"
	.sectionflags	@""
	.align	4


	//----- nvinfo : EIATTR_CUDA_API_VERSION
	.align		4
        /*0000*/ 	.byte	0x04, 0x37
        /*0002*/ 	.short	(.L_1070 - .L_1069)
.L_1069:
        /*0004*/ 	.word	0x00000082


	//----- nvinfo : EIATTR_KPARAM_INFO
	.align		4
.L_1070:
        /*0008*/ 	.byte	0x04, 0x17
        /*000a*/ 	.short	(.L_1072 - .L_1071)
.L_1071:
        /*000c*/ 	.word	0x00000000
        /*0010*/ 	.short	0x0000
        /*0012*/ 	.short	0x0070
        /*0014*/ 	.byte	0x00, 0xf0, 0x01, 0x1a


	//----- nvinfo : EIATTR_SPARSE_MMA_MASK
	.align		4
.L_1072:
        /*0018*/ 	.byte	0x03, 0x50
        /*001a*/ 	.short	0x0000


	//----- nvinfo : EIATTR_MAXREG_COUNT
	.align		4
        /*001c*/ 	.byte	0x03, 0x1b
        /*001e*/ 	.short	0x00a8


	//----- nvinfo : EIATTR_NUM_BARRIERS
	.align		4
        /*0020*/ 	.byte	0x02, 0x4c
        /*0022*/ 	.byte	0x10
	.zero		1


	//----- nvinfo : EIATTR_EXTERNS
	.align		4
        /*0024*/ 	.byte	0x04, 0x0f
        /*0026*/ 	.short	(.L_1074 - .L_1073)


	//   ....[0]....
	.align		4
.L_1073:
        /*0028*/ 	.word	index@(__assertfail)


	//----- nvinfo : EIATTR_ANNOTATIONS
	.align		4
.L_1074:
        /*002c*/ 	.byte	0x04, 0x55
        /*002e*/ 	.short	(.L_1076 - .L_1075)


	//   ....[0]....
.L_1075:
        /* <DEDUP_REMOVED lines=12> */


	//----- nvinfo : EIATTR_MERCURY_ISA_VERSION
	.align		4
.L_1076:
        /*00d8*/ 	.byte	0x03, 0x5f
        /*00da*/ 	.short	0x0101


	//----- nvinfo : EIATTR_INT_WARP_WIDE_INSTR_OFFSETS
	.align		4
        /*00dc*/ 	.byte	0x04, 0x31
        /*00de*/ 	.short	(.L_1078 - .L_1077)


	//   ....[0]....
.L_1077:
        /*00e0*/ 	.word	0x00000180


	//   ....[1]....
        /*00e4*/ 	.word	0x00000240


	//----- nvinfo : EIATTR_COOP_GROUP_MASK_REGIDS
	.align		4
.L_1078:
        /*00e8*/ 	.byte	0x04, 0x29
        /*00ea*/ 	.short	(.L_1080 - .L_1079)


	//   ....[0]....
.L_1079:
        /*00ec*/ 	.word	0xffffffff


	//   ....[1]....
        /*00f0*/ 	.word	0xffffffff


	//   ....[2]....
        /*00f4*/ 	.word	0xffffffff


	//   ....[3]....
        /*00f8*/ 	.word	0xffffffff


	//   ....[4]....
        /*00fc*/ 	.word	0xffffffff


	//   ....[5]....
        /*0100*/ 	.word	0xffffffff


	//   ....[6]....
        /*0104*/ 	.word	0xffffffff


	//   ....[7]....
        /*0108*/ 	.word	0x0500000f


	//----- nvinfo : EIATTR_COOP_GROUP_INSTR_OFFSETS
	.align		4
.L_1080:
        /*010c*/ 	.byte	0x04, 0x28
        /*010e*/ 	.short	(.L_1082 - .L_1081)


	//   ....[0]....
.L_1081:
        /*0110*/ 	.word	0x00000060


	//   ....[1]....
        /*0114*/ 	.word	0x00000190


	//   ....[2]....
        /*0118*/ 	.word	0x00000220


	//   ....[3]....
        /*011c*/ 	.word	0x000003a0


	//   ....[4]....
        /*0120*/ 	.word	0x000005f0


	//   ....[5]....
        /*0124*/ 	.word	0x00000b50


	//   ....[6]....
        /*0128*/ 	.word	0x00007150


	//   ....[7]....
        /*012c*/ 	.word	0x00009a00


	//----- nvinfo : EIATTR_REG_RECONFIG
	.align		4
.L_1082:
        /*0130*/ 	.byte	0x01, 0x54
	.zero		2


	//----- nvinfo : EIATTR_SYSCALL_OFFSETS
	.align		4
        /*0134*/ 	.byte	0x04, 0x46
        /*0136*/ 	.short	(.L_1084 - .L_1083)


	//   ....[0]....
.L_1083:
        /*0138*/ 	.word	0x00000780


	//   ....[1]....
        /*013c*/ 	.word	0x00000870


	//   ....[2]....
        /*0140*/ 	.word	0x000009e0


	//   ....[3]....
        /*0144*/ 	.word	0x00000ad0


	//----- nvinfo : EIATTR_MBARRIER_INSTR_OFFSETS
	.align		4
.L_1084:
        /*0148*/ 	.byte	0x04, 0x39
        /*014a*/ 	.short	(.L_1086 - .L_1085)


	//   ....[0]....
.L_1085:
        /*014c*/ 	.word	0x00000260
        /*0150*/ 	.word	0x000000ff
        /*0154*/ 	.word	0x00038800
        /*0158*/ 	.short	0x0100
        /*015a*/ 	.byte	0x06
	.zero		1


	//   ....[1]....
        /*015c*/ 	.word	0x00000350
        /*0160*/ 	.word	0x000000ff
        /*0164*/ 	.word	0x00038810
        /*0168*/ 	.short	0x0100
        /*016a*/ 	.byte	0x08
	.zero		1


	//   ....[2]....
        /*016c*/ 	.word	0x00000360
        /*0170*/ 	.word	0x000000ff
        /*0174*/ 	.word	0x00038820
        /*0178*/ 	.short	0x0100
        /*017a*/ 	.byte	0x08
	.zero		1


	//   ....[3]....
        /*017c*/ 	.word	0x00000370
        /*0180*/ 	.word	0x000000ff
        /*0184*/ 	.word	0x00038818
        /*0188*/ 	.short	0x0100
        /*018a*/ 	.byte	0x08
	.zero		1


	//   ....[4]....
        /*018c*/ 	.word	0x00000380
        /*0190*/ 	.word	0x000000ff
        /*0194*/ 	.word	0x00038828
        /*0198*/ 	.short	0x0100
        /*019a*/ 	.byte	0x08
	.zero		1


	//   ....[5]....
        /*019c*/ 	.word	0x000004b0
        /*01a0*/ 	.word	0x000000ff
        /*01a4*/ 	.word	0x00038830
        /*01a8*/ 	.short	0x0100
        /*01aa*/ 	.byte	0x08
	.zero		1


	//   ....[6]....
        /*01ac*/ 	.word	0x000004c0
        /*01b0*/ 	.word	0x000000ff
        /*01b4*/ 	.word	0x00038840
        /*01b8*/ 	.short	0x0100
        /*01ba*/ 	.byte	0x08
	.zero		1


	//   ....[7]....
        /*01bc*/ 	.word	0x000004d0
        /*01c0*/ 	.word	0x000000ff
        /*01c4*/ 	.word	0x00038838
        /*01c8*/ 	.short	0x0100
        /*01ca*/ 	.byte	0x08
	.zero		1


	//   ....[8]....
        /*01cc*/ 	.word	0x000004e0
        /*01d0*/ 	.word	0x000000ff
        /*01d4*/ 	.word	0x00038848
        /*01d8*/ 	.short	0x0100
        /*01da*/ 	.byte	0x08
	.zero		1


	//   ....[9]....
        /*01dc*/ 	.word	0x00000bb0
        /*01e0*/ 	.word	0x00000010
        /*01e4*/ 	.word	0x00038800
        /*01e8*/ 	.short	0x010a
        /*01ea*/ 	.byte	0x3f
	.zero		1


	//   ....[10]....
        /*01ec*/ 	.word	0x00000cf0
        /*01f0*/ 	.word	0x00000010
        /*01f4*/ 	.word	0x00038800
        /*01f8*/ 	.short	0x010a
        /*01fa*/ 	.byte	0x3f
	.zero		1


	//   ....[11]....
        /*01fc*/ 	.word	0x00001860
        /*0200*/ 	.word	0x00000002
        /*0204*/ 	.word	0x00038810
        /*0208*/ 	.short	0x010a
        /*020a*/ 	.byte	0x3f
	.zero		1


	//   ....[12]....
        /*020c*/ 	.word	0x000018a0
        /*0210*/ 	.word	0x00000002
        /*0214*/ 	.word	0x00038810
        /*0218*/ 	.short	0x010a
        /*021a*/ 	.byte	0x3f
	.zero		1


	//   ....[13]....
        /*021c*/ 	.word	0x00002aa0
        /*0220*/ 	.word	0x00000002
        /*0224*/ 	.word	0x00038830
        /*0228*/ 	.short	0x010a
        /*022a*/ 	.byte	0x3f
	.zero		1


	//   ....[14]....
        /*022c*/ 	.word	0x00002b20
        /*0230*/ 	.word	0x00000002
        /*0234*/ 	.word	0x00038830
        /*0238*/ 	.short	0x010a
        /*023a*/ 	.byte	0x3f
	.zero		1


	//   ....[15]....
        /*023c*/ 	.word	0x00005fc0
        /*0240*/ 	.word	0x00000003
        /*0244*/ 	.word	0x00000000
        /*0248*/ 	.short	0x0101
        /*024a*/ 	.byte	0x3f
	.zero		1


	//   ....[16]....
        /*024c*/ 	.word	0x000063a0
        /*0250*/ 	.word	0x00000002
        /*0254*/ 	.word	0x00000000
        /*0258*/ 	.short	0x0101
        /*025a*/ 	.byte	0x3f
	.zero		1


	//   ....[17]....
        /*025c*/ 	.word	0x00007f90
        /*0260*/ 	.word	0x00000014
        /*0264*/ 	.word	0x00038820
        /*0268*/ 	.short	0x010a
        /*026a*/ 	.byte	0x3f
	.zero		1


	//   ....[18]....
        /*026c*/ 	.word	0x000085a0
        /*0270*/ 	.word	0x00000014
        /*0274*/ 	.word	0x00038840
        /*0278*/ 	.short	0x010a
        /*027a*/ 	.byte	0x3f
	.zero		1


	//   ....[19]....
        /*027c*/ 	.word	0x00008840
        /*0280*/ 	.word	0x00000014
        /*0284*/ 	.word	0x00038828
        /*0288*/ 	.short	0x010a
        /*028a*/ 	.byte	0x3f
	.zero		1


	//   ....[20]....
        /*028c*/ 	.word	0x00008a50
        /*0290*/ 	.word	0x00000014
        /*0294*/ 	.word	0x00038848
        /*0298*/ 	.short	0x010a
        /*029a*/ 	.byte	0x3f
	.zero		1


	//   ....[21]....
        /*029c*/ 	.word	0x00008cd0
        /*02a0*/ 	.word	0x00000014
        /*02a4*/ 	.word	0x00038820
        /*02a8*/ 	.short	0x010a
        /*02aa*/ 	.byte	0x3f
	.zero		1


	//   ....[22]....
        /*02ac*/ 	.word	0x00008f40
        /*02b0*/ 	.word	0x00000014
        /*02b4*/ 	.word	0x00038840
        /*02b8*/ 	.short	0x010a
        /*02ba*/ 	.byte	0x3f
	.zero		1


	//   ....[23]....
        /*02bc*/ 	.word	0x000091b0
        /*02c0*/ 	.word	0x00000014
        /*02c4*/ 	.word	0x00038828
        /*02c8*/ 	.short	0x010a
        /*02ca*/ 	.byte	0x3f
	.zero		1


	//   ....[24]....
        /*02cc*/ 	.word	0x00009400
        /*02d0*/ 	.word	0x00000004
        /*02d4*/ 	.word	0x00038840
        /*02d8*/ 	.short	0x010a
        /*02da*/ 	.byte	0x3f
	.zero		1


	//   ....[25]....
        /*02dc*/ 	.word	0x00009870
        /*02e0*/ 	.word	0x00000007
        /*02e4*/ 	.word	0x00000000
        /*02e8*/ 	.short	0x010a
        /*02ea*/ 	.byte	0x3f
	.zero		1


	//   ....[26]....
        /*02ec*/ 	.word	0x000098c0
        /*02f0*/ 	.word	0x00000003
        /*02f4*/ 	.word	0x00000000
        /*02f8*/ 	.short	0x010a
        /*02fa*/ 	.byte	0x3f
	.zero		1


	//   ....[27]....
        /*02fc*/ 	.word	0x00009920
        /*0300*/ 	.word	0x00000005
        /*0304*/ 	.word	0x00000000
        /*0308*/ 	.short	0x010a
        /*030a*/ 	.byte	0x3f
	.zero		1


	//   ....[28]....
        /*030c*/ 	.word	0x00009950
        /*0310*/ 	.word	0x00000003
        /*0314*/ 	.word	0x00000000
        /*0318*/ 	.short	0x010a
        /*031a*/ 	.byte	0x3f
	.zero		1


	//   ....[29]....
        /*031c*/ 	.word	0x00009a60
        /*0320*/ 	.word	0x00000000
        /*0324*/ 	.word	0x00038800
        /*0328*/ 	.short	0x010a
        /*032a*/ 	.byte	0x3f
	.zero		1


	//   ....[30]....
        /*032c*/ 	.word	0x00009ab0
        /*0330*/ 	.word	0x00000002
        /*0334*/ 	.word	0x00038810
        /*0338*/ 	.short	0x010a
        /*033a*/ 	.byte	0x3f
	.zero		1


	//   ....[31]....
        /*033c*/ 	.word	0x00009b00
        /*0340*/ 	.word	0x00000002
        /*0344*/ 	.word	0x00038830
        /*0348*/ 	.short	0x010a
        /*034a*/ 	.byte	0x3f
	.zero		1


	//   ....[32]....
        /*034c*/ 	.word	0x00009b50
        /*0350*/ 	.word	0x00000014
        /*0354*/ 	.word	0x00038820
        /*0358*/ 	.short	0x010a
        /*035a*/ 	.byte	0x3f
	.zero		1


	//   ....[33]....
        /*035c*/ 	.word	0x00009ba0
        /*0360*/ 	.word	0x00000014
        /*0364*/ 	.word	0x00038840
        /*0368*/ 	.short	0x010a
        /*036a*/ 	.byte	0x3f
	.zero		1


	//   ....[34]....
        /*036c*/ 	.word	0x00009bf0
        /*0370*/ 	.word	0x00000014
        /*0374*/ 	.word	0x00038828
        /*0378*/ 	.short	0x010a
        /*037a*/ 	.byte	0x3f
	.zero		1


	//   ....[35]....
        /*037c*/ 	.word	0x00009c40
        /*0380*/ 	.word	0x00000014
        /*0384*/ 	.word	0x00038848
        /*0388*/ 	.short	0x010a
        /*038a*/ 	.byte	0x3f
	.zero		1


	//   ....[36]....
        /*038c*/ 	.word	0x00009ca0
        /*0390*/ 	.word	0x00000014
        /*0394*/ 	.word	0x00038820
        /*0398*/ 	.short	0x010a
        /*039a*/ 	.byte	0x3f
	.zero		1


	//   ....[37]....
        /*039c*/ 	.word	0x00009cf0
        /*03a0*/ 	.word	0x00000014
        /*03a4*/ 	.word	0x00038840
        /*03a8*/ 	.short	0x010a
        /*03aa*/ 	.byte	0x3f
	.zero		1


	//   ....[38]....
        /*03ac*/ 	.word	0x00009d40
        /*03b0*/ 	.word	0x00000014
        /*03b4*/ 	.word	0x00038828
        /*03b8*/ 	.short	0x010a
        /*03ba*/ 	.byte	0x3f
	.zero		1


	//   ....[39]....
        /*03bc*/ 	.word	0x00009d90
        /*03c0*/ 	.word	0x00000004
        /*03c4*/ 	.word	0x00038840
        /*03c8*/ 	.short	0x010a
        /*03ca*/ 	.byte	0x3f
	.zero		1


	//   ....[40]....
        /*03cc*/ 	.word	0x00009e70
        /*03d0*/ 	.word	0x00000007
        /*03d4*/ 	.word	0x00000000
        /*03d8*/ 	.short	0x010a
        /*03da*/ 	.byte	0x3f
	.zero		1


	//   ....[41]....
        /*03dc*/ 	.word	0x00009ec0
        /*03e0*/ 	.word	0x00000003
        /*03e4*/ 	.word	0x00000000
        /*03e8*/ 	.short	0x010a
        /*03ea*/ 	.byte	0x3f
	.zero		1


	//   ....[42]....
        /*03ec*/ 	.word	0x00009f10
        /*03f0*/ 	.word	0x00000005
        /*03f4*/ 	.word	0x00000000
        /*03f8*/ 	.short	0x010a
        /*03fa*/ 	.byte	0x3f
	.zero		1


	//----- nvinfo : EIATTR_NUM_MBARRIERS
	.align		4
.L_1086:
        /*03fc*/ 	.byte	0x03, 0x38
        /*03fe*/ 	.short	0x0009


	//----- nvinfo : EIATTR_EXIT_INSTR_OFFSETS
	.align		4
        /*0400*/ 	.byte	0x04, 0x1c
        /*0402*/ 	.short	(.L_1088 - .L_1087)


	//   ....[0]....
.L_1087:
        /*0404*/ 	.word	0x000099a0


	//----- nvinfo : EIATTR_MAX_THREADS
	.align		4
.L_1088:
        /*0408*/ 	.byte	0x04, 0x05
        /*040a*/ 	.short	(.L_1090 - .L_1089)
.L_1089:
        /*040c*/ 	.word	0x00000180
        /*0410*/ 	.word	0x00000001
        /*0414*/ 	.word	0x00000001


	//----- nvinfo : EIATTR_CRS_STACK_SIZE
	.align		4
.L_1090:
        /*0418*/ 	.byte	0x04, 0x1e
        /*041a*/ 	.short	(.L_1092 - .L_1091)
.L_1091:
        /*041c*/ 	.word	0x00000000


	//----- nvinfo : EIATTR_CBANK_PARAM_SIZE
	.align		4
.L_1092:
        /*0420*/ 	.byte	0x03, 0x19
        /*0422*/ 	.short	0x06f0


	//----- nvinfo : EIATTR_PARAM_CBANK
	.align		4
        /*0424*/ 	.byte	0x04, 0x0a
        /*0426*/ 	.short	(.L_1094 - .L_1093)
	.align		4
.L_1093:
        /*0428*/ 	.word	index@(.nv.constant0._ZN7cutlass13device_kernelIN5flash11enable_sm90INS1_16FlashAttnBwdSm90INS1_25CollectiveMainloopBwdSm90ILi2ELi2ELi2EN4cute5tupleIJNS5_1CILi1EEES8_S8_EEENS6_IJNS7_ILi80EEENS7_ILi128EEESB_EEENS_10bfloat16_tEfNS_4arch4Sm90ELb0ELb0ELb0ELb0ELb0ELb1ELb0ELb1ELi2ELi1ELi2ELi1ELb0EEENS1_24CollectiveEpilogueBwdGQAISC_fSF_Li256ELb0ELb0EEENS1_19SingleTileSchedulerILb0ELb0ELb0ELi128EEEEEEEEEvNT_6ParamsE)
        /*042c*/ 	.short	0x0210
        /*042e*/ 	.short	0x06f0


	//----- nvinfo : EIATTR_SW_WAR
	.align		4
.L_1094:
        /*0430*/ 	.byte	0x04, 0x36
        /*0432*/ 	.short	(.L_1096 - .L_1095)
.L_1095:
        /*0434*/ 	.word	0x00000008
.L_1096:


//--------------------- .nv.info._ZN7cutlass13device_kernelIN5flash11enable_sm90INS1_16FlashAttnBwdSm90INS1_25CollectiveMainloopBwdSm90ILi2ELi2ELi2EN4cute5tupleIJNS5_1CILi1EEES8_S8_EEENS6_IJNS7_ILi80EEENS7_ILi128EEESB_EEENS_10bfloat16_tEfNS_4arch4Sm90ELb0ELb0ELb0ELb0ELb1ELb1ELb0ELb1ELi2ELi1ELi2ELi1ELb0EEENS1_24CollectiveEpilogueBwdGQAISC_fSF_Li256ELb0ELb1EEENS1_19SingleTileSchedulerILb0ELb0ELb0ELi128EEEEEEEEEvNT_6ParamsE --------------------------
	.section	.nv.info._ZN7cutlass13device_kernelIN5flash11enable_sm90INS1_16FlashAttnBwdSm90INS1_25CollectiveMainloopBwdSm90ILi2ELi2ELi2EN4cute5tupleIJNS5_1CILi1EEES8_S8_EEENS6_IJNS7_ILi80EEENS7_ILi128EEESB_EEENS_10bfloat16_tEfNS_4arch4Sm90ELb0ELb0ELb0ELb0ELb1ELb1ELb0ELb1ELi2ELi1ELi2ELi1ELb0EEENS1_24CollectiveEpilogueBwdGQAISC_fSF_Li256ELb0ELb1EEENS1_19SingleTileSchedulerILb0ELb0ELb0ELi128EEEEEEEEEvNT_6ParamsE,"",@"SHT_CUDA_INFO"
	.sectionflags	@""
	.align	4


	//----- nvinfo : EIATTR_CUDA_API_VERSION
	.align		4
        /*0000*/ 	.byte	0x04, 0x37
        /*0002*/ 	.short	(.L_1098 - .L_1097)
.L_1097:
        /*0004*/ 	.word	0x00000082


	//----- nvinfo : EIATTR_KPARAM_INFO
	.align		4
.L_1098:
        /*0008*/ 	.byte	0x04, 0x17
        /*000a*/ 	.short	(.L_1100 - .L_1099)
.L_1099:
        /*000c*/ 	.word	0x00000000
        /*0010*/ 	.short	0x0000
        /*0012*/ 	.short	0x0070
        /*0014*/ 	.byte	0x00, 0xf0, 0x01, 0x1a


	//----- nvinfo : EIATTR_SPARSE_MMA_MASK
	.align		4
.L_1100:
        /*0018*/ 	.byte	0x03, 0x50
        /*001a*/ 	.short	0x0000


	//----- nvinfo : EIATTR_MAXREG_COUNT
	.align		4
        /*001c*/ 	.byte	0x03, 0x1b
        /*001e*/ 	.short	0x00a8


	//----- nvinfo : EIATTR_NUM_BARRIERS
	.align		4
        /*0020*/ 	.byte	0x02, 0x4c
        /*0022*/ 	.byte	0x10
	.zero		1


	//----- nvinfo : EIATTR_EXTERNS
	.align		4
        /*0024*/ 	.byte	0x04, 0x0f
        /*0026*/ 	.short	(.L_1102 - .L_1101)


	//   ....[0]....
	.align		4
.L_1101:
        /*0028*/ 	.word	index@(__assertfail)


	//----- nvinfo : EIATTR_ANNOTATIONS
	.align		4
.L_1102:
        /*002c*/ 	.byte	0x04, 0x55
        /*002e*/ 	.short	(.L_1104 - .L_1103)


	//   ....[0]....
.L_1103:
        /* <DEDUP_REMOVED lines=11> */


	//----- nvinfo : EIATTR_MERCURY_ISA_VERSION
	.align		4
.L_1104:
        /*00c8*/ 	.byte	0x03, 0x5f
        /*00ca*/ 	.short	0x0101


	//----- nvinfo : EIATTR_INT_WARP_WIDE_INSTR_OFFSETS
	.align		4
        /*00cc*/ 	.byte	0x04, 0x31
        /*00ce*/ 	.short	(.L_1106 - .L_1105)


	//   ....[0]....
.L_1105:
        /*00d0*/ 	.word	0x00000180


	//   ....[1]....
        /*00d4*/ 	.word	0x00000240


	//   ....[2]....
        /*00d8*/ 	.word	0x00007e20


	//   ....[3]....
        /*00dc*/ 	.word	0x00008290


	//   ....[4]....
        /*00e0*/ 	.word	0x00008860


	//----- nvinfo : EIATTR_COOP_GROUP_MASK_REGIDS
	.align		4
.L_1106:
        /*00e4*/ 	.byte	0x04, 0x29
        /*00e6*/ 	.short	(.L_1108 - .L_1107)


	//   ....[0]....
.L_1107:
        /*00e8*/ 	.word	0xffffffff


	//   ....[1]....
        /*00ec*/ 	.word	0xffffffff


	//   ....[2]....
        /*00f0*/ 	.word	0xffffffff


	//   ....[3]....
        /*00f4*/ 	.word	0xffffffff


	//   ....[4]....
        /*00f8*/ 	.word	0xffffffff


	//   ....[5]....
        /*00fc*/ 	.word	0xffffffff


	//   ....[6]....
        /*0100*/ 	.word	0xffffffff


	//   ....[7]....
        /*0104*/ 	.word	0xffffffff


	//   ....[8]....
        /*0108*/ 	.word	0xffffffff


	//   ....[9]....
        /*010c*/ 	.word	0xffffffff


	//   ....[10]....
        /*0110*/ 	.word	0xffffffff


	//   ....[11]....
        /*0114*/ 	.word	0xffffffff


	//   ....[12]....
        /*0118*/ 	.word	0xffffffff


	//   ....[13]....
        /*011c*/ 	.word	0xffffffff


	//   ....[14]....
        /*0120*/ 	.word	0xffffffff


	//   ....[15]....
        /*0124*/ 	.word	0xffffffff


	//   ....[16]....
        /*0128*/ 	.word	0xffffffff


	//   ....[17]....
        /*012c*/ 	.word	0x0500000f


	//   ....[18]....
        /*0130*/ 	.word	0x0500000f


	//   ....[19]....
        /*0134*/ 	.word	0x0500000f


	//   ....[20]....
        /*0138*/ 	.word	0x0500000f


	//   ....[21]....
        /*013c*/ 	.word	0x0500000f


	//   ....[22]....
        /*0140*/ 	.word	0x0500000f


	//----- nvinfo : EIATTR_COOP_GROUP_INSTR_OFFSETS
	.align		4
.L_1108:
        /*0144*/ 	.byte	0x04, 0x28
        /*0146*/ 	.short	(.L_1110 - .L_1109)


	//   ....[0]....
.L_1109:
        /*0148*/ 	.word	0x00000060


	//   ....[1]....
        /*014c*/ 	.word	0x00000190


	//   ....[2]....
        /*0150*/ 	.word	0x00000220


	//   ....[3]....
        /*0154*/ 	.word	0x000003a0


	//   ....[4]....
        /*0158*/ 	.word	0x00000600


	//   ....[5]....
        /*015c*/ 	.word	0x00000b60


	//   ....[6]....
        /*0160*/ 	.word	0x00006e30


	//   ....[7]....
        /*0164*/ 	.word	0x00007000


	//   ....[8]....
        /*0168*/ 	.word	0x000072d0


	//   ....[9]....
        /*016c*/ 	.word	0x000074a0


	//   ....[10]....
        /*0170*/ 	.word	0x000075c0


	//   ....[11]....
        /*0174*/ 	.word	0x00007ac0


	//   ....[12]....
        /*0178*/ 	.word	0x00007d50


	//   ....[13]....
        /*017c*/ 	.word	0x00007f90


	//   ....[14]....
        /*0180*/ 	.word	0x000081c0


	//   ....[15]....
        /*0184*/ 	.word	0x00008470


	//   ....[16]....
        /*0188*/ 	.word	0x000087a0


	//   ....[17]....
        /*018c*/ 	.word	0x0000a680


	//   ....[18]....
        /*0190*/ 	.word	0x0000a800


	//   ....[19]....
        /*0194*/ 	.word	0x0000a870


	//   ....[20]....
        /*0198*/ 	.word	0x0000a8e0


	//   ....[21]....
        /*019c*/ 	.word	0x0000a950


	//   ....[22]....
        /*01a0*/ 	.word	0x0000a9c0


	//----- nvinfo : EIATTR_REG_RECONFIG
	.align		4
.L_1110:
        /*01a4*/ 	.byte	0x01, 0x54
	.zero		2


	//----- nvinfo : EIATTR_SYSCALL_OFFSETS
	.align		4
        /*01a8*/ 	.byte	0x04, 0x46
        /*01aa*/ 	.short	(.L_1112 - .L_1111)


	//   ....[0]....
.L_1111:
        /*01ac*/ 	.word	0x00000790


	//   ....[1]....
        /*01b0*/ 	.word	0x00000880


	//   ....[2]....
        /*01b4*/ 	.word	0x000009f0


	//   ....[3]....
        /*01b8*/ 	.word	0x00000ae0


	//----- nvinfo : EIATTR_MBARRIER_INSTR_OFFSETS
	.align		4
.L_1112:
        /*01bc*/ 	.byte	0x04, 0x39
        /*01be*/ 	.short	(.L_1114 - .L_1113)


	//   ....[0]....
.L_1113:
        /*01c0*/ 	.word	0x00000260
        /*01c4*/ 	.word	0x000000ff
        /*01c8*/ 	.word	0x00038800
        /*01cc*/ 	.short	0x0100
        /*01ce*/ 	.byte	0x06
	.zero		1


	//   ....[1]....
        /*01d0*/ 	.word	0x00000350
        /*01d4*/ 	.word	0x000000ff
        /*01d8*/ 	.word	0x00038810
        /*01dc*/ 	.short	0x0100
        /*01de*/ 	.byte	0x08
	.zero		1


	//   ....[2]....
        /*01e0*/ 	.word	0x00000360
        /*01e4*/ 	.word	0x000000ff
        /*01e8*/ 	.word	0x00038820
        /*01ec*/ 	.short	0x0100
        /*01ee*/ 	.byte	0x08
	.zero		1


	//   ....[3]....
        /*01f0*/ 	.word	0x00000370
        /*01f4*/ 	.word	0x000000ff
        /*01f8*/ 	.word	0x00038818
        /*01fc*/ 	.short	0x0100
        /*01fe*/ 	.byte	0x08
	.zero		1


	//   ....[4]....
        /*0200*/ 	.word	0x00000380
        /*0204*/ 	.word	0x000000ff
        /*0208*/ 	.word	0x00038828
        /*020c*/ 	.short	0x0100
        /*020e*/ 	.byte	0x08
	.zero		1


	//   ....[5]....
        /*0210*/ 	.word	0x000004b0
        /*0214*/ 	.word	0x000000ff
        /*0218*/ 	.word	0x00038830
        /*021c*/ 	.short	0x0100
        /*021e*/ 	.byte	0x08
	.zero		1


	//   ....[6]....
        /*0220*/ 	.word	0x000004c0
        /*0224*/ 	.word	0x000000ff
        /*0228*/ 	.word	0x00038840
        /*022c*/ 	.short	0x0100
        /*022e*/ 	.byte	0x08
	.zero		1


	//   ....[7]....
        /*0230*/ 	.word	0x000004d0
        /*0234*/ 	.word	0x000000ff
        /*0238*/ 	.word	0x00038838
        /*023c*/ 	.short	0x0100
        /*023e*/ 	.byte	0x08
	.zero		1


	//   ....[8]....
        /*0240*/ 	.word	0x000004e0
        /*0244*/ 	.word	0x000000ff
        /*0248*/ 	.word	0x00038848
        /*024c*/ 	.short	0x0100
        /*024e*/ 	.byte	0x08
	.zero		1


	//   ....[9]....
        /*0250*/ 	.word	0x00000bc0
        /*0254*/ 	.word	0x00000010
        /*0258*/ 	.word	0x00038800
        /*025c*/ 	.short	0x010a
        /*025e*/ 	.byte	0x3f
	.zero		1


	//   ....[10]....
        /*0260*/ 	.word	0x00000d00
        /*0264*/ 	.word	0x00000010
        /*0268*/ 	.word	0x00038800
        /*026c*/ 	.short	0x010a
        /*026e*/ 	.byte	0x3f
	.zero		1


	//   ....[11]....
        /*0270*/ 	.word	0x00001860
        /*0274*/ 	.word	0x00000002
        /*0278*/ 	.word	0x00038810
        /*027c*/ 	.short	0x010a
        /*027e*/ 	.byte	0x3f
	.zero		1


	//   ....[12]....
        /*0280*/ 	.word	0x000018a0
        /*0284*/ 	.word	0x00000002
        /*0288*/ 	.word	0x00038810
        /*028c*/ 	.short	0x010a
        /*028e*/ 	.byte	0x3f
	.zero		1


	//   ....[13]....
        /*0290*/ 	.word	0x00002aa0
        /*0294*/ 	.word	0x00000002
        /*0298*/ 	.word	0x00038830
        /*029c*/ 	.short	0x010a
        /*029e*/ 	.byte	0x3f
	.zero		1


	//   ....[14]....
        /*02a0*/ 	.word	0x00002b20
        /*02a4*/ 	.word	0x00000002
        /*02a8*/ 	.word	0x00038830
        /*02ac*/ 	.short	0x010a
        /*02ae*/ 	.byte	0x3f
	.zero		1


	//   ....[15]....
        /*02b0*/ 	.word	0x00005fc0
        /*02b4*/ 	.word	0x00000003
        /*02b8*/ 	.word	0x00000000
        /*02bc*/ 	.short	0x0101
        /*02be*/ 	.byte	0x3f
	.zero		1


	//   ....[16]....
        /*02c0*/ 	.word	0x000063b0
        /*02c4*/ 	.word	0x00000002
        /*02c8*/ 	.word	0x00000000
        /*02cc*/ 	.short	0x0101
        /*02ce*/ 	.byte	0x3f
	.zero		1


	//   ....[17]....
        /*02d0*/ 	.word	0x00008c10
        /*02d4*/ 	.word	0x00000014
        /*02d8*/ 	.word	0x00038820
        /*02dc*/ 	.short	0x010a
        /*02de*/ 	.byte	0x3f
	.zero		1


	//   ....[18]....
        /*02e0*/ 	.word	0x00009220
        /*02e4*/ 	.word	0x00000014
        /*02e8*/ 	.word	0x00038840
        /*02ec*/ 	.short	0x010a
        /*02ee*/ 	.byte	0x3f
	.zero		1


	//   ....[19]....
        /*02f0*/ 	.word	0x000094c0
        /*02f4*/ 	.word	0x00000014
        /*02f8*/ 	.word	0x00038828
        /*02fc*/ 	.short	0x010a
        /*02fe*/ 	.byte	0x3f
	.zero		1


	//   ....[20]....
        /*0300*/ 	.word	0x000096d0
        /*0304*/ 	.word	0x00000014
        /*0308*/ 	.word	0x00038848
        /*030c*/ 	.short	0x010a
        /*030e*/ 	.byte	0x3f
	.zero		1


	//   ....[21]....
        /*0310*/ 	.word	0x00009950
        /*0314*/ 	.word	0x00000014
        /*0318*/ 	.word	0x00038820
        /*031c*/ 	.short	0x010a
        /*031e*/ 	.byte	0x3f
	.zero		1


	//   ....[22]....
        /*0320*/ 	.word	0x00009bc0
        /*0324*/ 	.word	0x00000014
        /*0328*/ 	.word	0x00038840
        /*032c*/ 	.short	0x010a
        /*032e*/ 	.byte	0x3f
	.zero		1


	//   ....[23]....
        /*0330*/ 	.word	0x00009e30
        /*0334*/ 	.word	0x00000014
        /*0338*/ 	.word	0x00038828
        /*033c*/ 	.short	0x010a
        /*033e*/ 	.byte	0x3f
	.zero		1


	//   ....[24]....
        /*0340*/ 	.word	0x0000a080
        /*0344*/ 	.word	0x00000004
        /*0348*/ 	.word	0x00038840
        /*034c*/ 	.short	0x010a
        /*034e*/ 	.byte	0x3f
	.zero		1


	//   ....[25]....
        /*0350*/ 	.word	0x0000a4f0
        /*0354*/ 	.word	0x00000007
        /*0358*/ 	.word	0x00000000
        /*035c*/ 	.short	0x010a
        /*035e*/ 	.byte	0x3f
	.zero		1


	//   ....[26]....
        /*0360*/ 	.word	0x0000a540
        /*0364*/ 	.word	0x00000003
        /*0368*/ 	.word	0x00000000
        /*036c*/ 	.short	0x010a
        /*036e*/ 	.byte	0x3f
	.zero		1


	//   ....[27]....
        /*0370*/ 	.word	0x0000a5a0
        /*0374*/ 	.word	0x00000005
        /*0378*/ 	.word	0x00000000
        /*037c*/ 	.short	0x010a
        /*037e*/ 	.byte	0x3f
	.zero		1


	//   ....[28]....
        /*0380*/ 	.word	0x0000a5d0
        /*0384*/ 	.word	0x00000003
        /*0388*/ 	.word	0x00000000
        /*038c*/ 	.short	0x010a
        /*038e*/ 	.byte	0x3f
	.zero		1


	//   ....[29]....
        /*0390*/ 	.word	0x0000a6e0
        /*0394*/ 	.word	0x00000000
        /*0398*/ 	.word	0x00038800
        /*039c*/ 	.short	0x010a
        /*039e*/ 	.byte	0x3f
	.zero		1


	//   ....[30]....
        /*03a0*/ 	.word	0x0000a730
        /*03a4*/ 	.word	0x00000002
        /*03a8*/ 	.word	0x00038810
        /*03ac*/ 	.short	0x010a
        /*03ae*/ 	.byte	0x3f
	.zero		1


	//   ....[31]....
        /*03b0*/ 	.word	0x0000a780
        /*03b4*/ 	.word	0x00000002
        /*03b8*/ 	.word	0x00038830
        /*03bc*/ 	.short	0x010a
        /*03be*/ 	.byte	0x3f
	.zero		1


	//   ....[32]....
        /*03c0*/ 	.word	0x0000aa00
        /*03c4*/ 	.word	0x00000014
        /*03c8*/ 	.word	0x00038820
        /*03cc*/ 	.short	0x010a
        /*03ce*/ 	.byte	0x3f
	.zero		1


	//   ....[33]....
        /*03d0*/ 	.word	0x0000aa50
        /*03d4*/ 	.word	0x00000014
        /*03d8*/ 	.word	0x00038840
        /*03dc*/ 	.short	0x010a
        /*03de*/ 	.byte	0x3f
	.zero		1


	//   ....[34]....
        /*03e0*/ 	.word	0x0000aaa0
        /*03e4*/ 	.word	0x00000014
        /*03e8*/ 	.word	0x00038828
        /*03ec*/ 	.short	0x010a
        /*03ee*/ 	.byte	0x3f
	.zero		1


	//   ....[35]....
        /*03f0*/ 	.word	0x0000aaf0
        /*03f4*/ 	.word	0x00000014
        /*03f8*/ 	.word	0x00038848
        /*03fc*/ 	.short	0x010a
        /*03fe*/ 	.byte	0x3f
	.zero		1


	//   ....[36]....
        /*0400*/ 	.word	0x0000ab50
        /*0404*/ 	.word	0x00000014
        /*0408*/ 	.word	0x00038820
        /*040c*/ 	.short	0x010a
        /*040e*/ 	.byte	0x3f
	.zero		1


	//   ....[37]....
        /*0410*/ 	.word	0x0000aba0
        /*0414*/ 	.word	0x00000014
        /*0418*/ 	.word	0x00038840
        /*041c*/ 	.short	0x010a
        /*041e*/ 	.byte	0x3f
	.zero		1


	//   ....[38]....
        /*0420*/ 	.word	0x0000abf0
        /*0424*/ 	.word	0x00000014
        /*0428*/ 	.word	0x00038828
        /*042c*/ 	.short	0x010a
        /*042e*/ 	.byte	0x3f
	.zero		1


	//   ....[39]....
        /*0430*/ 	.word	0x0000ac40
        /*0434*/ 	.word	0x00000004
        /*0438*/ 	.word	0x00038840
        /*043c*/ 	.short	0x010a
        /*043e*/ 	.byte	0x3f
	.zero		1


	//   ....[40]....
        /*0440*/ 	.word	0x0000ad20
        /*0444*/ 	.word	0x00000007
        /*0448*/ 	.word	0x00000000
        /*044c*/ 	.short	0x010a
        /*044e*/ 	.byte	0x3f
	.zero		1


	//   ....[41]....
        /*0450*/ 	.word	0x0000ad70
        /*0454*/ 	.word	0x00000003
        /*0458*/ 	.word	0x00000000
        /*045c*/ 	.short	0x010a
        /*045e*/ 	.byte	0x3f
	.zero		1


	//   ....[42]....
        /*0460*/ 	.word	0x0000adc0
        /*0464*/ 	.word	0x00000005
        /*0468*/ 	.word	0x00000000
        /*046c*/ 	.short	0x010a
        /*046e*/ 	.byte	0x3f
	.zero		1


	//----- nvinfo : EIATTR_NUM_MBARRIERS
	.align		4
.L_1114:
        /*0470*/ 	.byte	0x03, 0x38
        /*0472*/ 	.short	0x0009


	//----- nvinfo : EIATTR_EXIT_INSTR_OFFSETS
	.align		4
        /*0474*/ 	.byte	0x04, 0x1c
        /*0476*/ 	.short	(.L_1116 - .L_1115)


	//   ....[0]....
.L_1115:
        /*0478*/ 	.word	0x0000a620


	//----- nvinfo : EIATTR_MAX_THREADS
	.align		4
.L_1116:
        /*047c*/ 	.byte	0x04, 0x05
        /*047e*/ 	.short	(.L_1118 - .L_1117)
.L_1117:
        /*0480*/ 	.word	0x00000180
        /*0484*/ 	.word	0x00000001
        /*0488*/ 	.word	0x00000001


	//----- nvinfo : EIATTR_CRS_STACK_SIZE
	.align		4
.L_1118:
        /*048c*/ 	.byte	0x04, 0x1e
        /*048e*/ 	.short	(.L_1120 - .L_1119)
.L_1119:
        /*0490*/ 	.word	0x00000000


	//----- nvinfo : EIATTR_CBANK_PARAM_SIZE
	.align		4
.L_1120:
        /*0494*/ 	.byte	0x03, 0x19
        /*0496*/ 	.short	0x06f0


	//----- nvinfo : EIATTR_PARAM_CBANK
	.align		4
        /*0498*/ 	.byte	0x04, 0x0a
        /*049a*/ 	.short	(.L_1122 - .L_1121)
	.align		4
.L_1121:
        /*049c*/ 	.word	index@(.nv.constant0._ZN7cutlass13device_kernelIN5flash11enable_sm90INS1_16FlashAttnBwdSm90INS1_25CollectiveMainloopBwdSm90ILi2ELi2ELi2EN4cute5tupleIJNS5_1CILi1EEES8_S8_EEENS6_IJNS7_ILi80EEENS7_ILi128EEESB_EEENS_10bfloat16_tEfNS_4arch4Sm90ELb0ELb0ELb0ELb0ELb1ELb1ELb0ELb1ELi2ELi1ELi2ELi1ELb0EEENS1_24CollectiveEpilogueBwdGQAISC_fSF_Li256ELb0ELb1EEENS1_19SingleTileSchedulerILb0ELb0ELb0ELi128EEEEEEEEEvNT_6ParamsE)
        /*04a0*/ 	.short	0x0210
        /*04a2*/ 	.short	0x06f0


	//----- nvinfo : EIATTR_SW_WAR
	.align		4
.L_1122:
        /*04a4*/ 	.byte	0x04, 0x36
        /*04a6*/ 	.short	(.L_1124 - .L_1123)
.L_1123:
        /*04a8*/ 	.word	0x00000008
.L_1124:


//--------------------- .nv.info._ZN7cutlass13device_kernelIN5flash22FlashAttnBwdPreprocessIN4cute5tupleIJNS3_1CILi80EEENS5_ILi128EEEEEENS_10bfloat16_tEfNS_4arch4Sm90ELb1ELb0EEEEEvNT_6ParamsE --------------------------
	.section	.nv.info._ZN7cutlass13device_kernelIN5flash22FlashAttnBwdPreprocessIN4cute5tupleIJNS3_1CILi80EEENS5_ILi128EEEEEENS_10bfloat16_tEfNS_4arch4Sm90ELb1ELb0EEEEEvNT_6ParamsE,"",@"SHT_CUDA_INFO"
	.sectionflags	@""
	.align	4


	//----- nvinfo : EIATTR_CUDA_API_VERSION
	.align		4
        /*0000*/ 	.byte	0x04, 0x37
        /*0002*/ 	.short	(.L_1126 - .L_1125)
.L_1125:
        /*0004*/ 	.word	0x00000082


	//----- nvinfo : EIATTR_KPARAM_INFO
	.align		4
.L_1126:
        /*0008*/ 	.byte	0x04, 0x17
        /*000a*/ 	.short	(.L_1128 - .L_1127)
.L_1127:
        /*000c*/ 	.word	0x00000000
        /*0010*/ 	.short	0x0000
        /*0012*/ 	.short	0x0000
        /*0014*/ 	.byte	0x00, 0xf0, 0xc1, 0x03


	//----- nvinfo : EIATTR_SPARSE_MMA_MASK
	.align		4
.L_1128:
        /*0018*/ 	.byte	0x03, 0x50
        /*001a*/ 	.short	0x0000


	//----- nvinfo : EIATTR_MAXREG_COUNT
	.align		4
        /*001c*/ 	.byte	0x03, 0x1b
        /*001e*/ 	.short	0x0080


	//----- nvinfo : EIATTR_MERCURY_ISA_VERSION
	.align		4
        /*0020*/ 	.byte	0x03, 0x5f
        /*0022*/ 	.short	0x0101


	//----- nvinfo : EIATTR_COOP_GROUP_MASK_REGIDS
	.align		4
        /*0024*/ 	.byte	0x04, 0x29
        /*0026*/ 	.short	(.L_1130 - .L_1129)


	//   ....[0]....
.L_1129:
        /*0028*/ 	.word	0xffffffff


	//   ....[1]....
        /*002c*/ 	.word	0xffffffff


	//   ....[2]....
        /*0030*/ 	.word	0xffffffff


	//   ....[3]....
        /*0034*/ 	.word	0xffffffff


	//   ....[4]....
        /*0038*/ 	.word	0xffffffff


	//   ....[5]....
        /*003c*/ 	.word	0xffffffff


	//   ....[6]....
        /*0040*/ 	.word	0xffffffff


	//   ....[7]....
        /*0044*/ 	.word	0xffffffff


	//   ....[8]....
        /*0048*/ 	.word	0xffffffff


	//   ....[9]....
        /*004c*/ 	.word	0xffffffff


	//   ....[10]....
        /*0050*/ 	.word	0xffffffff


	//   ....[11]....
        /*0054*/ 	.word	0xffffffff


	//   ....[12]....
        /*0058*/ 	.word	0xffffffff


	//   ....[13]....
        /*005c*/ 	.word	0xffffffff


	//   ....[14]....
        /*0060*/ 	.word	0xffffffff


	//   ....[15]....
        /*0064*/ 	.word	0xffffffff


	//   ....[16]....
        /*0068*/ 	.word	0xffffffff


	//   ....[17]....
        /*006c*/ 	.word	0xffffffff


	//   ....[18]....
        /*0070*/ 	.word	0xffffffff


	//   ....[19]....
        /*0074*/ 	.word	0xffffffff


	//----- nvinfo : EIATTR_COOP_GROUP_INSTR_OFFSETS
	.align		4
.L_1130:
        /*0078*/ 	.byte	0x04, 0x28
        /*007a*/ 	.short	(.L_1132 - .L_1131)


	//   ....[0]....
.L_1131:
        /*007c*/ 	.word	0x000014b0


	//   ....[1]....
        /*0080*/ 	.word	0x000014d0


	//   ....[2]....
        /*0084*/ 	.word	0x000014e0


	//   ....[3]....
        /*0088*/ 	.word	0x000014f0


	//   ....[4]....
        /*008c*/ 	.word	0x00001500


	//   ....[5]....
        /*0090*/ 	.word	0x00001540


	//   ....[6]....
        /*0094*/ 	.word	0x00001560


	//   ....[7]....
        /*0098*/ 	.word	0x00001580


	//   ....[8]....
        /*009c*/ 	.word	0x00001590


	//   ....[9]....
        /*00a0*/ 	.word	0x000015a0


	//   ....[10]....
        /*00a4*/ 	.word	0x000015f0


	//   ....[11]....
        /*00a8*/ 	.word	0x00001610


	//   ....[12]....
        /*00ac*/ 	.word	0x00001630


	//   ....[13]....
        /*00b0*/ 	.word	0x00001650


	//   ....[14]....
        /*00b4*/ 	.word	0x00001660


	//   ....[15]....
        /*00b8*/ 	.word	0x00001740


	//   ....[16]....
        /*00bc*/ 	.word	0x00001760


	//   ....[17]....
        /*00c0*/ 	.word	0x00001770


	//   ....[18]....
        /*00c4*/ 	.word	0x00001780


	//   ....[19]....
        /*00c8*/ 	.word	0x00001790


	//----- nvinfo : EIATTR_EXIT_INSTR_OFFSETS
	.align		4
.L_1132:
        /*00cc*/ 	.byte	0x04, 0x1c
        /*00ce*/ 	.short	(.L_1134 - .L_1133)


	//   ....[0]....
.L_1133:
        /*00d0*/ 	.word	0x00001d60


	//   ....[1]....
        /*00d4*/ 	.word	0x00001de0


	//----- nvinfo : EIATTR_MAX_THREADS
	.align		4
.L_1134:
        /*00d8*/ 	.byte	0x04, 0x05
        /*00da*/ 	.short	(.L_1136 - .L_1135)
.L_1135:
        /*00dc*/ 	.word	0x00000100
        /*00e0*/ 	.word	0x00000001
        /*00e4*/ 	.word	0x00000001


	//----- nvinfo : EIATTR_CRS_STACK_SIZE
	.align		4
.L_1136:
        /*00e8*/ 	.byte	0x04, 0x1e
        /*00ea*/ 	.short	(.L_1138 - .L_1137)
.L_1137:
        /*00ec*/ 	.word	0x00000000


	//----- nvinfo : EIATTR_CBANK_PARAM_SIZE
	.align		4
.L_1138:
        /*00f0*/ 	.byte	0x03, 0x19
        /*00f2*/ 	.short	0x00f0


	//----- nvinfo : EIATTR_PARAM_CBANK
	.align		4
        /*00f4*/ 	.byte	0x04, 0x0a
        /*00f6*/ 	.short	(.L_1140 - .L_1139)
	.align		4
.L_1139:
        /*00f8*/ 	.word	index@(.nv.constant0._ZN7cutlass13device_kernelIN5flash22FlashAttnBwdPreprocessIN4cute5tupleIJNS3_1CILi80EEENS5_ILi128EEEEEENS_10bfloat16_tEfNS_4arch4Sm90ELb1ELb0EEEEEvNT_6ParamsE)
        /*00fc*/ 	.short	0x0210
        /*00fe*/ 	.short	0x00f0


	//----- nvinfo : EIATTR_SW_WAR
	.align		4
.L_1140:
        /*0100*/ 	.byte	0x04, 0x36
        /*0102*/ 	.short	(.L_1142 - .L_1141)
.L_1141:
        /*0104*/ 	.word	0x00000008
.L_1142:


//--------------------- .nv.info._ZN7cutlass13device_kernelIN5flash11enable_sm90INS1_16FlashAttnBwdSm90INS1_25CollectiveMainloopBwdSm90ILi2ELi2ELi2EN4cute5tupleIJNS5_1CILi1EEES8_S8_EEENS6_IJNS7_ILi80EEENS7_ILi128EEESB_EEENS_10bfloat16_tEfNS_4arch4Sm90ELb0ELb0ELb0ELb1ELb0ELb1ELb0ELb1ELi2ELi1ELi2ELi1ELb0EEENS1_21CollectiveEpilogueBwdISC_SD_SF_Li256ELb1ELb0ELi1EEENS1_19SingleTileSchedulerILb1ELb0ELb0ELi128EEEEEEEEEvNT_6ParamsE --------------------------
	.section	.nv.info._ZN7cutlass13device_kernelIN5flash11enable_sm90INS1_16FlashAttnBwdSm90INS1_25CollectiveMainloopBwdSm90ILi2ELi2ELi2EN4cute5tupleIJNS5_1CILi1EEES8_S8_EEENS6_IJNS7_ILi80EEENS7_ILi128EEESB_EEENS_10bfloat16_tEfNS_4arch4Sm90ELb0ELb0ELb0ELb1ELb0ELb1ELb0ELb1ELi2ELi1ELi2ELi1ELb0EEENS1_21CollectiveEpilogueBwdISC_SD_SF_Li256ELb1ELb0ELi1EEENS1_19SingleTileSchedulerILb1ELb0ELb0ELi128EEEEEEEEEvNT_6ParamsE,"",@"SHT_CUDA_INFO"
	.sectionflags	@""
	.align	4


	//----- nvinfo : EIATTR_CUDA_API_VERSION
	.align		4
        /*0000*/ 	.byte	0x04, 0x37
        /*0002*/ 	.short	(.L_1144 - .L_1143)
.L_1143:
        /*0004*/ 	.word	0x00000082


	//----- nvinfo : EIATTR_KPARAM_INFO
	.align		4
.L_1144:
        /*0008*/ 	.byte	0x04, 0x17
        /*000a*/ 	.short	(.L_1146 - .L_1145)
.L_1145:
        /*000c*/ 	.word	0x00000000
        /*0010*/ 	.short	0x0000
        /*0012*/ 	.short	0x0070
        /*0014*/ 	.byte	0x00, 0xf0, 0x01, 0x1a


	//----- nvinfo : EIATTR_SPARSE_MMA_MASK
	.align		4
.L_1146:
        /*0018*/ 	.byte	0x03, 0x50
        /*001a*/ 	.short	0x0000


	//----- nvinfo : EIATTR_MAXREG_COUNT
	.align		4
        /*001c*/ 	.byte	0x03, 0x1b
        /*001e*/ 	.short	0x00a8


	//----- nvinfo : EIATTR_NUM_BARRIERS
	.align		4
        /*0020*/ 	.byte	0x02, 0x4c
        /*0022*/ 	.byte	0x10
	.zero		1


	//----- nvinfo : EIATTR_EXTERNS
	.align		4
        /*0024*/ 	.byte	0x04, 0x0f
        /*0026*/ 	.short	(.L_1148 - .L_1147)


	//   ....[0]....
	.align		4
.L_1147:
        /*0028*/ 	.word	index@(__assertfail)


	//----- nvinfo : EIATTR_ANNOTATIONS
	.align		4
.L_1148:
        /*002c*/ 	.byte	0x04, 0x55
        /*002e*/ 	.short	(.L_1150 - .L_1149)


	//   ....[0]....
.L_1149:
        /* <DEDUP_REMOVED lines=14> */


	//----- nvinfo : EIATTR_MERCURY_ISA_VERSION
	.align		4
.L_1150:
        /*00f8*/ 	.byte	0x03, 0x5f
        /*00fa*/ 	.short	0x0101


	//----- nvinfo : EIATTR_INT_WARP_WIDE_INSTR_OFFSETS
	.align		4
        /*00fc*/ 	.byte	0x04, 0x31
        /*00fe*/ 	.short	(.L_1152 - .L_1151)


	//   ....[0]....
.L_1151:
        /*0100*/ 	.word	0x00000180


	//   ....[1]....
        /*0104*/ 	.word	0x00000240


	//   ....[2]....
        /*0108*/ 	.word	0x0000b300


	//----- nvinfo : EIATTR_COOP_GROUP_MASK_REGIDS
	.align		4
.L_1152:
        /*010c*/ 	.byte	0x04, 0x29
        /*010e*/ 	.short	(.L_1154 - .L_1153)


	//   ....[0]....
.L_1153:
        /*0110*/ 	.word	0xffffffff


	//   ....[1]....
        /*0114*/ 	.word	0xffffffff


	//   ....[2]....
        /*0118*/ 	.word	0xffffffff


	//   ....[3]....
        /*011c*/ 	.word	0xffffffff


	//   ....[4]....
        /*0120*/ 	.word	0xffffffff


	//   ....[5]....
        /*0124*/ 	.word	0xffffffff


	//   ....[6]....
        /*0128*/ 	.word	0xffffffff


	//   ....[7]....
        /*012c*/ 	.word	0x0500000f


	//----- nvinfo : EIATTR_COOP_GROUP_INSTR_OFFSETS
	.align		4
.L_1154:
        /*0130*/ 	.byte	0x04, 0x28
        /*0132*/ 	.short	(.L_1156 - .L_1155)


	//   ....[0]....
.L_1155:
        /*0134*/ 	.word	0x00000060


	//   ....[1]....
        /*0138*/ 	.word	0x00000190


	//   ....[2]....
        /*013c*/ 	.word	0x00000220


	//   ....[3]....
        /*0140*/ 	.word	0x000003a0


	//   ....[4]....
        /*0144*/ 	.word	0x00000610


	//   ....[5]....
        /*0148*/ 	.word	0x00001390


	//   ....[6]....
        /*014c*/ 	.word	0x0000a060


	//   ....[7]....
        /*0150*/ 	.word	0x0000d2e0


	//----- nvinfo : EIATTR_REG_RECONFIG
	.align		4
.L_1156:
        /*0154*/ 	.byte	0x01, 0x54
	.zero		2


	//----- nvinfo : EIATTR_SYSCALL_OFFSETS
	.align		4
        /*0158*/ 	.byte	0x04, 0x46
        /*015a*/ 	.short	(.L_1158 - .L_1157)


	//   ....[0]....
.L_1157:
        /*015c*/ 	.word	0x00000fc0


	//   ....[1]....
        /*0160*/ 	.word	0x000010b0


	//   ....[2]....
        /*0164*/ 	.word	0x00001220


	//   ....[3]....
        /*0168*/ 	.word	0x00001310


	//----- nvinfo : EIATTR_MBARRIER_INSTR_OFFSETS
	.align		4
.L_1158:
        /*016c*/ 	.byte	0x04, 0x39
        /*016e*/ 	.short	(.L_1160 - .L_1159)


	//   ....[0]....
.L_1159:
        /*0170*/ 	.word	0x00000260
        /*0174*/ 	.word	0x000000ff
        /*0178*/ 	.word	0x00038800
        /*017c*/ 	.short	0x0100
        /*017e*/ 	.byte	0x06
	.zero		1


	//   ....[1]....
        /*0180*/ 	.word	0x00000350
        /*0184*/ 	.word	0x000000ff
        /*0188*/ 	.word	0x00038810
        /*018c*/ 	.short	0x0100
        /*018e*/ 	.byte	0x08
	.zero		1


	//   ....[2]....
        /*0190*/ 	.word	0x00000360
        /*0194*/ 	.word	0x000000ff
        /*0198*/ 	.word	0x00038820
        /*019c*/ 	.short	0x0100
        /*019e*/ 	.byte	0x08
	.zero		1


	//   ....[3]....
        /*01a0*/ 	.word	0x00000370
        /*01a4*/ 	.word	0x000000ff
        /*01a8*/ 	.word	0x00038818
        /*01ac*/ 	.short	0x0100
        /*01ae*/ 	.byte	0x08
	.zero		1


	//   ....[4]....
        /*01b0*/ 	.word	0x00000380
        /*01b4*/ 	.word	0x000000ff
        /*01b8*/ 	.word	0x00038828
        /*01bc*/ 	.short	0x0100
        /*01be*/ 	.byte	0x08
	.zero		1


	//   ....[5]....
        /*01c0*/ 	.word	0x000004b0
        /*01c4*/ 	.word	0x000000ff
        /*01c8*/ 	.word	0x00038830
        /*01cc*/ 	.short	0x0100
        /*01ce*/ 	.byte	0x08
	.zero		1


	//   ....[6]....
        /*01d0*/ 	.word	0x000004c0
        /*01d4*/ 	.word	0x000000ff
        /*01d8*/ 	.word	0x00038840
        /*01dc*/ 	.short	0x0100
        /*01de*/ 	.byte	0x08
	.zero		1


	//   ....[7]....
        /*01e0*/ 	.word	0x000004d0
        /*01e4*/ 	.word	0x000000ff
        /*01e8*/ 	.word	0x00038838
        /*01ec*/ 	.short	0x0100
        /*01ee*/ 	.byte	0x08
	.zero		1


	//   ....[8]....
        /*01f0*/ 	.word	0x000004e0
        /*01f4*/ 	.word	0x000000ff
        /*01f8*/ 	.word	0x00038848
        /*01fc*/ 	.short	0x0100
        /*01fe*/ 	.byte	0x08
	.zero		1


	//   ....[9]....
        /*0200*/ 	.word	0x000013e0
        /*0204*/ 	.word	0x00000013
        /*0208*/ 	.word	0x00038800
        /*020c*/ 	.short	0x010a
        /*020e*/ 	.byte	0x3f
	.zero		1


	//   ....[10]....
        /*0210*/ 	.word	0x00001680
        /*0214*/ 	.word	0x00000013
        /*0218*/ 	.word	0x00038800
        /*021c*/ 	.short	0x010a
        /*021e*/ 	.byte	0x3f
	.zero		1


	//   ....[11]....
        /*0220*/ 	.word	0x00001c20
        /*0224*/ 	.word	0x00000003
        /*0228*/ 	.word	0x00038810
        /*022c*/ 	.short	0x010a
        /*022e*/ 	.byte	0x3f
	.zero		1


	//   ....[12]....
        /*0230*/ 	.word	0x00001c60
        /*0234*/ 	.word	0x00000003
        /*0238*/ 	.word	0x00038810
        /*023c*/ 	.short	0x010a
        /*023e*/ 	.byte	0x3f
	.zero		1


	//   ....[13]....
        /*0240*/ 	.word	0x00002e60
        /*0244*/ 	.word	0x00000003
        /*0248*/ 	.word	0x00038830
        /*024c*/ 	.short	0x010a
        /*024e*/ 	.byte	0x3f
	.zero		1


	//   ....[14]....
        /*0250*/ 	.word	0x00002ee0
        /*0254*/ 	.word	0x00000003
        /*0258*/ 	.word	0x00038830
        /*025c*/ 	.short	0x010a
        /*025e*/ 	.byte	0x3f
	.zero		1


	//   ....[15]....
        /*0260*/ 	.word	0x00006370
        /*0264*/ 	.word	0x00000005
        /*0268*/ 	.word	0x00000000
        /*026c*/ 	.short	0x0101
        /*026e*/ 	.byte	0x3f
	.zero		1


	//   ....[16]....
        /*0270*/ 	.word	0x000066e0
        /*0274*/ 	.word	0x00000003
        /*0278*/ 	.word	0x00000000
        /*027c*/ 	.short	0x0101
        /*027e*/ 	.byte	0x3f
	.zero		1


	//   ....[17]....
        /*0280*/ 	.word	0x0000b810
        /*0284*/ 	.word	0x0000000c
        /*0288*/ 	.word	0x00038820
        /*028c*/ 	.short	0x010a
        /*028e*/ 	.byte	0x3f
	.zero		1


	//   ....[18]....
        /*0290*/ 	.word	0x0000be10
        /*0294*/ 	.word	0x0000000c
        /*0298*/ 	.word	0x00038840
        /*029c*/ 	.short	0x010a
        /*029e*/ 	.byte	0x3f
	.zero		1


	//   ....[19]....
        /*02a0*/ 	.word	0x0000c0c0
        /*02a4*/ 	.word	0x0000000c
        /*02a8*/ 	.word	0x00038828
        /*02ac*/ 	.short	0x010a
        /*02ae*/ 	.byte	0x3f
	.zero		1


	//   ....[20]....
        /*02b0*/ 	.word	0x0000c2f0
        /*02b4*/ 	.word	0x0000000c
        /*02b8*/ 	.word	0x00038848
        /*02bc*/ 	.short	0x010a
        /*02be*/ 	.byte	0x3f
	.zero		1


	//   ....[21]....
        /*02c0*/ 	.word	0x0000c570
        /*02c4*/ 	.word	0x0000000c
        /*02c8*/ 	.word	0x00038820
        /*02cc*/ 	.short	0x010a
        /*02ce*/ 	.byte	0x3f
	.zero		1


	//   ....[22]....
        /*02d0*/ 	.word	0x0000c800
        /*02d4*/ 	.word	0x0000000c
        /*02d8*/ 	.word	0x00038840
        /*02dc*/ 	.short	0x010a
        /*02de*/ 	.byte	0x3f
	.zero		1


	//   ....[23]....
        /*02e0*/ 	.word	0x0000ca80
        /*02e4*/ 	.word	0x0000000c
        /*02e8*/ 	.word	0x00038828
        /*02ec*/ 	.short	0x010a
        /*02ee*/ 	.byte	0x3f
	.zero		1


	//   ....[24]....
        /*02f0*/ 	.word	0x0000cce0
        /*02f4*/ 	.word	0x00000004
        /*02f8*/ 	.word	0x00038840
        /*02fc*/ 	.short	0x010a
        /*02fe*/ 	.byte	0x3f
	.zero		1


	//   ....[25]....
        /*0300*/ 	.word	0x0000d160
        /*0304*/ 	.word	0x00000007
        /*0308*/ 	.word	0x00000000
        /*030c*/ 	.short	0x010a
        /*030e*/ 	.byte	0x3f
	.zero		1


	//   ....[26]....
        /*0310*/ 	.word	0x0000d1b0
        /*0314*/ 	.word	0x0000000b
        /*0318*/ 	.word	0x00000000
        /*031c*/ 	.short	0x010a
        /*031e*/ 	.byte	0x3f
	.zero		1


	//   ....[27]....
        /*0320*/ 	.word	0x0000d210
        /*0324*/ 	.word	0x00000009
        /*0328*/ 	.word	0x00000000
        /*032c*/ 	.short	0x010a
        /*032e*/ 	.byte	0x3f
	.zero		1


	//   ....[28]....
        /*0330*/ 	.word	0x0000d240
        /*0334*/ 	.word	0x00000003
        /*0338*/ 	.word	0x00000000
        /*033c*/ 	.short	0x010a
        /*033e*/ 	.byte	0x3f
	.zero		1


	//   ....[29]....
        /*0340*/ 	.word	0x0000d340
        /*0344*/ 	.word	0x00000003
        /*0348*/ 	.word	0x00038800
        /*034c*/ 	.short	0x010a
        /*034e*/ 	.byte	0x3f
	.zero		1


	//   ....[30]....
        /*0350*/ 	.word	0x0000d390
        /*0354*/ 	.word	0x00000003
        /*0358*/ 	.word	0x00038810
        /*035c*/ 	.short	0x010a
        /*035e*/ 	.byte	0x3f
	.zero		1


	//   ....[31]....
        /*0360*/ 	.word	0x0000d3e0
        /*0364*/ 	.word	0x00000003
        /*0368*/ 	.word	0x00038830
        /*036c*/ 	.short	0x010a
        /*036e*/ 	.byte	0x3f
	.zero		1


	//   ....[32]....
        /*0370*/ 	.word	0x0000d430
        /*0374*/ 	.word	0x0000000c
        /*0378*/ 	.word	0x00038820
        /*037c*/ 	.short	0x010a
        /*037e*/ 	.byte	0x3f
	.zero		1


	//   ....[33]....
        /*0380*/ 	.word	0x0000d480
        /*0384*/ 	.word	0x0000000c
        /*0388*/ 	.word	0x00038840
        /*038c*/ 	.short	0x010a
        /*038e*/ 	.byte	0x3f
	.zero		1


	//   ....[34]....
        /*0390*/ 	.word	0x0000d4d0
        /*0394*/ 	.word	0x0000000c
        /*0398*/ 	.word	0x00038828
        /*039c*/ 	.short	0x010a
        /*039e*/ 	.byte	0x3f
	.zero		1


	//   ....[35]....
        /*03a0*/ 	.word	0x0000d520
        /*03a4*/ 	.word	0x0000000c
        /*03a8*/ 	.word	0x00038848
        /*03ac*/ 	.short	0x010a
        /*03ae*/ 	.byte	0x3f
	.zero		1


	//   ....[36]....
        /*03b0*/ 	.word	0x0000d580
        /*03b4*/ 	.word	0x0000000c
        /*03b8*/ 	.word	0x00038820
        /*03bc*/ 	.short	0x010a
        /*03be*/ 	.byte	0x3f
	.zero		1


	//   ....[37]....
        /*03c0*/ 	.word	0x0000d5d0
        /*03c4*/ 	.word	0x0000000c
        /*03c8*/ 	.word	0x00038840
        /*03cc*/ 	.short	0x010a
        /*03ce*/ 	.byte	0x3f
	.zero		1


	//   ....[38]....
        /*03d0*/ 	.word	0x0000d620
        /*03d4*/ 	.word	0x0000000c
        /*03d8*/ 	.word	0x00038828
        /*03dc*/ 	.short	0x010a
        /*03de*/ 	.byte	0x3f
	.zero		1


	//   ....[39]....
        /*03e0*/ 	.word	0x0000d670
        /*03e4*/ 	.word	0x00000004
        /*03e8*/ 	.word	0x00038840
        /*03ec*/ 	.short	0x010a
        /*03ee*/ 	.byte	0x3f
	.zero		1


	//   ....[40]....
        /*03f0*/ 	.word	0x0000d740
        /*03f4*/ 	.word	0x00000007
        /*03f8*/ 	.word	0x00000000
        /*03fc*/ 	.short	0x010a
        /*03fe*/ 	.byte	0x3f
	.zero		1


	//   ....[41]....
        /*0400*/ 	.word	0x0000d790
        /*0404*/ 	.word	0x0000000b
        /*0408*/ 	.word	0x00000000
        /*040c*/ 	.short	0x010a
        /*040e*/ 	.byte	0x3f
	.zero		1


	//   ....[42]....
        /*0410*/ 	.word	0x0000d7e0
        /*0414*/ 	.word	0x00000009
        /*0418*/ 	.word	0x00000000
        /*041c*/ 	.short	0x010a
        /*041e*/ 	.byte	0x3f
	.zero		1


	//----- nvinfo : EIATTR_NUM_MBARRIERS
	.align		4
.L_1160:
        /*0420*/ 	.byte	0x03, 0x38
        /*0422*/ 	.short	0x0009


	//----- nvinfo : EIATTR_EXIT_INSTR_OFFSETS
	.align		4
        /*0424*/ 	.byte	0x04, 0x1c
        /*0426*/ 	.short	(.L_1162 - .L_1161)


	//   ....[0]....
.L_1161:
        /*0428*/ 	.word	0x0000d290


	//----- nvinfo : EIATTR_MAX_THREADS
	.align		4
.L_1162:
        /*042c*/ 	.byte	0x04, 0x05
        /*042e*/ 	.short	(.L_1164 - .L_1163)
.L_1163:
        /*0430*/ 	.word	0x00000180
        /*0434*/ 	.word	0x00000001
        /*0438*/ 	.word	0x00000001


	//----- nvinfo : EIATTR_CRS_STACK_SIZE
	.align		4
.L_1164:
        /*043c*/ 	.byte	0x04, 0x1e
        /*043e*/ 	.short	(.L_1166 - .L_1165)
.L_1165:
        /*0440*/ 	.word	0x00000000


	//----- nvinfo : EIATTR_CBANK_PARAM_SIZE
	.align		4
.L_1166:
        /*0444*/ 	.byte	0x03, 0x19
        /*0446*/ 	.short	0x06f0


	//----- nvinfo : EIATTR_PARAM_CBANK
	.align		4
        /*0448*/ 	.byte	0x04, 0x0a
        /*044a*/ 	.short	(.L_1168 - .L_1167)
	.align		4
.L_1167:
        /*044c*/ 	.word	index@(.nv.constant0._ZN7cutlass13device_kernelIN5flash11enable_sm90INS1_16FlashAttnBwdSm90INS1_25CollectiveMainloopBwdSm90ILi2ELi2ELi2EN4cute5tupleIJNS5_1CILi1EEES8_S8_EEENS6_IJNS7_ILi80EEENS7_ILi128EEESB_EEENS_10bfloat16_tEfNS_4arch4Sm90ELb0ELb0ELb0ELb1ELb0ELb1ELb0ELb1ELi2ELi1ELi2ELi1ELb0EEENS1_21CollectiveEpilogueBwdISC_SD_SF_Li256ELb1ELb0ELi1EEENS1_19SingleTileSchedulerILb1ELb0ELb0ELi128EEEEEEEEEvNT_6ParamsE)
        /*0450*/ 	.short	0x0210
        /*0452*/ 	.short	0x06f0


	//----- nvinfo : EIATTR_SW_WAR
	.align		4
.L_1168:
        /*0454*/ 	.byte	0x04, 0x36
        /*0456*/ 	.short	(.L_1170 - .L_1169)
.L_1169:
        /*0458*/ 	.word	0x00000008
.L_1170:


//--------------------- .nv.info._ZN7cutlass13device_kernelIN5flash11enable_sm90INS1_16FlashAttnBwdSm90INS1_25CollectiveMainloopBwdSm90ILi2ELi2ELi2EN4cute5tupleIJNS5_1CILi1EEES8_S8_EEENS6_IJNS7_ILi80EEENS7_ILi128EEESB_EEENS_10bfloat16_tEfNS_4arch4Sm90ELb0ELb0ELb0ELb1ELb1ELb1ELb0ELb1ELi2ELi1ELi2ELi1ELb0EEENS1_21CollectiveEpilogueBwdISC_SD_SF_Li256ELb1ELb0ELi1EEENS1_19SingleTileSchedulerILb1ELb0ELb0ELi128EEEEEEEEEvNT_6ParamsE --------------------------
	.section	.nv.info._ZN7cutlass13device_kernelIN5flash11enable_sm90INS1_16FlashAttnBwdSm90INS1_25CollectiveMainloopBwdSm90ILi2ELi2ELi2EN4cute5tupleIJNS5_1CILi1EEES8_S8_EEENS6_IJNS7_ILi80EEENS7_ILi128EEESB_EEENS_10bfloat16_tEfNS_4arch4Sm90ELb0ELb0ELb0ELb1ELb1ELb1ELb0ELb1ELi2ELi1ELi2ELi1ELb0EEENS1_21CollectiveEpilogueBwdISC_SD_SF_Li256ELb1ELb0ELi1EEENS1_19SingleTileSchedulerILb1ELb0ELb0ELi128EEEEEEEEEvNT_6ParamsE,"",@"SHT_CUDA_INFO"
	.sectionflags	@""
	.align	4


	//----- nvinfo : EIATTR_CUDA_API_VERSION
	.align		4
        /*0000*/ 	.byte	0x04, 0x37
        /*0002*/ 	.short	(.L_1172 - .L_1171)
.L_1171:
        /*0004*/ 	.word	0x00000082


	//----- nvinfo : EIATTR_KPARAM_INFO
	.align		4
.L_1172:
        /*0008*/ 	.byte	0x04, 0x17
        /*000a*/ 	.short	(.L_1174 - .L_1173)
.L_1173:
        /*000c*/ 	.word	0x00000000
        /*0010*/ 	.short	0x0000
        /*0012*/ 	.short	0x0070
        /*0014*/ 	.byte	0x00, 0xf0, 0x01, 0x1a


	//----- nvinfo : EIATTR_SPARSE_MMA_MASK
	.align		4
.L_1174:
        /*0018*/ 	.byte	0x03, 0x50
        /*001a*/ 	.short	0x0000


	//----- nvinfo : EIATTR_MAXREG_COUNT
	.align		4
        /*001c*/ 	.byte	0x03, 0x1b
        /*001e*/ 	.short	0x00a8


	//----- nvinfo : EIATTR_NUM_BARRIERS
	.align		4
        /*0020*/ 	.byte	0x02, 0x4c
        /*0022*/ 	.byte	0x10
	.zero		1


	//----- nvinfo : EIATTR_EXTERNS
	.align		4
        /*0024*/ 	.byte	0x04, 0x0f
        /*0026*/ 	.short	(.L_1176 - .L_1175)


	//   ....[0]....
	.align		4
.L_1175:
        /*0028*/ 	.word	index@(__assertfail)


	//----- nvinfo : EIATTR_ANNOTATIONS
	.align		4
.L_1176:
        /*002c*/ 	.byte	0x04, 0x55
        /*002e*/ 	.short	(.L_1178 - .L_1177)


	//   ....[0]....
.L_1177:
        /* <DEDUP_REMOVED lines=14> */


	//----- nvinfo : EIATTR_MERCURY_ISA_VERSION
	.align		4
.L_1178:
        /*00f8*/ 	.byte	0x03, 0x5f
        /*00fa*/ 	.short	0x0101


	//----- nvinfo : EIATTR_INT_WARP_WIDE_INSTR_OFFSETS
	.align		4
        /*00fc*/ 	.byte	0x04, 0x31
        /*00fe*/ 	.short	(.L_1180 - .L_1179)


	//   ....[0]....
.L_1179:
        /*0100*/ 	.word	0x00000180


	//   ....[1]....
        /*0104*/ 	.word	0x00000240


	//   ....[2]....
        /*0108*/ 	.word	0x0000ad40


	//   ....[3]....
        /*010c*/ 	.word	0x0000b1b0


	//   ....[4]....
        /*0110*/ 	.word	0x0000b780


	//   ....[5]....
        /*0114*/ 	.word	0x0000bb00


	//----- nvinfo : EIATTR_COOP_GROUP_MASK_REGIDS
	.align		4
.L_1180:
        /*0118*/ 	.byte	0x04, 0x29
        /*011a*/ 	.short	(.L_1182 - .L_1181)


	//   ....[0]....
.L_1181:
        /*011c*/ 	.word	0xffffffff


	//   ....[1]....
        /*0120*/ 	.word	0xffffffff


	//   ....[2]....
        /*0124*/ 	.word	0xffffffff


	//   ....[3]....
        /*0128*/ 	.word	0xffffffff


	//   ....[4]....
        /*012c*/ 	.word	0xffffffff


	//   ....[5]....
        /*0130*/ 	.word	0xffffffff


	//   ....[6]....
        /*0134*/ 	.word	0xffffffff


	//   ....[7]....
        /*0138*/ 	.word	0xffffffff


	//   ....[8]....
        /*013c*/ 	.word	0xffffffff


	//   ....[9]....
        /*0140*/ 	.word	0xffffffff


	//   ....[10]....
        /*0144*/ 	.word	0xffffffff


	//   ....[11]....
        /*0148*/ 	.word	0xffffffff


	//   ....[12]....
        /*014c*/ 	.word	0xffffffff


	//   ....[13]....
        /*0150*/ 	.word	0x0500000f


	//   ....[14]....
        /*0154*/ 	.word	0x0500000f


	//   ....[15]....
        /*0158*/ 	.word	0x0500000f


	//   ....[16]....
        /*015c*/ 	.word	0x0500000f


	//----- nvinfo : EIATTR_COOP_GROUP_INSTR_OFFSETS
	.align		4
.L_1182:
        /*0160*/ 	.byte	0x04, 0x28
        /*0162*/ 	.short	(.L_1184 - .L_1183)


	//   ....[0]....
.L_1183:
        /*0164*/ 	.word	0x00000060


	//   ....[1]....
        /*0168*/ 	.word	0x00000190


	//   ....[2]....
        /*016c*/ 	.word	0x00000220


	//   ....[3]....
        /*0170*/ 	.word	0x000003a0


	//   ....[4]....
        /*0174*/ 	.word	0x00000610


	//   ....[5]....
        /*0178*/ 	.word	0x00001390


	//   ....[6]....
        /*017c*/ 	.word	0x0000a060


	//   ....[7]....
        /*0180*/ 	.word	0x0000a9e0


	//   ....[8]....
        /*0184*/ 	.word	0x0000ac70


	//   ....[9]....
        /*0188*/ 	.word	0x0000aeb0


	//   ....[10]....
        /*018c*/ 	.word	0x0000b0e0


	//   ....[11]....
        /*0190*/ 	.word	0x0000b390


	//   ....[12]....
        /*0194*/ 	.word	0x0000b6c0


	//   ....[13]....
        /*0198*/ 	.word	0x0000dae0


	//   ....[14]....
        /*019c*/ 	.word	0x0000dc60


	//   ....[15]....
        /*01a0*/ 	.word	0x0000dcd0


	//   ....[16]....
        /*01a4*/ 	.word	0x0000dd40


	//----- nvinfo : EIATTR_REG_RECONFIG
	.align		4
.L_1184:
        /*01a8*/ 	.byte	0x01, 0x54
	.zero		2


	//----- nvinfo : EIATTR_SYSCALL_OFFSETS
	.align		4
        /*01ac*/ 	.byte	0x04, 0x46
        /*01ae*/ 	.short	(.L_1186 - .L_1185)


	//   ....[0]....
.L_1185:
        /*01b0*/ 	.word	0x00000fc0


	//   ....[1]....
        /*01b4*/ 	.word	0x000010b0


	//   ....[2]....
        /*01b8*/ 	.word	0x00001220


	//   ....[3]....
        /*01bc*/ 	.word	0x00001310


	//----- nvinfo : EIATTR_MBARRIER_INSTR_OFFSETS
	.align		4
.L_1186:
        /*01c0*/ 	.byte	0x04, 0x39
        /*01c2*/ 	.short	(.L_1188 - .L_1187)


	//   ....[0]....
.L_1187:
        /*01c4*/ 	.word	0x00000260
        /*01c8*/ 	.word	0x000000ff
        /*01cc*/ 	.word	0x00038800
        /*01d0*/ 	.short	0x0100
        /*01d2*/ 	.byte	0x06
	.zero		1


	//   ....[1]....
        /*01d4*/ 	.word	0x00000350
        /*01d8*/ 	.word	0x000000ff
        /*01dc*/ 	.word	0x00038810
        /*01e0*/ 	.short	0x0100
        /*01e2*/ 	.byte	0x08
	.zero		1


	//   ....[2]....
        /*01e4*/ 	.word	0x00000360
        /*01e8*/ 	.word	0x000000ff
        /*01ec*/ 	.word	0x00038820
        /*01f0*/ 	.short	0x0100
        /*01f2*/ 	.byte	0x08
	.zero		1


	//   ....[3]....
        /*01f4*/ 	.word	0x00000370
        /*01f8*/ 	.word	0x000000ff
        /*01fc*/ 	.word	0x00038818
        /*0200*/ 	.short	0x0100
        /*0202*/ 	.byte	0x08
	.zero		1


	//   ....[4]....
        /*0204*/ 	.word	0x00000380
        /*0208*/ 	.word	0x000000ff
        /*020c*/ 	.word	0x00038828
        /*0210*/ 	.short	0x0100
        /*0212*/ 	.byte	0x08
	.zero		1


	//   ....[5]....
        /*0214*/ 	.word	0x000004b0
        /*0218*/ 	.word	0x000000ff
        /*021c*/ 	.word	0x00038830
        /*0220*/ 	.short	0x0100
        /*0222*/ 	.byte	0x08
	.zero		1


	//   ....[6]....
        /*0224*/ 	.word	0x000004c0
        /*0228*/ 	.word	0x000000ff
        /*022c*/ 	.word	0x00038840
        /*0230*/ 	.short	0x0100
        /*0232*/ 	.byte	0x08
	.zero		1


	//   ....[7]....
        /*0234*/ 	.word	0x000004d0
        /*0238*/ 	.word	0x000000ff
        /*023c*/ 	.word	0x00038838
        /*0240*/ 	.short	0x0100
        /*0242*/ 	.byte	0x08
	.zero		1


	//   ....[8]....
        /*0244*/ 	.word	0x000004e0
        /*0248*/ 	.word	0x000000ff
        /*024c*/ 	.word	0x00038848
        /*0250*/ 	.short	0x0100
        /*0252*/ 	.byte	0x08
	.zero		1


	//   ....[9]....
        /*0254*/ 	.word	0x000013e0
        /*0258*/ 	.word	0x00000013
        /*025c*/ 	.word	0x00038800
        /*0260*/ 	.short	0x010a
        /*0262*/ 	.byte	0x3f
	.zero		1


	//   ....[10]....
        /*0264*/ 	.word	0x00001680
        /*0268*/ 	.word	0x00000013
        /*026c*/ 	.word	0x00038800
        /*0270*/ 	.short	0x010a
        /*0272*/ 	.byte	0x3f
	.zero		1


	//   ....[11]....
        /*0274*/ 	.word	0x00001c20
        /*0278*/ 	.word	0x00000003
        /*027c*/ 	.word	0x00038810
        /*0280*/ 	.short	0x010a
        /*0282*/ 	.byte	0x3f
	.zero		1


	//   ....[12]....
        /*0284*/ 	.word	0x00001c60
        /*0288*/ 	.word	0x00000003
        /*028c*/ 	.word	0x00038810
        /*0290*/ 	.short	0x010a
        /*0292*/ 	.byte	0x3f
	.zero		1


	//   ....[13]....
        /*0294*/ 	.word	0x00002e60
        /*0298*/ 	.word	0x00000003
        /*029c*/ 	.word	0x00038830
        /*02a0*/ 	.short	0x010a
        /*02a2*/ 	.byte	0x3f
	.zero		1


	//   ....[14]....
        /*02a4*/ 	.word	0x00002ee0
        /*02a8*/ 	.word	0x00000003
        /*02ac*/ 	.word	0x00038830
        /*02b0*/ 	.short	0x010a
        /*02b2*/ 	.byte	0x3f
	.zero		1


	//   ....[15]....
        /*02b4*/ 	.word	0x00006370
        /*02b8*/ 	.word	0x00000005
        /*02bc*/ 	.word	0x00000000
        /*02c0*/ 	.short	0x0101
        /*02c2*/ 	.byte	0x3f
	.zero		1


	//   ....[16]....
        /*02c4*/ 	.word	0x000066e0
        /*02c8*/ 	.word	0x00000003
        /*02cc*/ 	.word	0x00000000
        /*02d0*/ 	.short	0x0101
        /*02d2*/ 	.byte	0x3f
	.zero		1


	//   ....[17]....
        /*02d4*/ 	.word	0x0000c010
        /*02d8*/ 	.word	0x0000000c
        /*02dc*/ 	.word	0x00038820
        /*02e0*/ 	.short	0x010a
        /*02e2*/ 	.byte	0x3f
	.zero		1


	//   ....[18]....
        /*02e4*/ 	.word	0x0000c610
        /*02e8*/ 	.word	0x0000000c
        /*02ec*/ 	.word	0x00038840
        /*02f0*/ 	.short	0x010a
        /*02f2*/ 	.byte	0x3f
	.zero		1


	//   ....[19]....
        /*02f4*/ 	.word	0x0000c8c0
        /*02f8*/ 	.word	0x0000000c
        /*02fc*/ 	.word	0x00038828
        /*0300*/ 	.short	0x010a
        /*0302*/ 	.byte	0x3f
	.zero		1


	//   ....[20]....
        /*0304*/ 	.word	0x0000caf0
        /*0308*/ 	.word	0x0000000c
        /*030c*/ 	.word	0x00038848
        /*0310*/ 	.short	0x010a
        /*0312*/ 	.byte	0x3f
	.zero		1


	//   ....[21]....
        /*0314*/ 	.word	0x0000cd70
        /*0318*/ 	.word	0x0000000c
        /*031c*/ 	.word	0x00038820
        /*0320*/ 	.short	0x010a
        /*0322*/ 	.byte	0x3f
	.zero		1


	//   ....[22]....
        /*0324*/ 	.word	0x0000d000
        /*0328*/ 	.word	0x0000000c
        /*032c*/ 	.word	0x00038840
        /*0330*/ 	.short	0x010a
        /*0332*/ 	.byte	0x3f
	.zero		1


	//   ....[23]....
        /*0334*/ 	.word	0x0000d280
        /*0338*/ 	.word	0x0000000c
        /*033c*/ 	.word	0x00038828
        /*0340*/ 	.short	0x010a
        /*0342*/ 	.byte	0x3f
	.zero		1


	//   ....[24]....
        /*0344*/ 	.word	0x0000d4e0
        /*0348*/ 	.word	0x00000004
        /*034c*/ 	.word	0x00038840
        /*0350*/ 	.short	0x010a
        /*0352*/ 	.byte	0x3f
	.zero		1


	//   ....[25]....
        /*0354*/ 	.word	0x0000d960
        /*0358*/ 	.word	0x00000007
        /*035c*/ 	.word	0x00000000
        /*0360*/ 	.short	0x010a
        /*0362*/ 	.byte	0x3f
	.zero		1


	//   ....[26]....
        /*0364*/ 	.word	0x0000d9b0
        /*0368*/ 	.word	0x0000000b
        /*036c*/ 	.word	0x00000000
        /*0370*/ 	.short	0x010a
        /*0372*/ 	.byte	0x3f
	.zero		1


	//   ....[27]....
        /*0374*/ 	.word	0x0000da10
        /*0378*/ 	.word	0x00000009
        /*037c*/ 	.word	0x00000000
        /*0380*/ 	.short	0x010a
        /*0382*/ 	.byte	0x3f
	.zero		1


	//   ....[28]....
        /*0384*/ 	.word	0x0000da40
        /*0388*/ 	.word	0x00000003
        /*038c*/ 	.word	0x00000000
        /*0390*/ 	.short	0x010a
        /*0392*/ 	.byte	0x3f
	.zero		1


	//   ....[29]....
        /*0394*/ 	.word	0x0000db40
        /*0398*/ 	.word	0x00000003
        /*039c*/ 	.word	0x00038800
        /*03a0*/ 	.short	0x010a
        /*03a2*/ 	.byte	0x3f
	.zero		1


	//   ....[30]....
        /*03a4*/ 	.word	0x0000db90
        /*03a8*/ 	.word	0x00000003
        /*03ac*/ 	.word	0x00038810
        /*03b0*/ 	.short	0x010a
        /*03b2*/ 	.byte	0x3f
	.zero		1


	//   ....[31]....
        /*03b4*/ 	.word	0x0000dbe0
        /*03b8*/ 	.word	0x00000003
        /*03bc*/ 	.word	0x00038830
        /*03c0*/ 	.short	0x010a
        /*03c2*/ 	.byte	0x3f
	.zero		1


	//   ....[32]....
        /*03c4*/ 	.word	0x0000dd80
        /*03c8*/ 	.word	0x0000000c
        /*03cc*/ 	.word	0x00038820
        /*03d0*/ 	.short	0x010a
        /*03d2*/ 	.byte	0x3f
	.zero		1


	//   ....[33]....
        /*03d4*/ 	.word	0x0000ddd0
        /*03d8*/ 	.word	0x0000000c
        /*03dc*/ 	.word	0x00038840
        /*03e0*/ 	.short	0x010a
        /*03e2*/ 	.byte	0x3f
	.zero		1


	//   ....[34]....
        /*03e4*/ 	.word	0x0000de20
        /*03e8*/ 	.word	0x0000000c
        /*03ec*/ 	.word	0x00038828
        /*03f0*/ 	.short	0x010a
        /*03f2*/ 	.byte	0x3f
	.zero		1


	//   ....[35]....
        /*03f4*/ 	.word	0x0000de70
        /*03f8*/ 	.word	0x0000000c
        /*03fc*/ 	.word	0x00038848
        /*0400*/ 	.short	0x010a
        /*0402*/ 	.byte	0x3f
	.zero		1


	//   ....[36]....
        /*0404*/ 	.word	0x0000ded0
        /*0408*/ 	.word	0x0000000c
        /*040c*/ 	.word	0x00038820
        /*0410*/ 	.short	0x010a
        /*0412*/ 	.byte	0x3f
	.zero		1


	//   ....[37]....
        /*0414*/ 	.word	0x0000df20
        /*0418*/ 	.word	0x0000000c
        /*041c*/ 	.word	0x00038840
        /*0420*/ 	.short	0x010a
        /*0422*/ 	.byte	0x3f
	.zero		1


	//   ....[38]....
        /*0424*/ 	.word	0x0000df70
        /*0428*/ 	.word	0x0000000c
        /*042c*/ 	.word	0x00038828
        /*0430*/ 	.short	0x010a
        /*0432*/ 	.byte	0x3f
	.zero		1


	//   ....[39]....
        /*0434*/ 	.word	0x0000dfc0
        /*0438*/ 	.word	0x00000004
        /*043c*/ 	.word	0x00038840
        /*0440*/ 	.short	0x010a
        /*0442*/ 	.byte	0x3f
	.zero		1


	//   ....[40]....
        /*0444*/ 	.word	0x0000e090
        /*0448*/ 	.word	0x00000007
        /*044c*/ 	.word	0x00000000
        /*0450*/ 	.short	0x010a
        /*0452*/ 	.byte	0x3f
	.zero		1


	//   ....[41]....
        /*0454*/ 	.word	0x0000e0e0
        /*0458*/ 	.word	0x0000000b
        /*045c*/ 	.word	0x00000000
        /*0460*/ 	.short	0x010a
        /*0462*/ 	.byte	0x3f
	.zero		1


	//   ....[42]....
        /*0464*/ 	.word	0x0000e130
        /*0468*/ 	.word	0x00000009
        /*046c*/ 	.word	0x00000000
        /*0470*/ 	.short	0x010a
        /*0472*/ 	.byte	0x3f
	.zero		1


	//----- nvinfo : EIATTR_NUM_MBARRIERS
	.align		4
.L_1188:
        /*0474*/ 	.byte	0x03, 0x38
        /*0476*/ 	.short	0x0009


	//----- nvinfo : EIATTR_EXIT_INSTR_OFFSETS
	.align		4
        /*0478*/ 	.byte	0x04, 0x1c
        /*047a*/ 	.short	(.L_1190 - .L_1189)


	//   ....[0]....
.L_1189:
        /*047c*/ 	.word	0x0000da90


	//----- nvinfo : EIATTR_MAX_THREADS
	.align		4
.L_1190:
        /*0480*/ 	.byte	0x04, 0x05
        /*0482*/ 	.short	(.L_1192 - .L_1191)
.L_1191:
        /*0484*/ 	.word	0x00000180
        /*0488*/ 	.word	0x00000001
        /*048c*/ 	.word	0x00000001


	//----- nvinfo : EIATTR_CRS_STACK_SIZE
	.align		4
.L_1192:
        /*0490*/ 	.byte	0x04, 0x1e
        /*0492*/ 	.short	(.L_1194 - .L_1193)
.L_1193:
        /*0494*/ 	.word	0x00000000


	//----- nvinfo : EIATTR_CBANK_PARAM_SIZE
	.align		4
.L_1194:
        /*0498*/ 	.byte	0x03, 0x19
        /*049a*/ 	.short	0x06f0


	//----- nvinfo : EIATTR_PARAM_CBANK
	.align		4
        /*049c*/ 	.byte	0x04, 0x0a
        /*049e*/ 	.short	(.L_1196 - .L_1195)
	.align		4
.L_1195:
        /*04a0*/ 	.word	index@(.nv.constant0._ZN7cutlass13device_kernelIN5flash11enable_sm90INS1_16FlashAttnBwdSm90INS1_25CollectiveMainloopBwdSm90ILi2ELi2ELi2EN4cute5tupleIJNS5_1CILi1EEES8_S8_EEENS6_IJNS7_ILi80EEENS7_ILi128EEESB_EEENS_10bfloat16_tEfNS_4arch4Sm90ELb0ELb0ELb0ELb1ELb1ELb1ELb0ELb1ELi2ELi1ELi2ELi1ELb0EEENS1_21CollectiveEpilogueBwdISC_SD_SF_Li256ELb1ELb0ELi1EEENS1_19SingleTileSchedulerILb1ELb0ELb0ELi128EEEEEEEEEvNT_6ParamsE)
        /*04a4*/ 	.short	0x0210
        /*04a6*/ 	.short	0x06f0


	//----- nvinfo : EIATTR_SW_WAR
	.align		4
.L_1196:
        /*04a8*/ 	.byte	0x04, 0x36
        /*04aa*/ 	.short	(.L_1198 - .L_1197)
.L_1197:
        /*04ac*/ 	.word	0x00000008
.L_1198:


//--------------------- .nv.info._ZN7cutlass13device_kernelIN5flash11enable_sm90INS1_16FlashAttnBwdSm90INS1_25CollectiveMainloopBwdSm90ILi2ELi2ELi2EN4cute5tupleIJNS5_1CILi1EEES8_S8_EEENS6_IJNS7_ILi80EEENS7_ILi128EEESB_EEENS_10bfloat16_tEfNS_4arch4Sm90ELb0ELb0ELb0ELb1ELb0ELb1ELb0ELb1ELi2ELi1ELi2ELi1ELb0EEENS1_24CollectiveEpilogueBwdGQAISC_fSF_Li256ELb1ELb0EEENS1_19SingleTileSchedulerILb1ELb0ELb0ELi128EEEEEEEEEvNT_6ParamsE --------------------------
	.section	.nv.info._ZN7cutlass13device_kernelIN5flash11enable_sm90INS1_16FlashAttnBwdSm90INS1_25CollectiveMainloopBwdSm90ILi2ELi2ELi2EN4cute5tupleIJNS5_1CILi1EEES8_S8_EEENS6_IJNS7_ILi80EEENS7_ILi128EEESB_EEENS_10bfloat16_tEfNS_4arch4Sm90ELb0ELb0ELb0ELb1ELb0ELb1ELb0ELb1ELi2ELi1ELi2ELi1ELb0EEENS1_24CollectiveEpilogueBwdGQAISC_fSF_Li256ELb1ELb0EEENS1_19SingleTileSchedulerILb1ELb0ELb0ELi128EEEEEEEEEvNT_6ParamsE,"",@"SHT_CUDA_INFO"
	.sectionflags	@""
	.align	4


	//----- nvinfo : EIATTR_CUDA_API_VERSION
	.align		4
        /*0000*/ 	.byte	0x04, 0x37
        /*0002*/ 	.short	(.L_1200 - .L_1199)
.L_1199:
        /*0004*/ 	.word	0x00000082


	//----- nvinfo : EIATTR_KPARAM_INFO
	.align		4
.L_1200:
        /*0008*/ 	.byte	0x04, 0x17
        /*000a*/ 	.short	(.L_1202 - .L_1201)
.L_1201:
        /*000c*/ 	.word	0x00000000
        /*0010*/ 	.short	0x0000
        /*0012*/ 	.short	0x0070
        /*0014*/ 	.byte	0x00, 0xf0, 0x01, 0x1a


	//----- nvinfo : EIATTR_SPARSE_MMA_MASK
	.align		4
.L_1202:
        /*0018*/ 	.byte	0x03, 0x50
        /*001a*/ 	.short	0x0000


	//----- nvinfo : EIATTR_MAXREG_COUNT
	.align		4
        /*001c*/ 	.byte	0x03, 0x1b
        /*001e*/ 	.short	0x00a8


	//----- nvinfo : EIATTR_NUM_BARRIERS
	.align		4
        /*0020*/ 	.byte	0x02, 0x4c
        /*0022*/ 	.byte	0x10
	.zero		1


	//----- nvinfo : EIATTR_EXTERNS
	.align		4
        /*0024*/ 	.byte	0x04, 0x0f
        /*0026*/ 	.short	(.L_1204 - .L_1203)


	//   ....[0]....
	.align		4
.L_1203:
        /*0028*/ 	.word	index@(__assertfail)


	//----- nvinfo : EIATTR_ANNOTATIONS
	.align		4
.L_1204:
        /*002c*/ 	.byte	0x04, 0x55
        /*002e*/ 	.short	(.L_1206 - .L_1205)


	//   ....[0]....
.L_1205:
        /* <DEDUP_REMOVED lines=12> */
        /*00e4*/ 	.byte	0x30, 0x9c, 0x00, 0x00, 0x01, 0x00, 0x00, 0x00, 0xe0, 0xa4, 0x00, 0x00


	//----- nvinfo : EIATTR_MERCURY_ISA_VERSION
	.align		4
.L_1206:
        /*00f0*/ 	.byte	0x03, 0x5f
        /*00f2*/ 	.short	0x0101


	//----- nvinfo : EIATTR_INT_WARP_WIDE_INSTR_OFFSETS
	.align		4
        /*00f4*/ 	.byte	0x04, 0x31
        /*00f6*/ 	.short	(.L_1208 - .L_1207)


	//   ....[0]....
.L_1207:
        /*00f8*/ 	.word	0x00000180


	//   ....[1]....
        /*00fc*/ 	.word	0x00000240


	//   ....[2]....
        /*0100*/ 	.word	0x00008770


	//----- nvinfo : EIATTR_COOP_GROUP_MASK_REGIDS
	.align		4
.L_1208:
        /*0104*/ 	.byte	0x04, 0x29
        /*0106*/ 	.short	(.L_1210 - .L_1209)


	//   ....[0]....
.L_1209:
        /*0108*/ 	.word	0xffffffff


	//   ....[1]....
        /*010c*/ 	.word	0xffffffff


	//   ....[2]....
        /*0110*/ 	.word	0xffffffff


	//   ....[3]....
        /*0114*/ 	.word	0xffffffff


	//   ....[4]....
        /*0118*/ 	.word	0xffffffff


	//   ....[5]....
        /*011c*/ 	.word	0xffffffff


	//   ....[6]....
        /*0120*/ 	.word	0xffffffff


	//   ....[7]....
        /*0124*/ 	.word	0x0500000f


	//----- nvinfo : EIATTR_COOP_GROUP_INSTR_OFFSETS
	.align		4
.L_1210:
        /*0128*/ 	.byte	0x04, 0x28
        /*012a*/ 	.short	(.L_1212 - .L_1211)


	//   ....[0]....
.L_1211:
        /*012c*/ 	.word	0x00000060


	//   ....[1]....
        /*0130*/ 	.word	0x00000190


	//   ....[2]....
        /*0134*/ 	.word	0x00000220


	//   ....[3]....
        /*0138*/ 	.word	0x000003a0


	//   ....[4]....
        /*013c*/ 	.word	0x00000610


	//   ....[5]....
        /*0140*/ 	.word	0x00001370


	//   ....[6]....
        /*0144*/ 	.word	0x000074d0


	//   ....[7]....
        /*0148*/ 	.word	0x0000a750


	//----- nvinfo : EIATTR_REG_RECONFIG
	.align		4
.L_1212:
        /*014c*/ 	.byte	0x01, 0x54
	.zero		2


	//----- nvinfo : EIATTR_SYSCALL_OFFSETS
	.align		4
        /*0150*/ 	.byte	0x04, 0x46
        /*0152*/ 	.short	(.L_1214 - .L_1213)


	//   ....[0]....
.L_1213:
        /*0154*/ 	.word	0x00000fa0


	//   ....[1]....
        /*0158*/ 	.word	0x00001090


	//   ....[2]....
        /*015c*/ 	.word	0x00001200


	//   ....[3]....
        /*0160*/ 	.word	0x000012f0


	//----- nvinfo : EIATTR_MBARRIER_INSTR_OFFSETS
	.align		4
.L_1214:
        /*0164*/ 	.byte	0x04, 0x39
        /*0166*/ 	.short	(.L_1216 - .L_1215)


	//   ....[0]....
.L_1215:
        /*0168*/ 	.word	0x00000260
        /*016c*/ 	.word	0x000000ff
        /*0170*/ 	.word	0x00038800
        /*0174*/ 	.short	0x0100
        /*0176*/ 	.byte	0x06
	.zero		1


	//   ....[1]....
        /*0178*/ 	.word	0x00000350
        /*017c*/ 	.word	0x000000ff
        /*0180*/ 	.word	0x00038810
        /*0184*/ 	.short	0x0100
        /*0186*/ 	.byte	0x08
	.zero		1


	//   ....[2]....
        /*0188*/ 	.word	0x00000360
        /*018c*/ 	.word	0x000000ff
        /*0190*/ 	.word	0x00038820
        /*0194*/ 	.short	0x0100
        /*0196*/ 	.byte	0x08
	.zero		1


	//   ....[3]....
        /*0198*/ 	.word	0x00000370
        /*019c*/ 	.word	0x000000ff
        /*01a0*/ 	.word	0x00038818
        /*01a4*/ 	.short	0x0100
        /*01a6*/ 	.byte	0x08
	.zero		1


	//   ....[4]....
        /*01a8*/ 	.word	0x00000380
        /*01ac*/ 	.word	0x000000ff
        /*01b0*/ 	.word	0x00038828
        /*01b4*/ 	.short	0x0100
        /*01b6*/ 	.byte	0x08
	.zero		1


	//   ....[5]....
        /*01b8*/ 	.word	0x000004b0
        /*01bc*/ 	.word	0x000000ff
        /*01c0*/ 	.word	0x00038830
        /*01c4*/ 	.short	0x0100
        /*01c6*/ 	.byte	0x08
	.zero		1


	//   ....[6]....
        /*01c8*/ 	.word	0x000004c0
        /*01cc*/ 	.word	0x000000ff
        /*01d0*/ 	.word	0x00038840
        /*01d4*/ 	.short	0x0100
        /*01d6*/ 	.byte	0x08
	.zero		1


	//   ....[7]....
        /*01d8*/ 	.word	0x000004d0
        /*01dc*/ 	.word	0x000000ff
        /*01e0*/ 	.word	0x00038838
        /*01e4*/ 	.short	0x0100
        /*01e6*/ 	.byte	0x08
	.zero		1


	//   ....[8]....
        /*01e8*/ 	.word	0x000004e0
        /*01ec*/ 	.word	0x000000ff
        /*01f0*/ 	.word	0x00038848
        /*01f4*/ 	.short	0x0100
        /*01f6*/ 	.byte	0x08
	.zero		1


	//   ....[9]....
        /*01f8*/ 	.word	0x000013c0
        /*01fc*/ 	.word	0x00000013
        /*0200*/ 	.word	0x00038800
        /*0204*/ 	.short	0x010a
        /*0206*/ 	.byte	0x3f
	.zero		1


	//   ....[10]....
        /*0208*/ 	.word	0x00001660
        /*020c*/ 	.word	0x00000013
        /*0210*/ 	.word	0x00038800
        /*0214*/ 	.short	0x010a
        /*0216*/ 	.byte	0x3f
	.zero		1


	//   ....[11]....
        /*0218*/ 	.word	0x00001c00
        /*021c*/ 	.word	0x00000003
        /*0220*/ 	.word	0x00038810
        /*0224*/ 	.short	0x010a
        /*0226*/ 	.byte	0x3f
	.zero		1


	//   ....[12]....
        /*0228*/ 	.word	0x00001c40
        /*022c*/ 	.word	0x00000003
        /*0230*/ 	.word	0x00038810
        /*0234*/ 	.short	0x010a
        /*0236*/ 	.byte	0x3f
	.zero		1


	//   ....[13]....
        /*0238*/ 	.word	0x00002e40
        /*023c*/ 	.word	0x00000003
        /*0240*/ 	.word	0x00038830
        /*0244*/ 	.short	0x010a
        /*0246*/ 	.byte	0x3f
	.zero		1


	//   ....[14]....
        /*0248*/ 	.word	0x00002ec0
        /*024c*/ 	.word	0x00000003
        /*0250*/ 	.word	0x00038830
        /*0254*/ 	.short	0x010a
        /*0256*/ 	.byte	0x3f
	.zero		1


	//   ....[15]....
        /*0258*/ 	.word	0x00006350
        /*025c*/ 	.word	0x00000005
        /*0260*/ 	.word	0x00000000
        /*0264*/ 	.short	0x0101
        /*0266*/ 	.byte	0x3f
	.zero		1


	//   ....[16]....
        /*0268*/ 	.word	0x000066c0
        /*026c*/ 	.word	0x00000003
        /*0270*/ 	.word	0x00000000
        /*0274*/ 	.short	0x0101
        /*0276*/ 	.byte	0x3f
	.zero		1


	//   ....[17]....
        /*0278*/ 	.word	0x00008c80
        /*027c*/ 	.word	0x0000000c
        /*0280*/ 	.word	0x00038820
        /*0284*/ 	.short	0x010a
        /*0286*/ 	.byte	0x3f
	.zero		1


	//   ....[18]....
        /*0288*/ 	.word	0x00009280
        /*028c*/ 	.word	0x0000000c
        /*0290*/ 	.word	0x00038840
        /*0294*/ 	.short	0x010a
        /*0296*/ 	.byte	0x3f
	.zero		1


	//   ....[19]....
        /*0298*/ 	.word	0x00009530
        /*029c*/ 	.word	0x0000000c
        /*02a0*/ 	.word	0x00038828
        /*02a4*/ 	.short	0x010a
        /*02a6*/ 	.byte	0x3f
	.zero		1


	//   ....[20]....
        /*02a8*/ 	.word	0x00009760
        /*02ac*/ 	.word	0x0000000c
        /*02b0*/ 	.word	0x00038848
        /*02b4*/ 	.short	0x010a
        /*02b6*/ 	.byte	0x3f
	.zero		1


	//   ....[21]....
        /*02b8*/ 	.word	0x000099e0
        /*02bc*/ 	.word	0x0000000c
        /*02c0*/ 	.word	0x00038820
        /*02c4*/ 	.short	0x010a
        /*02c6*/ 	.byte	0x3f
	.zero		1


	//   ....[22]....
        /*02c8*/ 	.word	0x00009c70
        /*02cc*/ 	.word	0x0000000c
        /*02d0*/ 	.word	0x00038840
        /*02d4*/ 	.short	0x010a
        /*02d6*/ 	.byte	0x3f
	.zero		1


	//   ....[23]....
        /*02d8*/ 	.word	0x00009ef0
        /*02dc*/ 	.word	0x0000000c
        /*02e0*/ 	.word	0x00038828
        /*02e4*/ 	.short	0x010a
        /*02e6*/ 	.byte	0x3f
	.zero		1


	//   ....[24]....
        /*02e8*/ 	.word	0x0000a150
        /*02ec*/ 	.word	0x00000004
        /*02f0*/ 	.word	0x00038840
        /*02f4*/ 	.short	0x010a
        /*02f6*/ 	.byte	0x3f
	.zero		1


	//   ....[25]....
        /*02f8*/ 	.word	0x0000a5d0
        /*02fc*/ 	.word	0x00000007
        /*0300*/ 	.word	0x00000000
        /*0304*/ 	.short	0x010a
        /*0306*/ 	.byte	0x3f
	.zero		1


	//   ....[26]....
        /*0308*/ 	.word	0x0000a620
        /*030c*/ 	.word	0x0000000b
        /*0310*/ 	.word	0x00000000
        /*0314*/ 	.short	0x010a
        /*0316*/ 	.byte	0x3f
	.zero		1


	//   ....[27]....
        /*0318*/ 	.word	0x0000a680
        /*031c*/ 	.word	0x00000009
        /*0320*/ 	.word	0x00000000
        /*0324*/ 	.short	0x010a
        /*0326*/ 	.byte	0x3f
	.zero		1


	//   ....[28]....
        /*0328*/ 	.word	0x0000a6b0
        /*032c*/ 	.word	0x00000003
        /*0330*/ 	.word	0x00000000
        /*0334*/ 	.short	0x010a
        /*0336*/ 	.byte	0x3f
	.zero		1


	//   ....[29]....
        /*0338*/ 	.word	0x0000a7b0
        /*033c*/ 	.word	0x00000003
        /*0340*/ 	.word	0x00038800
        /*0344*/ 	.short	0x010a
        /*0346*/ 	.byte	0x3f
	.zero		1


	//   ....[30]....
        /*0348*/ 	.word	0x0000a800
        /*034c*/ 	.word	0x00000003
        /*0350*/ 	.word	0x00038810
        /*0354*/ 	.short	0x010a
        /*0356*/ 	.byte	0x3f
	.zero		1


	//   ....[31]....
        /*0358*/ 	.word	0x0000a850
        /*035c*/ 	.word	0x00000003
        /*0360*/ 	.word	0x00038830
        /*0364*/ 	.short	0x010a
        /*0366*/ 	.byte	0x3f
	.zero		1


	//   ....[32]....
        /*0368*/ 	.word	0x0000a8a0
        /*036c*/ 	.word	0x0000000c
        /*0370*/ 	.word	0x00038820
        /*0374*/ 	.short	0x010a
        /*0376*/ 	.byte	0x3f
	.zero		1


	//   ....[33]....
        /*0378*/ 	.word	0x0000a8f0
        /*037c*/ 	.word	0x0000000c
        /*0380*/ 	.word	0x00038840
        /*0384*/ 	.short	0x010a
        /*0386*/ 	.byte	0x3f
	.zero		1


	//   ....[34]....
        /*0388*/ 	.word	0x0000a940
        /*038c*/ 	.word	0x0000000c
        /*0390*/ 	.word	0x00038828
        /*0394*/ 	.short	0x010a
        /*0396*/ 	.byte	0x3f
	.zero		1


	//   ....[35]....
        /*0398*/ 	.word	0x0000a990
        /*039c*/ 	.word	0x0000000c
        /*03a0*/ 	.word	0x00038848
        /*03a4*/ 	.short	0x010a
        /*03a6*/ 	.byte	0x3f
	.zero		1


	//   ....[36]....
        /*03a8*/ 	.word	0x0000a9f0
        /*03ac*/ 	.word	0x0000000c
        /*03b0*/ 	.word	0x00038820
        /*03b4*/ 	.short	0x010a
        /*03b6*/ 	.byte	0x3f
	.zero		1


	//   ....[37]....
        /*03b8*/ 	.word	0x0000aa40
        /*03bc*/ 	.word	0x0000000c
        /*03c0*/ 	.word	0x00038840
        /*03c4*/ 	.short	0x010a
        /*03c6*/ 	.byte	0x3f
	.zero		1


	//   ....[38]....
        /*03c8*/ 	.word	0x0000aa90
        /*03cc*/ 	.word	0x0000000c
        /*03d0*/ 	.word	0x00038828
        /*03d4*/ 	.short	0x010a
        /*03d6*/ 	.byte	0x3f
	.zero		1


	//   ....[39]....
        /*03d8*/ 	.word	0x0000aae0
        /*03dc*/ 	.word	0x00000004
        /*03e0*/ 	.word	0x00038840
        /*03e4*/ 	.short	0x010a
        /*03e6*/ 	.byte	0x3f
	.zero		1


	//   ....[40]....
        /*03e8*/ 	.word	0x0000abc0
        /*03ec*/ 	.word	0x00000007
        /*03f0*/ 	.word	0x00000000
        /*03f4*/ 	.short	0x010a
        /*03f6*/ 	.byte	0x3f
	.zero		1


	//   ....[41]....
        /*03f8*/ 	.word	0x0000ac10
        /*03fc*/ 	.word	0x0000000b
        /*0400*/ 	.word	0x00000000
        /*0404*/ 	.short	0x010a
        /*0406*/ 	.byte	0x3f
	.zero		1


	//   ....[42]....
        /*0408*/ 	.word	0x0000ac60
        /*040c*/ 	.word	0x00000009
        /*0410*/ 	.word	0x00000000
        /*0414*/ 	.short	0x010a
        /*0416*/ 	.byte	0x3f
	.zero		1


	//----- nvinfo : EIATTR_NUM_MBARRIERS
	.align		4
.L_1216:
        /*0418*/ 	.byte	0x03, 0x38
        /*041a*/ 	.short	0x0009


	//----- nvinfo : EIATTR_EXIT_INSTR_OFFSETS
	.align		4
        /*041c*/ 	.byte	0x04, 0x1c
        /*041e*/ 	.short	(.L_1218 - .L_1217)


	//   ....[0]....
.L_1217:
        /*0420*/ 	.word	0x0000a700


	//----- nvinfo : EIATTR_MAX_THREADS
	.align		4
.L_1218:
        /*0424*/ 	.byte	0x04, 0x05
        /*0426*/ 	.short	(.L_1220 - .L_1219)
.L_1219:
        /*0428*/ 	.word	0x00000180
        /*042c*/ 	.word	0x00000001
        /*0430*/ 	.word	0x00000001


	//----- nvinfo : EIATTR_CRS_STACK_SIZE
	.align		4
.L_1220:
        /*0434*/ 	.byte	0x04, 0x1e
        /*0436*/ 	.short	(.L_1222 - .L_1221)
.L_1221:
        /*0438*/ 	.word	0x00000000


	//----- nvinfo : EIATTR_CBANK_PARAM_SIZE
	.align		4
.L_1222:
        /*043c*/ 	.byte	0x03, 0x19
        /*043e*/ 	.short	0x06f0


	//----- nvinfo : EIATTR_PARAM_CBANK
	.align		4
        /*0440*/ 	.byte	0x04, 0x0a
        /*0442*/ 	.short	(.L_1224 - .L_1223)
	.align		4
.L_1223:
        /*0444*/ 	.word	index@(.nv.constant0._ZN7cutlass13device_kernelIN5flash11enable_sm90INS1_16FlashAttnBwdSm90INS1_25CollectiveMainloopBwdSm90ILi2ELi2ELi2EN4cute5tupleIJNS5_1CILi1EEES8_S8_EEENS6_IJNS7_ILi80EEENS7_ILi128EEESB_EEENS_10bfloat16_tEfNS_4arch4Sm90ELb0ELb0ELb0ELb1ELb0ELb1ELb0ELb1ELi2ELi1ELi2ELi1ELb0EEENS1_24CollectiveEpilogueBwdGQAISC_fSF_Li256ELb1ELb0EEENS1_19SingleTileSchedulerILb1ELb0ELb0ELi128EEEEEEEEEvNT_6ParamsE)
        /*0448*/ 	.short	0x0210
        /*044a*/ 	.short	0x06f0


	//----- nvinfo : EIATTR_SW_WAR
	.align		4
.L_1224:
        /*044c*/ 	.byte	0x04, 0x36
        /*044e*/ 	.short	(.L_1226 - .L_1225)
.L_1225:
        /*0450*/ 	.word	0x00000008
.L_1226:


//--------------------- .nv.info._ZN7cutlass13device_kernelIN5flash32FlashAttnBwdPostprocessConvertdQIN4cute5tupleIJNS3_1CILi80EEENS5_ILi128EEEEEENS_10bfloat16_tEfNS_4arch4Sm90ELi256ENS3_8TiledMMAINS3_8MMA_AtomIJNS3_4SM904GMMA27MMA_64x16x16_F32BF16BF16_SSILNSF_5MajorE1ELSH_0ELNSF_7ScaleInE1ELSI_1EEEEEENS3_6LayoutINS4_IJNS5_ILi2EEENS5_ILi1EEESN_EEENS4_IJSN_NS5_ILi0EEESP_EEEEENS4_IJNS3_10UnderscoreESS_SS_EEEEELb1EEEEEvNT_6ParamsE --------------------------
	.section	.nv.info._ZN7cutlass13device_kernelIN5flash32FlashAttnBwdPostprocessConvertdQIN4cute5tupleIJNS3_1CILi80EEENS5_ILi128EEEEEENS_10bfloat16_tEfNS_4arch4Sm90ELi256ENS3_8TiledMMAINS3_8MMA_AtomIJNS3_4SM904GMMA27MMA_64x16x16_F32BF16BF16_SSILNSF_5MajorE1ELSH_0ELNSF_7ScaleInE1ELSI_1EEEEEENS3_6LayoutINS4_IJNS5_ILi2EEENS5_ILi1EEESN_EEENS4_IJSN_NS5_ILi0EEESP_EEEEENS4_IJNS3_10UnderscoreESS_SS_EEEEELb1EEEEEvNT_6ParamsE,"",@"SHT_CUDA_INFO"
	.sectionflags	@""
	.align	4


	//----- nvinfo : EIATTR_CUDA_API_VERSION
	.align		4
        /*0000*/ 	.byte	0x04, 0x37
        /*0002*/ 	.short	(.L_1228 - .L_1227)
.L_1227:
        /*0004*/ 	.word	0x00000082


	//----- nvinfo : EIATTR_KPARAM_INFO
	.align		4
.L_1228:
        /*0008*/ 	.byte	0x04, 0x17
        /*000a*/ 	.short	(.L_1230 - .L_1229)
.L_1229:
        /*000c*/ 	.word	0x00000000
        /*0010*/ 	.short	0x0000
        /*0012*/ 	.short	0x0000
        /*0014*/ 	.byte	0x00, 0xf0, 0xc1, 0x01


	//----- nvinfo : EIATTR_SPARSE_MMA_MASK
	.align		4
.L_1230:
        /*0018*/ 	.byte	0x03, 0x50
        /*001a*/ 	.short	0x0000


	//----- nvinfo : EIATTR_MAXREG_COUNT
	.align		4
        /*001c*/ 	.byte	0x03, 0x1b
        /*001e*/ 	.short	0x0080


	//----- nvinfo : EIATTR_NUM_BARRIERS
	.align		4
        /*0020*/ 	.byte	0x02, 0x4c
        /*0022*/ 	.byte	0x01
	.zero		1


	//----- nvinfo : EIATTR_MERCURY_ISA_VERSION
	.align		4
        /*0024*/ 	.byte	0x03, 0x5f
        /*0026*/ 	.short	0x0101


	//----- nvinfo : EIATTR_MBARRIER_INSTR_OFFSETS
	.align		4
        /*0028*/ 	.byte	0x04, 0x39
        /*002a*/ 	.short	(.L_1232 - .L_1231)


	//   ....[0]....
.L_1231:
        /*002c*/ 	.word	0x00000490
        /*0030*/ 	.word	0x000000ff
        /*0034*/ 	.word	0x0000f000
        /*0038*/ 	.short	0x0100
        /*003a*/ 	.byte	0x06
	.zero		1


	//   ....[1]....
        /*003c*/ 	.word	0x000005a0
        /*0040*/ 	.word	0x00000002
        /*0044*/ 	.word	0x0000f000
        /*0048*/ 	.short	0x010a
        /*004a*/ 	.byte	0x3f
	.zero		1


	//----- nvinfo : EIATTR_NUM_MBARRIERS
	.align		4
.L_1232:
        /*004c*/ 	.byte	0x03, 0x38
        /*004e*/ 	.short	0x0001


	//----- nvinfo : EIATTR_EXIT_INSTR_OFFSETS
	.align		4
        /*0050*/ 	.byte	0x04, 0x1c
        /*0052*/ 	.short	(.L_1234 - .L_1233)


	//   ....[0]....
.L_1233:
        /*0054*/ 	.word	0x000001a0


	//   ....[1]....
        /*0058*/ 	.word	0x000013c0


	//   ....[2]....
        /*005c*/ 	.word	0x000014a0


	//----- nvinfo : EIATTR_MAX_THREADS
	.align		4
.L_1234:
        /*0060*/ 	.byte	0x04, 0x05
        /*0062*/ 	.short	(.L_1236 - .L_1235)
.L_1235:
        /*0064*/ 	.word	0x00000100
        /*0068*/ 	.word	0x00000001
        /*006c*/ 	.word	0x00000001


	//----- nvinfo : EIATTR_CRS_STACK_SIZE
	.align		4
.L_1236:
        /*0070*/ 	.byte	0x04, 0x1e
        /*0072*/ 	.short	(.L_1238 - .L_1237)
.L_1237:
        /*0074*/ 	.word	0x00000000


	//----- nvinfo : EIATTR_CBANK_PARAM_SIZE
	.align		4
.L_1238:
        /*0078*/ 	.byte	0x03, 0x19
        /*007a*/ 	.short	0x0070


	//----- nvinfo : EIATTR_PARAM_CBANK
	.align		4
        /*007c*/ 	.byte	0x04, 0x0a
        /*007e*/ 	.short	(.L_1240 - .L_1239)
	.align		4
.L_1239:
        /*0080*/ 	.word	index@(.nv.constant0._ZN7cutlass13device_kernelIN5flash32FlashAttnBwdPostprocessConvertdQIN4cute5tupleIJNS3_1CILi80EEENS5_ILi128EEEEEENS_10bfloat16_tEfNS_4arch4Sm90ELi256ENS3_8TiledMMAINS3_8MMA_AtomIJNS3_4SM904GMMA27MMA_64x16x16_F32BF16BF16_SSILNSF_5MajorE1ELSH_0ELNSF_7ScaleInE1ELSI_1EEEEEENS3_6LayoutINS4_IJNS5_ILi2EEENS5_ILi1EEESN_EEENS4_IJSN_NS5_ILi0EEESP_EEEEENS4_IJNS3_10UnderscoreESS_SS_EEEEELb1EEEEEvNT_6ParamsE)
        /*0084*/ 	.short	0x0210
        /*0086*/ 	.short	0x0070


	//----- nvinfo : EIATTR_SW_WAR
	.align		4
.L_1240:
        /*0088*/ 	.byte	0x04, 0x36
        /*008a*/ 	.short	(.L_1242 - .L_1241)
.L_1241:
        /*008c*/ 	.word	0x00000008
.L_1242:


//--------------------- .nv.info._ZN7cutlass13device_kernelIN5flash11enable_sm90INS1_16FlashAttnBwdSm90INS1_25CollectiveMainloopBwdSm90ILi2ELi2ELi2EN4cute5tupleIJNS5_1CILi1EEES8_S8_EEENS6_IJNS7_ILi80EEENS7_ILi128EEESB_EEENS_10bfloat16_tEfNS_4arch4Sm90ELb0ELb0ELb0ELb1ELb1ELb1ELb0ELb1ELi2ELi1ELi2ELi1ELb0EEENS1_24CollectiveEpilogueBwdGQAISC_fSF_Li256ELb1ELb1EEENS1_19SingleTileSchedulerILb1ELb0ELb0ELi128EEEEEEEEEvNT_6ParamsE --------------------------
	.section	.nv.info._ZN7cutlass13device_kernelIN5flash11enable_sm90INS1_16FlashAttnBwdSm90INS1_25CollectiveMainloopBwdSm90ILi2ELi2ELi2EN4cute5tupleIJNS5_1CILi1EEES8_S8_EEENS6_IJNS7_ILi80EEENS7_ILi128EEESB_EEENS_10bfloat16_tEfNS_4arch4Sm90ELb0ELb0ELb0ELb1ELb1ELb1ELb0ELb1ELi2ELi1ELi2ELi1ELb0EEENS1_24CollectiveEpilogueBwdGQAISC_fSF_Li256ELb1ELb1EEENS1_19SingleTileSchedulerILb1ELb0ELb0ELi128EEEEEEEEEvNT_6ParamsE,"",@"SHT_CUDA_INFO"
	.sectionflags	@""
	.align	4


	//----- nvinfo : EIATTR_CUDA_API_VERSION
	.align		4
        /*0000*/ 	.byte	0x04, 0x37
        /*0002*/ 	.short	(.L_1244 - .L_1243)
.L_1243:
        /*0004*/ 	.word	0x00000082


	//----- nvinfo : EIATTR_KPARAM_INFO
	.align		4
.L_1244:
        /*0008*/ 	.byte	0x04, 0x17
        /*000a*/ 	.short	(.L_1246 - .L_1245)
.L_1245:
        /*000c*/ 	.word	0x00000000
        /*0010*/ 	.short	0x0000
        /*0012*/ 	.short	0x0070
        /*0014*/ 	.byte	0x00, 0xf0, 0x01, 0x1a


	//----- nvinfo : EIATTR_SPARSE_MMA_MASK
	.align		4
.L_1246:
        /*0018*/ 	.byte	0x03, 0x50
        /*001a*/ 	.short	0x0000


	//----- nvinfo : EIATTR_MAXREG_COUNT
	.align		4
        /*001c*/ 	.byte	0x03, 0x1b
        /*001e*/ 	.short	0x00a8


	//----- nvinfo : EIATTR_NUM_BARRIERS
	.align		4
        /*0020*/ 	.byte	0x02, 0x4c
        /*0022*/ 	.byte	0x10
	.zero		1


	//----- nvinfo : EIATTR_EXTERNS
	.align		4
        /*0024*/ 	.byte	0x04, 0x0f
        /*0026*/ 	.short	(.L_1248 - .L_1247)


	//   ....[0]....
	.align		4
.L_1247:
        /*0028*/ 	.word	index@(__assertfail)


	//----- nvinfo : EIATTR_ANNOTATIONS
	.align		4
.L_1248:
        /*002c*/ 	.byte	0x04, 0x55
        /*002e*/ 	.short	(.L_1250 - .L_1249)


	//   ....[0]....
.L_1249:
        /* <DEDUP_REMOVED lines=13> */


	//----- nvinfo : EIATTR_MERCURY_ISA_VERSION
	.align		4
.L_1250:
        /*00f0*/ 	.byte	0x03, 0x5f
        /*00f2*/ 	.short	0x0101


	//----- nvinfo : EIATTR_INT_WARP_WIDE_INSTR_OFFSETS
	.align		4
        /*00f4*/ 	.byte	0x04, 0x31
        /*00f6*/ 	.short	(.L_1252 - .L_1251)


	//   ....[0]....
.L_1251:
        /*00f8*/ 	.word	0x00000180


	//   ....[1]....
        /*00fc*/ 	.word	0x00000240


	//   ....[2]....
        /*0100*/ 	.word	0x00008660


	//   ....[3]....
        /*0104*/ 	.word	0x00008ad0


	//   ....[4]....
        /*0108*/ 	.word	0x000090a0


	//   ....[5]....
        /*010c*/ 	.word	0x00009420


	//----- nvinfo : EIATTR_COOP_GROUP_MASK_REGIDS
	.align		4
.L_1252:
        /*0110*/ 	.byte	0x04, 0x29
        /*0112*/ 	.short	(.L_1254 - .L_1253)


	//   ....[0]....
.L_1253:
        /*0114*/ 	.word	0xffffffff


	//   ....[1]....
        /*0118*/ 	.word	0xffffffff


	//   ....[2]....
        /*011c*/ 	.word	0xffffffff


	//   ....[3]....
        /*0120*/ 	.word	0xffffffff


	//   ....[4]....
        /*0124*/ 	.word	0xffffffff


	//   ....[5]....
        /*0128*/ 	.word	0xffffffff


	//   ....[6]....
        /*012c*/ 	.word	0xffffffff


	//   ....[7]....
        /*0130*/ 	.word	0xffffffff


	//   ....[8]....
        /*0134*/ 	.word	0xffffffff


	//   ....[9]....
        /*0138*/ 	.word	0xffffffff


	//   ....[10]....
        /*013c*/ 	.word	0xffffffff


	//   ....[11]....
        /*0140*/ 	.word	0xffffffff


	//   ....[12]....
        /*0144*/ 	.word	0xffffffff


	//   ....[13]....
        /*0148*/ 	.word	0xffffffff


	//   ....[14]....
        /*014c*/ 	.word	0xffffffff


	//   ....[15]....
        /*0150*/ 	.word	0xffffffff


	//   ....[16]....
        /*0154*/ 	.word	0xffffffff


	//   ....[17]....
        /*0158*/ 	.word	0x0500000f


	//   ....[18]....
        /*015c*/ 	.word	0x0500000f


	//   ....[19]....
        /*0160*/ 	.word	0x0500000f


	//   ....[20]....
        /*0164*/ 	.word	0x0500000f


	//   ....[21]....
        /*0168*/ 	.word	0x0500000f


	//   ....[22]....
        /*016c*/ 	.word	0x0500000f


	//----- nvinfo : EIATTR_COOP_GROUP_INSTR_OFFSETS
	.align		4
.L_1254:
        /*0170*/ 	.byte	0x04, 0x28
        /*0172*/ 	.short	(.L_1256 - .L_1255)


	//   ....[0]....
.L_1255:
        /*0174*/ 	.word	0x00000060


	//   ....[1]....
        /*0178*/ 	.word	0x00000190


	//   ....[2]....
        /*017c*/ 	.word	0x00000220


	//   ....[3]....
        /*0180*/ 	.word	0x000003a0


	//   ....[4]....
        /*0184*/ 	.word	0x00000610


	//   ....[5]....
        /*0188*/ 	.word	0x00001370


	//   ....[6]....
        /*018c*/ 	.word	0x00007270


	//   ....[7]....
        /*0190*/ 	.word	0x00007400


	//   ....[8]....
        /*0194*/ 	.word	0x000076d0


	//   ....[9]....
        /*0198*/ 	.word	0x00007860


	//   ....[10]....
        /*019c*/ 	.word	0x00007970


	//   ....[11]....
        /*01a0*/ 	.word	0x00008300


	//   ....[12]....
        /*01a4*/ 	.word	0x00008590


	//   ....[13]....
        /*01a8*/ 	.word	0x000087d0


	//   ....[14]....
        /*01ac*/ 	.word	0x00008a00


	//   ....[15]....
        /*01b0*/ 	.word	0x00008cb0


	//   ....[16]....
        /*01b4*/ 	.word	0x00008fe0


	//   ....[17]....
        /*01b8*/ 	.word	0x0000b400


	//   ....[18]....
        /*01bc*/ 	.word	0x0000b580


	//   ....[19]....
        /*01c0*/ 	.word	0x0000b5f0


	//   ....[20]....
        /*01c4*/ 	.word	0x0000b660


	//   ....[21]....
        /*01c8*/ 	.word	0x0000b6d0


	//   ....[22]....
        /*01cc*/ 	.word	0x0000b740


	//----- nvinfo : EIATTR_REG_RECONFIG
	.align		4
.L_1256:
        /*01d0*/ 	.byte	0x01, 0x54
	.zero		2


	//----- nvinfo : EIATTR_SYSCALL_OFFSETS
	.align		4
        /*01d4*/ 	.byte	0x04, 0x46
        /*01d6*/ 	.short	(.L_1258 - .L_1257)


	//   ....[0]....
.L_1257:
        /*01d8*/ 	.word	0x00000fa0


	//   ....[1]....
        /*01dc*/ 	.word	0x00001090


	//   ....[2]....
        /*01e0*/ 	.word	0x00001200


	//   ....[3]....
        /*01e4*/ 	.word	0x000012f0


	//----- nvinfo : EIATTR_MBARRIER_INSTR_OFFSETS
	.align		4
.L_1258:
        /*01e8*/ 	.byte	0x04, 0x39
        /*01ea*/ 	.short	(.L_1260 - .L_1259)


	//   ....[0]....
.L_1259:
        /*01ec*/ 	.word	0x00000260
        /*01f0*/ 	.word	0x000000ff
        /*01f4*/ 	.word	0x00038800
        /*01f8*/ 	.short	0x0100
        /*01fa*/ 	.byte	0x06
	.zero		1


	//   ....[1]....
        /*01fc*/ 	.word	0x00000350
        /*0200*/ 	.word	0x000000ff
        /*0204*/ 	.word	0x00038810
        /*0208*/ 	.short	0x0100
        /*020a*/ 	.byte	0x08
	.zero		1


	//   ....[2]....
        /*020c*/ 	.word	0x00000360
        /*0210*/ 	.word	0x000000ff
        /*0214*/ 	.word	0x00038820
        /*0218*/ 	.short	0x0100
        /*021a*/ 	.byte	0x08
	.zero		1


	//   ....[3]....
        /*021c*/ 	.word	0x00000370
        /*0220*/ 	.word	0x000000ff
        /*0224*/ 	.word	0x00038818
        /*0228*/ 	.short	0x0100
        /*022a*/ 	.byte	0x08
	.zero		1


	//   ....[4]....
        /*022c*/ 	.word	0x00000380
        /*0230*/ 	.word	0x000000ff
        /*0234*/ 	.word	0x00038828
        /*0238*/ 	.short	0x0100
        /*023a*/ 	.byte	0x08
	.zero		1


	//   ....[5]....
        /*023c*/ 	.word	0x000004b0
        /*0240*/ 	.word	0x000000ff
        /*0244*/ 	.word	0x00038830
        /*0248*/ 	.short	0x0100
        /*024a*/ 	.byte	0x08
	.zero		1


	//   ....[6]....
        /*024c*/ 	.word	0x000004c0
        /*0250*/ 	.word	0x000000ff
        /*0254*/ 	.word	0x00038840
        /*0258*/ 	.short	0x0100
        /*025a*/ 	.byte	0x08
	.zero		1


	//   ....[7]....
        /*025c*/ 	.word	0x000004d0
        /*0260*/ 	.word	0x000000ff
        /*0264*/ 	.word	0x00038838
        /*0268*/ 	.short	0x0100
        /*026a*/ 	.byte	0x08
	.zero		1


	//   ....[8]....
        /*026c*/ 	.word	0x000004e0
        /*0270*/ 	.word	0x000000ff
        /*0274*/ 	.word	0x00038848
        /*0278*/ 	.short	0x0100
        /*027a*/ 	.byte	0x08
	.zero		1


	//   ....[9]....
        /*027c*/ 	.word	0x000013c0
        /*0280*/ 	.word	0x00000013
        /*0284*/ 	.word	0x00038800
        /*0288*/ 	.short	0x010a
        /*028a*/ 	.byte	0x3f
	.zero		1


	//   ....[10]....
        /*028c*/ 	.word	0x00001660
        /*0290*/ 	.word	0x00000013
        /*0294*/ 	.word	0x00038800
        /*0298*/ 	.short	0x010a
        /*029a*/ 	.byte	0x3f
	.zero		1


	//   ....[11]....
        /*029c*/ 	.word	0x00001c00
        /*02a0*/ 	.word	0x00000003
        /*02a4*/ 	.word	0x00038810
        /*02a8*/ 	.short	0x010a
        /*02aa*/ 	.byte	0x3f
	.zero		1


	//   ....[12]....
        /*02ac*/ 	.word	0x00001c40
        /*02b0*/ 	.word	0x00000003
        /*02b4*/ 	.word	0x00038810
        /*02b8*/ 	.short	0x010a
        /*02ba*/ 	.byte	0x3f
	.zero		1


	//   ....[13]....
        /*02bc*/ 	.word	0x00002e40
        /*02c0*/ 	.word	0x00000003
        /*02c4*/ 	.word	0x00038830
        /*02c8*/ 	.short	0x010a
        /*02ca*/ 	.byte	0x3f
	.zero		1


	//   ....[14]....
        /*02cc*/ 	.word	0x00002ec0
        /*02d0*/ 	.word	0x00000003
        /*02d4*/ 	.word	0x00038830
        /*02d8*/ 	.short	0x010a
        /*02da*/ 	.byte	0x3f
	.zero		1


	//   ....[15]....
        /*02dc*/ 	.word	0x00006350
        /*02e0*/ 	.word	0x00000005
        /*02e4*/ 	.word	0x00000000
        /*02e8*/ 	.short	0x0101
        /*02ea*/ 	.byte	0x3f
	.zero		1


	//   ....[16]....
        /*02ec*/ 	.word	0x000066c0
        /*02f0*/ 	.word	0x00000003
        /*02f4*/ 	.word	0x00000000
        /*02f8*/ 	.short	0x0101
        /*02fa*/ 	.byte	0x3f
	.zero		1


	//   ....[17]....
        /*02fc*/ 	.word	0x00009930
        /*0300*/ 	.word	0x0000000c
        /*0304*/ 	.word	0x00038820
        /*0308*/ 	.short	0x010a
        /*030a*/ 	.byte	0x3f
	.zero		1


	//   ....[18]....
        /*030c*/ 	.word	0x00009f30
        /*0310*/ 	.word	0x0000000c
        /*0314*/ 	.word	0x00038840
        /*0318*/ 	.short	0x010a
        /*031a*/ 	.byte	0x3f
	.zero		1


	//   ....[19]....
        /*031c*/ 	.word	0x0000a1e0
        /*0320*/ 	.word	0x0000000c
        /*0324*/ 	.word	0x00038828
        /*0328*/ 	.short	0x010a
        /*032a*/ 	.byte	0x3f
	.zero		1


	//   ....[20]....
        /*032c*/ 	.word	0x0000a410
        /*0330*/ 	.word	0x0000000c
        /*0334*/ 	.word	0x00038848
        /*0338*/ 	.short	0x010a
        /*033a*/ 	.byte	0x3f
	.zero		1


	//   ....[21]....
        /*033c*/ 	.word	0x0000a690
        /*0340*/ 	.word	0x0000000c
        /*0344*/ 	.word	0x00038820
        /*0348*/ 	.short	0x010a
        /*034a*/ 	.byte	0x3f
	.zero		1


	//   ....[22]....
        /*034c*/ 	.word	0x0000a920
        /*0350*/ 	.word	0x0000000c
        /*0354*/ 	.word	0x00038840
        /*0358*/ 	.short	0x010a
        /*035a*/ 	.byte	0x3f
	.zero		1


	//   ....[23]....
        /*035c*/ 	.word	0x0000aba0
        /*0360*/ 	.word	0x0000000c
        /*0364*/ 	.word	0x00038828
        /*0368*/ 	.short	0x010a
        /*036a*/ 	.byte	0x3f
	.zero		1


	//   ....[24]....
        /*036c*/ 	.word	0x0000ae00
        /*0370*/ 	.word	0x00000004
        /*0374*/ 	.word	0x00038840
        /*0378*/ 	.short	0x010a
        /*037a*/ 	.byte	0x3f
	.zero		1


	//   ....[25]....
        /*037c*/ 	.word	0x0000b280
        /*0380*/ 	.word	0x00000007
        /*0384*/ 	.word	0x00000000
        /*0388*/ 	.short	0x010a
        /*038a*/ 	.byte	0x3f
	.zero		1


	//   ....[26]....
        /*038c*/ 	.word	0x0000b2d0
        /*0390*/ 	.word	0x0000000b
        /*0394*/ 	.word	0x00000000
        /*0398*/ 	.short	0x010a
        /*039a*/ 	.byte	0x3f
	.zero		1


	//   ....[27]....
        /*039c*/ 	.word	0x0000b330
        /*03a0*/ 	.word	0x00000009
        /*03a4*/ 	.word	0x00000000
        /*03a8*/ 	.short	0x010a
        /*03aa*/ 	.byte	0x3f
	.zero		1


	//   ....[28]....
        /*03ac*/ 	.word	0x0000b360
        /*03b0*/ 	.word	0x00000003
        /*03b4*/ 	.word	0x00000000
        /*03b8*/ 	.short	0x010a
        /*03ba*/ 	.byte	0x3f
	.zero		1


	//   ....[29]....
        /*03bc*/ 	.word	0x0000b460
        /*03c0*/ 	.word	0x00000003
        /*03c4*/ 	.word	0x00038800
        /*03c8*/ 	.short	0x010a
        /*03ca*/ 	.byte	0x3f
	.zero		1


	//   ....[30]....
        /*03cc*/ 	.word	0x0000b4b0
        /*03d0*/ 	.word	0x00000003
        /*03d4*/ 	.word	0x00038810
        /*03d8*/ 	.short	0x010a
        /*03da*/ 	.byte	0x3f
	.zero		1


	//   ....[31]....
        /*03dc*/ 	.word	0x0000b500
        /*03e0*/ 	.word	0x00000003
        /*03e4*/ 	.word	0x00038830
        /*03e8*/ 	.short	0x010a
        /*03ea*/ 	.byte	0x3f
	.zero		1


	//   ....[32]....
        /*03ec*/ 	.word	0x0000b780
        /*03f0*/ 	.word	0x0000000c
        /*03f4*/ 	.word	0x00038820
        /*03f8*/ 	.short	0x010a
        /*03fa*/ 	.byte	0x3f
	.zero		1


	//   ....[33]....
        /*03fc*/ 	.word	0x0000b7d0
        /*0400*/ 	.word	0x0000000c
        /*0404*/ 	.word	0x00038840
        /*0408*/ 	.short	0x010a
        /*040a*/ 	.byte	0x3f
	.zero		1


	//   ....[34]....
        /*040c*/ 	.word	0x0000b820
        /*0410*/ 	.word	0x0000000c
        /*0414*/ 	.word	0x00038828
        /*0418*/ 	.short	0x010a
        /*041a*/ 	.byte	0x3f
	.zero		1


	//   ....[35]....
        /*041c*/ 	.word	0x0000b870
        /*0420*/ 	.word	0x0000000c
        /*0424*/ 	.word	0x00038848
        /*0428*/ 	.short	0x010a
        /*042a*/ 	.byte	0x3f
	.zero		1


	//   ....[36]....
        /*042c*/ 	.word	0x0000b8d0
        /*0430*/ 	.word	0x0000000c
        /*0434*/ 	.word	0x00038820
        /*0438*/ 	.short	0x010a
        /*043a*/ 	.byte	0x3f
	.zero		1


	//   ....[37]....
        /*043c*/ 	.word	0x0000b920
        /*0440*/ 	.word	0x0000000c
        /*0444*/ 	.word	0x00038840
        /*0448*/ 	.short	0x010a
        /*044a*/ 	.byte	0x3f
	.zero		1


	//   ....[38]....
        /*044c*/ 	.word	0x0000b970
        /*0450*/ 	.word	0x0000000c
        /*0454*/ 	.word	0x00038828
        /*0458*/ 	.short	0x010a
        /*045a*/ 	.byte	0x3f
	.zero		1


	//   ....[39]....
        /*045c*/ 	.word	0x0000b9c0
        /*0460*/ 	.word	0x00000004
        /*0464*/ 	.word	0x00038840
        /*0468*/ 	.short	0x010a
        /*046a*/ 	.byte	0x3f
	.zero		1


	//   ....[40]....
        /*046c*/ 	.word	0x0000baa0
        /*0470*/ 	.word	0x00000007
        /*0474*/ 	.word	0x00000000
        /*0478*/ 	.short	0x010a
        /*047a*/ 	.byte	0x3f
	.zero		1


	//   ....[41]....
        /*047c*/ 	.word	0x0000baf0
        /*0480*/ 	.word	0x0000000b
        /*0484*/ 	.word	0x00000000
        /*0488*/ 	.short	0x010a
        /*048a*/ 	.byte	0x3f
	.zero		1


	//   ....[42]....
        /*048c*/ 	.word	0x0000bb40
        /*0490*/ 	.word	0x00000009
        /*0494*/ 	.word	0x00000000
        /*0498*/ 	.short	0x010a
        /*049a*/ 	.byte	0x3f
	.zero		1


	//----- nvinfo : EIATTR_NUM_MBARRIERS
	.align		4
.L_1260:
        /*049c*/ 	.byte	0x03, 0x38
        /*049e*/ 	.short	0x0009


	//----- nvinfo : EIATTR_EXIT_INSTR_OFFSETS
	.align		4
        /*04a0*/ 	.byte	0x04, 0x1c
        /*04a2*/ 	.short	(.L_1262 - .L_1261)


	//   ....[0]....
.L_1261:
        /*04a4*/ 	.word	0x0000b3b0


	//----- nvinfo : EIATTR_MAX_THREADS
	.align		4
.L_1262:
        /*04a8*/ 	.byte	0x04, 0x05
        /*04aa*/ 	.short	(.L_1264 - .L_1263)
.L_1263:
        /*04ac*/ 	.word	0x00000180
        /*04b0*/ 	.word	0x00000001
        /*04b4*/ 	.word	0x00000001


	//----- nvinfo : EIATTR_CRS_STACK_SIZE
	.align		4
.L_1264:
        /*04b8*/ 	.byte	0x04, 0x1e
        /*04ba*/ 	.short	(.L_1266 - .L_1265)
.L_1265:
        /*04bc*/ 	.word	0x00000000


	//----- nvinfo : EIATTR_CBANK_PARAM_SIZE
	.align		4
.L_1266:
        /*04c0*/ 	.byte	0x03, 0x19
        /*04c2*/ 	.short	0x06f0


	//----- nvinfo : EIATTR_PARAM_CBANK
	.align		4
        /*04c4*/ 	.byte	0x04, 0x0a
        /*04c6*/ 	.short	(.L_1268 - .L_1267)
	.align		4
.L_1267:
        /*04c8*/ 	.word	index@(.nv.constant0._ZN7cutlass13device_kernelIN5flash11enable_sm90INS1_16FlashAttnBwdSm90INS1_25CollectiveMainloopBwdSm90ILi2ELi2ELi2EN4cute5tupleIJNS5_1CILi1EEES8_S8_EEENS6_IJNS7_ILi80EEENS7_ILi128EEESB_EEENS_10bfloat16_tEfNS_4arch4Sm90ELb0ELb0ELb0ELb1ELb1ELb1ELb0ELb1ELi2ELi1ELi2ELi1ELb0EEENS1_24CollectiveEpilogueBwdGQAISC_fSF_Li256ELb1ELb1EEENS1_19SingleTileSchedulerILb1ELb0ELb0ELi128EEEEEEEEEvNT_6ParamsE)
        /*04cc*/ 	.short	0x0210
        /*04ce*/ 	.short	0x06f0


	//----- nvinfo : EIATTR_SW_WAR
	.align		4
.L_1268:
        /*04d0*/ 	.byte	0x04, 0x36
        /*04d2*/ 	.short	(.L_1270 - .L_1269)
.L_1269:
        /*04d4*/ 	.word	0x00000008
.L_1270:


//--------------------- .nv.info._ZN7cutlass13device_kernelIN5flash22FlashAttnBwdPreprocessIN4cute5tupleIJNS3_1CILi80EEENS5_ILi128EEEEEENS_10bfloat16_tEfNS_4arch4Sm90ELb1ELb1EEEEEvNT_6ParamsE --------------------------
	.section	.nv.info._ZN7cutlass13device_kernelIN5flash22FlashAttnBwdPreprocessIN4cute5tupleIJNS3_1CILi80EEENS5_ILi128EEEEEENS_10bfloat16_tEfNS_4arch4Sm90ELb1ELb1EEEEEvNT_6ParamsE,"",@"SHT_CUDA_INFO"
	.sectionflags	@""
	.align	4


	//----- nvinfo : EIATTR_CUDA_API_VERSION
	.align		4
        /*0000*/ 	.byte	0x04, 0x37
        /*0002*/ 	.short	(.L_1272 - .L_1271)
.L_1271:
        /*0004*/ 	.word	0x00000082


	//----- nvinfo : EIATTR_KPARAM_INFO
	.align		4
.L_1272:
        /*0008*/ 	.byte	0x04, 0x17
        /*000a*/ 	.short	(.L_1274 - .L_1273)
.L_1273:
        /*000c*/ 	.word	0x00000000
        /*0010*/ 	.short	0x0000
        /*0012*/ 	.short	0x0000
        /*0014*/ 	.byte	0x00, 0xf0, 0xc1, 0x03


	//----- nvinfo : EIATTR_SPARSE_MMA_MASK
	.align		4
.L_1274:
        /*0018*/ 	.byte	0x03, 0x50
        /*001a*/ 	.short	0x0000


	//----- nvinfo : EIATTR_MAXREG_COUNT
	.align		4
        /*001c*/ 	.byte	0x03, 0x1b
        /*001e*/ 	.short	0x0080


	//----- nvinfo : EIATTR_MERCURY_ISA_VERSION
	.align		4
        /*0020*/ 	.byte	0x03, 0x5f
        /*0022*/ 	.short	0x0101


	//----- nvinfo : EIATTR_COOP_GROUP_MASK_REGIDS
	.align		4
        /*0024*/ 	.byte	0x04, 0x29
        /*0026*/ 	.short	(.L_1276 - .L_1275)


	//   ....[0]....
.L_1275:
        /*0028*/ 	.word	0xffffffff


	//   ....[1]....
        /*002c*/ 	.word	0xffffffff


	//   ....[2]....
        /*0030*/ 	.word	0xffffffff


	//   ....[3]....
        /*0034*/ 	.word	0xffffffff


	//   ....[4]....
        /*0038*/ 	.word	0xffffffff


	//   ....[5]....
        /*003c*/ 	.word	0xffffffff


	//   ....[6]....
        /*0040*/ 	.word	0xffffffff


	//   ....[7]....
        /*0044*/ 	.word	0xffffffff


	//   ....[8]....
        /*0048*/ 	.word	0xffffffff


	//   ....[9]....
        /*004c*/ 	.word	0xffffffff


	//   ....[10]....
        /*0050*/ 	.word	0xffffffff


	//   ....[11]....
        /*0054*/ 	.word	0xffffffff


	//   ....[12]....
        /*0058*/ 	.word	0xffffffff


	//   ....[13]....
        /*005c*/ 	.word	0xffffffff


	//   ....[14]....
        /*0060*/ 	.word	0xffffffff


	//   ....[15]....
        /*0064*/ 	.word	0xffffffff


	//   ....[16]....
        /*0068*/ 	.word	0xffffffff


	//   ....[17]....
        /*006c*/ 	.word	0xffffffff


	//   ....[18]....
        /*0070*/ 	.word	0xffffffff


	//   ....[19]....
        /*0074*/ 	.word	0xffffffff


	//----- nvinfo : EIATTR_COOP_GROUP_INSTR_OFFSETS
	.align		4
.L_1276:
        /*0078*/ 	.byte	0x04, 0x28
        /*007a*/ 	.short	(.L_1278 - .L_1277)


	//   ....[0]....
.L_1277:
        /*007c*/ 	.word	0x00001680


	//   ....[1]....
        /*0080*/ 	.word	0x00001690


	//   ....[2]....
        /*0084*/ 	.word	0x000016a0


	//   ....[3]....
        /*0088*/ 	.word	0x000016b0


	//   ....[4]....
        /*008c*/ 	.word	0x000016c0


	//   ....[5]....
        /*0090*/ 	.word	0x00001720


	//   ....[6]....
        /*0094*/ 	.word	0x00001730


	//   ....[7]....
        /*0098*/ 	.word	0x00001740


	//   ....[8]....
        /*009c*/ 	.word	0x00001750


	//   ....[9]....
        /*00a0*/ 	.word	0x00001760


	//   ....[10]....
        /*00a4*/ 	.word	0x000017c0


	//   ....[11]....
        /*00a8*/ 	.word	0x000017d0


	//   ....[12]....
        /*00ac*/ 	.word	0x000017e0


	//   ....[13]....
        /*00b0*/ 	.word	0x000017f0


	//   ....[14]....
        /*00b4*/ 	.word	0x00001800


	//   ....[15]....
        /*00b8*/ 	.word	0x00001860


	//   ....[16]....
        /*00bc*/ 	.word	0x00001890


	//   ....[17]....
        /*00c0*/ 	.word	0x000018a0


	//   ....[18]....
        /*00c4*/ 	.word	0x000018b0


	//   ....[19]....
        /*00c8*/ 	.word	0x000018c0


	//----- nvinfo : EIATTR_EXIT_INSTR_OFFSETS
	.align		4
.L_1278:
        /*00cc*/ 	.byte	0x04, 0x1c
        /*00ce*/ 	.short	(.L_1280 - .L_1279)


	//   ....[0]....
.L_1279:
        /*00d0*/ 	.word	0x000001c0


	//   ....[1]....
        /*00d4*/ 	.word	0x00001ff0


	//   ....[2]....
        /*00d8*/ 	.word	0x00002070


	//----- nvinfo : EIATTR_MAX_THREADS
	.align		4
.L_1280:
        /*00dc*/ 	.byte	0x04, 0x05
        /*00de*/ 	.short	(.L_1282 - .L_1281)
.L_1281:
        /*00e0*/ 	.word	0x00000100
        /*00e4*/ 	.word	0x00000001
        /*00e8*/ 	.word	0x00000001


	//----- nvinfo : EIATTR_CRS_STACK_SIZE
	.align		4
.L_1282:
        /*00ec*/ 	.byte	0x04, 0x1e
        /*00ee*/ 	.short	(.L_1284 - .L_1283)
.L_1283:
        /*00f0*/ 	.word	0x00000000


	//----- nvinfo : EIATTR_CBANK_PARAM_SIZE
	.align		4
.L_1284:
        /*00f4*/ 	.byte	0x03, 0x19
        /*00f6*/ 	.short	0x00f0


	//----- nvinfo : EIATTR_PARAM_CBANK
	.align		4
        /*00f8*/ 	.byte	0x04, 0x0a
        /*00fa*/ 	.short	(.L_1286 - .L_1285)
	.align		4
.L_1285:
        /*00fc*/ 	.word	index@(.nv.constant0._ZN7cutlass13device_kernelIN5flash22FlashAttnBwdPreprocessIN4cute5tupleIJNS3_1CILi80EEENS5_ILi128EEEEEENS_10bfloat16_tEfNS_4arch4Sm90ELb1ELb1EEEEEvNT_6ParamsE)
        /*0100*/ 	.short	0x0210
        /*0102*/ 	.short	0x00f0


	//----- nvinfo : EIATTR_SW_WAR
	.align		4
.L_1286:
        /*0104*/ 	.byte	0x04, 0x36
        /*0106*/ 	.short	(.L_1288 - .L_1287)
.L_1287:
        /*0108*/ 	.word	0x00000008
.L_1288:


//--------------------- .nv.info._ZN7cutlass13device_kernelIN5flash11enable_sm90INS1_16FlashAttnBwdSm90INS1_25CollectiveMainloopBwdSm90ILi2ELi2ELi2EN4cute5tupleIJNS5_1CILi1EEES8_S8_EEENS6_IJNS7_ILi64EEENS7_ILi128EEESB_EEENS_10bfloat16_tEfNS_4arch4Sm90ELb0ELb1ELb0ELb0ELb0ELb1ELb0ELb0ELi2ELi1ELi2ELi1ELb0EEENS1_21CollectiveEpilogueBwdISC_SD_SF_Li256ELb0ELb0ELi1EEENS1_19SingleTileSchedulerILb0ELb0ELb0ELi128EEEEEEEEEvNT_6ParamsE --------------------------
	.section	.nv.info._ZN7cutlass13device_kernelIN5flash11enable_sm90INS1_16FlashAttnBwdSm90INS1_25CollectiveMainloopBwdSm90ILi2ELi2ELi2EN4cute5tupleIJNS5_1CILi1EEES8_S8_EEENS6_IJNS7_ILi64EEENS7_ILi128EEESB_EEENS_10bfloat16_tEfNS_4arch4Sm90ELb0ELb1ELb0ELb0ELb0ELb1ELb0ELb0ELi2ELi1ELi2ELi1ELb0EEENS1_21CollectiveEpilogueBwdISC_SD_SF_Li256ELb0ELb0ELi1EEENS1_19SingleTileSchedulerILb0ELb0ELb0ELi128EEEEEEEEEvNT_6ParamsE,"",@"SHT_CUDA_INFO"
	.sectionflags	@""
	.align	4


	//----- nvinfo : EIATTR_CUDA_API_VERSION
	.align		4
        /*0000*/ 	.byte	0x04, 0x37
        /*0002*/ 	.short	(.L_1290 - .L_1289)
.L_1289:
        /*0004*/ 	.word	0x00000082


	//----- nvinfo : EIATTR_KPARAM_INFO
	.align		4
.L_1290:
        /*0008*/ 	.byte	0x04, 0x17
        /*000a*/ 	.short	(.L_1292 - .L_1291)
.L_1291:
        /*000c*/ 	.word	0x00000000
        /*0010*/ 	.short	0x0000
        /*0012*/ 	.short	0x0070
        /*0014*/ 	.byte	0x00, 0xf0, 0x01, 0x24


	//----- nvinfo : EIATTR_SPARSE_MMA_MASK
	.align		4
.L_1292:
        /*0018*/ 	.byte	0x03, 0x50
        /*001a*/ 	.short	0x0000


	//----- nvinfo : EIATTR_MAXREG_COUNT
	.align		4
        /*001c*/ 	.byte	0x03, 0x1b
        /*001e*/ 	.short	0x00a8


	//----- nvinfo : EIATTR_NUM_BARRIERS
	.align		4
        /*0020*/ 	.byte	0x02, 0x4c
        /*0022*/ 	.byte	0x10
	.zero		1


	//----- nvinfo : EIATTR_EXTERNS
	.align		4
        /*0024*/ 	.byte	0x04, 0x0f
        /*0026*/ 	.short	(.L_1294 - .L_1293)


	//   ....[0]....
	.align		4
.L_1293:
        /*0028*/ 	.word	index@(__assertfail)


	//----- nvinfo : EIATTR_ANNOTATIONS
	.align		4
.L_1294:
        /*002c*/ 	.byte	0x04, 0x55
        /*002e*/ 	.short	(.L_1296 - .L_1295)


	//   ....[0]....
.L_1295:
        /*0030*/ 	.word	0x00000001
        /*0034*/ 	.byte	0xf0, 0x7c, 0x00, 0x00, 0x01, 0x00, 0x00, 0x00, 0xe0, 0x7e, 0x00, 0x00, 0x01, 0x00, 0x00, 0x00
        /*0044*/ 	.byte	0xd0, 0x89, 0x00, 0x00, 0x01, 0x00, 0x00, 0x00, 0xf0, 0x89, 0x00, 0x00, 0x01, 0x00, 0x00, 0x00
        /*0054*/ 	.byte	0x90, 0x8e, 0x00, 0x00


	//----- nvinfo : EIATTR_MERCURY_ISA_VERSION
	.align		4
.L_1296:
        /*0058*/ 	.byte	0x03, 0x5f
        /*005a*/ 	.short	0x0101


	//----- nvinfo : EIATTR_INT_WARP_WIDE_INSTR_OFFSETS
	.align		4
        /*005c*/ 	.byte	0x04, 0x31
        /*005e*/ 	.short	(.L_1298 - .L_1297)


	//   ....[0]....
.L_1297:
        /*0060*/ 	.word	0x000001f0


	//   ....[1]....
        /*0064*/ 	.word	0x00000220


	//----- nvinfo : EIATTR_COOP_GROUP_MASK_REGIDS
	.align		4
.L_1298:
        /*0068*/ 	.byte	0x04, 0x29
        /*006a*/ 	.short	(.L_1300 - .L_1299)


	//   ....[0]....
.L_1299:
        /*006c*/ 	.word	0xffffffff


	//   ....[1]....
        /*0070*/ 	.word	0xffffffff


	//   ....[2]....
        /*0074*/ 	.word	0xffffffff


	//   ....[3]....
        /*0078*/ 	.word	0xffffffff


	//   ....[4]....
        /*007c*/ 	.word	0xffffffff


	//   ....[5]....
        /*0080*/ 	.word	0xffffffff


	//   ....[6]....
        /*0084*/ 	.word	0xffffffff


	//   ....[7]....
        /*0088*/ 	.word	0xffffffff


	//   ....[8]....
        /*008c*/ 	.word	0x0500000f


	//----- nvinfo : EIATTR_COOP_GROUP_INSTR_OFFSETS
	.align		4
.L_1300:
        /*0090*/ 	.byte	0x04, 0x28
        /*0092*/ 	.short	(.L_1302 - .L_1301)


	//   ....[0]....
.L_1301:
        /*0094*/ 	.word	0x00000070


	//   ....[1]....
        /*0098*/ 	.word	0x00000200


	//   ....[2]....
        /*009c*/ 	.word	0x00000250


	//   ....[3]....
        /*00a0*/ 	.word	0x00000440


	//   ....[4]....
        /*00a4*/ 	.word	0x00000660


	//   ....[5]....
        /*00a8*/ 	.word	0x000011d0


	//   ....[6]....
        /*00ac*/ 	.word	0x00004b90


	//   ....[7]....
        /*00b0*/ 	.word	0x000066e0


	//   ....[8]....
        /*00b4*/ 	.word	0x00009550


	//----- nvinfo : EIATTR_REG_RECONFIG
	.align		4
.L_1302:
        /*00b8*/ 	.byte	0x01, 0x54
	.zero		2


	//----- nvinfo : EIATTR_SYSCALL_OFFSETS
	.align		4
        /*00bc*/ 	.byte	0x04, 0x46
        /*00be*/ 	.short	(.L_1304 - .L_1303)


	//   ....[0]....
.L_1303:
        /*00c0*/ 	.word	0x00000e10


	//   ....[1]....
        /*00c4*/ 	.word	0x00000f00


	//   ....[2]....
        /*00c8*/ 	.word	0x00001060


	//   ....[3]....
        /*00cc*/ 	.word	0x00001150


	//   ....[4]....
        /*00d0*/ 	.word	0x00004500


	//   ....[5]....
        /*00d4*/ 	.word	0x00004640


	//   ....[6]....
        /*00d8*/ 	.word	0x00004760


	//   ....[7]....
        /*00dc*/ 	.word	0x00004880


	//----- nvinfo : EIATTR_MBARRIER_INSTR_OFFSETS
	.align		4
.L_1304:
        /*00e0*/ 	.byte	0x04, 0x39
        /*00e2*/ 	.short	(.L_1306 - .L_1305)


	//   ....[0]....
.L_1305:
        /*00e4*/ 	.word	0x000002f0
        /*00e8*/ 	.word	0x000000ff
        /*00ec*/ 	.word	0x00030800
        /*00f0*/ 	.short	0x0100
        /*00f2*/ 	.byte	0x06
	.zero		1


	//   ....[1]....
        /*00f4*/ 	.word	0x000003f0
        /*00f8*/ 	.word	0x000000ff
        /*00fc*/ 	.word	0x00030810
        /*0100*/ 	.short	0x0100
        /*0102*/ 	.byte	0x08
	.zero		1


	//   ....[2]....
        /*0104*/ 	.word	0x00000400
        /*0108*/ 	.word	0x000000ff
        /*010c*/ 	.word	0x00030820
        /*0110*/ 	.short	0x0100
        /*0112*/ 	.byte	0x08
	.zero		1


	//   ....[3]....
        /*0114*/ 	.word	0x00000410
        /*0118*/ 	.word	0x000000ff
        /*011c*/ 	.word	0x00030818
        /*0120*/ 	.short	0x0100
        /*0122*/ 	.byte	0x08
	.zero		1


	//   ....[4]....
        /*0124*/ 	.word	0x00000420
        /*0128*/ 	.word	0x000000ff
        /*012c*/ 	.word	0x00030828
        /*0130*/ 	.short	0x0100
        /*0132*/ 	.byte	0x08
	.zero		1


	//   ....[5]....
        /*0134*/ 	.word	0x00000550
        /*0138*/ 	.word	0x000000ff
        /*013c*/ 	.word	0x00030830
        /*0140*/ 	.short	0x0100
        /*0142*/ 	.byte	0x08
	.zero		1


	//   ....[6]....
        /*0144*/ 	.word	0x00000560
        /*0148*/ 	.word	0x000000ff
        /*014c*/ 	.word	0x00030840
        /*0150*/ 	.short	0x0100
        /*0152*/ 	.byte	0x08
	.zero		1


	//   ....[7]....
        /*0154*/ 	.word	0x00000570
        /*0158*/ 	.word	0x000000ff
        /*015c*/ 	.word	0x00030838
        /*0160*/ 	.short	0x0100
        /*0162*/ 	.byte	0x08
	.zero		1


	//   ....[8]....
        /*0164*/ 	.word	0x00000580
        /*0168*/ 	.word	0x000000ff
        /*016c*/ 	.word	0x00030848
        /*0170*/ 	.short	0x0100
        /*0172*/ 	.byte	0x08
	.zero		1


	//   ....[9]....
        /*0174*/ 	.word	0x00001200
        /*0178*/ 	.word	0x000000e5
        /*017c*/ 	.word	0x00030800
        /*0180*/ 	.short	0x010a
        /*0182*/ 	.byte	0x3f
	.zero		1


	//   ....[10]....
        /*0184*/ 	.word	0x00001330
        /*0188*/ 	.word	0x000000e5
        /*018c*/ 	.word	0x00030800
        /*0190*/ 	.short	0x010a
        /*0192*/ 	.byte	0x3f
	.zero		1


	//   ....[11]....
        /*0194*/ 	.word	0x000019c0
        /*0198*/ 	.word	0x00000000
        /*019c*/ 	.word	0x00030810
        /*01a0*/ 	.short	0x010a
        /*01a2*/ 	.byte	0x3f
	.zero		1


	//   ....[12]....
        /*01a4*/ 	.word	0x00001a00
        /*01a8*/ 	.word	0x00000000
        /*01ac*/ 	.word	0x00030810
        /*01b0*/ 	.short	0x010a
        /*01b2*/ 	.byte	0x3f
	.zero		1


	//   ....[13]....
        /*01b4*/ 	.word	0x00001f30
        /*01b8*/ 	.word	0x00000000
        /*01bc*/ 	.word	0x00030830
        /*01c0*/ 	.short	0x010a
        /*01c2*/ 	.byte	0x3f
	.zero		1


	//   ....[14]....
        /*01c4*/ 	.word	0x00001fb0
        /*01c8*/ 	.word	0x00000000
        /*01cc*/ 	.word	0x00030830
        /*01d0*/ 	.short	0x010a
        /*01d2*/ 	.byte	0x3f
	.zero		1


	//   ....[15]....
        /*01d4*/ 	.word	0x00003c10
        /*01d8*/ 	.word	0x00000005
        /*01dc*/ 	.word	0x00000000
        /*01e0*/ 	.short	0x0101
        /*01e2*/ 	.byte	0x3f
	.zero		1


	//   ....[16]....
        /*01e4*/ 	.word	0x00003f30
        /*01e8*/ 	.word	0x00000000
        /*01ec*/ 	.word	0x00000000
        /*01f0*/ 	.short	0x0101
        /*01f2*/ 	.byte	0x3f
	.zero		1


	//   ....[17]....
        /*01f4*/ 	.word	0x00007830
        /*01f8*/ 	.word	0x00000010
        /*01fc*/ 	.word	0x00030820
        /*0200*/ 	.short	0x010a
        /*0202*/ 	.byte	0x3f
	.zero		1


	//   ....[18]....
        /*0204*/ 	.word	0x00007f70
        /*0208*/ 	.word	0x00000010
        /*020c*/ 	.word	0x00030840
        /*0210*/ 	.short	0x010a
        /*0212*/ 	.byte	0x3f
	.zero		1


	//   ....[19]....
        /*0214*/ 	.word	0x00008210
        /*0218*/ 	.word	0x00000010
        /*021c*/ 	.word	0x00030828
        /*0220*/ 	.short	0x010a
        /*0222*/ 	.byte	0x3f
	.zero		1


	//   ....[20]....
        /*0224*/ 	.word	0x000084b0
        /*0228*/ 	.word	0x00000010
        /*022c*/ 	.word	0x00030848
        /*0230*/ 	.short	0x010a
        /*0232*/ 	.byte	0x3f
	.zero		1


	//   ....[21]....
        /*0234*/ 	.word	0x00008700
        /*0238*/ 	.word	0x00000010
        /*023c*/ 	.word	0x00030820
        /*0240*/ 	.short	0x010a
        /*0242*/ 	.byte	0x3f
	.zero		1


	//   ....[22]....
        /*0244*/ 	.word	0x00008a20
        /*0248*/ 	.word	0x00000010
        /*024c*/ 	.word	0x00030840
        /*0250*/ 	.short	0x010a
        /*0252*/ 	.byte	0x3f
	.zero		1


	//   ....[23]....
        /*0254*/ 	.word	0x00008c90
        /*0258*/ 	.word	0x00000010
        /*025c*/ 	.word	0x00030828
        /*0260*/ 	.short	0x010a
        /*0262*/ 	.byte	0x3f
	.zero		1


	//   ....[24]....
        /*0264*/ 	.word	0x00008f80
        /*0268*/ 	.word	0x00000003
        /*026c*/ 	.word	0x00030840
        /*0270*/ 	.short	0x010a
        /*0272*/ 	.byte	0x3f
	.zero		1


	//   ....[25]....
        /*0274*/ 	.word	0x000093c0
        /*0278*/ 	.word	0x00000006
        /*027c*/ 	.word	0x00000000
        /*0280*/ 	.short	0x010a
        /*0282*/ 	.byte	0x3f
	.zero		1


	//   ....[26]....
        /*0284*/ 	.word	0x00009420
        /*0288*/ 	.word	0x00000003
        /*028c*/ 	.word	0x00000000
        /*0290*/ 	.short	0x010a
        /*0292*/ 	.byte	0x3f
	.zero		1


	//   ....[27]....
        /*0294*/ 	.word	0x00009480
        /*0298*/ 	.word	0x00000000
        /*029c*/ 	.word	0x00000000
        /*02a0*/ 	.short	0x010a
        /*02a2*/ 	.byte	0x3f
	.zero		1


	//   ....[28]....
        /*02a4*/ 	.word	0x000094b0
        /*02a8*/ 	.word	0x00000003
        /*02ac*/ 	.word	0x00000000
        /*02b0*/ 	.short	0x010a
        /*02b2*/ 	.byte	0x3f
	.zero		1


	//   ....[29]....
        /*02b4*/ 	.word	0x00009580
        /*02b8*/ 	.word	0x000000e5
        /*02bc*/ 	.word	0x00030800
        /*02c0*/ 	.short	0x010a
        /*02c2*/ 	.byte	0x3f
	.zero		1


	//   ....[30]....
        /*02c4*/ 	.word	0x000095d0
        /*02c8*/ 	.word	0x00000000
        /*02cc*/ 	.word	0x00030810
        /*02d0*/ 	.short	0x010a
        /*02d2*/ 	.byte	0x3f
	.zero		1


	//   ....[31]....
        /*02d4*/ 	.word	0x00009620
        /*02d8*/ 	.word	0x00000000
        /*02dc*/ 	.word	0x00030830
        /*02e0*/ 	.short	0x010a
        /*02e2*/ 	.byte	0x3f
	.zero		1


	//   ....[32]....
        /*02e4*/ 	.word	0x00009670
        /*02e8*/ 	.word	0x00000010
        /*02ec*/ 	.word	0x00030820
        /*02f0*/ 	.short	0x010a
        /*02f2*/ 	.byte	0x3f
	.zero		1


	//   ....[33]....
        /*02f4*/ 	.word	0x000096c0
        /*02f8*/ 	.word	0x00000010
        /*02fc*/ 	.word	0x00030840
        /*0300*/ 	.short	0x010a
        /*0302*/ 	.byte	0x3f
	.zero		1


	//   ....[34]....
        /*0304*/ 	.word	0x00009710
        /*0308*/ 	.word	0x00000010
        /*030c*/ 	.word	0x00030828
        /*0310*/ 	.short	0x010a
        /*0312*/ 	.byte	0x3f
	.zero		1


	//   ....[35]....
        /*0314*/ 	.word	0x00009760
        /*0318*/ 	.word	0x00000010
        /*031c*/ 	.word	0x00030848
        /*0320*/ 	.short	0x010a
        /*0322*/ 	.byte	0x3f
	.zero		1


	//   ....[36]....
        /*0324*/ 	.word	0x000097c0
        /*0328*/ 	.word	0x00000010
        /*032c*/ 	.word	0x00030820
        /*0330*/ 	.short	0x010a
        /*0332*/ 	.byte	0x3f
	.zero		1


	//   ....[37]....
        /*0334*/ 	.word	0x00009810
        /*0338*/ 	.word	0x00000010
        /*033c*/ 	.word	0x00030840
        /*0340*/ 	.short	0x010a
        /*0342*/ 	.byte	0x3f
	.zero		1


	//   ....[38]....
        /*0344*/ 	.word	0x00009860
        /*0348*/ 	.word	0x00000010
        /*034c*/ 	.word	0x00030828
        /*0350*/ 	.short	0x010a
        /*0352*/ 	.byte	0x3f
	.zero		1


	//   ....[39]....
        /*0354*/ 	.word	0x000098b0
        /*0358*/ 	.word	0x00000003
        /*035c*/ 	.word	0x00030840
        /*0360*/ 	.short	0x010a
        /*0362*/ 	.byte	0x3f
	.zero		1


	//   ....[40]....
        /*0364*/ 	.word	0x00009980
        /*0368*/ 	.word	0x00000006
        /*036c*/ 	.word	0x00000000
        /*0370*/ 	.short	0x010a
        /*0372*/ 	.byte	0x3f
	.zero		1


	//   ....[41]....
        /*0374*/ 	.word	0x000099d0
        /*0378*/ 	.word	0x00000003
        /*037c*/ 	.word	0x00000000
        /*0380*/ 	.short	0x010a
        /*0382*/ 	.byte	0x3f
	.zero		1


	//   ....[42]....
        /*0384*/ 	.word	0x00009a20
        /*0388*/ 	.word	0x00000000
        /*038c*/ 	.word	0x00000000
        /*0390*/ 	.short	0x010a
        /*0392*/ 	.byte	0x3f
	.zero		1


	//----- nvinfo : EIATTR_NUM_MBARRIERS
	.align		4
.L_1306:
        /*0394*/ 	.byte	0x03, 0x38
        /*0396*/ 	.short	0x0009


	//----- nvinfo : EIATTR_EXIT_INSTR_OFFSETS
	.align		4
        /*0398*/ 	.byte	0x04, 0x1c
        /*039a*/ 	.short	(.L_1308 - .L_1307)


	//   ....[0]....
.L_1307:
        /*039c*/ 	.word	0x00009500


	//----- nvinfo : EIATTR_MAX_THREADS
	.align		4
.L_1308:
        /*03a0*/ 	.byte	0x04, 0x05
        /*03a2*/ 	.short	(.L_1310 - .L_1309)
.L_1309:
        /*03a4*/ 	.word	0x00000180
        /*03a8*/ 	.word	0x00000001
        /*03ac*/ 	.word	0x00000001


	//----- nvinfo : EIATTR_CRS_STACK_SIZE
	.align		4
.L_1310:
        /*03b0*/ 	.byte	0x04, 0x1e
        /*03b2*/ 	.short	(.L_1312 - .L_1311)
.L_1311:
        /*03b4*/ 	.word	0x00000000


	//----- nvinfo : EIATTR_CBANK_PARAM_SIZE
	.align		4
.L_1312:
        /*03b8*/ 	.byte	0x03, 0x19
        /*03ba*/ 	.short	0x0970


	//----- nvinfo : EIATTR_PARAM_CBANK
	.align		4
        /*03bc*/ 	.byte	0x04, 0x0a
        /*03be*/ 	.short	(.L_1314 - .L_1313)
	.align		4
.L_1313:
        /*03c0*/ 	.word	index@(.nv.constant0._ZN7cutlass13device_kernelIN5flash11enable_sm90INS1_16FlashAttnBwdSm90INS1_25CollectiveMainloopBwdSm90ILi2ELi2ELi2EN4cute5tupleIJNS5_1CILi1EEES8_S8_EEENS6_IJNS7_ILi64EEENS7_ILi128EEESB_EEENS_10bfloat16_tEfNS_4arch4Sm90ELb0ELb1ELb0ELb0ELb0ELb1ELb0ELb0ELi2ELi1ELi2ELi1ELb0EEENS1_21CollectiveEpilogueBwdISC_SD_SF_Li256ELb0ELb0ELi1EEENS1_19SingleTileSchedulerILb0ELb0ELb0ELi128EEEEEEEEEvNT_6ParamsE)
        /*03c4*/ 	.short	0x0210
        /*03c6*/ 	.short	0x0970


	//----- nvinfo : EIATTR_SW_WAR
	.align		4
.L_1314:
        /*03c8*/ 	.byte	0x04, 0x36
        /*03ca*/ 	.short	(.L_1316 - .L_1315)
.L_1315:
        /*03cc*/ 	.word	0x00000008
.L_1316:


//--------------------- .nv.info._ZN7cutlass13device_kernelIN5flash11enable_sm90INS1_16FlashAttnBwdSm90INS1_25CollectiveMainloopBwdSm90ILi2ELi2ELi2EN4cute5tupleIJNS5_1CILi1EEES8_S8_EEENS6_IJNS7_ILi64EEENS7_ILi128EEESB_EEENS_10bfloat16_tEfNS_4arch4Sm90ELb0ELb1ELb0ELb0ELb1ELb1ELb0ELb0ELi2ELi1ELi2ELi1ELb0EEENS1_21CollectiveEpilogueBwdISC_SD_SF_Li256ELb0ELb0ELi1EEENS1_19SingleTileSchedulerILb0ELb0ELb0ELi128EEEEEEEEEvNT_6ParamsE --------------------------
	.section	.nv.info._ZN7cutlass13device_kernelIN5flash11enable_sm90INS1_16FlashAttnBwdSm90INS1_25CollectiveMainloopBwdSm90ILi2ELi2ELi2EN4cute5tupleIJNS5_1CILi1EEES8_S8_EEENS6_IJNS7_ILi64EEENS7_ILi128EEESB_EEENS_10bfloat16_tEfNS_4arch4Sm90ELb0ELb1ELb0ELb0ELb1ELb1ELb0ELb0ELi2ELi1ELi2ELi1ELb0EEENS1_21CollectiveEpilogueBwdISC_SD_SF_Li256ELb0ELb0ELi1EEENS1_19SingleTileSchedulerILb0ELb0ELb0ELi128EEEEEEEEEvNT_6ParamsE,"",@"SHT_CUDA_INFO"
	.sectionflags	@""
	.align	4


	//----- nvinfo : EIATTR_CUDA_API_VERSION
	.align		4
        /*0000*/ 	.byte	0x04, 0x37
        /*0002*/ 	.short	(.L_1318 - .L_1317)
.L_1317:
        /*0004*/ 	.word	0x00000082


	//----- nvinfo : EIATTR_KPARAM_INFO
	.align		4
.L_1318:
        /*0008*/ 	.byte	0x04, 0x17
        /*000a*/ 	.short	(.L_1320 - .L_1319)
.L_1319:
        /*000c*/ 	.word	0x00000000
        /*0010*/ 	.short	0x0000
        /*0012*/ 	.short	0x0070
        /*0014*/ 	.byte	0x00, 0xf0, 0x01, 0x24


	//----- nvinfo : EIATTR_SPARSE_MMA_MASK
	.align		4
.L_1320:
        /*0018*/ 	.byte	0x03, 0x50
        /*001a*/ 	.short	0x0000


	//----- nvinfo : EIATTR_MAXREG_COUNT
	.align		4
        /*001c*/ 	.byte	0x03, 0x1b
        /*001e*/ 	.short	0x00a8


	//----- nvinfo : EIATTR_NUM_BARRIERS
	.align		4
        /*0020*/ 	.byte	0x02, 0x4c
        /*0022*/ 	.byte	0x10
	.zero		1


	//----- nvinfo : EIATTR_EXTERNS
	.align		4
        /*0024*/ 	.byte	0x04, 0x0f
        /*0026*/ 	.short	(.L_1322 - .L_1321)


	//   ....[0]....
	.align		4
.L_1321:
        /*0028*/ 	.word	index@(__assertfail)


	//----- nvinfo : EIATTR_ANNOTATIONS
	.align		4
.L_1322:
        /*002c*/ 	.byte	0x04, 0x55
        /*002e*/ 	.short	(.L_1324 - .L_1323)


	//   ....[0]....
.L_1323:
        /*0030*/ 	.word	0x00000001
        /*0034*/ 	.byte	0xf0, 0x8b, 0x00, 0x00, 0x01, 0x00, 0x00, 0x00, 0xe0, 0x8d, 0x00, 0x00, 0x01, 0x00, 0x00, 0x00
        /*0044*/ 	.byte	0xd0, 0x98, 0x00, 0x00, 0x01, 0x00, 0x00, 0x00, 0xf0, 0x98, 0x00, 0x00, 0x01, 0x00, 0x00, 0x00
        /*0054*/ 	.byte	0x90, 0x9d, 0x00, 0x00


	//----- nvinfo : EIATTR_MERCURY_ISA_VERSION
	.align		4
.L_1324:
        /*0058*/ 	.byte	0x03, 0x5f
        /*005a*/ 	.short	0x0101


	//----- nvinfo : EIATTR_INT_WARP_WIDE_INSTR_OFFSETS
	.align		4
        /*005c*/ 	.byte	0x04, 0x31
        /*005e*/ 	.short	(.L_1326 - .L_1325)


	//   ....[0]....
.L_1325:
        /*0060*/ 	.word	0x000001f0


	//   ....[1]....
        /*0064*/ 	.word	0x00000220


	//   ....[2]....
        /*0068*/ 	.word	0x00007040


	//   ....[3]....
        /*006c*/ 	.word	0x00007640


	//   ....[4]....
        /*0070*/ 	.word	0x00007af0


	//   ....[5]....
        /*0074*/ 	.word	0x00007dc0


	//   ....[6]....
        /*0078*/ 	.word	0x00008020


	//   ....[7]....
        /*007c*/ 	.word	0x000081b0


	//----- nvinfo : EIATTR_COOP_GROUP_MASK_REGIDS
	.align		4
.L_1326:
        /*0080*/ 	.byte	0x04, 0x29
        /*0082*/ 	.short	(.L_1328 - .L_1327)


	//   ....[0]....
.L_1327:
        /*0084*/ 	.word	0xffffffff


	//   ....[1]....
        /*0088*/ 	.word	0xffffffff


	//   ....[2]....
        /*008c*/ 	.word	0xffffffff


	//   ....[3]....
        /*0090*/ 	.word	0xffffffff


	//   ....[4]....
        /*0094*/ 	.word	0xffffffff


	//   ....[5]....
        /*0098*/ 	.word	0xffffffff


	//   ....[6]....
        /*009c*/ 	.word	0xffffffff


	//   ....[7]....
        /*00a0*/ 	.word	0xffffffff


	//   ....[8]....
        /*00a4*/ 	.word	0xffffffff


	//   ....[9]....
        /*00a8*/ 	.word	0xffffffff


	//   ....[10]....
        /*00ac*/ 	.word	0xffffffff


	//   ....[11]....
        /*00b0*/ 	.word	0xffffffff


	//   ....[12]....
        /*00b4*/ 	.word	0xffffffff


	//   ....[13]....
        /*00b8*/ 	.word	0xffffffff


	//   ....[14]....
        /*00bc*/ 	.word	0xffffffff


	//   ....[15]....
        /*00c0*/ 	.word	0xffffffff


	//   ....[16]....
        /*00c4*/ 	.word	0xffffffff


	//   ....[17]....
        /*00c8*/ 	.word	0x0500000f


	//   ....[18]....
        /*00cc*/ 	.word	0x0500000f


	//   ....[19]....
        /*00d0*/ 	.word	0x0500000f


	//   ....[20]....
        /*00d4*/ 	.word	0x0500000f


	//----- nvinfo : EIATTR_COOP_GROUP_INSTR_OFFSETS
	.align		4
.L_1328:
        /*00d8*/ 	.byte	0x04, 0x28
        /*00da*/ 	.short	(.L_1330 - .L_1329)


	//   ....[0]....
.L_1329:
        /*00dc*/ 	.word	0x00000070


	//   ....[1]....
        /*00e0*/ 	.word	0x00000200


	//   ....[2]....
        /*00e4*/ 	.word	0x00000250


	//   ....[3]....
        /*00e8*/ 	.word	0x00000440


	//   ....[4]....
        /*00ec*/ 	.word	0x00000670


	//   ....[5]....
        /*00f0*/ 	.word	0x000011e0


	//   ....[6]....
        /*00f4*/ 	.word	0x00004ba0


	//   ....[7]....
        /*00f8*/ 	.word	0x000066e0


	//   ....[8]....
        /*00fc*/ 	.word	0x00006c40


	//   ....[9]....
        /*0100*/ 	.word	0x00006f70


	//   ....[10]....
        /*0104*/ 	.word	0x000072c0


	//   ....[11]....
        /*0108*/ 	.word	0x00007570


	//   ....[12]....
        /*010c*/ 	.word	0x000077b0


	//   ....[13]....
        /*0110*/ 	.word	0x00007a20


	//   ....[14]....
        /*0114*/ 	.word	0x00007d00


	//   ....[15]....
        /*0118*/ 	.word	0x00007f20


	//   ....[16]....
        /*011c*/ 	.word	0x000080b0


	//   ....[17]....
        /*0120*/ 	.word	0x0000a450


	//   ....[18]....
        /*0124*/ 	.word	0x0000a5a0


	//   ....[19]....
        /*0128*/ 	.word	0x0000a610


	//   ....[20]....
        /*012c*/ 	.word	0x0000a680


	//----- nvinfo : EIATTR_REG_RECONFIG
	.align		4
.L_1330:
        /*0130*/ 	.byte	0x01, 0x54
	.zero		2


	//----- nvinfo : EIATTR_SYSCALL_OFFSETS
	.align		4
        /*0134*/ 	.byte	0x04, 0x46
        /*0136*/ 	.short	(.L_1332 - .L_1331)


	//   ....[0]....
.L_1331:
        /*0138*/ 	.word	0x00000e20


	//   ....[1]....
        /*013c*/ 	.word	0x00000f10


	//   ....[2]....
        /*0140*/ 	.word	0x00001070


	//   ....[3]....
        /*0144*/ 	.word	0x00001160


	//   ....[4]....
        /*0148*/ 	.word	0x00004510


	//   ....[5]....
        /*014c*/ 	.word	0x00004650


	//   ....[6]....
        /*0150*/ 	.word	0x00004770


	//   ....[7]....
        /*0154*/ 	.word	0x00004890


	//----- nvinfo : EIATTR_MBARRIER_INSTR_OFFSETS
	.align		4
.L_1332:
        /*0158*/ 	.byte	0x04, 0x39
        /*015a*/ 	.short	(.L_1334 - .L_1333)


	//   ....[0]....
.L_1333:
        /*015c*/ 	.word	0x000002f0
        /*0160*/ 	.word	0x000000ff
        /*0164*/ 	.word	0x00030800
        /*0168*/ 	.short	0x0100
        /*016a*/ 	.byte	0x06
	.zero		1


	//   ....[1]....
        /*016c*/ 	.word	0x000003f0
        /*0170*/ 	.word	0x000000ff
        /*0174*/ 	.word	0x00030810
        /*0178*/ 	.short	0x0100
        /*017a*/ 	.byte	0x08
	.zero		1


	//   ....[2]....
        /*017c*/ 	.word	0x00000400
        /*0180*/ 	.word	0x000000ff
        /*0184*/ 	.word	0x00030820
        /*0188*/ 	.short	0x0100
        /*018a*/ 	.byte	0x08
	.zero		1


	//   ....[3]....
        /*018c*/ 	.word	0x00000410
        /*0190*/ 	.word	0x000000ff
        /*0194*/ 	.word	0x00030818
        /*0198*/ 	.short	0x0100
        /*019a*/ 	.byte	0x08
	.zero		1


	//   ....[4]....
        /*019c*/ 	.word	0x00000420
        /*01a0*/ 	.word	0x000000ff
        /*01a4*/ 	.word	0x00030828
        /*01a8*/ 	.short	0x0100
        /*01aa*/ 	.byte	0x08
	.zero		1


	//   ....[5]....
        /*01ac*/ 	.word	0x00000550
        /*01b0*/ 	.word	0x000000ff
        /*01b4*/ 	.word	0x00030830
        /*01b8*/ 	.short	0x0100
        /*01ba*/ 	.byte	0x08
	.zero		1


	//   ....[6]....
        /*01bc*/ 	.word	0x00000560
        /*01c0*/ 	.word	0x000000ff
        /*01c4*/ 	.word	0x00030840
        /*01c8*/ 	.short	0x0100
        /*01ca*/ 	.byte	0x08
	.zero		1


	//   ....[7]....
        /*01cc*/ 	.word	0x00000570
        /*01d0*/ 	.word	0x000000ff
        /*01d4*/ 	.word	0x00030838
        /*01d8*/ 	.short	0x0100
        /*01da*/ 	.byte	0x08
	.zero		1


	//   ....[8]....
        /*01dc*/ 	.word	0x00000580
        /*01e0*/ 	.word	0x000000ff
        /*01e4*/ 	.word	0x00030848
        /*01e8*/ 	.short	0x0100
        /*01ea*/ 	.byte	0x08
	.zero		1


	//   ....[9]....
        /*01ec*/ 	.word	0x00001210
        /*01f0*/ 	.word	0x000000e7
        /*01f4*/ 	.word	0x00030800
        /*01f8*/ 	.short	0x010a
        /*01fa*/ 	.byte	0x3f
	.zero		1


	//   ....[10]....
        /*01fc*/ 	.word	0x00001340
        /*0200*/ 	.word	0x000000e7
        /*0204*/ 	.word	0x00030800
        /*0208*/ 	.short	0x010a
        /*020a*/ 	.byte	0x3f
	.zero		1


	//   ....[11]....
        /*020c*/ 	.word	0x000019d0
        /*0210*/ 	.word	0x00000000
        /*0214*/ 	.word	0x00030810
        /*0218*/ 	.short	0x010a
        /*021a*/ 	.byte	0x3f
	.zero		1


	//   ....[12]....
        /*021c*/ 	.word	0x00001a10
        /*0220*/ 	.word	0x00000000
        /*0224*/ 	.word	0x00030810
        /*0228*/ 	.short	0x010a
        /*022a*/ 	.byte	0x3f
	.zero		1


	//   ....[13]....
        /*022c*/ 	.word	0x00001f40
        /*0230*/ 	.word	0x00000000
        /*0234*/ 	.word	0x00030830
        /*0238*/ 	.short	0x010a
        /*023a*/ 	.byte	0x3f
	.zero		1


	//   ....[14]....
        /*023c*/ 	.word	0x00001fc0
        /*0240*/ 	.word	0x00000000
        /*0244*/ 	.word	0x00030830
        /*0248*/ 	.short	0x010a
        /*024a*/ 	.byte	0x3f
	.zero		1


	//   ....[15]....
        /*024c*/ 	.word	0x00003c20
        /*0250*/ 	.word	0x00000005
        /*0254*/ 	.word	0x00000000
        /*0258*/ 	.short	0x0101
        /*025a*/ 	.byte	0x3f
	.zero		1


	//   ....[16]....
        /*025c*/ 	.word	0x00003f50
        /*0260*/ 	.word	0x00000000
        /*0264*/ 	.word	0x00000000
        /*0268*/ 	.short	0x0101
        /*026a*/ 	.byte	0x3f
	.zero		1


	//   ....[17]....
        /*026c*/ 	.word	0x00008730
        /*0270*/ 	.word	0x00000010
        /*0274*/ 	.word	0x00030820
        /*0278*/ 	.short	0x010a
        /*027a*/ 	.byte	0x3f
	.zero		1


	//   ....[18]....
        /*027c*/ 	.word	0x00008e70
        /*0280*/ 	.word	0x00000010
        /*0284*/ 	.word	0x00030840
        /*0288*/ 	.short	0x010a
        /*028a*/ 	.byte	0x3f
	.zero		1


	//   ....[19]....
        /*028c*/ 	.word	0x00009110
        /*0290*/ 	.word	0x00000010
        /*0294*/ 	.word	0x00030828
        /*0298*/ 	.short	0x010a
        /*029a*/ 	.byte	0x3f
	.zero		1


	//   ....[20]....
        /*029c*/ 	.word	0x000093b0
        /*02a0*/ 	.word	0x00000010
        /*02a4*/ 	.word	0x00030848
        /*02a8*/ 	.short	0x010a
        /*02aa*/ 	.byte	0x3f
	.zero		1


	//   ....[21]....
        /*02ac*/ 	.word	0x00009600
        /*02b0*/ 	.word	0x00000010
        /*02b4*/ 	.word	0x00030820
        /*02b8*/ 	.short	0x010a
        /*02ba*/ 	.byte	0x3f
	.zero		1


	//   ....[22]....
        /*02bc*/ 	.word	0x00009920
        /*02c0*/ 	.word	0x00000010
        /*02c4*/ 	.word	0x00030840
        /*02c8*/ 	.short	0x010a
        /*02ca*/ 	.byte	0x3f
	.zero		1


	//   ....[23]....
        /*02cc*/ 	.word	0x00009b90
        /*02d0*/ 	.word	0x00000010
        /*02d4*/ 	.word	0x00030828
        /*02d8*/ 	.short	0x010a
        /*02da*/ 	.byte	0x3f
	.zero		1


	//   ....[24]....
        /*02dc*/ 	.word	0x00009e80
        /*02e0*/ 	.word	0x00000003
        /*02e4*/ 	.word	0x00030840
        /*02e8*/ 	.short	0x010a
        /*02ea*/ 	.byte	0x3f
	.zero		1


	//   ....[25]....
        /*02ec*/ 	.word	0x0000a2c0
        /*02f0*/ 	.word	0x00000006
        /*02f4*/ 	.word	0x00000000
        /*02f8*/ 	.short	0x010a
        /*02fa*/ 	.byte	0x3f
	.zero		1


	//   ....[26]....
        /*02fc*/ 	.word	0x0000a320
        /*0300*/ 	.word	0x00000003
        /*0304*/ 	.word	0x00000000
        /*0308*/ 	.short	0x010a
        /*030a*/ 	.byte	0x3f
	.zero		1


	//   ....[27]....
        /*030c*/ 	.word	0x0000a380
        /*0310*/ 	.word	0x00000000
        /*0314*/ 	.word	0x00000000
        /*0318*/ 	.short	0x010a
        /*031a*/ 	.byte	0x3f
	.zero		1


	//   ....[28]....
        /*031c*/ 	.word	0x0000a3b0
        /*0320*/ 	.word	0x00000003
        /*0324*/ 	.word	0x00000000
        /*0328*/ 	.short	0x010a
        /*032a*/ 	.byte	0x3f
	.zero		1


	//   ....[29]....
        /*032c*/ 	.word	0x0000a480
        /*0330*/ 	.word	0x000000e7
        /*0334*/ 	.word	0x00030800
        /*0338*/ 	.short	0x010a
        /*033a*/ 	.byte	0x3f
	.zero		1


	//   ....[30]....
        /*033c*/ 	.word	0x0000a4d0
        /*0340*/ 	.word	0x00000000
        /*0344*/ 	.word	0x00030810
        /*0348*/ 	.short	0x010a
        /*034a*/ 	.byte	0x3f
	.zero		1


	//   ....[31]....
        /*034c*/ 	.word	0x0000a520
        /*0350*/ 	.word	0x00000000
        /*0354*/ 	.word	0x00030830
        /*0358*/ 	.short	0x010a
        /*035a*/ 	.byte	0x3f
	.zero		1


	//   ....[32]....
        /*035c*/ 	.word	0x0000a6c0
        /*0360*/ 	.word	0x00000010
        /*0364*/ 	.word	0x00030820
        /*0368*/ 	.short	0x010a
        /*036a*/ 	.byte	0x3f
	.zero		1


	//   ....[33]....
        /*036c*/ 	.word	0x0000a710
        /*0370*/ 	.word	0x00000010
        /*0374*/ 	.word	0x00030840
        /*0378*/ 	.short	0x010a
        /*037a*/ 	.byte	0x3f
	.zero		1


	//   ....[34]....
        /*037c*/ 	.word	0x0000a760
        /*0380*/ 	.word	0x00000010
        /*0384*/ 	.word	0x00030828
        /*0388*/ 	.short	0x010a
        /*038a*/ 	.byte	0x3f
	.zero		1


	//   ....[35]....
        /*038c*/ 	.word	0x0000a7b0
        /*0390*/ 	.word	0x00000010
        /*0394*/ 	.word	0x00030848
        /*0398*/ 	.short	0x010a
        /*039a*/ 	.byte	0x3f
	.zero		1


	//   ....[36]....
        /*039c*/ 	.word	0x0000a810
        /*03a0*/ 	.word	0x00000010
        /*03a4*/ 	.word	0x00030820
        /*03a8*/ 	.short	0x010a
        /*03aa*/ 	.byte	0x3f
	.zero		1


	//   ....[37]....
        /*03ac*/ 	.word	0x0000a860
        /*03b0*/ 	.word	0x00000010
        /*03b4*/ 	.word	0x00030840
        /*03b8*/ 	.short	0x010a
        /*03ba*/ 	.byte	0x3f
	.zero		1


	//   ....[38]....
        /*03bc*/ 	.word	0x0000a8b0
        /*03c0*/ 	.word	0x00000010
        /*03c4*/ 	.word	0x00030828
        /*03c8*/ 	.short	0x010a
        /*03ca*/ 	.byte	0x3f
	.zero		1


	//   ....[39]....
        /*03cc*/ 	.word	0x0000a900
        /*03d0*/ 	.word	0x00000003
        /*03d4*/ 	.word	0x00030840
        /*03d8*/ 	.short	0x010a
        /*03da*/ 	.byte	0x3f
	.zero		1


	//   ....[40]....
        /*03dc*/ 	.word	0x0000a9d0
        /*03e0*/ 	.word	0x00000006
        /*03e4*/ 	.word	0x00000000
        /*03e8*/ 	.short	0x010a
        /*03ea*/ 	.byte	0x3f
	.zero		1


	//   ....[41]....
        /*03ec*/ 	.word	0x0000aa20
        /*03f0*/ 	.word	0x00000003
        /*03f4*/ 	.word	0x00000000
        /*03f8*/ 	.short	0x010a
        /*03fa*/ 	.byte	0x3f
	.zero		1


	//   ....[42]....
        /*03fc*/ 	.word	0x0000aa70
        /*0400*/ 	.word	0x00000000
        /*0404*/ 	.word	0x00000000
        /*0408*/ 	.short	0x010a
        /*040a*/ 	.byte	0x3f
	.zero		1


	//----- nvinfo : EIATTR_NUM_MBARRIERS
	.align		4
.L_1334:
        /*040c*/ 	.byte	0x03, 0x38
        /*040e*/ 	.short	0x0009


	//----- nvinfo : EIATTR_EXIT_INSTR_OFFSETS
	.align		4
        /*0410*/ 	.byte	0x04, 0x1c
        /*0412*/ 	.short	(.L_1336 - .L_1335)


	//   ....[0]....
.L_1335:
        /*0414*/ 	.word	0x0000a400


	//----- nvinfo : EIATTR_MAX_THREADS
	.align		4
.L_1336:
        /*0418*/ 	.byte	0x04, 0x05
        /*041a*/ 	.short	(.L_1338 - .L_1337)
.L_1337:
        /*041c*/ 	.word	0x00000180
        /*0420*/ 	.word	0x00000001
        /*0424*/ 	.word	0x00000001


	//----- nvinfo : EIATTR_CRS_STACK_SIZE
	.align		4
.L_1338:
        /*0428*/ 	.byte	0x04, 0x1e
        /*042a*/ 	.short	(.L_1340 - .L_1339)
.L_1339:
        /*042c*/ 	.word	0x00000000


	//----- nvinfo : EIATTR_CBANK_PARAM_SIZE
	.align		4
.L_1340:
        /*0430*/ 	.byte	0x03, 0x19
        /*0432*/ 	.short	0x0970


	//----- nvinfo : EIATTR_PARAM_CBANK
	.align		4
        /*0434*/ 	.byte	0x04, 0x0a
        /*0436*/ 	.short	(.L_1342 - .L_1341)
	.align		4
.L_1341:
        /*0438*/ 	.word	index@(.nv.constant0._ZN7cutlass13device_kernelIN5flash11enable_sm90INS1_16FlashAttnBwdSm90INS1_25CollectiveMainloopBwdSm90ILi2ELi2ELi2EN4cute5tupleIJNS5_1CILi1EEES8_S8_EEENS6_IJNS7_ILi64EEENS7_ILi128EEESB_EEENS_10bfloat16_tEfNS_4arch4Sm90ELb0ELb1ELb0ELb0ELb1ELb1ELb0ELb0ELi2ELi1ELi2ELi1ELb0EEENS1_21CollectiveEpilogueBwdISC_SD_SF_Li256ELb0ELb0ELi1EEENS1_19SingleTileSchedulerILb0ELb0ELb0ELi128EEEEEEEEEvNT_6ParamsE)
        /*043c*/ 	.short	0x0210
        /*043e*/ 	.short	0x0970


	//----- nvinfo : EIATTR_SW_WAR
	.align		4
.L_1342:
        /*0440*/ 	.byte	0x04, 0x36
        /*0442*/ 	.short	(.L_1344 - .L_1343)
.L_1343:
        /*0444*/ 	.word	0x00000008
.L_1344:


//--------------------- .nv.info._ZN7cutlass13device_kernelIN5flash11enable_sm90INS1_16FlashAttnBwdSm90INS1_25CollectiveMainloopBwdSm90ILi2ELi2ELi2EN4cute5tupleIJNS5_1CILi1EEES8_S8_EEENS6_IJNS7_ILi64EEENS7_ILi128EEESB_EEENS_10bfloat16_tEfNS_4arch4Sm90ELb0ELb1ELb0ELb0ELb0ELb1ELb0ELb0ELi2ELi1ELi2ELi1ELb0EEENS1_24CollectiveEpilogueBwdGQAISC_fSF_Li256ELb0ELb0EEENS1_19SingleTileSchedulerILb0ELb0ELb0ELi128EEEEEEEEEvNT_6ParamsE --------------------------
	.section	.nv.info._ZN7cutlass13device_kernelIN5flash11enable_sm90INS1_16FlashAttnBwdSm90INS1_25CollectiveMainloopBwdSm90ILi2ELi2ELi2EN4cute5tupleIJNS5_1CILi1EEES8_S8_EEENS6_IJNS7_ILi64EEENS7_ILi128EEESB_EEENS_10bfloat16_tEfNS_4arch4Sm90ELb0ELb1ELb0ELb0ELb0ELb1ELb0ELb0ELi2ELi1ELi2ELi1ELb0EEENS1_24CollectiveEpilogueBwdGQAISC_fSF_Li256ELb0ELb0EEENS1_19SingleTileSchedulerILb0ELb0ELb0ELi128EEEEEEEEEvNT_6ParamsE,"",@"SHT_CUDA_INFO"
	.sectionflags	@""
	.align	4


	//----- nvinfo : EIATTR_CUDA_API_VERSION
	.align		4
        /*0000*/ 	.byte	0x04, 0x37
        /*0002*/ 	.short	(.L_1346 - .L_1345)
.L_1345:
        /*0004*/ 	.word	0x00000082


	//----- nvinfo : EIATTR_KPARAM_INFO
	.align		4
.L_1346:
        /*0008*/ 	.byte	0x04, 0x17
        /*000a*/ 	.short	(.L_1348 - .L_1347)
.L_1347:
        /*000c*/ 	.word	0x00000000
        /*0010*/ 	.short	0x0000
        /*0012*/ 	.short	0x0070
        /*0014*/ 	.byte	0x00, 0xf0, 0x01, 0x1a


	//----- nvinfo : EIATTR_SPARSE_MMA_MASK
	.align		4
.L_1348:
        /*0018*/ 	.byte	0x03, 0x50
        /*001a*/ 	.short	0x0000


	//----- nvinfo : EIATTR_MAXREG_COUNT
	.align		4
        /*001c*/ 	.byte	0x03, 0x1b
        /*001e*/ 	.short	0x00a8


	//----- nvinfo : EIATTR_NUM_BARRIERS
	.align		4
        /*0020*/ 	.byte	0x02, 0x4c
        /*0022*/ 	.byte	0x10
	.zero		1


	//----- nvinfo : EIATTR_EXTERNS
	.align		4
        /*0024*/ 	.byte	0x04, 0x0f
        /*0026*/ 	.short	(.L_1350 - .L_1349)


	//   ....[0]....
	.align		4
.L_1349:
        /*0028*/ 	.word	index@(__assertfail)


	//----- nvinfo : EIATTR_ANNOTATIONS
	.align		4
.L_1350:
        /*002c*/ 	.byte	0x04, 0x55
        /*002e*/ 	.short	(.L_1352 - .L_1351)


	//   ....[0]....
.L_1351:
        /*0030*/ 	.word	0x00000001
        /*0034*/ 	.byte	0xd0, 0x61, 0x00, 0x00, 0x01, 0x00, 0x00, 0x00, 0xc0, 0x63, 0x00, 0x00, 0x01, 0x00, 0x00, 0x00
        /*0044*/ 	.byte	0xb0, 0x6e, 0x00, 0x00, 0x01, 0x00, 0x00, 0x00, 0xd0, 0x6e, 0x00, 0x00, 0x01, 0x00, 0x00, 0x00
        /*0054*/ 	.byte	0x70, 0x73, 0x00, 0x00


	//----- nvinfo : EIATTR_MERCURY_ISA_VERSION
	.align		4
.L_1352:
        /*0058*/ 	.byte	0x03, 0x5f
        /*005a*/ 	.short	0x0101


	//----- nvinfo : EIATTR_INT_WARP_WIDE_INSTR_OFFSETS
	.align		4
        /*005c*/ 	.byte	0x04, 0x31
        /*005e*/ 	.short	(.L_1354 - .L_1353)


	//   ....[0]....
.L_1353:
        /*0060*/ 	.word	0x00000190


	//   ....[1]....
        /*0064*/ 	.word	0x000001c0


	//----- nvinfo : EIATTR_COOP_GROUP_MASK_REGIDS
	.align		4
.L_1354:
        /*0068*/ 	.byte	0x04, 0x29
        /*006a*/ 	.short	(.L_1356 - .L_1355)


	//   ....[0]....
.L_1355:
        /*006c*/ 	.word	0xffffffff


	//   ....[1]....
        /*0070*/ 	.word	0xffffffff


	//   ....[2]....
        /*0074*/ 	.word	0xffffffff


	//   ....[3]....
        /*0078*/ 	.word	0xffffffff


	//   ....[4]....
        /*007c*/ 	.word	0xffffffff


	//   ....[5]....
        /*0080*/ 	.word	0xffffffff


	//   ....[6]....
        /*0084*/ 	.word	0xffffffff


	//   ....[7]....
        /*0088*/ 	.word	0x0500000f


	//----- nvinfo : EIATTR_COOP_GROUP_INSTR_OFFSETS
	.align		4
.L_1356:
        /*008c*/ 	.byte	0x04, 0x28
        /*008e*/ 	.short	(.L_1358 - .L_1357)


	//   ....[0]....
.L_1357:
        /*0090*/ 	.word	0x00000070


	//   ....[1]....
        /*0094*/ 	.word	0x000001a0


	//   ....[2]....
        /*0098*/ 	.word	0x000001f0


	//   ....[3]....
        /*009c*/ 	.word	0x000003e0


	//   ....[4]....
        /*00a0*/ 	.word	0x00000600


	//   ....[5]....
        /*00a4*/ 	.word	0x00001170


	//   ....[6]....
        /*00a8*/ 	.word	0x00004bc0


	//   ....[7]....
        /*00ac*/ 	.word	0x00007a30


	//----- nvinfo : EIATTR_REG_RECONFIG
	.align		4
.L_1358:
        /*00b0*/ 	.byte	0x01, 0x54
	.zero		2


	//----- nvinfo : EIATTR_SYSCALL_OFFSETS
	.align		4
        /*00b4*/ 	.byte	0x04, 0x46
        /*00b6*/ 	.short	(.L_1360 - .L_1359)


	//   ....[0]....
.L_1359:
        /*00b8*/ 	.word	0x00000db0


	//   ....[1]....
        /*00bc*/ 	.word	0x00000ea0


	//   ....[2]....
        /*00c0*/ 	.word	0x00001000


	//   ....[3]....
        /*00c4*/ 	.word	0x000010f0


	//----- nvinfo : EIATTR_MBARRIER_INSTR_OFFSETS
	.align		4
.L_1360:
        /*00c8*/ 	.byte	0x04, 0x39
        /*00ca*/ 	.short	(.L_1362 - .L_1361)


	//   ....[0]....
.L_1361:
        /*00cc*/ 	.word	0x00000290
        /*00d0*/ 	.word	0x000000ff
        /*00d4*/ 	.word	0x00030800
        /*00d8*/ 	.short	0x0100
        /*00da*/ 	.byte	0x06
	.zero		1


	//   ....[1]....
        /*00dc*/ 	.word	0x00000390
        /*00e0*/ 	.word	0x000000ff
        /*00e4*/ 	.word	0x00030810
        /*00e8*/ 	.short	0x0100
        /*00ea*/ 	.byte	0x08
	.zero		1


	//   ....[2]....
        /*00ec*/ 	.word	0x000003a0
        /*00f0*/ 	.word	0x000000ff
        /*00f4*/ 	.word	0x00030820
        /*00f8*/ 	.short	0x0100
        /*00fa*/ 	.byte	0x08
	.zero		1


	//   ....[3]....
        /*00fc*/ 	.word	0x000003b0
        /*0100*/ 	.word	0x000000ff
        /*0104*/ 	.word	0x00030818
        /*0108*/ 	.short	0x0100
        /*010a*/ 	.byte	0x08
	.zero		1


	//   ....[4]....
        /*010c*/ 	.word	0x000003c0
        /*0110*/ 	.word	0x000000ff
        /*0114*/ 	.word	0x00030828
        /*0118*/ 	.short	0x0100
        /*011a*/ 	.byte	0x08
	.zero		1


	//   ....[5]....
        /*011c*/ 	.word	0x000004f0
        /*0120*/ 	.word	0x000000ff
        /*0124*/ 	.word	0x00030830
        /*0128*/ 	.short	0x0100
        /*012a*/ 	.byte	0x08
	.zero		1


	//   ....[6]....
        /*012c*/ 	.word	0x00000500
        /*0130*/ 	.word	0x000000ff
        /*0134*/ 	.word	0x00030840
        /*0138*/ 	.short	0x0100
        /*013a*/ 	.byte	0x08
	.zero		1


	//   ....[7]....
        /*013c*/ 	.word	0x00000510
        /*0140*/ 	.word	0x000000ff
        /*0144*/ 	.word	0x00030838
        /*0148*/ 	.short	0x0100
        /*014a*/ 	.byte	0x08
	.zero		1


	//   ....[8]....
        /*014c*/ 	.word	0x00000520
        /*0150*/ 	.word	0x000000ff
        /*0154*/ 	.word	0x00030848
        /*0158*/ 	.short	0x0100
        /*015a*/ 	.byte	0x08
	.zero		1


	//   ....[9]....
        /*015c*/ 	.word	0x000011a0
        /*0160*/ 	.word	0x000000e5
        /*0164*/ 	.word	0x00030800
        /*0168*/ 	.short	0x010a
        /*016a*/ 	.byte	0x3f
	.zero		1


	//   ....[10]....
        /*016c*/ 	.word	0x000012d0
        /*0170*/ 	.word	0x000000e5
        /*0174*/ 	.word	0x00030800
        /*0178*/ 	.short	0x010a
        /*017a*/ 	.byte	0x3f
	.zero		1


	//   ....[11]....
        /*017c*/ 	.word	0x00001950
        /*0180*/ 	.word	0x00000000
        /*0184*/ 	.word	0x00030810
        /*0188*/ 	.short	0x010a
        /*018a*/ 	.byte	0x3f
	.zero		1


	//   ....[12]....
        /*018c*/ 	.word	0x00001990
        /*0190*/ 	.word	0x00000000
        /*0194*/ 	.word	0x00030810
        /*0198*/ 	.short	0x010a
        /*019a*/ 	.byte	0x3f
	.zero		1


	//   ....[13]....
        /*019c*/ 	.word	0x00001ec0
        /*01a0*/ 	.word	0x00000000
        /*01a4*/ 	.word	0x00030830
        /*01a8*/ 	.short	0x010a
        /*01aa*/ 	.byte	0x3f
	.zero		1


	//   ....[14]....
        /*01ac*/ 	.word	0x00001f40
        /*01b0*/ 	.word	0x00000000
        /*01b4*/ 	.word	0x00030830
        /*01b8*/ 	.short	0x010a
        /*01ba*/ 	.byte	0x3f
	.zero		1


	//   ....[15]....
        /*01bc*/ 	.word	0x00003ba0
        /*01c0*/ 	.word	0x00000005
        /*01c4*/ 	.word	0x00000000
        /*01c8*/ 	.short	0x0101
        /*01ca*/ 	.byte	0x3f
	.zero		1


	//   ....[16]....
        /*01cc*/ 	.word	0x00003ec0
        /*01d0*/ 	.word	0x00000000
        /*01d4*/ 	.word	0x00000000
        /*01d8*/ 	.short	0x0101
        /*01da*/ 	.byte	0x3f
	.zero		1


	//   ....[17]....
        /*01dc*/ 	.word	0x00005d10
        /*01e0*/ 	.word	0x00000010
        /*01e4*/ 	.word	0x00030820
        /*01e8*/ 	.short	0x010a
        /*01ea*/ 	.byte	0x3f
	.zero		1


	//   ....[18]....
        /*01ec*/ 	.word	0x00006450
        /*01f0*/ 	.word	0x00000010
        /*01f4*/ 	.word	0x00030840
        /*01f8*/ 	.short	0x010a
        /*01fa*/ 	.byte	0x3f
	.zero		1


	//   ....[19]....
        /*01fc*/ 	.word	0x000066f0
        /*0200*/ 	.word	0x00000010
        /*0204*/ 	.word	0x00030828
        /*0208*/ 	.short	0x010a
        /*020a*/ 	.byte	0x3f
	.zero		1


	//   ....[20]....
        /*020c*/ 	.word	0x00006990
        /*0210*/ 	.word	0x00000010
        /*0214*/ 	.word	0x00030848
        /*0218*/ 	.short	0x010a
        /*021a*/ 	.byte	0x3f
	.zero		1


	//   ....[21]....
        /*021c*/ 	.word	0x00006be0
        /*0220*/ 	.word	0x00000010
        /*0224*/ 	.word	0x00030820
        /*0228*/ 	.short	0x010a
        /*022a*/ 	.byte	0x3f
	.zero		1


	//   ....[22]....
        /*022c*/ 	.word	0x00006f00
        /*0230*/ 	.word	0x00000010
        /*0234*/ 	.word	0x00030840
        /*0238*/ 	.short	0x010a
        /*023a*/ 	.byte	0x3f
	.zero		1


	//   ....[23]....
        /*023c*/ 	.word	0x00007170
        /*0240*/ 	.word	0x00000010
        /*0244*/ 	.word	0x00030828
        /*0248*/ 	.short	0x010a
        /*024a*/ 	.byte	0x3f
	.zero		1


	//   ....[24]....
        /*024c*/ 	.word	0x00007460
        /*0250*/ 	.word	0x00000003
        /*0254*/ 	.word	0x00030840
        /*0258*/ 	.short	0x010a
        /*025a*/ 	.byte	0x3f
	.zero		1


	//   ....[25]....
        /*025c*/ 	.word	0x000078a0
        /*0260*/ 	.word	0x00000006
        /*0264*/ 	.word	0x00000000
        /*0268*/ 	.short	0x010a
        /*026a*/ 	.byte	0x3f
	.zero		1


	//   ....[26]....
        /*026c*/ 	.word	0x00007900
        /*0270*/ 	.word	0x00000003
        /*0274*/ 	.word	0x00000000
        /*0278*/ 	.short	0x010a
        /*027a*/ 	.byte	0x3f
	.zero		1


	//   ....[27]....
        /*027c*/ 	.word	0x00007960
        /*0280*/ 	.word	0x00000000
        /*0284*/ 	.word	0x00000000
        /*0288*/ 	.short	0x010a
        /*028a*/ 	.byte	0x3f
	.zero		1


	//   ....[28]....
        /*028c*/ 	.word	0x00007990
        /*0290*/ 	.word	0x00000003
        /*0294*/ 	.word	0x00000000
        /*0298*/ 	.short	0x010a
        /*029a*/ 	.byte	0x3f
	.zero		1


	//   ....[29]....
        /*029c*/ 	.word	0x00007a60
        /*02a0*/ 	.word	0x000000e5
        /*02a4*/ 	.word	0x00030800
        /*02a8*/ 	.short	0x010a
        /*02aa*/ 	.byte	0x3f
	.zero		1


	//   ....[30]....
        /*02ac*/ 	.word	0x00007ab0
        /*02b0*/ 	.word	0x00000000
        /*02b4*/ 	.word	0x00030810
        /*02b8*/ 	.short	0x010a
        /*02ba*/ 	.byte	0x3f
	.zero		1


	//   ....[31]....
        /*02bc*/ 	.word	0x00007b00
        /*02c0*/ 	.word	0x00000000
        /*02c4*/ 	.word	0x00030830
        /*02c8*/ 	.short	0x010a
        /*02ca*/ 	.byte	0x3f
	.zero		1


	//   ....[32]....
        /*02cc*/ 	.word	0x00007b50
        /*02d0*/ 	.word	0x00000010
        /*02d4*/ 	.word	0x00030820
        /*02d8*/ 	.short	0x010a
        /*02da*/ 	.byte	0x3f
	.zero		1


	//   ....[33]....
        /*02dc*/ 	.word	0x00007ba0
        /*02e0*/ 	.word	0x00000010
        /*02e4*/ 	.word	0x00030840
        /*02e8*/ 	.short	0x010a
        /*02ea*/ 	.byte	0x3f
	.zero		1


	//   ....[34]....
        /*02ec*/ 	.word	0x00007bf0
        /*02f0*/ 	.word	0x00000010
        /*02f4*/ 	.word	0x00030828
        /*02f8*/ 	.short	0x010a
        /*02fa*/ 	.byte	0x3f
	.zero		1


	//   ....[35]....
        /*02fc*/ 	.word	0x00007c40
        /*0300*/ 	.word	0x00000010
        /*0304*/ 	.word	0x00030848
        /*0308*/ 	.short	0x010a
        /*030a*/ 	.byte	0x3f
	.zero		1


	//   ....[36]....
        /*030c*/ 	.word	0x00007ca0
        /*0310*/ 	.word	0x00000010
        /*0314*/ 	.word	0x00030820
        /*0318*/ 	.short	0x010a
        /*031a*/ 	.byte	0x3f
	.zero		1


	//   ....[37]....
        /*031c*/ 	.word	0x00007cf0
        /*0320*/ 	.word	0x00000010
        /*0324*/ 	.word	0x00030840
        /*0328*/ 	.short	0x010a
        /*032a*/ 	.byte	0x3f
	.zero		1


	//   ....[38]....
        /*032c*/ 	.word	0x00007d40
        /*0330*/ 	.word	0x00000010
        /*0334*/ 	.word	0x00030828
        /*0338*/ 	.short	0x010a
        /*033a*/ 	.byte	0x3f
	.zero		1


	//   ....[39]....
        /*033c*/ 	.word	0x00007d90
        /*0340*/ 	.word	0x00000003
        /*0344*/ 	.word	0x00030840
        /*0348*/ 	.short	0x010a
        /*034a*/ 	.byte	0x3f
	.zero		1


	//   ....[40]....
        /*034c*/ 	.word	0x00007e60
        /*0350*/ 	.word	0x00000006
        /*0354*/ 	.word	0x00000000
        /*0358*/ 	.short	0x010a
        /*035a*/ 	.byte	0x3f
	.zero		1


	//   ....[41]....
        /*035c*/ 	.word	0x00007eb0
        /*0360*/ 	.word	0x00000003
        /*0364*/ 	.word	0x00000000
        /*0368*/ 	.short	0x010a
        /*036a*/ 	.byte	0x3f
	.zero		1


	//   ....[42]....
        /*036c*/ 	.word	0x00007f00
        /*0370*/ 	.word	0x00000000
        /*0374*/ 	.word	0x00000000
        /*0378*/ 	.short	0x010a
        /*037a*/ 	.byte	0x3f
	.zero		1


	//----- nvinfo : EIATTR_NUM_MBARRIERS
	.align		4
.L_1362:
        /*037c*/ 	.byte	0x03, 0x38
        /*037e*/ 	.short	0x0009


	//----- nvinfo : EIATTR_EXIT_INSTR_OFFSETS
	.align		4
        /*0380*/ 	.byte	0x04, 0x1c
        /*0382*/ 	.short	(.L_1364 - .L_1363)


	//   ....[0]....
.L_1363:
        /*0384*/ 	.word	0x000079e0


	//----- nvinfo : EIATTR_MAX_THREADS
	.align		4
.L_1364:
        /*0388*/ 	.byte	0x04, 0x05
        /*038a*/ 	.short	(.L_1366 - .L_1365)
.L_1365:
        /*038c*/ 	.word	0x00000180
        /*0390*/ 	.word	0x00000001
        /*0394*/ 	.word	0x00000001


	//----- nvinfo : EIATTR_CRS_STACK_SIZE
	.align		4
.L_1366:
        /*0398*/ 	.byte	0x04, 0x1e
        /*039a*/ 	.short	(.L_1368 - .L_1367)
.L_1367:
        /*039c*/ 	.word	0x00000000


	//----- nvinfo : EIATTR_CBANK_PARAM_SIZE
	.align		4
.L_1368:
        /*03a0*/ 	.byte	0x03, 0x19
        /*03a2*/ 	.short	0x06f0


	//----- nvinfo : EIATTR_PARAM_CBANK
	.align		4
        /*03a4*/ 	.byte	0x04, 0x0a
        /*03a6*/ 	.short	(.L_1370 - .L_1369)
	.align		4
.L_1369:
        /*03a8*/ 	.word	index@(.nv.constant0._ZN7cutlass13device_kernelIN5flash11enable_sm90INS1_16FlashAttnBwdSm90INS1_25CollectiveMainloopBwdSm90ILi2ELi2ELi2EN4cute5tupleIJNS5_1CILi1EEES8_S8_EEENS6_IJNS7_ILi64EEENS7_ILi128EEESB_EEENS_10bfloat16_tEfNS_4arch4Sm90ELb0ELb1ELb0ELb0ELb0ELb1ELb0ELb0ELi2ELi1ELi2ELi1ELb0EEENS1_24CollectiveEpilogueBwdGQAISC_fSF_Li256ELb0ELb0EEENS1_19SingleTileSchedulerILb0ELb0ELb0ELi128EEEEEEEEEvNT_6ParamsE)
        /*03ac*/ 	.short	0x0210
        /*03ae*/ 	.short	0x06f0


	//----- nvinfo : EIATTR_SW_WAR
	.align		4
.L_1370:
        /*03b0*/ 	.byte	0x04, 0x36
        /*03b2*/ 	.short	(.L_1372 - .L_1371)
.L_1371:
        /*03b4*/ 	.word	0x00000008
.L_1372:


//--------------------- .nv.info._ZN7cutlass13device_kernelIN5flash11enable_sm90INS1_16FlashAttnBwdSm90INS1_25CollectiveMainloopBwdSm90ILi2ELi2ELi2EN4cute5tupleIJNS5_1CILi1EEES8_S8_EEENS6_IJNS7_ILi64EEENS7_ILi128EEESB_EEENS_10bfloat16_tEfNS_4arch4Sm90ELb0ELb1ELb0ELb0ELb1ELb1ELb0ELb0ELi2ELi1ELi2ELi1ELb0EEENS1_24CollectiveEpilogueBwdGQAISC_fSF_Li256ELb0ELb1EEENS1_19SingleTileSchedulerILb0ELb0ELb0ELi128EEEEEEEEEvNT_6ParamsE --------------------------
	.section	.nv.info._ZN7cutlass13device_kernelIN5flash11enable_sm90INS1_16FlashAttnBwdSm90INS1_25CollectiveMainloopBwdSm90ILi2ELi2ELi2EN4cute5tupleIJNS5_1CILi1EEES8_S8_EEENS6_IJNS7_ILi64EEENS7_ILi128EEESB_EEENS_10bfloat16_tEfNS_4arch4Sm90ELb0ELb1ELb0ELb0ELb1ELb1ELb0ELb0ELi2ELi1ELi2ELi1ELb0EEENS1_24CollectiveEpilogueBwdGQAISC_fSF_Li256ELb0ELb1EEENS1_19SingleTileSchedulerILb0ELb0ELb0ELi128EEEEEEEEEvNT_6ParamsE,"",@"SHT_CUDA_INFO"
	.sectionflags	@""
	.align	4


	//----- nvinfo : EIATTR_CUDA_API_VERSION
	.align		4
        /*0000*/ 	.byte	0x04, 0x37
        /*0002*/ 	.short	(.L_1374 - .L_1373)
.L_1373:
        /*0004*/ 	.word	0x00000082


	//----- nvinfo : EIATTR_KPARAM_INFO
	.align		4
.L_1374:
        /*0008*/ 	.byte	0x04, 0x17
        /*000a*/ 	.short	(.L_1376 - .L_1375)
.L_1375:
        /*000c*/ 	.word	0x00000000
        /*0010*/ 	.short	0x0000
        /*0012*/ 	.short	0x0070
        /*0014*/ 	.byte	0x00, 0xf0, 0x01, 0x1a


	//----- nvinfo : EIATTR_SPARSE_MMA_MASK
	.align		4
.L_1376:
        /*0018*/ 	.byte	0x03, 0x50
        /*001a*/ 	.short	0x0000


	//----- nvinfo : EIATTR_MAXREG_COUNT
	.align		4
        /*001c*/ 	.byte	0x03, 0x1b
        /*001e*/ 	.short	0x00a8


	//----- nvinfo : EIATTR_NUM_BARRIERS
	.align		4
        /*0020*/ 	.byte	0x02, 0x4c
        /*0022*/ 	.byte	0x10
	.zero		1


	//----- nvinfo : EIATTR_EXTERNS
	.align		4
        /*0024*/ 	.byte	0x04, 0x0f
        /*0026*/ 	.short	(.L_1378 - .L_1377)


	//   ....[0]....
	.align		4
.L_1377:
        /*0028*/ 	.word	index@(__assertfail)


	//----- nvinfo : EIATTR_ANNOTATIONS
	.align		4
.L_1378:
        /*002c*/ 	.byte	0x04, 0x55
        /*002e*/ 	.short	(.L_1380 - .L_1379)


	//   ....[0]....
.L_1379:
        /*0030*/ 	.word	0x00000001
        /*0034*/ 	.byte	0xc0, 0x75, 0x00, 0x00, 0x01, 0x00, 0x00, 0x00, 0xb0, 0x77, 0x00, 0x00, 0x01, 0x00, 0x00, 0x00
        /*0044*/ 	.byte	0xa0, 0x82, 0x00, 0x00, 0x01, 0x00, 0x00, 0x00, 0xc0, 0x82, 0x00, 0x00, 0x01, 0x00, 0x00, 0x00
        /*0054*/ 	.byte	0x60, 0x87, 0x00, 0x00


	//----- nvinfo : EIATTR_MERCURY_ISA_VERSION
	.align		4
.L_1380:
        /*0058*/ 	.byte	0x03, 0x5f
        /*005a*/ 	.short	0x0101


	//----- nvinfo : EIATTR_INT_WARP_WIDE_INSTR_OFFSETS
	.align		4
        /*005c*/ 	.byte	0x04, 0x31
        /*005e*/ 	.short	(.L_1382 - .L_1381)


	//   ....[0]....
.L_1381:
        /*0060*/ 	.word	0x00000190


	//   ....[1]....
        /*0064*/ 	.word	0x000001c0


	//   ....[2]....
        /*0068*/ 	.word	0x00005a10


	//   ....[3]....
        /*006c*/ 	.word	0x00006010


	//   ....[4]....
        /*0070*/ 	.word	0x000064c0


	//   ....[5]....
        /*0074*/ 	.word	0x00006790


	//   ....[6]....
        /*0078*/ 	.word	0x000069f0


	//   ....[7]....
        /*007c*/ 	.word	0x00006b80


	//----- nvinfo : EIATTR_COOP_GROUP_MASK_REGIDS
	.align		4
.L_1382:
        /*0080*/ 	.byte	0x04, 0x29
        /*0082*/ 	.short	(.L_1384 - .L_1383)


	//   ....[0]....
.L_1383:
        /*0084*/ 	.word	0xffffffff


	//   ....[1]....
        /*0088*/ 	.word	0xffffffff


	//   ....[2]....
        /*008c*/ 	.word	0xffffffff


	//   ....[3]....
        /*0090*/ 	.word	0xffffffff


	//   ....[4]....
        /*0094*/ 	.word	0xffffffff


	//   ....[5]....
        /*0098*/ 	.word	0xffffffff


	//   ....[6]....
        /*009c*/ 	.word	0xffffffff


	//   ....[7]....
        /*00a0*/ 	.word	0xffffffff


	//   ....[8]....
        /*00a4*/ 	.word	0xffffffff


	//   ....[9]....
        /*00a8*/ 	.word	0xffffffff


	//   ....[10]....
        /*00ac*/ 	.word	0xffffffff


	//   ....[11]....
        /*00b0*/ 	.word	0xffffffff


	//   ....[12]....
        /*00b4*/ 	.word	0xffffffff


	//   ....[13]....
        /*00b8*/ 	.word	0xffffffff


	//   ....[14]....
        /*00bc*/ 	.word	0xffffffff


	//   ....[15]....
        /*00c0*/ 	.word	0xffffffff


	//   ....[16]....
        /*00c4*/ 	.word	0xffffffff


	//   ....[17]....
        /*00c8*/ 	.word	0xffffffff


	//   ....[18]....
        /*00cc*/ 	.word	0xffffffff


	//   ....[19]....
        /*00d0*/ 	.word	0xffffffff


	//   ....[20]....
        /*00d4*/ 	.word	0x0500000f


	//   ....[21]....
        /*00d8*/ 	.word	0x0500000f


	//   ....[22]....
        /*00dc*/ 	.word	0x0500000f


	//   ....[23]....
        /*00e0*/ 	.word	0x0500000f


	//   ....[24]....
        /*00e4*/ 	.word	0x0500000f


	//   ....[25]....
        /*00e8*/ 	.word	0x0500000f


	//----- nvinfo : EIATTR_COOP_GROUP_INSTR_OFFSETS
	.align		4
.L_1384:
        /*00ec*/ 	.byte	0x04, 0x28
        /*00ee*/ 	.short	(.L_1386 - .L_1385)


	//   ....[0]....
.L_1385:
        /*00f0*/ 	.word	0x00000070


	//   ....[1]....
        /*00f4*/ 	.word	0x000001a0


	//   ....[2]....
        /*00f8*/ 	.word	0x000001f0


	//   ....[3]....
        /*00fc*/ 	.word	0x000003e0


	//   ....[4]....
        /*0100*/ 	.word	0x00000610


	//   ....[5]....
        /*0104*/ 	.word	0x00001180


	//   ....[6]....
        /*0108*/ 	.word	0x00004990


	//   ....[7]....
        /*010c*/ 	.word	0x00004b10


	//   ....[8]....
        /*0110*/ 	.word	0x00004e00


	//   ....[9]....
        /*0114*/ 	.word	0x00004f90


	//   ....[10]....
        /*0118*/ 	.word	0x000050b0


	//   ....[11]....
        /*011c*/ 	.word	0x00005610


	//   ....[12]....
        /*0120*/ 	.word	0x00005940


	//   ....[13]....
        /*0124*/ 	.word	0x00005c90


	//   ....[14]....
        /*0128*/ 	.word	0x00005f40


	//   ....[15]....
        /*012c*/ 	.word	0x00006180


	//   ....[16]....
        /*0130*/ 	.word	0x000063f0


	//   ....[17]....
        /*0134*/ 	.word	0x000066d0


	//   ....[18]....
        /*0138*/ 	.word	0x000068f0


	//   ....[19]....
        /*013c*/ 	.word	0x00006a80


	//   ....[20]....
        /*0140*/ 	.word	0x00008e20


	//   ....[21]....
        /*0144*/ 	.word	0x00008f70


	//   ....[22]....
        /*0148*/ 	.word	0x00008fe0


	//   ....[23]....
        /*014c*/ 	.word	0x00009050


	//   ....[24]....
        /*0150*/ 	.word	0x000090c0


	//   ....[25]....
        /*0154*/ 	.word	0x00009130


	//----- nvinfo : EIATTR_REG_RECONFIG
	.align		4
.L_1386:
        /*0158*/ 	.byte	0x01, 0x54
	.zero		2


	//----- nvinfo : EIATTR_SYSCALL_OFFSETS
	.align		4
        /*015c*/ 	.byte	0x04, 0x46
        /*015e*/ 	.short	(.L_1388 - .L_1387)


	//   ....[0]....
.L_1387:
        /*0160*/ 	.word	0x00000dc0


	//   ....[1]....
        /*0164*/ 	.word	0x00000eb0


	//   ....[2]....
        /*0168*/ 	.word	0x00001010


	//   ....[3]....
        /*016c*/ 	.word	0x00001100


	//----- nvinfo : EIATTR_MBARRIER_INSTR_OFFSETS
	.align		4
.L_1388:
        /*0170*/ 	.byte	0x04, 0x39
        /*0172*/ 	.short	(.L_1390 - .L_1389)


	//   ....[0]....
.L_1389:
        /*0174*/ 	.word	0x00000290
        /*0178*/ 	.word	0x000000ff
        /*017c*/ 	.word	0x00030800
        /*0180*/ 	.short	0x0100
        /*0182*/ 	.byte	0x06
	.zero		1


	//   ....[1]....
        /*0184*/ 	.word	0x00000390
        /*0188*/ 	.word	0x000000ff
        /*018c*/ 	.word	0x00030810
        /*0190*/ 	.short	0x0100
        /*0192*/ 	.byte	0x08
	.zero		1


	//   ....[2]....
        /*0194*/ 	.word	0x000003a0
        /*0198*/ 	.word	0x000000ff
        /*019c*/ 	.word	0x00030820
        /*01a0*/ 	.short	0x0100
        /*01a2*/ 	.byte	0x08
	.zero		1


	//   ....[3]....
        /*01a4*/ 	.word	0x000003b0
        /*01a8*/ 	.word	0x000000ff
        /*01ac*/ 	.word	0x00030818
        /*01b0*/ 	.short	0x0100
        /*01b2*/ 	.byte	0x08
	.zero		1


	//   ....[4]....
        /*01b4*/ 	.word	0x000003c0
        /*01b8*/ 	.word	0x000000ff
        /*01bc*/ 	.word	0x00030828
        /*01c0*/ 	.short	0x0100
        /*01c2*/ 	.byte	0x08
	.zero		1


	//   ....[5]....
        /*01c4*/ 	.word	0x000004f0
        /*01c8*/ 	.word	0x000000ff
        /*01cc*/ 	.word	0x00030830
        /*01d0*/ 	.short	0x0100
        /*01d2*/ 	.byte	0x08
	.zero		1


	//   ....[6]....
        /*01d4*/ 	.word	0x00000500
        /*01d8*/ 	.word	0x000000ff
        /*01dc*/ 	.word	0x00030840
        /*01e0*/ 	.short	0x0100
        /*01e2*/ 	.byte	0x08
	.zero		1


	//   ....[7]....
        /*01e4*/ 	.word	0x00000510
        /*01e8*/ 	.word	0x000000ff
        /*01ec*/ 	.word	0x00030838
        /*01f0*/ 	.short	0x0100
        /*01f2*/ 	.byte	0x08
	.zero		1


	//   ....[8]....
        /*01f4*/ 	.word	0x00000520
        /*01f8*/ 	.word	0x000000ff
        /*01fc*/ 	.word	0x00030848
        /*0200*/ 	.short	0x0100
        /*0202*/ 	.byte	0x08
	.zero		1


	//   ....[9]....
        /*0204*/ 	.word	0x000011b0
        /*0208*/ 	.word	0x000000e7
        /*020c*/ 	.word	0x00030800
        /*0210*/ 	.short	0x010a
        /*0212*/ 	.byte	0x3f
	.zero		1


	//   ....[10]....
        /*0214*/ 	.word	0x000012e0
        /*0218*/ 	.word	0x000000e7
        /*021c*/ 	.word	0x00030800
        /*0220*/ 	.short	0x010a
        /*0222*/ 	.byte	0x3f
	.zero		1


	//   ....[11]....
        /*0224*/ 	.word	0x00001960
        /*0228*/ 	.word	0x00000000
        /*022c*/ 	.word	0x00030810
        /*0230*/ 	.short	0x010a
        /*0232*/ 	.byte	0x3f
	.zero		1


	//   ....[12]....
        /*0234*/ 	.word	0x000019a0
        /*0238*/ 	.word	0x00000000
        /*023c*/ 	.word	0x00030810
        /*0240*/ 	.short	0x010a
        /*0242*/ 	.byte	0x3f
	.zero		1


	//   ....[13]....
        /*0244*/ 	.word	0x00001ed0
        /*0248*/ 	.word	0x00000000
        /*024c*/ 	.word	0x00030830
        /*0250*/ 	.short	0x010a
        /*0252*/ 	.byte	0x3f
	.zero		1


	//   ....[14]....
        /*0254*/ 	.word	0x00001f50
        /*0258*/ 	.word	0x00000000
        /*025c*/ 	.word	0x00030830
        /*0260*/ 	.short	0x010a
        /*0262*/ 	.byte	0x3f
	.zero		1


	//   ....[15]....
        /*0264*/ 	.word	0x00003bb0
        /*0268*/ 	.word	0x00000005
        /*026c*/ 	.word	0x00000000
        /*0270*/ 	.short	0x0101
        /*0272*/ 	.byte	0x3f
	.zero		1


	//   ....[16]....
        /*0274*/ 	.word	0x00003ee0
        /*0278*/ 	.word	0x00000000
        /*027c*/ 	.word	0x00000000
        /*0280*/ 	.short	0x0101
        /*0282*/ 	.byte	0x3f
	.zero		1


	//   ....[17]....
        /*0284*/ 	.word	0x00007100
        /*0288*/ 	.word	0x00000010
        /*028c*/ 	.word	0x00030820
        /*0290*/ 	.short	0x010a
        /*0292*/ 	.byte	0x3f
	.zero		1


	//   ....[18]....
        /*0294*/ 	.word	0x00007840
        /*0298*/ 	.word	0x00000010
        /*029c*/ 	.word	0x00030840
        /*02a0*/ 	.short	0x010a
        /*02a2*/ 	.byte	0x3f
	.zero		1


	//   ....[19]....
        /*02a4*/ 	.word	0x00007ae0
        /*02a8*/ 	.word	0x00000010
        /*02ac*/ 	.word	0x00030828
        /*02b0*/ 	.short	0x010a
        /*02b2*/ 	.byte	0x3f
	.zero		1


	//   ....[20]....
        /*02b4*/ 	.word	0x00007d80
        /*02b8*/ 	.word	0x00000010
        /*02bc*/ 	.word	0x00030848
        /*02c0*/ 	.short	0x010a
        /*02c2*/ 	.byte	0x3f
	.zero		1


	//   ....[21]....
        /*02c4*/ 	.word	0x00007fd0
        /*02c8*/ 	.word	0x00000010
        /*02cc*/ 	.word	0x00030820
        /*02d0*/ 	.short	0x010a
        /*02d2*/ 	.byte	0x3f
	.zero		1


	//   ....[22]....
        /*02d4*/ 	.word	0x000082f0
        /*02d8*/ 	.word	0x00000010
        /*02dc*/ 	.word	0x00030840
        /*02e0*/ 	.short	0x010a
        /*02e2*/ 	.byte	0x3f
	.zero		1


	//   ....[23]....
        /*02e4*/ 	.word	0x00008560
        /*02e8*/ 	.word	0x00000010
        /*02ec*/ 	.word	0x00030828
        /*02f0*/ 	.short	0x010a
        /*02f2*/ 	.byte	0x3f
	.zero		1


	//   ....[24]....
        /*02f4*/ 	.word	0x00008850
        /*02f8*/ 	.word	0x00000003
        /*02fc*/ 	.word	0x00030840
        /*0300*/ 	.short	0x010a
        /*0302*/ 	.byte	0x3f
	.zero		1


	//   ....[25]....
        /*0304*/ 	.word	0x00008c90
        /*0308*/ 	.word	0x00000006
        /*030c*/ 	.word	0x00000000
        /*0310*/ 	.short	0x010a
        /*0312*/ 	.byte	0x3f
	.zero		1


	//   ....[26]....
        /*0314*/ 	.word	0x00008cf0
        /*0318*/ 	.word	0x00000003
        /*031c*/ 	.word	0x00000000
        /*0320*/ 	.short	0x010a
        /*0322*/ 	.byte	0x3f
	.zero		1


	//   ....[27]....
        /*0324*/ 	.word	0x00008d50
        /*0328*/ 	.word	0x00000000
        /*032c*/ 	.word	0x00000000
        /*0330*/ 	.short	0x010a
        /*0332*/ 	.byte	0x3f
	.zero		1


	//   ....[28]....
        /*0334*/ 	.word	0x00008d80
        /*0338*/ 	.word	0x00000003
        /*033c*/ 	.word	0x00000000
        /*0340*/ 	.short	0x010a
        /*0342*/ 	.byte	0x3f
	.zero		1


	//   ....[29]....
        /*0344*/ 	.word	0x00008e50
        /*0348*/ 	.word	0x000000e7
        /*034c*/ 	.word	0x00030800
        /*0350*/ 	.short	0x010a
        /*0352*/ 	.byte	0x3f
	.zero		1


	//   ....[30]....
        /*0354*/ 	.word	0x00008ea0
        /*0358*/ 	.word	0x00000000
        /*035c*/ 	.word	0x00030810
        /*0360*/ 	.short	0x010a
        /*0362*/ 	.byte	0x3f
	.zero		1


	//   ....[31]....
        /*0364*/ 	.word	0x00008ef0
        /*0368*/ 	.word	0x00000000
        /*036c*/ 	.word	0x00030830
        /*0370*/ 	.short	0x010a
        /*0372*/ 	.byte	0x3f
	.zero		1


	//   ....[32]....
        /*0374*/ 	.word	0x00009170
        /*0378*/ 	.word	0x00000010
        /*037c*/ 	.word	0x00030820
        /*0380*/ 	.short	0x010a
        /*0382*/ 	.byte	0x3f
	.zero		1


	//   ....[33]....
        /*0384*/ 	.word	0x000091c0
        /*0388*/ 	.word	0x00000010
        /*038c*/ 	.word	0x00030840
        /*0390*/ 	.short	0x010a
        /*0392*/ 	.byte	0x3f
	.zero		1


	//   ....[34]....
        /*0394*/ 	.word	0x00009210
        /*0398*/ 	.word	0x00000010
        /*039c*/ 	.word	0x00030828
        /*03a0*/ 	.short	0x010a
        /*03a2*/ 	.byte	0x3f
	.zero		1


	//   ....[35]....
        /*03a4*/ 	.word	0x00009260
        /*03a8*/ 	.word	0x00000010
        /*03ac*/ 	.word	0x00030848
        /*03b0*/ 	.short	0x010a
        /*03b2*/ 	.byte	0x3f
	.zero		1


	//   ....[36]....
        /*03b4*/ 	.word	0x000092c0
        /*03b8*/ 	.word	0x00000010
        /*03bc*/ 	.word	0x00030820
        /*03c0*/ 	.short	0x010a
        /*03c2*/ 	.byte	0x3f
	.zero		1


	//   ....[37]....
        /*03c4*/ 	.word	0x00009310
        /*03c8*/ 	.word	0x00000010
        /*03cc*/ 	.word	0x00030840
        /*03d0*/ 	.short	0x010a
        /*03d2*/ 	.byte	0x3f
	.zero		1


	//   ....[38]....
        /*03d4*/ 	.word	0x00009360
        /*03d8*/ 	.word	0x00000010
        /*03dc*/ 	.word	0x00030828
        /*03e0*/ 	.short	0x010a
        /*03e2*/ 	.byte	0x3f
	.zero		1


	//   ....[39]....
        /*03e4*/ 	.word	0x000093b0
        /*03e8*/ 	.word	0x00000003
        /*03ec*/ 	.word	0x00030840
        /*03f0*/ 	.short	0x010a
        /*03f2*/ 	.byte	0x3f
	.zero		1


	//   ....[40]....
        /*03f4*/ 	.word	0x00009480
        /*03f8*/ 	.word	0x00000006
        /*03fc*/ 	.word	0x00000000
        /*0400*/ 	.short	0x010a
        /*0402*/ 	.byte	0x3f
	.zero		1


	//   ....[41]....
        /*0404*/ 	.word	0x000094d0
        /*0408*/ 	.word	0x00000003
        /*040c*/ 	.word	0x00000000
        /*0410*/ 	.short	0x010a
        /*0412*/ 	.byte	0x3f
	.zero		1


	//   ....[42]....
        /*0414*/ 	.word	0x00009520
        /*0418*/ 	.word	0x00000000
        /*041c*/ 	.word	0x00000000
        /*0420*/ 	.short	0x010a
        /*0422*/ 	.byte	0x3f
	.zero		1


	//----- nvinfo : EIATTR_NUM_MBARRIERS
	.align		4
.L_1390:
        /*0424*/ 	.byte	0x03, 0x38
        /*0426*/ 	.short	0x0009


	//----- nvinfo : EIATTR_EXIT_INSTR_OFFSETS
	.align		4
        /*0428*/ 	.byte	0x04, 0x1c
        /*042a*/ 	.short	(.L_1392 - .L_1391)


	//   ....[0]....
.L_1391:
        /*042c*/ 	.word	0x00008dd0


	//----- nvinfo : EIATTR_MAX_THREADS
	.align		4
.L_1392:
        /*0430*/ 	.byte	0x04, 0x05
        /*0432*/ 	.short	(.L_1394 - .L_1393)
.L_1393:
        /*0434*/ 	.word	0x00000180
        /*0438*/ 	.word	0x00000001
        /*043c*/ 	.word	0x00000001


	//----- nvinfo : EIATTR_CRS_STACK_SIZE
	.align		4
.L_1394:
        /*0440*/ 	.byte	0x04, 0x1e
        /*0442*/ 	.short	(.L_1396 - .L_1395)
.L_1395:
        /*0444*/ 	.word	0x00000000


	//----- nvinfo : EIATTR_CBANK_PARAM_SIZE
	.align		4
.L_1396:
        /*0448*/ 	.byte	0x03, 0x19
        /*044a*/ 	.short	0x06f0


	//----- nvinfo : EIATTR_PARAM_CBANK
	.align		4
        /*044c*/ 	.byte	0x04, 0x0a
        /*044e*/ 	.short	(.L_1398 - .L_1397)
	.align		4
.L_1397:
        /*0450*/ 	.word	index@(.nv.constant0._ZN7cutlass13device_kernelIN5flash11enable_sm90INS1_16FlashAttnBwdSm90INS1_25CollectiveMainloopBwdSm90ILi2ELi2ELi2EN4cute5tupleIJNS5_1CILi1EEES8_S8_EEENS6_IJNS7_ILi64EEENS7_ILi128EEESB_EEENS_10bfloat16_tEfNS_4arch4Sm90ELb0ELb1ELb0ELb0ELb1ELb1ELb0ELb0ELi2ELi1ELi2ELi1ELb0EEENS1_24CollectiveEpilogueBwdGQAISC_fSF_Li256ELb0ELb1EEENS1_19SingleTileSchedulerILb0ELb0ELb0ELi128EEEEEEEEEvNT_6ParamsE)
        /*0454*/ 	.short	0x0210
        /*0456*/ 	.short	0x06f0


	//----- nvinfo : EIATTR_SW_WAR
	.align		4
.L_1398:
        /*0458*/ 	.byte	0x04, 0x36
        /*045a*/ 	.short	(.L_1400 - .L_1399)
.L_1399:
        /*045c*/ 	.word	0x00000008
.L_1400:


//--------------------- .nv.info._ZN7cutlass13device_kernelIN5flash11enable_sm90INS1_16FlashAttnBwdSm90INS1_25CollectiveMainloopBwdSm90ILi2ELi2ELi2EN4cute5tupleIJNS5_1CILi1EEES8_S8_EEENS6_IJNS7_ILi64EEENS7_ILi128EEESB_EEENS_10bfloat16_tEfNS_4arch4Sm90ELb0ELb1ELb0ELb1ELb0ELb1ELb0ELb0ELi2ELi1ELi2ELi1ELb0EEENS1_21CollectiveEpilogueBwdISC_SD_SF_Li256ELb1ELb0ELi1EEENS1_19SingleTileSchedulerILb1ELb0ELb0ELi128EEEEEEEEEvNT_6ParamsE --------------------------
	.section	.nv.info._ZN7cutlass13device_kernelIN5flash11enable_sm90INS1_16FlashAttnBwdSm90INS1_25CollectiveMainloopBwdSm90ILi2ELi2ELi2EN4cute5tupleIJNS5_1CILi1EEES8_S8_EEENS6_IJNS7_ILi64EEENS7_ILi128EEESB_EEENS_10bfloat16_tEfNS_4arch4Sm90ELb0ELb1ELb0ELb1ELb0ELb1ELb0ELb0ELi2ELi1ELi2ELi1ELb0EEENS1_21CollectiveEpilogueBwdISC_SD_SF_Li256ELb1ELb0ELi1EEENS1_19SingleTileSchedulerILb1ELb0ELb0ELi128EEEEEEEEEvNT_6ParamsE,"",@"SHT_CUDA_INFO"
	.sectionflags	@""
	.align	4


	//----- nvinfo : EIATTR_CUDA_API_VERSION
	.align		4
        /*0000*/ 	.byte	0x04, 0x37
        /*0002*/ 	.short	(.L_1402 - .L_1401)
.L_1401:
        /*0004*/ 	.word	0x00000082


	//----- nvinfo : EIATTR_KPARAM_INFO
	.align		4
.L_1402:
        /*0008*/ 	.byte	0x04, 0x17
        /*000a*/ 	.short	(.L_1404 - .L_1403)
.L_1403:
        /*000c*/ 	.word	0x00000000
        /*0010*/ 	.short	0x0000
        /*0012*/ 	.short	0x0070
        /*0014*/ 	.byte	0x00, 0xf0, 0x01, 0x1a


	//----- nvinfo : EIATTR_SPARSE_MMA_MASK
	.align		4
.L_1404:
        /*0018*/ 	.byte	0x03, 0x50
        /*001a*/ 	.short	0x0000


	//----- nvinfo : EIATTR_MAXREG_COUNT
	.align		4
        /*001c*/ 	.byte	0x03, 0x1b
        /*001e*/ 	.short	0x00a8


	//----- nvinfo : EIATTR_NUM_BARRIERS
	.align		4
        /*0020*/ 	.byte	0x02, 0x4c
        /*0022*/ 	.byte	0x10
	.zero		1


	//----- nvinfo : EIATTR_EXTERNS
	.align		4
        /*0024*/ 	.byte	0x04, 0x0f
        /*0026*/ 	.short	(.L_1406 - .L_1405)


	//   ....[0]....
	.align		4
.L_1405:
        /*0028*/ 	.word	index@(__assertfail)


	//----- nvinfo : EIATTR_ANNOTATIONS
	.align		4
.L_1406:
        /*002c*/ 	.byte	0x04, 0x55
        /*002e*/ 	.short	(.L_1408 - .L_1407)


	//   ....[0]....
.L_1407:
        /*0030*/ 	.word	0x00000001
        /*0034*/ 	.byte	0xc0, 0xa0, 0x00, 0x00, 0x01, 0x00, 0x00, 0x00, 0x60, 0xa2, 0x00, 0x00, 0x01, 0x00, 0x00, 0x00
        /*0044*/ 	.byte	0xe0, 0xad, 0x00, 0x00, 0x01, 0x00, 0x00, 0x00, 0x00, 0xae, 0x00, 0x00, 0x01, 0x00, 0x00, 0x00
        /*0054*/ 	.byte	0x70, 0xb1, 0x00, 0x00


	//----- nvinfo : EIATTR_MERCURY_ISA_VERSION
	.align		4
.L_1408:
        /*0058*/ 	.byte	0x03, 0x5f
        /*005a*/ 	.short	0x0101


	//----- nvinfo : EIATTR_INT_WARP_WIDE_INSTR_OFFSETS
	.align		4
        /*005c*/ 	.byte	0x04, 0x31
        /*005e*/ 	.short	(.L_1410 - .L_1409)


	//   ....[0]....
.L_1409:
        /*0060*/ 	.word	0x00000190


	//   ....[1]....
        /*0064*/ 	.word	0x000001c0


	//----- nvinfo : EIATTR_COOP_GROUP_MASK_REGIDS
	.align		4
.L_1410:
        /*0068*/ 	.byte	0x04, 0x29
        /*006a*/ 	.short	(.L_1412 - .L_1411)


	//   ....[0]....
.L_1411:
        /*006c*/ 	.word	0xffffffff


	//   ....[1]....
        /*0070*/ 	.word	0xffffffff


	//   ....[2]....
        /*0074*/ 	.word	0xffffffff


	//   ....[3]....
        /*0078*/ 	.word	0xffffffff


	//   ....[4]....
        /*007c*/ 	.word	0xffffffff


	//   ....[5]....
        /*0080*/ 	.word	0xffffffff


	//   ....[6]....
        /*0084*/ 	.word	0xffffffff


	//   ....[7]....
        /*0088*/ 	.word	0x0500000f


	//----- nvinfo : EIATTR_COOP_GROUP_INSTR_OFFSETS
	.align		4
.L_1412:
        /*008c*/ 	.byte	0x04, 0x28
        /*008e*/ 	.short	(.L_1414 - .L_1413)


	//   ....[0]....
.L_1413:
        /*0090*/ 	.word	0x00000070


	//   ....[1]....
        /*0094*/ 	.word	0x000001a0


	//   ....[2]....
        /*0098*/ 	.word	0x000001f0


	//   ....[3]....
        /*009c*/ 	.word	0x000003e0


	//   ....[4]....
        /*00a0*/ 	.word	0x00000620


	//   ....[5]....
        /*00a4*/ 	.word	0x00001640


	//   ....[6]....
        /*00a8*/ 	.word	0x00007e30


	//   ....[7]....
        /*00ac*/ 	.word	0x0000b9c0


	//----- nvinfo : EIATTR_REG_RECONFIG
	.align		4
.L_1414:
        /*00b0*/ 	.byte	0x01, 0x54
	.zero		2


	//----- nvinfo : EIATTR_SYSCALL_OFFSETS
	.align		4
        /*00b4*/ 	.byte	0x04, 0x46
        /*00b6*/ 	.short	(.L_1416 - .L_1415)


	//   ....[0]....
.L_1415:
        /*00b8*/ 	.word	0x00001280


	//   ....[1]....
        /*00bc*/ 	.word	0x00001370


	//   ....[2]....
        /*00c0*/ 	.word	0x000014d0


	//   ....[3]....
        /*00c4*/ 	.word	0x000015c0


	//----- nvinfo : EIATTR_MBARRIER_INSTR_OFFSETS
	.align		4
.L_1416:
        /*00c8*/ 	.byte	0x04, 0x39
        /*00ca*/ 	.short	(.L_1418 - .L_1417)


	//   ....[0]....
.L_1417:
        /*00cc*/ 	.word	0x00000290
        /*00d0*/ 	.word	0x000000ff
        /*00d4*/ 	.word	0x00030800
        /*00d8*/ 	.short	0x0100
        /*00da*/ 	.byte	0x06
	.zero		1


	//   ....[1]....
        /*00dc*/ 	.word	0x00000390
        /*00e0*/ 	.word	0x000000ff
        /*00e4*/ 	.word	0x00030810
        /*00e8*/ 	.short	0x0100
        /*00ea*/ 	.byte	0x08
	.zero		1


	//   ....[2]....
        /*00ec*/ 	.word	0x000003a0
        /*00f0*/ 	.word	0x000000ff
        /*00f4*/ 	.word	0x00030820
        /*00f8*/ 	.short	0x0100
        /*00fa*/ 	.byte	0x08
	.zero		1


	//   ....[3]....
        /*00fc*/ 	.word	0x000003b0
        /*0100*/ 	.word	0x000000ff
        /*0104*/ 	.word	0x00030818
        /*0108*/ 	.short	0x0100
        /*010a*/ 	.byte	0x08
	.zero		1


	//   ....[4]....
        /*010c*/ 	.word	0x000003c0
        /*0110*/ 	.word	0x000000ff
        /*0114*/ 	.word	0x00030828
        /*0118*/ 	.short	0x0100
        /*011a*/ 	.byte	0x08
	.zero		1


	//   ....[5]....
        /*011c*/ 	.word	0x000004f0
        /*0120*/ 	.word	0x000000ff
        /*0124*/ 	.word	0x00030830
        /*0128*/ 	.short	0x0100
        /*012a*/ 	.byte	0x08
	.zero		1


	//   ....[6]....
        /*012c*/ 	.word	0x00000500
        /*0130*/ 	.word	0x000000ff
        /*0134*/ 	.word	0x00030840
        /*0138*/ 	.short	0x0100
        /*013a*/ 	.byte	0x08
	.zero		1


	//   ....[7]....
        /*013c*/ 	.word	0x00000510
        /*0140*/ 	.word	0x000000ff
        /*0144*/ 	.word	0x00030838
        /*0148*/ 	.short	0x0100
        /*014a*/ 	.byte	0x08
	.zero		1


	//   ....[8]....
        /*014c*/ 	.word	0x00000520
        /*0150*/ 	.word	0x000000ff
        /*0154*/ 	.word	0x00030848
        /*0158*/ 	.short	0x0100
        /*015a*/ 	.byte	0x08
	.zero		1


	//   ....[9]....
        /*015c*/ 	.word	0x00001670
        /*0160*/ 	.word	0x000000e7
        /*0164*/ 	.word	0x00030800
        /*0168*/ 	.short	0x010a
        /*016a*/ 	.byte	0x3f
	.zero		1


	//   ....[10]....
        /*016c*/ 	.word	0x000017a0
        /*0170*/ 	.word	0x000000e7
        /*0174*/ 	.word	0x00030800
        /*0178*/ 	.short	0x010a
        /*017a*/ 	.byte	0x3f
	.zero		1


	//   ....[11]....
        /*017c*/ 	.word	0x00001e00
        /*0180*/ 	.word	0x00000000
        /*0184*/ 	.word	0x00030810
        /*0188*/ 	.short	0x010a
        /*018a*/ 	.byte	0x3f
	.zero		1


	//   ....[12]....
        /*018c*/ 	.word	0x00001e40
        /*0190*/ 	.word	0x00000000
        /*0194*/ 	.word	0x00030810
        /*0198*/ 	.short	0x010a
        /*019a*/ 	.byte	0x3f
	.zero		1


	//   ....[13]....
        /*019c*/ 	.word	0x00002370
        /*01a0*/ 	.word	0x00000000
        /*01a4*/ 	.word	0x00030830
        /*01a8*/ 	.short	0x010a
        /*01aa*/ 	.byte	0x3f
	.zero		1


	//   ....[14]....
        /*01ac*/ 	.word	0x000023f0
        /*01b0*/ 	.word	0x00000000
        /*01b4*/ 	.word	0x00030830
        /*01b8*/ 	.short	0x010a
        /*01ba*/ 	.byte	0x3f
	.zero		1


	//   ....[15]....
        /*01bc*/ 	.word	0x00004040
        /*01c0*/ 	.word	0x00000005
        /*01c4*/ 	.word	0x00000000
        /*01c8*/ 	.short	0x0101
        /*01ca*/ 	.byte	0x3f
	.zero		1


	//   ....[16]....
        /*01cc*/ 	.word	0x00004370
        /*01d0*/ 	.word	0x00000000
        /*01d4*/ 	.word	0x00000000
        /*01d8*/ 	.short	0x0101
        /*01da*/ 	.byte	0x3f
	.zero		1


	//   ....[17]....
        /*01dc*/ 	.word	0x00009bb0
        /*01e0*/ 	.word	0x0000000f
        /*01e4*/ 	.word	0x00030820
        /*01e8*/ 	.short	0x010a
        /*01ea*/ 	.byte	0x3f
	.zero		1


	//   ....[18]....
        /*01ec*/ 	.word	0x0000a2e0
        /*01f0*/ 	.word	0x0000000f
        /*01f4*/ 	.word	0x00030840
        /*01f8*/ 	.short	0x010a
        /*01fa*/ 	.byte	0x3f
	.zero		1


	//   ....[19]....
        /*01fc*/ 	.word	0x0000a5b0
        /*0200*/ 	.word	0x0000000f
        /*0204*/ 	.word	0x00030828
        /*0208*/ 	.short	0x010a
        /*020a*/ 	.byte	0x3f
	.zero		1


	//   ....[20]....
        /*020c*/ 	.word	0x0000a880
        /*0210*/ 	.word	0x0000000f
        /*0214*/ 	.word	0x00030848
        /*0218*/ 	.short	0x010a
        /*021a*/ 	.byte	0x3f
	.zero		1


	//   ....[21]....
        /*021c*/ 	.word	0x0000aaf0
        /*0220*/ 	.word	0x0000000f
        /*0224*/ 	.word	0x00030820
        /*0228*/ 	.short	0x010a
        /*022a*/ 	.byte	0x3f
	.zero		1


	//   ....[22]....
        /*022c*/ 	.word	0x0000ae30
        /*0230*/ 	.word	0x0000000f
        /*0234*/ 	.word	0x00030840
        /*0238*/ 	.short	0x010a
        /*023a*/ 	.byte	0x3f
	.zero		1


	//   ....[23]....
        /*023c*/ 	.word	0x0000b0d0
        /*0240*/ 	.word	0x0000000f
        /*0244*/ 	.word	0x00030828
        /*0248*/ 	.short	0x010a
        /*024a*/ 	.byte	0x3f
	.zero		1


	//   ....[24]....
        /*024c*/ 	.word	0x0000b3e0
        /*0250*/ 	.word	0x00000003
        /*0254*/ 	.word	0x00030840
        /*0258*/ 	.short	0x010a
        /*025a*/ 	.byte	0x3f
	.zero		1


	//   ....[25]....
        /*025c*/ 	.word	0x0000b840
        /*0260*/ 	.word	0x00000007
        /*0264*/ 	.word	0x00000000
        /*0268*/ 	.short	0x010a
        /*026a*/ 	.byte	0x3f
	.zero		1


	//   ....[26]....
        /*026c*/ 	.word	0x0000b890
        /*0270*/ 	.word	0x00000003
        /*0274*/ 	.word	0x00000000
        /*0278*/ 	.short	0x010a
        /*027a*/ 	.byte	0x3f
	.zero		1


	//   ....[27]....
        /*027c*/ 	.word	0x0000b8f0
        /*0280*/ 	.word	0x00000005
        /*0284*/ 	.word	0x00000000
        /*0288*/ 	.short	0x010a
        /*028a*/ 	.byte	0x3f
	.zero		1


	//   ....[28]....
        /*028c*/ 	.word	0x0000b920
        /*0290*/ 	.word	0x00000003
        /*0294*/ 	.word	0x00000000
        /*0298*/ 	.short	0x010a
        /*029a*/ 	.byte	0x3f
	.zero		1


	//   ....[29]....
        /*029c*/ 	.word	0x0000b9f0
        /*02a0*/ 	.word	0x000000e7
        /*02a4*/ 	.word	0x00030800
        /*02a8*/ 	.short	0x010a
        /*02aa*/ 	.byte	0x3f
	.zero		1


	//   ....[30]....
        /*02ac*/ 	.word	0x0000ba40
        /*02b0*/ 	.word	0x00000000
        /*02b4*/ 	.word	0x00030810
        /*02b8*/ 	.short	0x010a
        /*02ba*/ 	.byte	0x3f
	.zero		1


	//   ....[31]....
        /*02bc*/ 	.word	0x0000ba90
        /*02c0*/ 	.word	0x00000000
        /*02c4*/ 	.word	0x00030830
        /*02c8*/ 	.short	0x010a
        /*02ca*/ 	.byte	0x3f
	.zero		1


	//   ....[32]....
        /*02cc*/ 	.word	0x0000bae0
        /*02d0*/ 	.word	0x0000000f
        /*02d4*/ 	.word	0x00030820
        /*02d8*/ 	.short	0x010a
        /*02da*/ 	.byte	0x3f
	.zero		1


	//   ....[33]....
        /*02dc*/ 	.word	0x0000bb30
        /*02e0*/ 	.word	0x0000000f
        /*02e4*/ 	.word	0x00030840
        /*02e8*/ 	.short	0x010a
        /*02ea*/ 	.byte	0x3f
	.zero		1


	//   ....[34]....
        /*02ec*/ 	.word	0x0000bb80
        /*02f0*/ 	.word	0x0000000f
        /*02f4*/ 	.word	0x00030828
        /*02f8*/ 	.short	0x010a
        /*02fa*/ 	.byte	0x3f
	.zero		1


	//   ....[35]....
        /*02fc*/ 	.word	0x0000bbd0
        /*0300*/ 	.word	0x0000000f
        /*0304*/ 	.word	0x00030848
        /*0308*/ 	.short	0x010a
        /*030a*/ 	.byte	0x3f
	.zero		1


	//   ....[36]....
        /*030c*/ 	.word	0x0000bc30
        /*0310*/ 	.word	0x0000000f
        /*0314*/ 	.word	0x00030820
        /*0318*/ 	.short	0x010a
        /*031a*/ 	.byte	0x3f
	.zero		1


	//   ....[37]....
        /*031c*/ 	.word	0x0000bc80
        /*0320*/ 	.word	0x0000000f
        /*0324*/ 	.word	0x00030840
        /*0328*/ 	.short	0x010a
        /*032a*/ 	.byte	0x3f
	.zero		1


	//   ....[38]....
        /*032c*/ 	.word	0x0000bcd0
        /*0330*/ 	.word	0x0000000f
        /*0334*/ 	.word	0x00030828
        /*0338*/ 	.short	0x010a
        /*033a*/ 	.byte	0x3f
	.zero		1


	//   ....[39]....
        /*033c*/ 	.word	0x0000bd20
        /*0340*/ 	.word	0x00000003
        /*0344*/ 	.word	0x00030840
        /*0348*/ 	.short	0x010a
        /*034a*/ 	.byte	0x3f
	.zero		1


	//   ....[40]....
        /*034c*/ 	.word	0x0000bdf0
        /*0350*/ 	.word	0x00000007
        /*0354*/ 	.word	0x00000000
        /*0358*/ 	.short	0x010a
        /*035a*/ 	.byte	0x3f
	.zero		1


	//   ....[41]....
        /*035c*/ 	.word	0x0000be40
        /*0360*/ 	.word	0x00000003
        /*0364*/ 	.word	0x00000000
        /*0368*/ 	.short	0x010a
        /*036a*/ 	.byte	0x3f
	.zero		1


	//   ....[42]....
        /*036c*/ 	.word	0x0000be90
        /*0370*/ 	.word	0x00000005
        /*0374*/ 	.word	0x00000000
        /*0378*/ 	.short	0x010a
        /*037a*/ 	.byte	0x3f
	.zero		1


	//----- nvinfo : EIATTR_NUM_MBARRIERS
	.align		4
.L_1418:
        /*037c*/ 	.byte	0x03, 0x38
        /*037e*/ 	.short	0x0009


	//----- nvinfo : EIATTR_EXIT_INSTR_OFFSETS
	.align		4
        /*0380*/ 	.byte	0x04, 0x1c
        /*0382*/ 	.short	(.L_1420 - .L_1419)


	//   ....[0]....
.L_1419:
        /*0384*/ 	.word	0x0000b970


	//----- nvinfo : EIATTR_MAX_THREADS
	.align		4
.L_1420:
        /*0388*/ 	.byte	0x04, 0x05
        /*038a*/ 	.short	(.L_1422 - .L_1421)
.L_1421:
        /*038c*/ 	.word	0x00000180
        /*0390*/ 	.word	0x00000001
        /*0394*/ 	.word	0x00000001


	//----- nvinfo : EIATTR_CRS_STACK_SIZE
	.align		4
.L_1422:
        /*0398*/ 	.byte	0x04, 0x1e
        /*039a*/ 	.short	(.L_1424 - .L_1423)
.L_1423:
        /*039c*/ 	.word	0x00000000


	//----- nvinfo : EIATTR_CBANK_PARAM_SIZE
	.align		4
.L_1424:
        /*03a0*/ 	.byte	0x03, 0x19
        /*03a2*/ 	.short	0x06f0


	//----- nvinfo : EIATTR_PARAM_CBANK
	.align		4
        /*03a4*/ 	.byte	0x04, 0x0a
        /*03a6*/ 	.short	(.L_1426 - .L_1425)
	.align		4
.L_1425:
        /*03a8*/ 	.word	index@(.nv.constant0._ZN7cutlass13device_kernelIN5flash11enable_sm90INS1_16FlashAttnBwdSm90INS1_25CollectiveMainloopBwdSm90ILi2ELi2ELi2EN4cute5tupleIJNS5_1CILi1EEES8_S8_EEENS6_IJNS7_ILi64EEENS7_ILi128EEESB_EEENS_10bfloat16_tEfNS_4arch4Sm90ELb0ELb1ELb0ELb1ELb0ELb1ELb0ELb0ELi2ELi1ELi2ELi1ELb0EEENS1_21CollectiveEpilogueBwdISC_SD_SF_Li256ELb1ELb0ELi1EEENS1_19SingleTileSchedulerILb1ELb0ELb0ELi128EEEEEEEEEvNT_6ParamsE)
        /*03ac*/ 	.short	0x0210
        /*03ae*/ 	.short	0x06f0


	//----- nvinfo : EIATTR_SW_WAR
	.align		4
.L_1426:
        /*03b0*/ 	.byte	0x04, 0x36
        /*03b2*/ 	.short	(.L_1428 - .L_1427)
.L_1427:
        /*03b4*/ 	.word	0x00000008
.L_1428:


//--------------------- .nv.info._ZN7cutlass13device_kernelIN5flash11enable_sm90INS1_16FlashAttnBwdSm90INS1_25CollectiveMainloopBwdSm90ILi2ELi2ELi2EN4cute5tupleIJNS5_1CILi1EEES8_S8_EEENS6_IJNS7_ILi64EEENS7_ILi128EEESB_EEENS_10bfloat16_tEfNS_4arch4Sm90ELb0ELb1ELb0ELb1ELb1ELb1ELb0ELb0ELi2ELi1ELi2ELi1ELb0EEENS1_21CollectiveEpilogueBwdISC_SD_SF_Li256ELb1ELb0ELi1EEENS1_19SingleTileSchedulerILb1ELb0ELb0ELi128EEEEEEEEEvNT_6ParamsE --------------------------
	.section	.nv.info._ZN7cutlass13device_kernelIN5flash11enable_sm90INS1_16FlashAttnBwdSm90INS1_25CollectiveMainloopBwdSm90ILi2ELi2ELi2EN4cute5tupleIJNS5_1CILi1EEES8_S8_EEENS6_IJNS7_ILi64EEENS7_ILi128EEESB_EEENS_10bfloat16_tEfNS_4arch4Sm90ELb0ELb1ELb0ELb1ELb1ELb1ELb0ELb0ELi2ELi1ELi2ELi1ELb0EEENS1_21CollectiveEpilogueBwdISC_SD_SF_Li256ELb1ELb0ELi1EEENS1_19SingleTileSchedulerILb1ELb0ELb0ELi128EEEEEEEEEvNT_6ParamsE,"",@"SHT_CUDA_INFO"
	.sectionflags	@""
	.align	4


	//----- nvinfo : EIATTR_CUDA_API_VERSION
	.align		4
        /*0000*/ 	.byte	0x04, 0x37
        /*0002*/ 	.short	(.L_1430 - .L_1429)
.L_1429:
        /*0004*/ 	.word	0x00000082


	//----- nvinfo : EIATTR_KPARAM_INFO
	.align		4
.L_1430:
        /*0008*/ 	.byte	0x04, 0x17
        /*000a*/ 	.short	(.L_1432 - .L_1431)
.L_1431:
        /*000c*/ 	.word	0x00000000
        /*0010*/ 	.short	0x0000
        /*0012*/ 	.short	0x0070
        /*0014*/ 	.byte	0x00, 0xf0, 0x01, 0x1a


	//----- nvinfo : EIATTR_SPARSE_MMA_MASK
	.align		4
.L_1432:
        /*0018*/ 	.byte	0x03, 0x50
        /*001a*/ 	.short	0x0000


	//----- nvinfo : EIATTR_MAXREG_COUNT
	.align		4
        /*001c*/ 	.byte	0x03, 0x1b
        /*001e*/ 	.short	0x00a8


	//----- nvinfo : EIATTR_NUM_BARRIERS
	.align		4
        /*0020*/ 	.byte	0x02, 0x4c
        /*0022*/ 	.byte	0x10
	.zero		1


	//----- nvinfo : EIATTR_EXTERNS
	.align		4
        /*0024*/ 	.byte	0x04, 0x0f
        /*0026*/ 	.short	(.L_1434 - .L_1433)


	//   ....[0]....
	.align		4
.L_1433:
        /*0028*/ 	.word	index@(__assertfail)


	//----- nvinfo : EIATTR_ANNOTATIONS
	.align		4
.L_1434:
        /*002c*/ 	.byte	0x04, 0x55
        /*002e*/ 	.short	(.L_1436 - .L_1435)


	//   ....[0]....
.L_1435:
        /*0030*/ 	.word	0x00000001
        /*0034*/ 	.byte	0xd0, 0xaf, 0x00, 0x00, 0x01, 0x00, 0x00, 0x00, 0x70, 0xb1, 0x00, 0x00, 0x01, 0x00, 0x00, 0x00
        /*0044*/ 	.byte	0xf0, 0xbc, 0x00, 0x00, 0x01, 0x00, 0x00, 0x00, 0x10, 0xbd, 0x00, 0x00, 0x01, 0x00, 0x00, 0x00
        /*0054*/ 	.byte	0x80, 0xc0, 0x00, 0x00


	//----- nvinfo : EIATTR_MERCURY_ISA_VERSION
	.align		4
.L_1436:
        /*0058*/ 	.byte	0x03, 0x5f
        /*005a*/ 	.short	0x0101


	//----- nvinfo : EIATTR_INT_WARP_WIDE_INSTR_OFFSETS
	.align		4
        /*005c*/ 	.byte	0x04, 0x31
        /*005e*/ 	.short	(.L_1438 - .L_1437)


	//   ....[0]....
.L_1437:
        /*0060*/ 	.word	0x00000190


	//   ....[1]....
        /*0064*/ 	.word	0x000001c0


	//   ....[2]....
        /*0068*/ 	.word	0x00008d10


	//   ....[3]....
        /*006c*/ 	.word	0x00009360


	//   ....[4]....
        /*0070*/ 	.word	0x00009810


	//   ....[5]....
        /*0074*/ 	.word	0x00009ad0


	//   ....[6]....
        /*0078*/ 	.word	0x00009d30


	//   ....[7]....
        /*007c*/ 	.word	0x00009ec0


	//----- nvinfo : EIATTR_COOP_GROUP_MASK_REGIDS
	.align		4
.L_1438:
        /*0080*/ 	.byte	0x04, 0x29
        /*0082*/ 	.short	(.L_1440 - .L_1439)


	//   ....[0]....
.L_1439:
        /*0084*/ 	.word	0xffffffff


	//   ....[1]....
        /*0088*/ 	.word	0xffffffff


	//   ....[2]....
        /*008c*/ 	.word	0xffffffff


	//   ....[3]....
        /*0090*/ 	.word	0xffffffff


	//   ....[4]....
        /*0094*/ 	.word	0xffffffff


	//   ....[5]....
        /*0098*/ 	.word	0xffffffff


	//   ....[6]....
        /*009c*/ 	.word	0xffffffff


	//   ....[7]....
        /*00a0*/ 	.word	0xffffffff


	//   ....[8]....
        /*00a4*/ 	.word	0xffffffff


	//   ....[9]....
        /*00a8*/ 	.word	0xffffffff


	//   ....[10]....
        /*00ac*/ 	.word	0xffffffff


	//   ....[11]....
        /*00b0*/ 	.word	0xffffffff


	//   ....[12]....
        /*00b4*/ 	.word	0xffffffff


	//   ....[13]....
        /*00b8*/ 	.word	0xffffffff


	//   ....[14]....
        /*00bc*/ 	.word	0xffffffff


	//   ....[15]....
        /*00c0*/ 	.word	0xffffffff


	//   ....[16]....
        /*00c4*/ 	.word	0x0500000f


	//   ....[17]....
        /*00c8*/ 	.word	0x0500000f


	//   ....[18]....
        /*00cc*/ 	.word	0x0500000f


	//   ....[19]....
        /*00d0*/ 	.word	0x0500000f


	//----- nvinfo : EIATTR_COOP_GROUP_INSTR_OFFSETS
	.align		4
.L_1440:
        /*00d4*/ 	.byte	0x04, 0x28
        /*00d6*/ 	.short	(.L_1442 - .L_1441)


	//   ....[0]....
.L_1441:
        /*00d8*/ 	.word	0x00000070


	//   ....[1]....
        /*00dc*/ 	.word	0x000001a0


	//   ....[2]....
        /*00e0*/ 	.word	0x000001f0


	//   ....[3]....
        /*00e4*/ 	.word	0x000003e0


	//   ....[4]....
        /*00e8*/ 	.word	0x00000620


	//   ....[5]....
        /*00ec*/ 	.word	0x00001640


	//   ....[6]....
        /*00f0*/ 	.word	0x00007e30


	//   ....[7]....
        /*00f4*/ 	.word	0x00008910


	//   ....[8]....
        /*00f8*/ 	.word	0x00008c40


	//   ....[9]....
        /*00fc*/ 	.word	0x00008fc0


	//   ....[10]....
        /*0100*/ 	.word	0x00009290


	//   ....[11]....
        /*0104*/ 	.word	0x000094d0


	//   ....[12]....
        /*0108*/ 	.word	0x00009740


	//   ....[13]....
        /*010c*/ 	.word	0x00009a10


	//   ....[14]....
        /*0110*/ 	.word	0x00009c30


	//   ....[15]....
        /*0114*/ 	.word	0x00009dc0


	//   ....[16]....
        /*0118*/ 	.word	0x0000c8d0


	//   ....[17]....
        /*011c*/ 	.word	0x0000ca20


	//   ....[18]....
        /*0120*/ 	.word	0x0000ca90


	//   ....[19]....
        /*0124*/ 	.word	0x0000cb00


	//----- nvinfo : EIATTR_REG_RECONFIG
	.align		4
.L_1442:
        /*0128*/ 	.byte	0x01, 0x54
	.zero		2


	//----- nvinfo : EIATTR_SYSCALL_OFFSETS
	.align		4
        /*012c*/ 	.byte	0x04, 0x46
        /*012e*/ 	.short	(.L_1444 - .L_1443)


	//   ....[0]....
.L_1443:
        /*0130*/ 	.word	0x00001280


	//   ....[1]....
        /*0134*/ 	.word	0x00001370


	//   ....[2]....
        /*0138*/ 	.word	0x000014d0


	//   ....[3]....
        /*013c*/ 	.word	0x000015c0


	//----- nvinfo : EIATTR_MBARRIER_INSTR_OFFSETS
	.align		4
.L_1444:
        /*0140*/ 	.byte	0x04, 0x39
        /*0142*/ 	.short	(.L_1446 - .L_1445)


	//   ....[0]....
.L_1445:
        /*0144*/ 	.word	0x00000290
        /*0148*/ 	.word	0x000000ff
        /*014c*/ 	.word	0x00030800
        /*0150*/ 	.short	0x0100
        /*0152*/ 	.byte	0x06
	.zero		1


	//   ....[1]....
        /*0154*/ 	.word	0x00000390
        /*0158*/ 	.word	0x000000ff
        /*015c*/ 	.word	0x00030810
        /*0160*/ 	.short	0x0100
        /*0162*/ 	.byte	0x08
	.zero		1


	//   ....[2]....
        /*0164*/ 	.word	0x000003a0
        /*0168*/ 	.word	0x000000ff
        /*016c*/ 	.word	0x00030820
        /*0170*/ 	.short	0x0100
        /*0172*/ 	.byte	0x08
	.zero		1


	//   ....[3]....
        /*0174*/ 	.word	0x000003b0
        /*0178*/ 	.word	0x000000ff
        /*017c*/ 	.word	0x00030818
        /*0180*/ 	.short	0x0100
        /*0182*/ 	.byte	0x08
	.zero		1


	//   ....[4]....
        /*0184*/ 	.word	0x000003c0
        /*0188*/ 	.word	0x000000ff
        /*018c*/ 	.word	0x00030828
        /*0190*/ 	.short	0x0100
        /*0192*/ 	.byte	0x08
	.zero		1


	//   ....[5]....
        /*0194*/ 	.word	0x000004f0
        /*0198*/ 	.word	0x000000ff
        /*019c*/ 	.word	0x00030830
        /*01a0*/ 	.short	0x0100
        /*01a2*/ 	.byte	0x08
	.zero		1


	//   ....[6]....
        /*01a4*/ 	.word	0x00000500
        /*01a8*/ 	.word	0x000000ff
        /*01ac*/ 	.word	0x00030840
        /*01b0*/ 	.short	0x0100
        /*01b2*/ 	.byte	0x08
	.zero		1


	//   ....[7]....
        /*01b4*/ 	.word	0x00000510
        /*01b8*/ 	.word	0x000000ff
        /*01bc*/ 	.word	0x00030838
        /*01c0*/ 	.short	0x0100
        /*01c2*/ 	.byte	0x08
	.zero		1


	//   ....[8]....
        /*01c4*/ 	.word	0x00000520
        /*01c8*/ 	.word	0x000000ff
        /*01cc*/ 	.word	0x00030848
        /*01d0*/ 	.short	0x0100
        /*01d2*/ 	.byte	0x08
	.zero		1


	//   ....[9]....
        /*01d4*/ 	.word	0x00001670
        /*01d8*/ 	.word	0x000000e7
        /*01dc*/ 	.word	0x00030800
        /*01e0*/ 	.short	0x010a
        /*01e2*/ 	.byte	0x3f
	.zero		1


	//   ....[10]....
        /*01e4*/ 	.word	0x000017a0
        /*01e8*/ 	.word	0x000000e7
        /*01ec*/ 	.word	0x00030800
        /*01f0*/ 	.short	0x010a
        /*01f2*/ 	.byte	0x3f
	.zero		1


	//   ....[11]....
        /*01f4*/ 	.word	0x00001e00
        /*01f8*/ 	.word	0x00000000
        /*01fc*/ 	.word	0x00030810
        /*0200*/ 	.short	0x010a
        /*0202*/ 	.byte	0x3f
	.zero		1


	//   ....[12]....
        /*0204*/ 	.word	0x00001e40
        /*0208*/ 	.word	0x00000000
        /*020c*/ 	.word	0x00030810
        /*0210*/ 	.short	0x010a
        /*0212*/ 	.byte	0x3f
	.zero		1


	//   ....[13]....
        /*0214*/ 	.word	0x00002370
        /*0218*/ 	.word	0x00000000
        /*021c*/ 	.word	0x00030830
        /*0220*/ 	.short	0x010a
        /*0222*/ 	.byte	0x3f
	.zero		1


	//   ....[14]....
        /*0224*/ 	.word	0x000023f0
        /*0228*/ 	.word	0x00000000
        /*022c*/ 	.word	0x00030830
        /*0230*/ 	.short	0x010a
        /*0232*/ 	.byte	0x3f
	.zero		1


	//   ....[15]....
        /*0234*/ 	.word	0x00004040
        /*0238*/ 	.word	0x00000005
        /*023c*/ 	.word	0x00000000
        /*0240*/ 	.short	0x0101
        /*0242*/ 	.byte	0x3f
	.zero		1


	//   ....[16]....
        /*0244*/ 	.word	0x00004370
        /*0248*/ 	.word	0x00000000
        /*024c*/ 	.word	0x00000000
        /*0250*/ 	.short	0x0101
        /*0252*/ 	.byte	0x3f
	.zero		1


	//   ....[17]....
        /*0254*/ 	.word	0x0000aac0
        /*0258*/ 	.word	0x0000000f
        /*025c*/ 	.word	0x00030820
        /*0260*/ 	.short	0x010a
        /*0262*/ 	.byte	0x3f
	.zero		1


	//   ....[18]....
        /*0264*/ 	.word	0x0000b1f0
        /*0268*/ 	.word	0x0000000f
        /*026c*/ 	.word	0x00030840
        /*0270*/ 	.short	0x010a
        /*0272*/ 	.byte	0x3f
	.zero		1


	//   ....[19]....
        /*0274*/ 	.word	0x0000b4c0
        /*0278*/ 	.word	0x0000000f
        /*027c*/ 	.word	0x00030828
        /*0280*/ 	.short	0x010a
        /*0282*/ 	.byte	0x3f
	.zero		1


	//   ....[20]....
        /*0284*/ 	.word	0x0000b790
        /*0288*/ 	.word	0x0000000f
        /*028c*/ 	.word	0x00030848
        /*0290*/ 	.short	0x010a
        /*0292*/ 	.byte	0x3f
	.zero		1


	//   ....[21]....
        /*0294*/ 	.word	0x0000ba00
        /*0298*/ 	.word	0x0000000f
        /*029c*/ 	.word	0x00030820
        /*02a0*/ 	.short	0x010a
        /*02a2*/ 	.byte	0x3f
	.zero		1


	//   ....[22]....
        /*02a4*/ 	.word	0x0000bd40
        /*02a8*/ 	.word	0x0000000f
        /*02ac*/ 	.word	0x00030840
        /*02b0*/ 	.short	0x010a
        /*02b2*/ 	.byte	0x3f
	.zero		1


	//   ....[23]....
        /*02b4*/ 	.word	0x0000bfe0
        /*02b8*/ 	.word	0x0000000f
        /*02bc*/ 	.word	0x00030828
        /*02c0*/ 	.short	0x010a
        /*02c2*/ 	.byte	0x3f
	.zero		1


	//   ....[24]....
        /*02c4*/ 	.word	0x0000c2f0
        /*02c8*/ 	.word	0x00000003
        /*02cc*/ 	.word	0x00030840
        /*02d0*/ 	.short	0x010a
        /*02d2*/ 	.byte	0x3f
	.zero		1


	//   ....[25]....
        /*02d4*/ 	.word	0x0000c750
        /*02d8*/ 	.word	0x00000007
        /*02dc*/ 	.word	0x00000000
        /*02e0*/ 	.short	0x010a
        /*02e2*/ 	.byte	0x3f
	.zero		1


	//   ....[26]....
        /*02e4*/ 	.word	0x0000c7a0
        /*02e8*/ 	.word	0x00000003
        /*02ec*/ 	.word	0x00000000
        /*02f0*/ 	.short	0x010a
        /*02f2*/ 	.byte	0x3f
	.zero		1


	//   ....[27]....
        /*02f4*/ 	.word	0x0000c800
        /*02f8*/ 	.word	0x00000005
        /*02fc*/ 	.word	0x00000000
        /*0300*/ 	.short	0x010a
        /*0302*/ 	.byte	0x3f
	.zero		1


	//   ....[28]....
        /*0304*/ 	.word	0x0000c830
        /*0308*/ 	.word	0x00000003
        /*030c*/ 	.word	0x00000000
        /*0310*/ 	.short	0x010a
        /*0312*/ 	.byte	0x3f
	.zero		1


	//   ....[29]....
        /*0314*/ 	.word	0x0000c900
        /*0318*/ 	.word	0x000000e7
        /*031c*/ 	.word	0x00030800
        /*0320*/ 	.short	0x010a
        /*0322*/ 	.byte	0x3f
	.zero		1


	//   ....[30]....
        /*0324*/ 	.word	0x0000c950
        /*0328*/ 	.word	0x00000000
        /*032c*/ 	.word	0x00030810
        /*0330*/ 	.short	0x010a
        /*0332*/ 	.byte	0x3f
	.zero		1


	//   ....[31]....
        /*0334*/ 	.word	0x0000c9a0
        /*0338*/ 	.word	0x00000000
        /*033c*/ 	.word	0x00030830
        /*0340*/ 	.short	0x010a
        /*0342*/ 	.byte	0x3f
	.zero		1


	//   ....[32]....
        /*0344*/ 	.word	0x0000cb40
        /*0348*/ 	.word	0x0000000f
        /*034c*/ 	.word	0x00030820
        /*0350*/ 	.short	0x010a
        /*0352*/ 	.byte	0x3f
	.zero		1


	//   ....[33]....
        /*0354*/ 	.word	0x0000cb90
        /*0358*/ 	.word	0x0000000f
        /*035c*/ 	.word	0x00030840
        /*0360*/ 	.short	0x010a
        /*0362*/ 	.byte	0x3f
	.zero		1


	//   ....[34]....
        /*0364*/ 	.word	0x0000cbe0
        /*0368*/ 	.word	0x0000000f
        /*036c*/ 	.word	0x00030828
        /*0370*/ 	.short	0x010a
        /*0372*/ 	.byte	0x3f
	.zero		1


	//   ....[35]....
        /*0374*/ 	.word	0x0000cc30
        /*0378*/ 	.word	0x0000000f
        /*037c*/ 	.word	0x00030848
        /*0380*/ 	.short	0x010a
        /*0382*/ 	.byte	0x3f
	.zero		1


	//   ....[36]....
        /*0384*/ 	.word	0x0000cc90
        /*0388*/ 	.word	0x0000000f
        /*038c*/ 	.word	0x00030820
        /*0390*/ 	.short	0x010a
        /*0392*/ 	.byte	0x3f
	.zero		1


	//   ....[37]....
        /*0394*/ 	.word	0x0000cce0
        /*0398*/ 	.word	0x0000000f
        /*039c*/ 	.word	0x00030840
        /*03a0*/ 	.short	0x010a
        /*03a2*/ 	.byte	0x3f
	.zero		1


	//   ....[38]....
        /*03a4*/ 	.word	0x0000cd30
        /*03a8*/ 	.word	0x0000000f
        /*03ac*/ 	.word	0x00030828
        /*03b0*/ 	.short	0x010a
        /*03b2*/ 	.byte	0x3f
	.zero		1


	//   ....[39]....
        /*03b4*/ 	.word	0x0000cd80
        /*03b8*/ 	.word	0x00000003
        /*03bc*/ 	.word	0x00030840
        /*03c0*/ 	.short	0x010a
        /*03c2*/ 	.byte	0x3f
	.zero		1


	//   ....[40]....
        /*03c4*/ 	.word	0x0000ce50
        /*03c8*/ 	.word	0x00000007
        /*03cc*/ 	.word	0x00000000
        /*03d0*/ 	.short	0x010a
        /*03d2*/ 	.byte	0x3f
	.zero		1


	//   ....[41]....
        /*03d4*/ 	.word	0x0000cea0
        /*03d8*/ 	.word	0x00000003
        /*03dc*/ 	.word	0x00000000
        /*03e0*/ 	.short	0x010a
        /*03e2*/ 	.byte	0x3f
	.zero		1


	//   ....[42]....
        /*03e4*/ 	.word	0x0000cef0
        /*03e8*/ 	.word	0x00000005
        /*03ec*/ 	.word	0x00000000
        /*03f0*/ 	.short	0x010a
        /*03f2*/ 	.byte	0x3f
	.zero		1


	//----- nvinfo : EIATTR_NUM_MBARRIERS
	.align		4
.L_1446:
        /*03f4*/ 	.byte	0x03, 0x38
        /*03f6*/ 	.short	0x0009


	//----- nvinfo : EIATTR_EXIT_INSTR_OFFSETS
	.align		4
        /*03f8*/ 	.byte	0x04, 0x1c
        /*03fa*/ 	.short	(.L_1448 - .L_1447)


	//   ....[0]....
.L_1447:
        /*03fc*/ 	.word	0x0000c880


	//----- nvinfo : EIATTR_MAX_THREADS
	.align		4
.L_1448:
        /*0400*/ 	.byte	0x04, 0x05
        /*0402*/ 	.short	(.L_1450 - .L_1449)
.L_1449:
        /*0404*/ 	.word	0x00000180
        /*0408*/ 	.word	0x00000001
        /*040c*/ 	.word	0x00000001


	//----- nvinfo : EIATTR_CRS_STACK_SIZE
	.align		4
.L_1450:
        /*0410*/ 	.byte	0x04, 0x1e
        /*0412*/ 	.short	(.L_1452 - .L_1451)
.L_1451:
        /*0414*/ 	.word	0x00000000


	//----- nvinfo : EIATTR_CBANK_PARAM_SIZE
	.align		4
.L_1452:
        /*0418*/ 	.byte	0x03, 0x19
        /*041a*/ 	.short	0x06f0


	//----- nvinfo : EIATTR_PARAM_CBANK
	.align		4
        /*041c*/ 	.byte	0x04, 0x0a
        /*041e*/ 	.short	(.L_1454 - .L_1453)
	.align		4
.L_1453:
        /*0420*/ 	.word	index@(.nv.constant0._ZN7cutlass13device_kernelIN5flash11enable_sm90INS1_16FlashAttnBwdSm90INS1_25CollectiveMainloopBwdSm90ILi2ELi2ELi2EN4cute5tupleIJNS5_1CILi1EEES8_S8_EEENS6_IJNS7_ILi64EEENS7_ILi128EEESB_EEENS_10bfloat16_tEfNS_4arch4Sm90ELb0ELb1ELb0ELb1ELb1ELb1ELb0ELb0ELi2ELi1ELi2ELi1ELb0EEENS1_21CollectiveEpilogueBwdISC_SD_SF_Li256ELb1ELb0ELi1EEENS1_19SingleTileSchedulerILb1ELb0ELb0ELi128EEEEEEEEEvNT_6ParamsE)
        /*0424*/ 	.short	0x0210
        /*0426*/ 	.short	0x06f0


	//----- nvinfo : EIATTR_SW_WAR
	.align		4
.L_1454:
        /*0428*/ 	.byte	0x04, 0x36
        /*042a*/ 	.short	(.L_1456 - .L_1455)
.L_1455:
        /*042c*/ 	.word	0x00000008
.L_1456:


//--------------------- .nv.info._ZN7cutlass13device_kernelIN5flash11enable_sm90INS1_16FlashAttnBwdSm90INS1_25CollectiveMainloopBwdSm90ILi2ELi2ELi2EN4cute5tupleIJNS5_1CILi1EEES8_S8_EEENS6_IJNS7_ILi64EEENS7_ILi128EEESB_EEENS_10bfloat16_tEfNS_4arch4Sm90ELb0ELb1ELb0ELb1ELb0ELb1ELb0ELb0ELi2ELi1ELi2ELi1ELb0EEENS1_24CollectiveEpilogueBwdGQAISC_fSF_Li256ELb1ELb0EEENS1_19SingleTileSchedulerILb1ELb0ELb0ELi128EEEEEEEEEvNT_6ParamsE --------------------------
	.section	.nv.info._ZN7cutlass13device_kernelIN5flash11enable_sm90INS1_16FlashAttnBwdSm90INS1_25CollectiveMainloopBwdSm90ILi2ELi2ELi2EN4cute5tupleIJNS5_1CILi1EEES8_S8_EEENS6_IJNS7_ILi64EEENS7_ILi128EEESB_EEENS_10bfloat16_tEfNS_4arch4Sm90ELb0ELb1ELb0ELb1ELb0ELb1ELb0ELb0ELi2ELi1ELi2ELi1ELb0EEENS1_24CollectiveEpilogueBwdGQAISC_fSF_Li256ELb1ELb0EEENS1_19SingleTileSchedulerILb1ELb0ELb0ELi128EEEEEEEEEvNT_6ParamsE,"",@"SHT_CUDA_INFO"
	.sectionflags	@""
	.align	4


	//----- nvinfo : EIATTR_CUDA_API_VERSION
	.align		4
        /*0000*/ 	.byte	0x04, 0x37
        /*0002*/ 	.short	(.L_1458 - .L_1457)
.L_1457:
        /*0004*/ 	.word	0x00000082


	//----- nvinfo : EIATTR_KPARAM_INFO
	.align		4
.L_1458:
        /*0008*/ 	.byte	0x04, 0x17
        /*000a*/ 	.short	(.L_1460 - .L_1459)
.L_1459:
        /*000c*/ 	.word	0x00000000
        /*0010*/ 	.short	0x0000
        /*0012*/ 	.short	0x0070
        /*0014*/ 	.byte	0x00, 0xf0, 0x01, 0x1a


	//----- nvinfo : EIATTR_SPARSE_MMA_MASK
	.align		4
.L_1460:
        /*0018*/ 	.byte	0x03, 0x50
        /*001a*/ 	.short	0x0000


	//----- nvinfo : EIATTR_MAXREG_COUNT
	.align		4
        /*001c*/ 	.byte	0x03, 0x1b
        /*001e*/ 	.short	0x00a8


	//----- nvinfo : EIATTR_NUM_BARRIERS
	.align		4
        /*0020*/ 	.byte	0x02, 0x4c
        /*0022*/ 	.byte	0x10
	.zero		1


	//----- nvinfo : EIATTR_EXTERNS
	.align		4
        /*0024*/ 	.byte	0x04, 0x0f
        /*0026*/ 	.short	(.L_1462 - .L_1461)


	//   ....[0]....
	.align		4
.L_1461:
        /*0028*/ 	.word	index@(__assertfail)


	//----- nvinfo : EIATTR_ANNOTATIONS
	.align		4
.L_1462:
        /*002c*/ 	.byte	0x04, 0x55
        /*002e*/ 	.short	(.L_1464 - .L_1463)


	//   ....[0]....
.L_1463:
        /*0030*/ 	.word	0x00000001
        /*0034*/ 	.byte	0x00, 0x74, 0x00, 0x00, 0x01, 0x00, 0x00, 0x00, 0xa0, 0x75, 0x00, 0x00, 0x01, 0x00, 0x00, 0x00
        /*0044*/ 	.byte	0x20, 0x81, 0x00, 0x00, 0x01, 0x00, 0x00, 0x00, 0x40, 0x81, 0x00, 0x00, 0x01, 0x00, 0x00, 0x00
        /*0054*/ 	.byte	0xb0, 0x84, 0x00, 0x00


	//----- nvinfo : EIATTR_MERCURY_ISA_VERSION
	.align		4
.L_1464:
        /*0058*/ 	.byte	0x03, 0x5f
        /*005a*/ 	.short	0x0101


	//----- nvinfo : EIATTR_INT_WARP_WIDE_INSTR_OFFSETS
	.align		4
        /*005c*/ 	.byte	0x04, 0x31
        /*005e*/ 	.short	(.L_1466 - .L_1465)


	//   ....[0]....
.L_1465:
        /*0060*/ 	.word	0x00000190


	//   ....[1]....
        /*0064*/ 	.word	0x000001c0


	//----- nvinfo : EIATTR_COOP_GROUP_MASK_REGIDS
	.align		4
.L_1466:
        /*0068*/ 	.byte	0x04, 0x29
        /*006a*/ 	.short	(.L_1468 - .L_1467)


	//   ....[0]....
.L_1467:
        /*006c*/ 	.word	0xffffffff


	//   ....[1]....
        /*0070*/ 	.word	0xffffffff


	//   ....[2]....
        /*0074*/ 	.word	0xffffffff


	//   ....[3]....
        /*0078*/ 	.word	0xffffffff


	//   ....[4]....
        /*007c*/ 	.word	0xffffffff


	//   ....[5]....
        /*0080*/ 	.word	0xffffffff


	//   ....[6]....
        /*0084*/ 	.word	0xffffffff


	//   ....[7]....
        /*0088*/ 	.word	0x0500000f


	//----- nvinfo : EIATTR_COOP_GROUP_INSTR_OFFSETS
	.align		4
.L_1468:
        /*008c*/ 	.byte	0x04, 0x28
        /*008e*/ 	.short	(.L_1470 - .L_1469)


	//   ....[0]....
.L_1469:
        /*0090*/ 	.word	0x00000070


	//   ....[1]....
        /*0094*/ 	.word	0x000001a0


	//   ....[2]....
        /*0098*/ 	.word	0x000001f0


	//   ....[3]....
        /*009c*/ 	.word	0x000003e0


	//   ....[4]....
        /*00a0*/ 	.word	0x00000620


	//   ....[5]....
        /*00a4*/ 	.word	0x00001620


	//   ....[6]....
        /*00a8*/ 	.word	0x00005170


	//   ....[7]....
        /*00ac*/ 	.word	0x00008d00


	//----- nvinfo : EIATTR_REG_RECONFIG
	.align		4
.L_1470:
        /*00b0*/ 	.byte	0x01, 0x54
	.zero		2


	//----- nvinfo : EIATTR_SYSCALL_OFFSETS
	.align		4
        /*00b4*/ 	.byte	0x04, 0x46
        /*00b6*/ 	.short	(.L_1472 - .L_1471)


	//   ....[0]....
.L_1471:
        /*00b8*/ 	.word	0x00001260


	//   ....[1]....
        /*00bc*/ 	.word	0x00001350


	//   ....[2]....
        /*00c0*/ 	.word	0x000014b0


	//   ....[3]....
        /*00c4*/ 	.word	0x000015a0


	//----- nvinfo : EIATTR_MBARRIER_INSTR_OFFSETS
	.align		4
.L_1472:
        /*00c8*/ 	.byte	0x04, 0x39
        /*00ca*/ 	.short	(.L_1474 - .L_1473)


	//   ....[0]....
.L_1473:
        /*00cc*/ 	.word	0x00000290
        /*00d0*/ 	.word	0x000000ff
        /*00d4*/ 	.word	0x00030800
        /*00d8*/ 	.short	0x0100
        /*00da*/ 	.byte	0x06
	.zero		1


	//   ....[1]....
        /*00dc*/ 	.word	0x00000390
        /*00e0*/ 	.word	0x000000ff
        /*00e4*/ 	.word	0x00030810
        /*00e8*/ 	.short	0x0100
        /*00ea*/ 	.byte	0x08
	.zero		1


	//   ....[2]....
        /*00ec*/ 	.word	0x000003a0
        /*00f0*/ 	.word	0x000000ff
        /*00f4*/ 	.word	0x00030820
        /*00f8*/ 	.short	0x0100
        /*00fa*/ 	.byte	0x08
	.zero		1


	//   ....[3]....
        /*00fc*/ 	.word	0x000003b0
        /*0100*/ 	.word	0x000000ff
        /*0104*/ 	.word	0x00030818
        /*0108*/ 	.short	0x0100
        /*010a*/ 	.byte	0x08
	.zero		1


	//   ....[4]....
        /*010c*/ 	.word	0x000003c0
        /*0110*/ 	.word	0x000000ff
        /*0114*/ 	.word	0x00030828
        /*0118*/ 	.short	0x0100
        /*011a*/ 	.byte	0x08
	.zero		1


	//   ....[5]....
        /*011c*/ 	.word	0x000004f0
        /*0120*/ 	.word	0x000000ff
        /*0124*/ 	.word	0x00030830
        /*0128*/ 	.short	0x0100
        /*012a*/ 	.byte	0x08
	.zero		1


	//   ....[6]....
        /*012c*/ 	.word	0x00000500
        /*0130*/ 	.word	0x000000ff
        /*0134*/ 	.word	0x00030840
        /*0138*/ 	.short	0x0100
        /*013a*/ 	.byte	0x08
	.zero		1


	//   ....[7]....
        /*013c*/ 	.word	0x00000510
        /*0140*/ 	.word	0x000000ff
        /*0144*/ 	.word	0x00030838
        /*0148*/ 	.short	0x0100
        /*014a*/ 	.byte	0x08
	.zero		1


	//   ....[8]....
        /*014c*/ 	.word	0x00000520
        /*0150*/ 	.word	0x000000ff
        /*0154*/ 	.word	0x00030848
        /*0158*/ 	.short	0x0100
        /*015a*/ 	.byte	0x08
	.zero		1


	//   ....[9]....
        /*015c*/ 	.word	0x00001650
        /*0160*/ 	.word	0x000000e7
        /*0164*/ 	.word	0x00030800
        /*0168*/ 	.short	0x010a
        /*016a*/ 	.byte	0x3f
	.zero		1


	//   ....[10]....
        /*016c*/ 	.word	0x00001780
        /*0170*/ 	.word	0x000000e7
        /*0174*/ 	.word	0x00030800
        /*0178*/ 	.short	0x010a
        /*017a*/ 	.byte	0x3f
	.zero		1


	//   ....[11]....
        /*017c*/ 	.word	0x00001de0
        /*0180*/ 	.word	0x00000000
        /*0184*/ 	.word	0x00030810
        /*0188*/ 	.short	0x010a
        /*018a*/ 	.byte	0x3f
	.zero		1


	//   ....[12]....
        /*018c*/ 	.word	0x00001e20
        /*0190*/ 	.word	0x00000000
        /*0194*/ 	.word	0x00030810
        /*0198*/ 	.short	0x010a
        /*019a*/ 	.byte	0x3f
	.zero		1


	//   ....[13]....
        /*019c*/ 	.word	0x00002350
        /*01a0*/ 	.word	0x00000000
        /*01a4*/ 	.word	0x00030830
        /*01a8*/ 	.short	0x010a
        /*01aa*/ 	.byte	0x3f
	.zero		1


	//   ....[14]....
        /*01ac*/ 	.word	0x000023d0
        /*01b0*/ 	.word	0x00000000
        /*01b4*/ 	.word	0x00030830
        /*01b8*/ 	.short	0x010a
        /*01ba*/ 	.byte	0x3f
	.zero		1


	//   ....[15]....
        /*01bc*/ 	.word	0x00004020
        /*01c0*/ 	.word	0x00000005
        /*01c4*/ 	.word	0x00000000
        /*01c8*/ 	.short	0x0101
        /*01ca*/ 	.byte	0x3f
	.zero		1


	//   ....[16]....
        /*01cc*/ 	.word	0x00004350
        /*01d0*/ 	.word	0x00000000
        /*01d4*/ 	.word	0x00000000
        /*01d8*/ 	.short	0x0101
        /*01da*/ 	.byte	0x3f
	.zero		1


	//   ....[17]....
        /*01dc*/ 	.word	0x00006ef0
        /*01e0*/ 	.word	0x0000000f
        /*01e4*/ 	.word	0x00030820
        /*01e8*/ 	.short	0x010a
        /*01ea*/ 	.byte	0x3f
	.zero		1


	//   ....[18]....
        /*01ec*/ 	.word	0x00007620
        /*01f0*/ 	.word	0x0000000f
        /*01f4*/ 	.word	0x00030840
        /*01f8*/ 	.short	0x010a
        /*01fa*/ 	.byte	0x3f
	.zero		1


	//   ....[19]....
        /*01fc*/ 	.word	0x000078f0
        /*0200*/ 	.word	0x0000000f
        /*0204*/ 	.word	0x00030828
        /*0208*/ 	.short	0x010a
        /*020a*/ 	.byte	0x3f
	.zero		1


	//   ....[20]....
        /*020c*/ 	.word	0x00007bc0
        /*0210*/ 	.word	0x0000000f
        /*0214*/ 	.word	0x00030848
        /*0218*/ 	.short	0x010a
        /*021a*/ 	.byte	0x3f
	.zero		1


	//   ....[21]....
        /*021c*/ 	.word	0x00007e30
        /*0220*/ 	.word	0x0000000f
        /*0224*/ 	.word	0x00030820
        /*0228*/ 	.short	0x010a
        /*022a*/ 	.byte	0x3f
	.zero		1


	//   ....[22]....
        /*022c*/ 	.word	0x00008170
        /*0230*/ 	.word	0x0000000f
        /*0234*/ 	.word	0x00030840
        /*0238*/ 	.short	0x010a
        /*023a*/ 	.byte	0x3f
	.zero		1


	//   ....[23]....
        /*023c*/ 	.word	0x00008410
        /*0240*/ 	.word	0x0000000f
        /*0244*/ 	.word	0x00030828
        /*0248*/ 	.short	0x010a
        /*024a*/ 	.byte	0x3f
	.zero		1


	//   ....[24]....
        /*024c*/ 	.word	0x00008720
        /*0250*/ 	.word	0x00000003
        /*0254*/ 	.word	0x00030840
        /*0258*/ 	.short	0x010a
        /*025a*/ 	.byte	0x3f
	.zero		1


	//   ....[25]....
        /*025c*/ 	.word	0x00008b80
        /*0260*/ 	.word	0x00000007
        /*0264*/ 	.word	0x00000000
        /*0268*/ 	.short	0x010a
        /*026a*/ 	.byte	0x3f
	.zero		1


	//   ....[26]....
        /*026c*/ 	.word	0x00008bd0
        /*0270*/ 	.word	0x00000003
        /*0274*/ 	.word	0x00000000
        /*0278*/ 	.short	0x010a
        /*027a*/ 	.byte	0x3f
	.zero		1


	//   ....[27]....
        /*027c*/ 	.word	0x00008c30
        /*0280*/ 	.word	0x00000005
        /*0284*/ 	.word	0x00000000
        /*0288*/ 	.short	0x010a
        /*028a*/ 	.byte	0x3f
	.zero		1


	//   ....[28]....
        /*028c*/ 	.word	0x00008c60
        /*0290*/ 	.word	0x00000003
        /*0294*/ 	.word	0x00000000
        /*0298*/ 	.short	0x010a
        /*029a*/ 	.byte	0x3f
	.zero		1


	//   ....[29]....
        /*029c*/ 	.word	0x00008d30
        /*02a0*/ 	.word	0x000000e7
        /*02a4*/ 	.word	0x00030800
        /*02a8*/ 	.short	0x010a
        /*02aa*/ 	.byte	0x3f
	.zero		1


	//   ....[30]....
        /*02ac*/ 	.word	0x00008d80
        /*02b0*/ 	.word	0x00000000
        /*02b4*/ 	.word	0x00030810
        /*02b8*/ 	.short	0x010a
        /*02ba*/ 	.byte	0x3f
	.zero		1


	//   ....[31]....
        /*02bc*/ 	.word	0x00008dd0
        /*02c0*/ 	.word	0x00000000
        /*02c4*/ 	.word	0x00030830
        /*02c8*/ 	.short	0x010a
        /*02ca*/ 	.byte	0x3f
	.zero		1


	//   ....[32]....
        /*02cc*/ 	.word	0x00008e20
        /*02d0*/ 	.word	0x0000000f
        /*02d4*/ 	.word	0x00030820
        /*02d8*/ 	.short	0x010a
        /*02da*/ 	.byte	0x3f
	.zero		1


	//   ....[33]....
        /*02dc*/ 	.word	0x00008e70
        /*02e0*/ 	.word	0x0000000f
        /*02e4*/ 	.word	0x00030840
        /*02e8*/ 	.short	0x010a
        /*02ea*/ 	.byte	0x3f
	.zero		1


	//   ....[34]....
        /*02ec*/ 	.word	0x00008ec0
        /*02f0*/ 	.word	0x0000000f
        /*02f4*/ 	.word	0x00030828
        /*02f8*/ 	.short	0x010a
        /*02fa*/ 	.byte	0x3f
	.zero		1


	//   ....[35]....
        /*02fc*/ 	.word	0x00008f10
        /*0300*/ 	.word	0x0000000f
        /*0304*/ 	.word	0x00030848
        /*0308*/ 	.short	0x010a
        /*030a*/ 	.byte	0x3f
	.zero		1


	//   ....[36]....
        /*030c*/ 	.word	0x00008f70
        /*0310*/ 	.word	0x0000000f
        /*0314*/ 	.word	0x00030820
        /*0318*/ 	.short	0x010a
        /*031a*/ 	.byte	0x3f
	.zero		1


	//   ....[37]....
        /*031c*/ 	.word	0x00008fc0
        /*0320*/ 	.word	0x0000000f
        /*0324*/ 	.word	0x00030840
        /*0328*/ 	.short	0x010a
        /*032a*/ 	.byte	0x3f
	.zero		1


	//   ....[38]....
        /*032c*/ 	.word	0x00009010
        /*0330*/ 	.word	0x0000000f
        /*0334*/ 	.word	0x00030828
        /*0338*/ 	.short	0x010a
        /*033a*/ 	.byte	0x3f
	.zero		1


	//   ....[39]....
        /*033c*/ 	.word	0x00009060
        /*0340*/ 	.word	0x00000003
        /*0344*/ 	.word	0x00030840
        /*0348*/ 	.short	0x010a
        /*034a*/ 	.byte	0x3f
	.zero		1


	//   ....[40]....
        /*034c*/ 	.word	0x00009130
        /*0350*/ 	.word	0x00000007
        /*0354*/ 	.word	0x00000000
        /*0358*/ 	.short	0x010a
        /*035a*/ 	.byte	0x3f
	.zero		1


	//   ....[41]....
        /*035c*/ 	.word	0x00009180
        /*0360*/ 	.word	0x00000003
        /*0364*/ 	.word	0x00000000
        /*0368*/ 	.short	0x010a
        /*036a*/ 	.byte	0x3f
	.zero		1


	//   ....[42]....
        /*036c*/ 	.word	0x000091d0
        /*0370*/ 	.word	0x00000005
        /*0374*/ 	.word	0x00000000
        /*0378*/ 	.short	0x010a
        /*037a*/ 	.byte	0x3f
	.zero		1


	//----- nvinfo : EIATTR_NUM_MBARRIERS
	.align		4
.L_1474:
        /*037c*/ 	.byte	0x03, 0x38
        /*037e*/ 	.short	0x0009


	//----- nvinfo : EIATTR_EXIT_INSTR_OFFSETS
	.align		4
        /*0380*/ 	.byte	0x04, 0x1c
        /*0382*/ 	.short	(.L_1476 - .L_1475)


	//   ....[0]....
.L_1475:
        /*0384*/ 	.word	0x00008cb0


	//----- nvinfo : EIATTR_MAX_THREADS
	.align		4
.L_1476:
        /*0388*/ 	.byte	0x04, 0x05
        /*038a*/ 	.short	(.L_1478 - .L_1477)
.L_1477:
        /*038c*/ 	.word	0x00000180
        /*0390*/ 	.word	0x00000001
        /*0394*/ 	.word	0x00000001


	//----- nvinfo : EIATTR_CRS_STACK_SIZE
	.align		4
.L_1478:
        /*0398*/ 	.byte	0x04, 0x1e
        /*039a*/ 	.short	(.L_1480 - .L_1479)
.L_1479:
        /*039c*/ 	.word	0x00000000


	//----- nvinfo : EIATTR_CBANK_PARAM_SIZE
	.align		4
.L_1480:
        /*03a0*/ 	.byte	0x03, 0x19
        /*03a2*/ 	.short	0x06f0


	//----- nvinfo : EIATTR_PARAM_CBANK
	.align		4
        /*03a4*/ 	.byte	0x04, 0x0a
        /*03a6*/ 	.short	(.L_1482 - .L_1481)
	.align		4
.L_1481:
        /*03a8*/ 	.word	index@(.nv.constant0._ZN7cutlass13device_kernelIN5flash11enable_sm90INS1_16FlashAttnBwdSm90INS1_25CollectiveMainloopBwdSm90ILi2ELi2ELi2EN4cute5tupleIJNS5_1CILi1EEES8_S8_EEENS6_IJNS7_ILi64EEENS7_ILi128EEESB_EEENS_10bfloat16_tEfNS_4arch4Sm90ELb0ELb1ELb0ELb1ELb0ELb1ELb0ELb0ELi2ELi1ELi2ELi1ELb0EEENS1_24CollectiveEpilogueBwdGQAISC_fSF_Li256ELb1ELb0EEENS1_19SingleTileSchedulerILb1ELb0ELb0ELi128EEEEEEEEEvNT_6ParamsE)
        /*03ac*/ 	.short	0x0210
        /*03ae*/ 	.short	0x06f0


	//----- nvinfo : EIATTR_SW_WAR
	.align		4
.L_1482:
        /*03b0*/ 	.byte	0x04, 0x36
        /*03b2*/ 	.short	(.L_1484 - .L_1483)
.L_1483:
        /*03b4*/ 	.word	0x00000008
.L_1484:


//--------------------- .nv.info._ZN7cutlass13device_kernelIN5flash11enable_sm90INS1_16FlashAttnBwdSm90INS1_25CollectiveMainloopBwdSm90ILi2ELi2ELi2EN4cute5tupleIJNS5_1CILi1EEES8_S8_EEENS6_IJNS7_ILi64EEENS7_ILi128EEESB_EEENS_10bfloat16_tEfNS_4arch4Sm90ELb0ELb1ELb0ELb1ELb1ELb1ELb0ELb0ELi2ELi1ELi2ELi1ELb0EEENS1_24CollectiveEpilogueBwdGQAISC_fSF_Li256ELb1ELb1EEENS1_19SingleTileSchedulerILb1ELb0ELb0ELi128EEEEEEEEEvNT_6ParamsE --------------------------
	.section	.nv.info._ZN7cutlass13device_kernelIN5flash11enable_sm90INS1_16FlashAttnBwdSm90INS1_25CollectiveMainloopBwdSm90ILi2ELi2ELi2EN4cute5tupleIJNS5_1CILi1EEES8_S8_EEENS6_IJNS7_ILi64EEENS7_ILi128EEESB_EEENS_10bfloat16_tEfNS_4arch4Sm90ELb0ELb1ELb0ELb1ELb1ELb1ELb0ELb0ELi2ELi1ELi2ELi1ELb0EEENS1_24CollectiveEpilogueBwdGQAISC_fSF_Li256ELb1ELb1EEENS1_19SingleTileSchedulerILb1ELb0ELb0ELi128EEEEEEEEEvNT_6ParamsE,"",@"SHT_CUDA_INFO"
	.sectionflags	@""
	.align	4


	//----- nvinfo : EIATTR_CUDA_API_VERSION
	.align		4
        /*0000*/ 	.byte	0x04, 0x37
        /*0002*/ 	.short	(.L_1486 - .L_1485)
.L_1485:
        /*0004*/ 	.word	0x00000082


	//----- nvinfo : EIATTR_KPARAM_INFO
	.align		4
.L_1486:
        /*0008*/ 	.byte	0x04, 0x17
        /*000a*/ 	.short	(.L_1488 - .L_1487)
.L_1487:
        /*000c*/ 	.word	0x00000000
        /*0010*/ 	.short	0x0000
        /*0012*/ 	.short	0x0070
        /*0014*/ 	.byte	0x00, 0xf0, 0x01, 0x1a


	//----- nvinfo : EIATTR_SPARSE_MMA_MASK
	.align		4
.L_1488:
        /*0018*/ 	.byte	0x03, 0x50
        /*001a*/ 	.short	0x0000


	//----- nvinfo : EIATTR_MAXREG_COUNT
	.align		4
        /*001c*/ 	.byte	0x03, 0x1b
        /*001e*/ 	.short	0x00a8


	//----- nvinfo : EIATTR_NUM_BARRIERS
	.align		4
        /*0020*/ 	.byte	0x02, 0x4c
        /*0022*/ 	.byte	0x10
	.zero		1


	//----- nvinfo : EIATTR_EXTERNS
	.align		4
        /*0024*/ 	.byte	0x04, 0x0f
        /*0026*/ 	.short	(.L_1490 - .L_1489)


	//   ....[0]....
	.align		4
.L_1489:
        /*0028*/ 	.word	index@(__assertfail)


	//----- nvinfo : EIATTR_ANNOTATIONS
	.align		4
.L_1490:
        /*002c*/ 	.byte	0x04, 0x55
        /*002e*/ 	.short	(.L_1492 - .L_1491)


	//   ....[0]....
.L_1491:
        /*0030*/ 	.word	0x00000001
        /*0034*/ 	.byte	0x30, 0x88, 0x00, 0x00, 0x01, 0x00, 0x00, 0x00, 0xd0, 0x89, 0x00, 0x00, 0x01, 0x00, 0x00, 0x00
        /*0044*/ 	.byte	0x50, 0x95, 0x00, 0x00, 0x01, 0x00, 0x00, 0x00, 0x70, 0x95, 0x00, 0x00, 0x01, 0x00, 0x00, 0x00
        /*0054*/ 	.byte	0xe0, 0x98, 0x00, 0x00


	//----- nvinfo : EIATTR_MERCURY_ISA_VERSION
	.align		4
.L_1492:
        /*0058*/ 	.byte	0x03, 0x5f
        /*005a*/ 	.short	0x0101


	//----- nvinfo : EIATTR_INT_WARP_WIDE_INSTR_OFFSETS
	.align		4
        /*005c*/ 	.byte	0x04, 0x31
        /*005e*/ 	.short	(.L_1494 - .L_1493)


	//   ....[0]....
.L_1493:
        /*0060*/ 	.word	0x00000190


	//   ....[1]....
        /*0064*/ 	.word	0x000001c0


	//   ....[2]....
        /*0068*/ 	.word	0x00006550


	//   ....[3]....
        /*006c*/ 	.word	0x00006bb0


	//   ....[4]....
        /*0070*/ 	.word	0x00007060


	//   ....[5]....
        /*0074*/ 	.word	0x00007330


	//   ....[6]....
        /*0078*/ 	.word	0x00007590


	//   ....[7]....
        /*007c*/ 	.word	0x00007720


	//----- nvinfo : EIATTR_COOP_GROUP_MASK_REGIDS
	.align		4
.L_1494:
        /*0080*/ 	.byte	0x04, 0x29
        /*0082*/ 	.short	(.L_1496 - .L_1495)


	//   ....[0]....
.L_1495:
        /*0084*/ 	.word	0xffffffff


	//   ....[1]....
        /*0088*/ 	.word	0xffffffff


	//   ....[2]....
        /*008c*/ 	.word	0xffffffff


	//   ....[3]....
        /*0090*/ 	.word	0xffffffff


	//   ....[4]....
        /*0094*/ 	.word	0xffffffff


	//   ....[5]....
        /*0098*/ 	.word	0xffffffff


	//   ....[6]....
        /*009c*/ 	.word	0xffffffff


	//   ....[7]....
        /*00a0*/ 	.word	0xffffffff


	//   ....[8]....
        /*00a4*/ 	.word	0xffffffff


	//   ....[9]....
        /*00a8*/ 	.word	0xffffffff


	//   ....[10]....
        /*00ac*/ 	.word	0xffffffff


	//   ....[11]....
        /*00b0*/ 	.word	0xffffffff


	//   ....[12]....
        /*00b4*/ 	.word	0xffffffff


	//   ....[13]....
        /*00b8*/ 	.word	0xffffffff


	//   ....[14]....
        /*00bc*/ 	.word	0xffffffff


	//   ....[15]....
        /*00c0*/ 	.word	0xffffffff


	//   ....[16]....
        /*00c4*/ 	.word	0xffffffff


	//   ....[17]....
        /*00c8*/ 	.word	0xffffffff


	//   ....[18]....
        /*00cc*/ 	.word	0xffffffff


	//   ....[19]....
        /*00d0*/ 	.word	0xffffffff


	//   ....[20]....
        /*00d4*/ 	.word	0x0500000f


	//   ....[21]....
        /*00d8*/ 	.word	0x0500000f


	//   ....[22]....
        /*00dc*/ 	.word	0x0500000f


	//   ....[23]....
        /*00e0*/ 	.word	0x0500000f


	//   ....[24]....
        /*00e4*/ 	.word	0x0500000f


	//   ....[25]....
        /*00e8*/ 	.word	0x0500000f


	//----- nvinfo : EIATTR_COOP_GROUP_INSTR_OFFSETS
	.align		4
.L_1496:
        /*00ec*/ 	.byte	0x04, 0x28
        /*00ee*/ 	.short	(.L_1498 - .L_1497)


	//   ....[0]....
.L_1497:
        /*00f0*/ 	.word	0x00000070


	//   ....[1]....
        /*00f4*/ 	.word	0x000001a0


	//   ....[2]....
        /*00f8*/ 	.word	0x000001f0


	//   ....[3]....
        /*00fc*/ 	.word	0x000003e0


	//   ....[4]....
        /*0100*/ 	.word	0x00000620


	//   ....[5]....
        /*0104*/ 	.word	0x00001620


	//   ....[6]....
        /*0108*/ 	.word	0x00004f40


	//   ....[7]....
        /*010c*/ 	.word	0x000050d0


	//   ....[8]....
        /*0110*/ 	.word	0x000053c0


	//   ....[9]....
        /*0114*/ 	.word	0x00005550


	//   ....[10]....
        /*0118*/ 	.word	0x00005660


	//   ....[11]....
        /*011c*/ 	.word	0x00006150


	//   ....[12]....
        /*0120*/ 	.word	0x00006480


	//   ....[13]....
        /*0124*/ 	.word	0x00006810


	//   ....[14]....
        /*0128*/ 	.word	0x00006ae0


	//   ....[15]....
        /*012c*/ 	.word	0x00006d20


	//   ....[16]....
        /*0130*/ 	.word	0x00006f90


	//   ....[17]....
        /*0134*/ 	.word	0x00007270


	//   ....[18]....
        /*0138*/ 	.word	0x00007490


	//   ....[19]....
        /*013c*/ 	.word	0x00007620


	//   ....[20]....
        /*0140*/ 	.word	0x0000a130


	//   ....[21]....
        /*0144*/ 	.word	0x0000a280


	//   ....[22]....
        /*0148*/ 	.word	0x0000a2f0


	//   ....[23]....
        /*014c*/ 	.word	0x0000a360


	//   ....[24]....
        /*0150*/ 	.word	0x0000a3d0


	//   ....[25]....
        /*0154*/ 	.word	0x0000a440


	//----- nvinfo : EIATTR_REG_RECONFIG
	.align		4
.L_1498:
        /*0158*/ 	.byte	0x01, 0x54
	.zero		2


	//----- nvinfo : EIATTR_SYSCALL_OFFSETS
	.align		4
        /*015c*/ 	.byte	0x04, 0x46
        /*015e*/ 	.short	(.L_1500 - .L_1499)


	//   ....[0]....
.L_1499:
        /*0160*/ 	.word	0x00001260


	//   ....[1]....
        /*0164*/ 	.word	0x00001350


	//   ....[2]....
        /*0168*/ 	.word	0x000014b0


	//   ....[3]....
        /*016c*/ 	.word	0x000015a0


	//----- nvinfo : EIATTR_MBARRIER_INSTR_OFFSETS
	.align		4
.L_1500:
        /*0170*/ 	.byte	0x04, 0x39
        /*0172*/ 	.short	(.L_1502 - .L_1501)


	//   ....[0]....
.L_1501:
        /*0174*/ 	.word	0x00000290
        /*0178*/ 	.word	0x000000ff
        /*017c*/ 	.word	0x00030800
        /*0180*/ 	.short	0x0100
        /*0182*/ 	.byte	0x06
	.zero		1


	//   ....[1]....
        /*0184*/ 	.word	0x00000390
        /*0188*/ 	.word	0x000000ff
        /*018c*/ 	.word	0x00030810
        /*0190*/ 	.short	0x0100
        /*0192*/ 	.byte	0x08
	.zero		1


	//   ....[2]....
        /*0194*/ 	.word	0x000003a0
        /*0198*/ 	.word	0x000000ff
        /*019c*/ 	.word	0x00030820
        /*01a0*/ 	.short	0x0100
        /*01a2*/ 	.byte	0x08
	.zero		1


	//   ....[3]....
        /*01a4*/ 	.word	0x000003b0
        /*01a8*/ 	.word	0x000000ff
        /*01ac*/ 	.word	0x00030818
        /*01b0*/ 	.short	0x0100
        /*01b2*/ 	.byte	0x08
	.zero		1


	//   ....[4]....
        /*01b4*/ 	.word	0x000003c0
        /*01b8*/ 	.word	0x000000ff
        /*01bc*/ 	.word	0x00030828
        /*01c0*/ 	.short	0x0100
        /*01c2*/ 	.byte	0x08
	.zero		1


	//   ....[5]....
        /*01c4*/ 	.word	0x000004f0
        /*01c8*/ 	.word	0x000000ff
        /*01cc*/ 	.word	0x00030830
        /*01d0*/ 	.short	0x0100
        /*01d2*/ 	.byte	0x08
	.zero		1


	//   ....[6]....
        /*01d4*/ 	.word	0x00000500
        /*01d8*/ 	.word	0x000000ff
        /*01dc*/ 	.word	0x00030840
        /*01e0*/ 	.short	0x0100
        /*01e2*/ 	.byte	0x08
	.zero		1


	//   ....[7]....
        /*01e4*/ 	.word	0x00000510
        /*01e8*/ 	.word	0x000000ff
        /*01ec*/ 	.word	0x00030838
        /*01f0*/ 	.short	0x0100
        /*01f2*/ 	.byte	0x08
	.zero		1


	//   ....[8]....
        /*01f4*/ 	.word	0x00000520
        /*01f8*/ 	.word	0x000000ff
        /*01fc*/ 	.word	0x00030848
        /*0200*/ 	.short	0x0100
        /*0202*/ 	.byte	0x08
	.zero		1


	//   ....[9]....
        /*0204*/ 	.word	0x00001650
        /*0208*/ 	.word	0x000000e7
        /*020c*/ 	.word	0x00030800
        /*0210*/ 	.short	0x010a
        /*0212*/ 	.byte	0x3f
	.zero		1


	//   ....[10]....
        /*0214*/ 	.word	0x00001780
        /*0218*/ 	.word	0x000000e7
        /*021c*/ 	.word	0x00030800
        /*0220*/ 	.short	0x010a
        /*0222*/ 	.byte	0x3f
	.zero		1


	//   ....[11]....
        /*0224*/ 	.word	0x00001de0
        /*0228*/ 	.word	0x00000000
        /*022c*/ 	.word	0x00030810
        /*0230*/ 	.short	0x010a
        /*0232*/ 	.byte	0x3f
	.zero		1


	//   ....[12]....
        /*0234*/ 	.word	0x00001e20
        /*0238*/ 	.word	0x00000000
        /*023c*/ 	.word	0x00030810
        /*0240*/ 	.short	0x010a
        /*0242*/ 	.byte	0x3f
	.zero		1


	//   ....[13]....
        /*0244*/ 	.word	0x00002350
        /*0248*/ 	.word	0x00000000
        /*024c*/ 	.word	0x00030830
        /*0250*/ 	.short	0x010a
        /*0252*/ 	.byte	0x3f
	.zero		1


	//   ....[14]....
        /*0254*/ 	.word	0x000023d0
        /*0258*/ 	.word	0x00000000
        /*025c*/ 	.word	0x00030830
        /*0260*/ 	.short	0x010a
        /*0262*/ 	.byte	0x3f
	.zero		1


	//   ....[15]....
        /*0264*/ 	.word	0x00004020
        /*0268*/ 	.word	0x00000005
        /*026c*/ 	.word	0x00000000
        /*0270*/ 	.short	0x0101
        /*0272*/ 	.byte	0x3f
	.zero		1


	//   ....[16]....
        /*0274*/ 	.word	0x00004350
        /*0278*/ 	.word	0x00000000
        /*027c*/ 	.word	0x00000000
        /*0280*/ 	.short	0x0101
        /*0282*/ 	.byte	0x3f
	.zero		1


	//   ....[17]....
        /*0284*/ 	.word	0x00008320
        /*0288*/ 	.word	0x0000000f
        /*028c*/ 	.word	0x00030820
        /*0290*/ 	.short	0x010a
        /*0292*/ 	.byte	0x3f
	.zero		1


	//   ....[18]....
        /*0294*/ 	.word	0x00008a50
        /*0298*/ 	.word	0x0000000f
        /*029c*/ 	.word	0x00030840
        /*02a0*/ 	.short	0x010a
        /*02a2*/ 	.byte	0x3f
	.zero		1


	//   ....[19]....
        /*02a4*/ 	.word	0x00008d20
        /*02a8*/ 	.word	0x0000000f
        /*02ac*/ 	.word	0x00030828
        /*02b0*/ 	.short	0x010a
        /*02b2*/ 	.byte	0x3f
	.zero		1


	//   ....[20]....
        /*02b4*/ 	.word	0x00008ff0
        /*02b8*/ 	.word	0x0000000f
        /*02bc*/ 	.word	0x00030848
        /*02c0*/ 	.short	0x010a
        /*02c2*/ 	.byte	0x3f
	.zero		1


	//   ....[21]....
        /*02c4*/ 	.word	0x00009260
        /*02c8*/ 	.word	0x0000000f
        /*02cc*/ 	.word	0x00030820
        /*02d0*/ 	.short	0x010a
        /*02d2*/ 	.byte	0x3f
	.zero		1


	//   ....[22]....
        /*02d4*/ 	.word	0x000095a0
        /*02d8*/ 	.word	0x0000000f
        /*02dc*/ 	.word	0x00030840
        /*02e0*/ 	.short	0x010a
        /*02e2*/ 	.byte	0x3f
	.zero		1


	//   ....[23]....
        /*02e4*/ 	.word	0x00009840
        /*02e8*/ 	.word	0x0000000f
        /*02ec*/ 	.word	0x00030828
        /*02f0*/ 	.short	0x010a
        /*02f2*/ 	.byte	0x3f
	.zero		1


	//   ....[24]....
        /*02f4*/ 	.word	0x00009b50
        /*02f8*/ 	.word	0x00000003
        /*02fc*/ 	.word	0x00030840
        /*0300*/ 	.short	0x010a
        /*0302*/ 	.byte	0x3f
	.zero		1


	//   ....[25]....
        /*0304*/ 	.word	0x00009fb0
        /*0308*/ 	.word	0x00000007
        /*030c*/ 	.word	0x00000000
        /*0310*/ 	.short	0x010a
        /*0312*/ 	.byte	0x3f
	.zero		1


	//   ....[26]....
        /*0314*/ 	.word	0x0000a000
        /*0318*/ 	.word	0x00000003
        /*031c*/ 	.word	0x00000000
        /*0320*/ 	.short	0x010a
        /*0322*/ 	.byte	0x3f
	.zero		1


	//   ....[27]....
        /*0324*/ 	.word	0x0000a060
        /*0328*/ 	.word	0x00000005
        /*032c*/ 	.word	0x00000000
        /*0330*/ 	.short	0x010a
        /*0332*/ 	.byte	0x3f
	.zero		1


	//   ....[28]....
        /*0334*/ 	.word	0x0000a090
        /*0338*/ 	.word	0x00000003
        /*033c*/ 	.word	0x00000000
        /*0340*/ 	.short	0x010a
        /*0342*/ 	.byte	0x3f
	.zero		1


	//   ....[29]....
        /*0344*/ 	.word	0x0000a160
        /*0348*/ 	.word	0x000000e7
        /*034c*/ 	.word	0x00030800
        /*0350*/ 	.short	0x010a
        /*0352*/ 	.byte	0x3f
	.zero		1


	//   ....[30]....
        /*0354*/ 	.word	0x0000a1b0
        /*0358*/ 	.word	0x00000000
        /*035c*/ 	.word	0x00030810
        /*0360*/ 	.short	0x010a
        /*0362*/ 	.byte	0x3f
	.zero		1


	//   ....[31]....
        /*0364*/ 	.word	0x0000a200
        /*0368*/ 	.word	0x00000000
        /*036c*/ 	.word	0x00030830
        /*0370*/ 	.short	0x010a
        /*0372*/ 	.byte	0x3f
	.zero		1


	//   ....[32]....
        /*0374*/ 	.word	0x0000a480
        /*0378*/ 	.word	0x0000000f
        /*037c*/ 	.word	0x00030820
        /*0380*/ 	.short	0x010a
        /*0382*/ 	.byte	0x3f
	.zero		1


	//   ....[33]....
        /*0384*/ 	.word	0x0000a4d0
        /*0388*/ 	.word	0x0000000f
        /*038c*/ 	.word	0x00030840
        /*0390*/ 	.short	0x010a
        /*0392*/ 	.byte	0x3f
	.zero		1


	//   ....[34]....
        /*0394*/ 	.word	0x0000a520
        /*0398*/ 	.word	0x0000000f
        /*039c*/ 	.word	0x00030828
        /*03a0*/ 	.short	0x010a
        /*03a2*/ 	.byte	0x3f
	.zero		1


	//   ....[35]....
        /*03a4*/ 	.word	0x0000a570
        /*03a8*/ 	.word	0x0000000f
        /*03ac*/ 	.word	0x00030848
        /*03b0*/ 	.short	0x010a
        /*03b2*/ 	.byte	0x3f
	.zero		1


	//   ....[36]....
        /*03b4*/ 	.word	0x0000a5d0
        /*03b8*/ 	.word	0x0000000f
        /*03bc*/ 	.word	0x00030820
        /*03c0*/ 	.short	0x010a
        /*03c2*/ 	.byte	0x3f
	.zero		1


	//   ....[37]....
        /*03c4*/ 	.word	0x0000a620
        /*03c8*/ 	.word	0x0000000f
        /*03cc*/ 	.word	0x00030840
        /*03d0*/ 	.short	0x010a
        /*03d2*/ 	.byte	0x3f
	.zero		1


	//   ....[38]....
        /*03d4*/ 	.word	0x0000a670
        /*03d8*/ 	.word	0x0000000f
        /*03dc*/ 	.word	0x00030828
        /*03e0*/ 	.short	0x010a
        /*03e2*/ 	.byte	0x3f
	.zero		1


	//   ....[39]....
        /*03e4*/ 	.word	0x0000a6c0
        /*03e8*/ 	.word	0x00000003
        /*03ec*/ 	.word	0x00030840
        /*03f0*/ 	.short	0x010a
        /*03f2*/ 	.byte	0x3f
	.zero		1


	//   ....[40]....
        /*03f4*/ 	.word	0x0000a790
        /*03f8*/ 	.word	0x00000007
        /*03fc*/ 	.word	0x00000000
        /*0400*/ 	.short	0x010a
        /*0402*/ 	.byte	0x3f
	.zero		1


	//   ....[41]....
        /*0404*/ 	.word	0x0000a7e0
        /*0408*/ 	.word	0x00000003
        /*040c*/ 	.word	0x00000000
        /*0410*/ 	.short	0x010a
        /*0412*/ 	.byte	0x3f
	.zero		1


	//   ....[42]....
        /*0414*/ 	.word	0x0000a830
        /*0418*/ 	.word	0x00000005
        /*041c*/ 	.word	0x00000000
        /*0420*/ 	.short	0x010a
        /*0422*/ 	.byte	0x3f
	.zero		1


	//----- nvinfo : EIATTR_NUM_MBARRIERS
	.align		4
.L_1502:
        /*0424*/ 	.byte	0x03, 0x38
        /*0426*/ 	.short	0x0009


	//----- nvinfo : EIATTR_EXIT_INSTR_OFFSETS
	.align		4
        /*0428*/ 	.byte	0x04, 0x1c
        /*042a*/ 	.short	(.L_1504 - .L_1503)


	//   ....[0]....
.L_1503:
        /*042c*/ 	.word	0x0000a0e0


	//----- nvinfo : EIATTR_MAX_THREADS
	.align		4
.L_1504:
        /*0430*/ 	.byte	0x04, 0x05
        /*0432*/ 	.short	(.L_1506 - .L_1505)
.L_1505:
        /*0434*/ 	.word	0x00000180
        /*0438*/ 	.word	0x00000001
        /*043c*/ 	.word	0x00000001


	//----- nvinfo : EIATTR_CRS_STACK_SIZE
	.align		4
.L_1506:
        /*0440*/ 	.byte	0x04, 0x1e
        /*0442*/ 	.short	(.L_1508 - .L_1507)
.L_1507:
        /*0444*/ 	.word	0x00000000


	//----- nvinfo : EIATTR_CBANK_PARAM_SIZE
	.align		4
.L_1508:
        /*0448*/ 	.byte	0x03, 0x19
        /*044a*/ 	.short	0x06f0


	//----- nvinfo : EIATTR_PARAM_CBANK
	.align		4
        /*044c*/ 	.byte	0x04, 0x0a
        /*044e*/ 	.short	(.L_1510 - .L_1509)
	.align		4
.L_1509:
        /*0450*/ 	.word	index@(.nv.constant0._ZN7cutlass13device_kernelIN5flash11enable_sm90INS1_16FlashAttnBwdSm90INS1_25CollectiveMainloopBwdSm90ILi2ELi2ELi2EN4cute5tupleIJNS5_1CILi1EEES8_S8_EEENS6_IJNS7_ILi64EEENS7_ILi128EEESB_EEENS_10bfloat16_tEfNS_4arch4Sm90ELb0ELb1ELb0ELb1ELb1ELb1ELb0ELb0ELi2ELi1ELi2ELi1ELb0EEENS1_24CollectiveEpilogueBwdGQAISC_fSF_Li256ELb1ELb1EEENS1_19SingleTileSchedulerILb1ELb0ELb0ELi128EEEEEEEEEvNT_6ParamsE)
        /*0454*/ 	.short	0x0210
        /*0456*/ 	.short	0x06f0


	//----- nvinfo : EIATTR_SW_WAR
	.align		4
.L_1510:
        /*0458*/ 	.byte	0x04, 0x36
        /*045a*/ 	.short	(.L_1512 - .L_1511)
.L_1511:
        /*045c*/ 	.word	0x00000008
.L_1512:


//--------------------- .nv.info._ZN7cutlass13device_kernelIN5flash11enable_sm90INS1_16FlashAttnBwdSm90INS1_25CollectiveMainloopBwdSm90ILi2ELi2ELi2EN4cute5tupleIJNS5_1CILi1EEES8_S8_EEENS6_IJNS7_ILi64EEENS7_ILi128EEESB_EEENS_10bfloat16_tEfNS_4arch4Sm90ELb1ELb0ELb0ELb0ELb0ELb1ELb0ELb0ELi2ELi1ELi2ELi1ELb0EEENS1_21CollectiveEpilogueBwdISC_SD_SF_Li256ELb0ELb0ELi1EEENS1_25SingleTileBwdLPTSchedulerILb0ELi128ELb0EEEEEEEEEvNT_6ParamsE --------------------------
	.section	.nv.info._ZN7cutlass13device_kernelIN5flash11enable_sm90INS1_16FlashAttnBwdSm90INS1_25CollectiveMainloopBwdSm90ILi2ELi2ELi2EN4cute5tupleIJNS5_1CILi1EEES8_S8_EEENS6_IJNS7_ILi64EEENS7_ILi128EEESB_EEENS_10bfloat16_tEfNS_4arch4Sm90ELb1ELb0ELb0ELb0ELb0ELb1ELb0ELb0ELi2ELi1ELi2ELi1ELb0EEENS1_21CollectiveEpilogueBwdISC_SD_SF_Li256ELb0ELb0ELi1EEENS1_25SingleTileBwdLPTSchedulerILb0ELi128ELb0EEEEEEEEEvNT_6ParamsE,"",@"SHT_CUDA_INFO"
	.sectionflags	@""
	.align	4


	//----- nvinfo : EIATTR_CUDA_API_VERSION
	.align		4
        /*0000*/ 	.byte	0x04, 0x37
        /*0002*/ 	.short	(.L_1514 - .L_1513)
.L_1513:
        /*0004*/ 	.word	0x00000082


	//----- nvinfo : EIATTR_KPARAM_INFO
	.align		4
.L_1514:
        /*0008*/ 	.byte	0x04, 0x17
        /*000a*/ 	.short	(.L_1516 - .L_1515)
.L_1515:
        /*000c*/ 	.word	0x00000000
        /*0010*/ 	.short	0x0000
        /*0012*/ 	.short	0x0070
        /*0014*/ 	.byte	0x00, 0xf0, 0x01, 0x24


	//----- nvinfo : EIATTR_SPARSE_MMA_MASK
	.align		4
.L_1516:
        /*0018*/ 	.byte	0x03, 0x50
        /*001a*/ 	.short	0x0000


	//----- nvinfo : EIATTR_MAXREG_COUNT
	.align		4
        /*001c*/ 	.byte	0x03, 0x1b
        /*001e*/ 	.short	0x00a8


	//----- nvinfo : EIATTR_NUM_BARRIERS
	.align		4
        /*0020*/ 	.byte	0x02, 0x4c
        /*0022*/ 	.byte	0x10
	.zero		1


	//----- nvinfo : EIATTR_EXTERNS
	.align		4
        /*0024*/ 	.byte	0x04, 0x0f
        /*0026*/ 	.short	(.L_1518 - .L_1517)


	//   ....[0]....
	.align		4
.L_1517:
        /*0028*/ 	.word	index@(__assertfail)


	//----- nvinfo : EIATTR_ANNOTATIONS
	.align		4
.L_1518:
        /*002c*/ 	.byte	0x04, 0x55
        /*002e*/ 	.short	(.L_1520 - .L_1519)


	//   ....[0]....
.L_1519:
        /*0030*/ 	.word	0x00000001
        /*0034*/ 	.byte	0x60, 0x80, 0x00, 0x00, 0x01, 0x00, 0x00, 0x00, 0x50, 0x8b, 0x00, 0x00


	//----- nvinfo : EIATTR_MERCURY_ISA_VERSION
	.align		4
.L_1520:
        /*0040*/ 	.byte	0x03, 0x5f
        /*0042*/ 	.short	0x0101


	//----- nvinfo : EIATTR_INT_WARP_WIDE_INSTR_OFFSETS
	.align		4
        /*0044*/ 	.byte	0x04, 0x31
        /*0046*/ 	.short	(.L_1522 - .L_1521)


	//   ....[0]....
.L_1521:
        /*0048*/ 	.word	0x000001f0


	//   ....[1]....
        /*004c*/ 	.word	0x00000220


	//----- nvinfo : EIATTR_COOP_GROUP_MASK_REGIDS
	.align		4
.L_1522:
        /*0050*/ 	.byte	0x04, 0x29
        /*0052*/ 	.short	(.L_1524 - .L_1523)


	//   ....[0]....
.L_1523:
        /*0054*/ 	.word	0xffffffff


	//   ....[1]....
        /*0058*/ 	.word	0xffffffff


	//   ....[2]....
        /*005c*/ 	.word	0xffffffff


	//   ....[3]....
        /*0060*/ 	.word	0xffffffff


	//   ....[4]....
        /*0064*/ 	.word	0xffffffff


	//   ....[5]....
        /*0068*/ 	.word	0xffffffff


	//   ....[6]....
        /*006c*/ 	.word	0xffffffff


	//   ....[7]....
        /*0070*/ 	.word	0xffffffff


	//   ....[8]....
        /*0074*/ 	.word	0x0500000f


	//----- nvinfo : EIATTR_COOP_GROUP_INSTR_OFFSETS
	.align		4
.L_1524:
        /*0078*/ 	.byte	0x04, 0x28
        /*007a*/ 	.short	(.L_1526 - .L_1525)


	//   ....[0]....
.L_1525:
        /*007c*/ 	.word	0x00000070


	//   ....[1]....
        /*0080*/ 	.word	0x00000200


	//   ....[2]....
        /*0084*/ 	.word	0x00000250


	//   ....[3]....
        /*0088*/ 	.word	0x00000440


	//   ....[4]....
        /*008c*/ 	.word	0x00000680


	//   ....[5]....
        /*0090*/ 	.word	0x00001360


	//   ....[6]....
        /*0094*/ 	.word	0x00004a80


	//   ....[7]....
        /*0098*/ 	.word	0x00006570


	//   ....[8]....
        /*009c*/ 	.word	0x00009710


	//----- nvinfo : EIATTR_REG_RECONFIG
	.align		4
.L_1526:
        /*00a0*/ 	.byte	0x01, 0x54
	.zero		2


	//----- nvinfo : EIATTR_SYSCALL_OFFSETS
	.align		4
        /*00a4*/ 	.byte	0x04, 0x46
        /*00a6*/ 	.short	(.L_1528 - .L_1527)


	//   ....[0]....
.L_1527:
        /*00a8*/ 	.word	0x00000fa0


	//   ....[1]....
        /*00ac*/ 	.word	0x00001090


	//   ....[2]....
        /*00b0*/ 	.word	0x000011f0


	//   ....[3]....
        /*00b4*/ 	.word	0x000012e0


	//   ....[4]....
        /*00b8*/ 	.word	0x000043f0


	//   ....[5]....
        /*00bc*/ 	.word	0x00004530


	//   ....[6]....
        /*00c0*/ 	.word	0x00004650


	//   ....[7]....
        /*00c4*/ 	.word	0x00004770


	//----- nvinfo : EIATTR_MBARRIER_INSTR_OFFSETS
	.align		4
.L_1528:
        /*00c8*/ 	.byte	0x04, 0x39
        /*00ca*/ 	.short	(.L_1530 - .L_1529)


	//   ....[0]....
.L_1529:
        /*00cc*/ 	.word	0x000002f0
        /*00d0*/ 	.word	0x000000ff
        /*00d4*/ 	.word	0x00030800
        /*00d8*/ 	.short	0x0100
        /*00da*/ 	.byte	0x06
	.zero		1


	//   ....[1]....
        /*00dc*/ 	.word	0x000003f0
        /*00e0*/ 	.word	0x000000ff
        /*00e4*/ 	.word	0x00030810
        /*00e8*/ 	.short	0x0100
        /*00ea*/ 	.byte	0x08
	.zero		1


	//   ....[2]....
        /*00ec*/ 	.word	0x00000400
        /*00f0*/ 	.word	0x000000ff
        /*00f4*/ 	.word	0x00030820
        /*00f8*/ 	.short	0x0100
        /*00fa*/ 	.byte	0x08
	.zero		1


	//   ....[3]....
        /*00fc*/ 	.word	0x00000410
        /*0100*/ 	.word	0x000000ff
        /*0104*/ 	.word	0x00030818
        /*0108*/ 	.short	0x0100
        /*010a*/ 	.byte	0x08
	.zero		1


	//   ....[4]....
        /*010c*/ 	.word	0x00000420
        /*0110*/ 	.word	0x000000ff
        /*0114*/ 	.word	0x00030828
        /*0118*/ 	.short	0x0100
        /*011a*/ 	.byte	0x08
	.zero		1


	//   ....[5]....
        /*011c*/ 	.word	0x00000550
        /*0120*/ 	.word	0x000000ff
        /*0124*/ 	.word	0x00030830
        /*0128*/ 	.short	0x0100
        /*012a*/ 	.byte	0x08
	.zero		1


	//   ....[6]....
        /*012c*/ 	.word	0x00000560
        /*0130*/ 	.word	0x000000ff
        /*0134*/ 	.word	0x00030840
        /*0138*/ 	.short	0x0100
        /*013a*/ 	.byte	0x08
	.zero		1


	//   ....[7]....
        /*013c*/ 	.word	0x00000570
        /*0140*/ 	.word	0x000000ff
        /*0144*/ 	.word	0x00030838
        /*0148*/ 	.short	0x0100
        /*014a*/ 	.byte	0x08
	.zero		1


	//   ....[8]....
        /*014c*/ 	.word	0x00000580
        /*0150*/ 	.word	0x000000ff
        /*0154*/ 	.word	0x00030848
        /*0158*/ 	.short	0x0100
        /*015a*/ 	.byte	0x08
	.zero		1


	//   ....[9]....
        /*015c*/ 	.word	0x000013a0
        /*0160*/ 	.word	0x000000e4
        /*0164*/ 	.word	0x00030800
        /*0168*/ 	.short	0x010a
        /*016a*/ 	.byte	0x3f
	.zero		1


	//   ....[10]....
        /*016c*/ 	.word	0x00001440
        /*0170*/ 	.word	0x000000e4
        /*0174*/ 	.word	0x00030800
        /*0178*/ 	.short	0x010a
        /*017a*/ 	.byte	0x3f
	.zero		1


	//   ....[11]....
        /*017c*/ 	.word	0x00001b30
        /*0180*/ 	.word	0x00000000
        /*0184*/ 	.word	0x00030810
        /*0188*/ 	.short	0x010a
        /*018a*/ 	.byte	0x3f
	.zero		1


	//   ....[12]....
        /*018c*/ 	.word	0x00001b70
        /*0190*/ 	.word	0x00000000
        /*0194*/ 	.word	0x00030810
        /*0198*/ 	.short	0x010a
        /*019a*/ 	.byte	0x3f
	.zero		1


	//   ....[13]....
        /*019c*/ 	.word	0x000020a0
        /*01a0*/ 	.word	0x00000000
        /*01a4*/ 	.word	0x00030830
        /*01a8*/ 	.short	0x010a
        /*01aa*/ 	.byte	0x3f
	.zero		1


	//   ....[14]....
        /*01ac*/ 	.word	0x00002120
        /*01b0*/ 	.word	0x00000000
        /*01b4*/ 	.word	0x00030830
        /*01b8*/ 	.short	0x010a
        /*01ba*/ 	.byte	0x3f
	.zero		1


	//   ....[15]....
        /*01bc*/ 	.word	0x00003b00
        /*01c0*/ 	.word	0x00000006
        /*01c4*/ 	.word	0x00000000
        /*01c8*/ 	.short	0x0101
        /*01ca*/ 	.byte	0x3f
	.zero		1


	//   ....[16]....
        /*01cc*/ 	.word	0x00003e30
        /*01d0*/ 	.word	0x00000000
        /*01d4*/ 	.word	0x00000000
        /*01d8*/ 	.short	0x0101
        /*01da*/ 	.byte	0x3f
	.zero		1


	//   ....[17]....
        /*01dc*/ 	.word	0x000079c0
        /*01e0*/ 	.word	0x00000010
        /*01e4*/ 	.word	0x00030820
        /*01e8*/ 	.short	0x010a
        /*01ea*/ 	.byte	0x3f
	.zero		1


	//   ....[18]....
        /*01ec*/ 	.word	0x000080f0
        /*01f0*/ 	.word	0x00000010
        /*01f4*/ 	.word	0x00030840
        /*01f8*/ 	.short	0x010a
        /*01fa*/ 	.byte	0x3f
	.zero		1


	//   ....[19]....
        /*01fc*/ 	.word	0x00008390
        /*0200*/ 	.word	0x00000010
        /*0204*/ 	.word	0x00030828
        /*0208*/ 	.short	0x010a
        /*020a*/ 	.byte	0x3f
	.zero		1


	//   ....[20]....
        /*020c*/ 	.word	0x00008630
        /*0210*/ 	.word	0x00000010
        /*0214*/ 	.word	0x00030848
        /*0218*/ 	.short	0x010a
        /*021a*/ 	.byte	0x3f
	.zero		1


	//   ....[21]....
        /*021c*/ 	.word	0x00008880
        /*0220*/ 	.word	0x00000010
        /*0224*/ 	.word	0x00030820
        /*0228*/ 	.short	0x010a
        /*022a*/ 	.byte	0x3f
	.zero		1


	//   ....[22]....
        /*022c*/ 	.word	0x00008bb0
        /*0230*/ 	.word	0x00000010
        /*0234*/ 	.word	0x00030840
        /*0238*/ 	.short	0x010a
        /*023a*/ 	.byte	0x3f
	.zero		1


	//   ....[23]....
        /*023c*/ 	.word	0x00008e20
        /*0240*/ 	.word	0x00000010
        /*0244*/ 	.word	0x00030828
        /*0248*/ 	.short	0x010a
        /*024a*/ 	.byte	0x3f
	.zero		1


	//   ....[24]....
        /*024c*/ 	.word	0x00009140
        /*0250*/ 	.word	0x00000003
        /*0254*/ 	.word	0x00030840
        /*0258*/ 	.short	0x010a
        /*025a*/ 	.byte	0x3f
	.zero		1


	//   ....[25]....
        /*025c*/ 	.word	0x00009580
        /*0260*/ 	.word	0x00000006
        /*0264*/ 	.word	0x00000000
        /*0268*/ 	.short	0x010a
        /*026a*/ 	.byte	0x3f
	.zero		1


	//   ....[26]....
        /*026c*/ 	.word	0x000095e0
        /*0270*/ 	.word	0x00000003
        /*0274*/ 	.word	0x00000000
        /*0278*/ 	.short	0x010a
        /*027a*/ 	.byte	0x3f
	.zero		1


	//   ....[27]....
        /*027c*/ 	.word	0x00009640
        /*0280*/ 	.word	0x00000000
        /*0284*/ 	.word	0x00000000
        /*0288*/ 	.short	0x010a
        /*028a*/ 	.byte	0x3f
	.zero		1


	//   ....[28]....
        /*028c*/ 	.word	0x00009670
        /*0290*/ 	.word	0x00000003
        /*0294*/ 	.word	0x00000000
        /*0298*/ 	.short	0x010a
        /*029a*/ 	.byte	0x3f
	.zero		1


	//   ....[29]....
        /*029c*/ 	.word	0x00009740
        /*02a0*/ 	.word	0x000000e4
        /*02a4*/ 	.word	0x00030800
        /*02a8*/ 	.short	0x010a
        /*02aa*/ 	.byte	0x3f
	.zero		1


	//   ....[30]....
        /*02ac*/ 	.word	0x00009790
        /*02b0*/ 	.word	0x00000000
        /*02b4*/ 	.word	0x00030810
        /*02b8*/ 	.short	0x010a
        /*02ba*/ 	.byte	0x3f
	.zero		1


	//   ....[31]....
        /*02bc*/ 	.word	0x000097e0
        /*02c0*/ 	.word	0x00000000
        /*02c4*/ 	.word	0x00030830
        /*02c8*/ 	.short	0x010a
        /*02ca*/ 	.byte	0x3f
	.zero		1


	//   ....[32]....
        /*02cc*/ 	.word	0x00009830
        /*02d0*/ 	.word	0x00000010
        /*02d4*/ 	.word	0x00030820
        /*02d8*/ 	.short	0x010a
        /*02da*/ 	.byte	0x3f
	.zero		1


	//   ....[33]....
        /*02dc*/ 	.word	0x00009880
        /*02e0*/ 	.word	0x00000010
        /*02e4*/ 	.word	0x00030840
        /*02e8*/ 	.short	0x010a
        /*02ea*/ 	.byte	0x3f
	.zero		1


	//   ....[34]....
        /*02ec*/ 	.word	0x000098d0
        /*02f0*/ 	.word	0x00000010
        /*02f4*/ 	.word	0x00030828
        /*02f8*/ 	.short	0x010a
        /*02fa*/ 	.byte	0x3f
	.zero		1


	//   ....[35]....
        /*02fc*/ 	.word	0x00009920
        /*0300*/ 	.word	0x00000010
        /*0304*/ 	.word	0x00030848
        /*0308*/ 	.short	0x010a
        /*030a*/ 	.byte	0x3f
	.zero		1


	//   ....[36]....
        /*030c*/ 	.word	0x00009980
        /*0310*/ 	.word	0x00000010
        /*0314*/ 	.word	0x00030820
        /*0318*/ 	.short	0x010a
        /*031a*/ 	.byte	0x3f
	.zero		1


	//   ....[37]....
        /*031c*/ 	.word	0x000099d0
        /*0320*/ 	.word	0x00000010
        /*0324*/ 	.word	0x00030840
        /*0328*/ 	.short	0x010a
        /*032a*/ 	.byte	0x3f
	.zero		1


	//   ....[38]....
        /*032c*/ 	.word	0x00009a20
        /*0330*/ 	.word	0x00000010
        /*0334*/ 	.word	0x00030828
        /*0338*/ 	.short	0x010a
        /*033a*/ 	.byte	0x3f
	.zero		1


	//   ....[39]....
        /*033c*/ 	.word	0x00009a70
        /*0340*/ 	.word	0x00000003
        /*0344*/ 	.word	0x00030840
        /*0348*/ 	.short	0x010a
        /*034a*/ 	.byte	0x3f
	.zero		1


	//   ....[40]....
        /*034c*/ 	.word	0x00009b40
        /*0350*/ 	.word	0x00000006
        /*0354*/ 	.word	0x00000000
        /*0358*/ 	.short	0x010a
        /*035a*/ 	.byte	0x3f
	.zero		1


	//   ....[41]....
        /*035c*/ 	.word	0x00009b90
        /*0360*/ 	.word	0x00000003
        /*0364*/ 	.word	0x00000000
        /*0368*/ 	.short	0x010a
        /*036a*/ 	.byte	0x3f
	.zero		1


	//   ....[42]....
        /*036c*/ 	.word	0x00009be0
        /*0370*/ 	.word	0x00000000
        /*0374*/ 	.word	0x00000000
        /*0378*/ 	.short	0x010a
        /*037a*/ 	.byte	0x3f
	.zero		1


	//----- nvinfo : EIATTR_NUM_MBARRIERS
	.align		4
.L_1530:
        /*037c*/ 	.byte	0x03, 0x38
        /*037e*/ 	.short	0x0009


	//----- nvinfo : EIATTR_EXIT_INSTR_OFFSETS
	.align		4
        /*0380*/ 	.byte	0x04, 0x1c
        /*0382*/ 	.short	(.L_1532 - .L_1531)


	//   ....[0]....
.L_1531:
        /*0384*/ 	.word	0x000096c0


	//----- nvinfo : EIATTR_MAX_THREADS
	.align		4
.L_1532:
        /*0388*/ 	.byte	0x04, 0x05
        /*038a*/ 	.short	(.L_1534 - .L_1533)
.L_1533:
        /*038c*/ 	.word	0x00000180
        /*0390*/ 	.word	0x00000001
        /*0394*/ 	.word	0x00000001


	//----- nvinfo : EIATTR_CRS_STACK_SIZE
	.align		4
.L_1534:
        /*0398*/ 	.byte	0x04, 0x1e
        /*039a*/ 	.short	(.L_1536 - .L_1535)
.L_1535:
        /*039c*/ 	.word	0x00000000


	//----- nvinfo : EIATTR_CBANK_PARAM_SIZE
	.align		4
.L_1536:
        /*03a0*/ 	.byte	0x03, 0x19
        /*03a2*/ 	.short	0x0970


	//----- nvinfo : EIATTR_PARAM_CBANK
	.align		4
        /*03a4*/ 	.byte	0x04, 0x0a
        /*03a6*/ 	.short	(.L_1538 - .L_1537)
	.align		4
.L_1537:
        /*03a8*/ 	.word	index@(.nv.constant0._ZN7cutlass13device_kernelIN5flash11enable_sm90INS1_16FlashAttnBwdSm90INS1_25CollectiveMainloopBwdSm90ILi2ELi2ELi2EN4cute5tupleIJNS5_1CILi1EEES8_S8_EEENS6_IJNS7_ILi64EEENS7_ILi128EEESB_EEENS_10bfloat16_tEfNS_4arch4Sm90ELb1ELb0ELb0ELb0ELb0ELb1ELb0ELb0ELi2ELi1ELi2ELi1ELb0EEENS1_21CollectiveEpilogueBwdISC_SD_SF_Li256ELb0ELb0ELi1EEENS1_25SingleTileBwdLPTSchedulerILb0ELi128ELb0EEEEEEEEEvNT_6ParamsE)
        /*03ac*/ 	.short	0x0210
        /*03ae*/ 	.short	0x0970


	//----- nvinfo : EIATTR_SW_WAR
	.align		4
.L_1538:
        /*03b0*/ 	.byte	0x04, 0x36
        /*03b2*/ 	.short	(.L_1540 - .L_1539)
.L_1539:
        /*03b4*/ 	.word	0x00000008
.L_1540:


//--------------------- .nv.info._ZN7cutlass13device_kernelIN5flash11enable_sm90INS1_16FlashAttnBwdSm90INS1_25CollectiveMainloopBwdSm90ILi2ELi2ELi2EN4cute5tupleIJNS5_1CILi1EEES8_S8_EEENS6_IJNS7_ILi64EEENS7_ILi128EEESB_EEENS_10bfloat16_tEfNS_4arch4Sm90ELb1ELb0ELb0ELb0ELb1ELb1ELb0ELb0ELi2ELi1ELi2ELi1ELb0EEENS1_21CollectiveEpilogueBwdISC_SD_SF_Li256ELb0ELb0ELi1EEENS1_25SingleTileBwdLPTSchedulerILb0ELi128ELb1EEEEEEEEEvNT_6ParamsE --------------------------
	.section	.nv.info._ZN7cutlass13device_kernelIN5flash11enable_sm90INS1_16FlashAttnBwdSm90INS1_25CollectiveMainloopBwdSm90ILi2ELi2ELi2EN4cute5tupleIJNS5_1CILi1EEES8_S8_EEENS6_IJNS7_ILi64EEENS7_ILi128EEESB_EEENS_10bfloat16_tEfNS_4arch4Sm90ELb1ELb0ELb0ELb0ELb1ELb1ELb0ELb0ELi2ELi1ELi2ELi1ELb0EEENS1_21CollectiveEpilogueBwdISC_SD_SF_Li256ELb0ELb0ELi1EEENS1_25SingleTileBwdLPTSchedulerILb0ELi128ELb1EEEEEEEEEvNT_6ParamsE,"",@"SHT_CUDA_INFO"
	.sectionflags	@""
	.align	4


	//----- nvinfo : EIATTR_CUDA_API_VERSION
	.align		4
        /*0000*/ 	.byte	0x04, 0x37
        /*0002*/ 	.short	(.L_1542 - .L_1541)
.L_1541:
        /*0004*/ 	.word	0x00000082


	//----- nvinfo : EIATTR_KPARAM_INFO
	.align		4
.L_1542:
        /*0008*/ 	.byte	0x04, 0x17
        /*000a*/ 	.short	(.L_1544 - .L_1543)
.L_1543:
        /*000c*/ 	.word	0x00000000
        /*0010*/ 	.short	0x0000
        /*0012*/ 	.short	0x0070
        /*0014*/ 	.byte	0x00, 0xf0, 0x01, 0x24


	//----- nvinfo : EIATTR_SPARSE_MMA_MASK
	.align		4
.L_1544:
        /*0018*/ 	.byte	0x03, 0x50
        /*001a*/ 	.short	0x0000


	//----- nvinfo : EIATTR_MAXREG_COUNT
	.align		4
        /*001c*/ 	.byte	0x03, 0x1b
        /*001e*/ 	.short	0x00a8


	//----- nvinfo : EIATTR_NUM_BARRIERS
	.align		4
        /*0020*/ 	.byte	0x02, 0x4c
        /*0022*/ 	.byte	0x10
	.zero		1


	//----- nvinfo : EIATTR_EXTERNS
	.align		4
        /*0024*/ 	.byte	0x04, 0x0f
        /*0026*/ 	.short	(.L_1546 - .L_1545)


	//   ....[0]....
	.align		4
.L_1545:
        /*0028*/ 	.word	index@(__assertfail)


	//----- nvinfo : EIATTR_ANNOTATIONS
	.align		4
.L_1546:
        /*002c*/ 	.byte	0x04, 0x55
        /*002e*/ 	.short	(.L_1548 - .L_1547)


	//   ....[0]....
.L_1547:
        /*0030*/ 	.word	0x00000001
        /*0034*/ 	.byte	0xf0, 0x8a, 0x00, 0x00, 0x01, 0x00, 0x00, 0x00, 0xe0, 0x95, 0x00, 0x00


	//----- nvinfo : EIATTR_MERCURY_ISA_VERSION
	.align		4
.L_1548:
        /*0040*/ 	.byte	0x03, 0x5f
        /*0042*/ 	.short	0x0101


	//----- nvinfo : EIATTR_INT_WARP_WIDE_INSTR_OFFSETS
	.align		4
        /*0044*/ 	.byte	0x04, 0x31
        /*0046*/ 	.short	(.L_1550 - .L_1549)


	//   ....[0]....
.L_1549:
        /*0048*/ 	.word	0x000001f0


	//   ....[1]....
        /*004c*/ 	.word	0x00000220


	//   ....[2]....
        /*0050*/ 	.word	0x000071c0


	//   ....[3]....
        /*0054*/ 	.word	0x00007830


	//   ....[4]....
        /*0058*/ 	.word	0x00007d60


	//----- nvinfo : EIATTR_COOP_GROUP_MASK_REGIDS
	.align		4
.L_1550:
        /*005c*/ 	.byte	0x04, 0x29
        /*005e*/ 	.short	(.L_1552 - .L_1551)


	//   ....[0]....
.L_1551:
        /*0060*/ 	.word	0xffffffff


	//   ....[1]....
        /*0064*/ 	.word	0xffffffff


	//   ....[2]....
        /*0068*/ 	.word	0xffffffff


	//   ....[3]....
        /*006c*/ 	.word	0xffffffff


	//   ....[4]....
        /*0070*/ 	.word	0xffffffff


	//   ....[5]....
        /*0074*/ 	.word	0xffffffff


	//   ....[6]....
        /*0078*/ 	.word	0xffffffff


	//   ....[7]....
        /*007c*/ 	.word	0xffffffff


	//   ....[8]....
        /*0080*/ 	.word	0xffffffff


	//   ....[9]....
        /*0084*/ 	.word	0xffffffff


	//   ....[10]....
        /*0088*/ 	.word	0xffffffff


	//   ....[11]....
        /*008c*/ 	.word	0xffffffff


	//   ....[12]....
        /*0090*/ 	.word	0xffffffff


	//   ....[13]....
        /*0094*/ 	.word	0xffffffff


	//   ....[14]....
        /*0098*/ 	.word	0x0500000f


	//   ....[15]....
        /*009c*/ 	.word	0x0500000f


	//   ....[16]....
        /*00a0*/ 	.word	0x0500000f


	//   ....[17]....
        /*00a4*/ 	.word	0x0500000f


	//----- nvinfo : EIATTR_COOP_GROUP_INSTR_OFFSETS
	.align		4
.L_1552:
        /*00a8*/ 	.byte	0x04, 0x28
        /*00aa*/ 	.short	(.L_1554 - .L_1553)


	//   ....[0]....
.L_1553:
        /*00ac*/ 	.word	0x00000070


	//   ....[1]....
        /*00b0*/ 	.word	0x00000200


	//   ....[2]....
        /*00b4*/ 	.word	0x00000250


	//   ....[3]....
        /*00b8*/ 	.word	0x00000440


	//   ....[4]....
        /*00bc*/ 	.word	0x00000690


	//   ....[5]....
        /*00c0*/ 	.word	0x000013a0


	//   ....[6]....
        /*00c4*/ 	.word	0x00004ac0


	//   ....[7]....
        /*00c8*/ 	.word	0x000065f0


	//   ....[8]....
        /*00cc*/ 	.word	0x00006dc0


	//   ....[9]....
        /*00d0*/ 	.word	0x000070f0


	//   ....[10]....
        /*00d4*/ 	.word	0x000074b0


	//   ....[11]....
        /*00d8*/ 	.word	0x00007760


	//   ....[12]....
        /*00dc*/ 	.word	0x00007a20


	//   ....[13]....
        /*00e0*/ 	.word	0x00007c90


	//   ....[14]....
        /*00e4*/ 	.word	0x0000a1a0


	//   ....[15]....
        /*00e8*/ 	.word	0x0000a2f0


	//   ....[16]....
        /*00ec*/ 	.word	0x0000a360


	//   ....[17]....
        /*00f0*/ 	.word	0x0000a3d0


	//----- nvinfo : EIATTR_REG_RECONFIG
	.align		4
.L_1554:
        /*00f4*/ 	.byte	0x01, 0x54
	.zero		2


	//----- nvinfo : EIATTR_SYSCALL_OFFSETS
	.align		4
        /*00f8*/ 	.byte	0x04, 0x46
        /*00fa*/ 	.short	(.L_1556 - .L_1555)


	//   ....[0]....
.L_1555:
        /*00fc*/ 	.word	0x00000fe0


	//   ....[1]....
        /*0100*/ 	.word	0x000010d0


	//   ....[2]....
        /*0104*/ 	.word	0x00001230


	//   ....[3]....
        /*0108*/ 	.word	0x00001320


	//   ....[4]....
        /*010c*/ 	.word	0x00004430


	//   ....[5]....
        /*0110*/ 	.word	0x00004570


	//   ....[6]....
        /*0114*/ 	.word	0x00004690


	//   ....[7]....
        /*0118*/ 	.word	0x000047b0


	//----- nvinfo : EIATTR_MBARRIER_INSTR_OFFSETS
	.align		4
.L_1556:
        /*011c*/ 	.byte	0x04, 0x39
        /*011e*/ 	.short	(.L_1558 - .L_1557)


	//   ....[0]....
.L_1557:
        /*0120*/ 	.word	0x000002f0
        /*0124*/ 	.word	0x000000ff
        /*0128*/ 	.word	0x00030800
        /*012c*/ 	.short	0x0100
        /*012e*/ 	.byte	0x06
	.zero		1


	//   ....[1]....
        /*0130*/ 	.word	0x000003f0
        /*0134*/ 	.word	0x000000ff
        /*0138*/ 	.word	0x00030810
        /*013c*/ 	.short	0x0100
        /*013e*/ 	.byte	0x08
	.zero		1


	//   ....[2]....
        /*0140*/ 	.word	0x00000400
        /*0144*/ 	.word	0x000000ff
        /*0148*/ 	.word	0x00030820
        /*014c*/ 	.short	0x0100
        /*014e*/ 	.byte	0x08
	.zero		1


	//   ....[3]....
        /*0150*/ 	.word	0x00000410
        /*0154*/ 	.word	0x000000ff
        /*0158*/ 	.word	0x00030818
        /*015c*/ 	.short	0x0100
        /*015e*/ 	.byte	0x08
	.zero		1


	//   ....[4]....
        /*0160*/ 	.word	0x00000420
        /*0164*/ 	.word	0x000000ff
        /*0168*/ 	.word	0x00030828
        /*016c*/ 	.short	0x0100
        /*016e*/ 	.byte	0x08
	.zero		1


	//   ....[5]....
        /*0170*/ 	.word	0x00000550
        /*0174*/ 	.word	0x000000ff
        /*0178*/ 	.word	0x00030830
        /*017c*/ 	.short	0x0100
        /*017e*/ 	.byte	0x08
	.zero		1


	//   ....[6]....
        /*0180*/ 	.word	0x00000560
        /*0184*/ 	.word	0x000000ff
        /*0188*/ 	.word	0x00030840
        /*018c*/ 	.short	0x0100
        /*018e*/ 	.byte	0x08
	.zero		1


	//   ....[7]....
        /*0190*/ 	.word	0x00000570
        /*0194*/ 	.word	0x000000ff
        /*0198*/ 	.word	0x00030838
        /*019c*/ 	.short	0x0100
        /*019e*/ 	.byte	0x08
	.zero		1


	//   ....[8]....
        /*01a0*/ 	.word	0x00000580
        /*01a4*/ 	.word	0x000000ff
        /*01a8*/ 	.word	0x00030848
        /*01ac*/ 	.short	0x0100
        /*01ae*/ 	.byte	0x08
	.zero		1


	//   ....[9]....
        /*01b0*/ 	.word	0x000013e0
        /*01b4*/ 	.word	0x000000e4
        /*01b8*/ 	.word	0x00030800
        /*01bc*/ 	.short	0x010a
        /*01be*/ 	.byte	0x3f
	.zero		1


	//   ....[10]....
        /*01c0*/ 	.word	0x00001480
        /*01c4*/ 	.word	0x000000e4
        /*01c8*/ 	.word	0x00030800
        /*01cc*/ 	.short	0x010a
        /*01ce*/ 	.byte	0x3f
	.zero		1


	//   ....[11]....
        /*01d0*/ 	.word	0x00001b70
        /*01d4*/ 	.word	0x00000000
        /*01d8*/ 	.word	0x00030810
        /*01dc*/ 	.short	0x010a
        /*01de*/ 	.byte	0x3f
	.zero		1


	//   ....[12]....
        /*01e0*/ 	.word	0x00001bb0
        /*01e4*/ 	.word	0x00000000
        /*01e8*/ 	.word	0x00030810
        /*01ec*/ 	.short	0x010a
        /*01ee*/ 	.byte	0x3f
	.zero		1


	//   ....[13]....
        /*01f0*/ 	.word	0x000020e0
        /*01f4*/ 	.word	0x00000000
        /*01f8*/ 	.word	0x00030830
        /*01fc*/ 	.short	0x010a
        /*01fe*/ 	.byte	0x3f
	.zero		1


	//   ....[14]....
        /*0200*/ 	.word	0x00002160
        /*0204*/ 	.word	0x00000000
        /*0208*/ 	.word	0x00030830
        /*020c*/ 	.short	0x010a
        /*020e*/ 	.byte	0x3f
	.zero		1


	//   ....[15]....
        /*0210*/ 	.word	0x00003b40
        /*0214*/ 	.word	0x00000006
        /*0218*/ 	.word	0x00000000
        /*021c*/ 	.short	0x0101
        /*021e*/ 	.byte	0x3f
	.zero		1


	//   ....[16]....
        /*0220*/ 	.word	0x00003e70
        /*0224*/ 	.word	0x00000000
        /*0228*/ 	.word	0x00000000
        /*022c*/ 	.short	0x0101
        /*022e*/ 	.byte	0x3f
	.zero		1


	//   ....[17]....
        /*0230*/ 	.word	0x00008450
        /*0234*/ 	.word	0x00000010
        /*0238*/ 	.word	0x00030820
        /*023c*/ 	.short	0x010a
        /*023e*/ 	.byte	0x3f
	.zero		1


	//   ....[18]....
        /*0240*/ 	.word	0x00008b80
        /*0244*/ 	.word	0x00000010
        /*0248*/ 	.word	0x00030840
        /*024c*/ 	.short	0x010a
        /*024e*/ 	.byte	0x3f
	.zero		1


	//   ....[19]....
        /*0250*/ 	.word	0x00008e20
        /*0254*/ 	.word	0x00000010
        /*0258*/ 	.word	0x00030828
        /*025c*/ 	.short	0x010a
        /*025e*/ 	.byte	0x3f
	.zero		1


	//   ....[20]....
        /*0260*/ 	.word	0x000090c0
        /*0264*/ 	.word	0x00000010
        /*0268*/ 	.word	0x00030848
        /*026c*/ 	.short	0x010a
        /*026e*/ 	.byte	0x3f
	.zero		1


	//   ....[21]....
        /*0270*/ 	.word	0x00009310
        /*0274*/ 	.word	0x00000010
        /*0278*/ 	.word	0x00030820
        /*027c*/ 	.short	0x010a
        /*027e*/ 	.byte	0x3f
	.zero		1


	//   ....[22]....
        /*0280*/ 	.word	0x00009640
        /*0284*/ 	.word	0x00000010
        /*0288*/ 	.word	0x00030840
        /*028c*/ 	.short	0x010a
        /*028e*/ 	.byte	0x3f
	.zero		1


	//   ....[23]....
        /*0290*/ 	.word	0x000098b0
        /*0294*/ 	.word	0x00000010
        /*0298*/ 	.word	0x00030828
        /*029c*/ 	.short	0x010a
        /*029e*/ 	.byte	0x3f
	.zero		1


	//   ....[24]....
        /*02a0*/ 	.word	0x00009bd0
        /*02a4*/ 	.word	0x00000003
        /*02a8*/ 	.word	0x00030840
        /*02ac*/ 	.short	0x010a
        /*02ae*/ 	.byte	0x3f
	.zero		1


	//   ....[25]....
        /*02b0*/ 	.word	0x0000a010
        /*02b4*/ 	.word	0x00000006
        /*02b8*/ 	.word	0x00000000
        /*02bc*/ 	.short	0x010a
        /*02be*/ 	.byte	0x3f
	.zero		1


	//   ....[26]....
        /*02c0*/ 	.word	0x0000a070
        /*02c4*/ 	.word	0x00000003
        /*02c8*/ 	.word	0x00000000
        /*02cc*/ 	.short	0x010a
        /*02ce*/ 	.byte	0x3f
	.zero		1


	//   ....[27]....
        /*02d0*/ 	.word	0x0000a0d0
        /*02d4*/ 	.word	0x00000000
        /*02d8*/ 	.word	0x00000000
        /*02dc*/ 	.short	0x010a
        /*02de*/ 	.byte	0x3f
	.zero		1


	//   ....[28]....
        /*02e0*/ 	.word	0x0000a100
        /*02e4*/ 	.word	0x00000003
        /*02e8*/ 	.word	0x00000000
        /*02ec*/ 	.short	0x010a
        /*02ee*/ 	.byte	0x3f
	.zero		1


	//   ....[29]....
        /*02f0*/ 	.word	0x0000a1d0
        /*02f4*/ 	.word	0x000000e4
        /*02f8*/ 	.word	0x00030800
        /*02fc*/ 	.short	0x010a
        /*02fe*/ 	.byte	0x3f
	.zero		1


	//   ....[30]....
        /*0300*/ 	.word	0x0000a220
        /*0304*/ 	.word	0x00000000
        /*0308*/ 	.word	0x00030810
        /*030c*/ 	.short	0x010a
        /*030e*/ 	.byte	0x3f
	.zero		1


	//   ....[31]....
        /*0310*/ 	.word	0x0000a270
        /*0314*/ 	.word	0x00000000
        /*0318*/ 	.word	0x00030830
        /*031c*/ 	.short	0x010a
        /*031e*/ 	.byte	0x3f
	.zero		1


	//   ....[32]....
        /*0320*/ 	.word	0x0000a410
        /*0324*/ 	.word	0x00000010
        /*0328*/ 	.word	0x00030820
        /*032c*/ 	.short	0x010a
        /*032e*/ 	.byte	0x3f
	.zero		1


	//   ....[33]....
        /*0330*/ 	.word	0x0000a460
        /*0334*/ 	.word	0x00000010
        /*0338*/ 	.word	0x00030840
        /*033c*/ 	.short	0x010a
        /*033e*/ 	.byte	0x3f
	.zero		1


	//   ....[34]....
        /*0340*/ 	.word	0x0000a4b0
        /*0344*/ 	.word	0x00000010
        /*0348*/ 	.word	0x00030828
        /*034c*/ 	.short	0x010a
        /*034e*/ 	.byte	0x3f
	.zero		1


	//   ....[35]....
        /*0350*/ 	.word	0x0000a500
        /*0354*/ 	.word	0x00000010
        /*0358*/ 	.word	0x00030848
        /*035c*/ 	.short	0x010a
        /*035e*/ 	.byte	0x3f
	.zero		1


	//   ....[36]....
        /*0360*/ 	.word	0x0000a560
        /*0364*/ 	.word	0x00000010
        /*0368*/ 	.word	0x00030820
        /*036c*/ 	.short	0x010a
        /*036e*/ 	.byte	0x3f
	.zero		1


	//   ....[37]....
        /*0370*/ 	.word	0x0000a5b0
        /*0374*/ 	.word	0x00000010
        /*0378*/ 	.word	0x00030840
        /*037c*/ 	.short	0x010a
        /*037e*/ 	.byte	0x3f
	.zero		1


	//   ....[38]....
        /*0380*/ 	.word	0x0000a600
        /*0384*/ 	.word	0x00000010
        /*0388*/ 	.word	0x00030828
        /*038c*/ 	.short	0x010a
        /*038e*/ 	.byte	0x3f
	.zero		1


	//   ....[39]....
        /*0390*/ 	.word	0x0000a650
        /*0394*/ 	.word	0x00000003
        /*0398*/ 	.word	0x00030840
        /*039c*/ 	.short	0x010a
        /*039e*/ 	.byte	0x3f
	.zero		1


	//   ....[40]....
        /*03a0*/ 	.word	0x0000a720
        /*03a4*/ 	.word	0x00000006
        /*03a8*/ 	.word	0x00000000
        /*03ac*/ 	.short	0x010a
        /*03ae*/ 	.byte	0x3f
	.zero		1


	//   ....[41]....
        /*03b0*/ 	.word	0x0000a770
        /*03b4*/ 	.word	0x00000003
        /*03b8*/ 	.word	0x00000000
        /*03bc*/ 	.short	0x010a
        /*03be*/ 	.byte	0x3f
	.zero		1


	//   ....[42]....
        /*03c0*/ 	.word	0x0000a7c0
        /*03c4*/ 	.word	0x00000000
        /*03c8*/ 	.word	0x00000000
        /*03cc*/ 	.short	0x010a
        /*03ce*/ 	.byte	0x3f
	.zero		1


	//----- nvinfo : EIATTR_NUM_MBARRIERS
	.align		4
.L_1558:
        /*03d0*/ 	.byte	0x03, 0x38
        /*03d2*/ 	.short	0x0009


	//----- nvinfo : EIATTR_EXIT_INSTR_OFFSETS
	.align		4
        /*03d4*/ 	.byte	0x04, 0x1c
        /*03d6*/ 	.short	(.L_1560 - .L_1559)


	//   ....[0]....
.L_1559:
        /*03d8*/ 	.word	0x0000a150


	//----- nvinfo : EIATTR_MAX_THREADS
	.align		4
.L_1560:
        /*03dc*/ 	.byte	0x04, 0x05
        /*03de*/ 	.short	(.L_1562 - .L_1561)
.L_1561:
        /*03e0*/ 	.word	0x00000180
        /*03e4*/ 	.word	0x00000001
        /*03e8*/ 	.word	0x00000001


	//----- nvinfo : EIATTR_CRS_STACK_SIZE
	.align		4
.L_1562:
        /*03ec*/ 	.byte	0x04, 0x1e
        /*03ee*/ 	.short	(.L_1564 - .L_1563)
.L_1563:
        /*03f0*/ 	.word	0x00000000


	//----- nvinfo : EIATTR_CBANK_PARAM_SIZE
	.align		4
.L_1564:
        /*03f4*/ 	.byte	0x03, 0x19
        /*03f6*/ 	.short	0x0970


	//----- nvinfo : EIATTR_PARAM_CBANK
	.align		4
        /*03f8*/ 	.byte	0x04, 0x0a
        /*03fa*/ 	.short	(.L_1566 - .L_1565)
	.align		4
.L_1565:
        /*03fc*/ 	.word	index@(.nv.constant0._ZN7cutlass13device_kernelIN5flash11enable_sm90INS1_16FlashAttnBwdSm90INS1_25CollectiveMainloopBwdSm90ILi2ELi2ELi2EN4cute5tupleIJNS5_1CILi1EEES8_S8_EEENS6_IJNS7_ILi64EEENS7_ILi128EEESB_EEENS_10bfloat16_tEfNS_4arch4Sm90ELb1ELb0ELb0ELb0ELb1ELb1ELb0ELb0ELi2ELi1ELi2ELi1ELb0EEENS1_21CollectiveEpilogueBwdISC_SD_SF_Li256ELb0ELb0ELi1EEENS1_25SingleTileBwdLPTSchedulerILb0ELi128ELb1EEEEEEEEEvNT_6ParamsE)
        /*0400*/ 	.short	0x0210
        /*0402*/ 	.short	0x0970


	//----- nvinfo : EIATTR_SW_WAR
	.align		4
.L_1566:
        /*0404*/ 	.byte	0x04, 0x36
        /*0406*/ 	.short	(.L_1568 - .L_1567)
.L_1567:
        /*0408*/ 	.word	0x00000008
.L_1568:


//--------------------- .nv.info._ZN7cutlass13device_kernelIN5flash11enable_sm90INS1_16FlashAttnBwdSm90INS1_25CollectiveMainloopBwdSm90ILi2ELi2ELi2EN4cute5tupleIJNS5_1CILi1EEES8_S8_EEENS6_IJNS7_ILi64EEENS7_ILi128EEESB_EEENS_10bfloat16_tEfNS_4arch4Sm90ELb1ELb0ELb0ELb0ELb0ELb1ELb0ELb0ELi2ELi1ELi2ELi1ELb0EEENS1_24CollectiveEpilogueBwdGQAISC_fSF_Li256ELb0ELb0EEENS1_25SingleTileBwdLPTSchedulerILb0ELi128ELb0EEEEEEEEEvNT_6ParamsE --------------------------
	.section	.nv.info._ZN7cutlass13device_kernelIN5flash11enable_sm90INS1_16FlashAttnBwdSm90INS1_25CollectiveMainloopBwdSm90ILi2ELi2ELi2EN4cute5tupleIJNS5_1CILi1EEES8_S8_EEENS6_IJNS7_ILi64EEENS7_ILi128EEESB_EEENS_10bfloat16_tEfNS_4arch4Sm90ELb1ELb0ELb0ELb0ELb0ELb1ELb0ELb0ELi2ELi1ELi2ELi1ELb0EEENS1_24CollectiveEpilogueBwdGQAISC_fSF_Li256ELb0ELb0EEENS1_25SingleTileBwdLPTSchedulerILb0ELi128ELb0EEEEEEEEEvNT_6ParamsE,"",@"SHT_CUDA_INFO"
	.sectionflags	@""
	.align	4


	//----- nvinfo : EIATTR_CUDA_API_VERSION
	.align		4
        /*0000*/ 	.byte	0x04, 0x37
        /*0002*/ 	.short	(.L_1570 - .L_1569)
.L_1569:
        /*0004*/ 	.word	0x00000082


	//----- nvinfo : EIATTR_KPARAM_INFO
	.align		4
.L_1570:
        /*0008*/ 	.byte	0x04, 0x17
        /*000a*/ 	.short	(.L_1572 - .L_1571)
.L_1571:
        /*000c*/ 	.word	0x00000000
        /*0010*/ 	.short	0x0000
        /*0012*/ 	.short	0x0070
        /*0014*/ 	.byte	0x00, 0xf0, 0x01, 0x1c


	//----- nvinfo : EIATTR_SPARSE_MMA_MASK
	.align		4
.L_1572:
        /*0018*/ 	.byte	0x03, 0x50
        /*001a*/ 	.short	0x0000


	//----- nvinfo : EIATTR_MAXREG_COUNT
	.align		4
        /*001c*/ 	.byte	0x03, 0x1b
        /*001e*/ 	.short	0x00a8


	//----- nvinfo : EIATTR_NUM_BARRIERS
	.align		4
        /*0020*/ 	.byte	0x02, 0x4c
        /*0022*/ 	.byte	0x10
	.zero		1


	//----- nvinfo : EIATTR_EXTERNS
	.align		4
        /*0024*/ 	.byte	0x04, 0x0f
        /*0026*/ 	.short	(.L_1574 - .L_1573)


	//   ....[0]....
	.align		4
.L_1573:
        /*0028*/ 	.word	index@(__assertfail)


	//----- nvinfo : EIATTR_ANNOTATIONS
	.align		4
.L_1574:
        /*002c*/ 	.byte	0x04, 0x55
        /*002e*/ 	.short	(.L_1576 - .L_1575)


	//   ....[0]....
.L_1575:
        /*0030*/ 	.word	0x00000001
        /*0034*/ 	.byte	0x60, 0x65, 0x00, 0x00, 0x01, 0x00, 0x00, 0x00, 0x50, 0x70, 0x00, 0x00


	//----- nvinfo : EIATTR_MERCURY_ISA_VERSION
	.align		4
.L_1576:
        /*0040*/ 	.byte	0x03, 0x5f
        /*0042*/ 	.short	0x0101


	//----- nvinfo : EIATTR_INT_WARP_WIDE_INSTR_OFFSETS
	.align		4
        /*0044*/ 	.byte	0x04, 0x31
        /*0046*/ 	.short	(.L_1578 - .L_1577)


	//   ....[0]....
.L_1577:
        /*0048*/ 	.word	0x00000190


	//   ....[1]....
        /*004c*/ 	.word	0x000001c0


	//----- nvinfo : EIATTR_COOP_GROUP_MASK_REGIDS
	.align		4
.L_1578:
        /*0050*/ 	.byte	0x04, 0x29
        /*0052*/ 	.short	(.L_1580 - .L_1579)


	//   ....[0]....
.L_1579:
        /*0054*/ 	.word	0xffffffff


	//   ....[1]....
        /*0058*/ 	.word	0xffffffff


	//   ....[2]....
        /*005c*/ 	.word	0xffffffff


	//   ....[3]....
        /*0060*/ 	.word	0xffffffff


	//   ....[4]....
        /*0064*/ 	.word	0xffffffff


	//   ....[5]....
        /*0068*/ 	.word	0xffffffff


	//   ....[6]....
        /*006c*/ 	.word	0xffffffff


	//   ....[7]....
        /*0070*/ 	.word	0x0500000f


	//----- nvinfo : EIATTR_COOP_GROUP_INSTR_OFFSETS
	.align		4
.L_1580:
        /*0074*/ 	.byte	0x04, 0x28
        /*0076*/ 	.short	(.L_1582 - .L_1581)


	//   ....[0]....
.L_1581:
        /*0078*/ 	.word	0x00000070


	//   ....[1]....
        /*007c*/ 	.word	0x000001a0


	//   ....[2]....
        /*0080*/ 	.word	0x000001f0


	//   ....[3]....
        /*0084*/ 	.word	0x000003e0


	//   ....[4]....
        /*0088*/ 	.word	0x00000620


	//   ....[5]....
        /*008c*/ 	.word	0x00001300


	//   ....[6]....
        /*0090*/ 	.word	0x00004a70


	//   ....[7]....
        /*0094*/ 	.word	0x00007c10


	//----- nvinfo : EIATTR_REG_RECONFIG
	.align		4
.L_1582:
        /*0098*/ 	.byte	0x01, 0x54
	.zero		2


	//----- nvinfo : EIATTR_SYSCALL_OFFSETS
	.align		4
        /*009c*/ 	.byte	0x04, 0x46
        /*009e*/ 	.short	(.L_1584 - .L_1583)


	//   ....[0]....
.L_1583:
        /*00a0*/ 	.word	0x00000f40


	//   ....[1]....
        /*00a4*/ 	.word	0x00001030


	//   ....[2]....
        /*00a8*/ 	.word	0x00001190


	//   ....[3]....
        /*00ac*/ 	.word	0x00001280


	//----- nvinfo : EIATTR_MBARRIER_INSTR_OFFSETS
	.align		4
.L_1584:
        /*00b0*/ 	.byte	0x04, 0x39
        /*00b2*/ 	.short	(.L_1586 - .L_1585)


	//   ....[0]....
.L_1585:
        /*00b4*/ 	.word	0x00000290
        /*00b8*/ 	.word	0x000000ff
        /*00bc*/ 	.word	0x00030800
        /*00c0*/ 	.short	0x0100
        /*00c2*/ 	.byte	0x06
	.zero		1


	//   ....[1]....
        /*00c4*/ 	.word	0x00000390
        /*00c8*/ 	.word	0x000000ff
        /*00cc*/ 	.word	0x00030810
        /*00d0*/ 	.short	0x0100
        /*00d2*/ 	.byte	0x08
	.zero		1


	//   ....[2]....
        /*00d4*/ 	.word	0x000003a0
        /*00d8*/ 	.word	0x000000ff
        /*00dc*/ 	.word	0x00030820
        /*00e0*/ 	.short	0x0100
        /*00e2*/ 	.byte	0x08
	.zero		1


	//   ....[3]....
        /*00e4*/ 	.word	0x000003b0
        /*00e8*/ 	.word	0x000000ff
        /*00ec*/ 	.word	0x00030818
        /*00f0*/ 	.short	0x0100
        /*00f2*/ 	.byte	0x08
	.zero		1


	//   ....[4]....
        /*00f4*/ 	.word	0x000003c0
        /*00f8*/ 	.word	0x000000ff
        /*00fc*/ 	.word	0x00030828
        /*0100*/ 	.short	0x0100
        /*0102*/ 	.byte	0x08
	.zero		1


	//   ....[5]....
        /*0104*/ 	.word	0x000004f0
        /*0108*/ 	.word	0x000000ff
        /*010c*/ 	.word	0x00030830
        /*0110*/ 	.short	0x0100
        /*0112*/ 	.byte	0x08
	.zero		1


	//   ....[6]....
        /*0114*/ 	.word	0x00000500
        /*0118*/ 	.word	0x000000ff
        /*011c*/ 	.word	0x00030840
        /*0120*/ 	.short	0x0100
        /*0122*/ 	.byte	0x08
	.zero		1


	//   ....[7]....
        /*0124*/ 	.word	0x00000510
        /*0128*/ 	.word	0x000000ff
        /*012c*/ 	.word	0x00030838
        /*0130*/ 	.short	0x0100
        /*0132*/ 	.byte	0x08
	.zero		1


	//   ....[8]....
        /*0134*/ 	.word	0x00000520
        /*0138*/ 	.word	0x000000ff
        /*013c*/ 	.word	0x00030848
        /*0140*/ 	.short	0x0100
        /*0142*/ 	.byte	0x08
	.zero		1


	//   ....[9]....
        /*0144*/ 	.word	0x00001340
        /*0148*/ 	.word	0x000000e4
        /*014c*/ 	.word	0x00030800
        /*0150*/ 	.short	0x010a
        /*0152*/ 	.byte	0x3f
	.zero		1


	//   ....[10]....
        /*0154*/ 	.word	0x000013e0
        /*0158*/ 	.word	0x000000e4
        /*015c*/ 	.word	0x00030800
        /*0160*/ 	.short	0x010a
        /*0162*/ 	.byte	0x3f
	.zero		1


	//   ....[11]....
        /*0164*/ 	.word	0x00001ac0
        /*0168*/ 	.word	0x00000000
        /*016c*/ 	.word	0x00030810
        /*0170*/ 	.short	0x010a
        /*0172*/ 	.byte	0x3f
	.zero		1


	//   ....[12]....
        /*0174*/ 	.word	0x00001b00
        /*0178*/ 	.word	0x00000000
        /*017c*/ 	.word	0x00030810
        /*0180*/ 	.short	0x010a
        /*0182*/ 	.byte	0x3f
	.zero		1


	//   ....[13]....
        /*0184*/ 	.word	0x00002030
        /*0188*/ 	.word	0x00000000
        /*018c*/ 	.word	0x00030830
        /*0190*/ 	.short	0x010a
        /*0192*/ 	.byte	0x3f
	.zero		1


	//   ....[14]....
        /*0194*/ 	.word	0x000020b0
        /*0198*/ 	.word	0x00000000
        /*019c*/ 	.word	0x00030830
        /*01a0*/ 	.short	0x010a
        /*01a2*/ 	.byte	0x3f
	.zero		1


	//   ....[15]....
        /*01a4*/ 	.word	0x00003a90
        /*01a8*/ 	.word	0x00000006
        /*01ac*/ 	.word	0x00000000
        /*01b0*/ 	.short	0x0101
        /*01b2*/ 	.byte	0x3f
	.zero		1


	//   ....[16]....
        /*01b4*/ 	.word	0x00003dc0
        /*01b8*/ 	.word	0x00000000
        /*01bc*/ 	.word	0x00000000
        /*01c0*/ 	.short	0x0101
        /*01c2*/ 	.byte	0x3f
	.zero		1


	//   ....[17]....
        /*01c4*/ 	.word	0x00005ec0
        /*01c8*/ 	.word	0x00000010
        /*01cc*/ 	.word	0x00030820
        /*01d0*/ 	.short	0x010a
        /*01d2*/ 	.byte	0x3f
	.zero		1


	//   ....[18]....
        /*01d4*/ 	.word	0x000065f0
        /*01d8*/ 	.word	0x00000010
        /*01dc*/ 	.word	0x00030840
        /*01e0*/ 	.short	0x010a
        /*01e2*/ 	.byte	0x3f
	.zero		1


	//   ....[19]....
        /*01e4*/ 	.word	0x00006890
        /*01e8*/ 	.word	0x00000010
        /*01ec*/ 	.word	0x00030828
        /*01f0*/ 	.short	0x010a
        /*01f2*/ 	.byte	0x3f
	.zero		1


	//   ....[20]....
        /*01f4*/ 	.word	0x00006b30
        /*01f8*/ 	.word	0x00000010
        /*01fc*/ 	.word	0x00030848
        /*0200*/ 	.short	0x010a
        /*0202*/ 	.byte	0x3f
	.zero		1


	//   ....[21]....
        /*0204*/ 	.word	0x00006d80
        /*0208*/ 	.word	0x00000010
        /*020c*/ 	.word	0x00030820
        /*0210*/ 	.short	0x010a
        /*0212*/ 	.byte	0x3f
	.zero		1


	//   ....[22]....
        /*0214*/ 	.word	0x000070b0
        /*0218*/ 	.word	0x00000010
        /*021c*/ 	.word	0x00030840
        /*0220*/ 	.short	0x010a
        /*0222*/ 	.byte	0x3f
	.zero		1


	//   ....[23]....
        /*0224*/ 	.word	0x00007320
        /*0228*/ 	.word	0x00000010
        /*022c*/ 	.word	0x00030828
        /*0230*/ 	.short	0x010a
        /*0232*/ 	.byte	0x3f
	.zero		1


	//   ....[24]....
        /*0234*/ 	.word	0x00007640
        /*0238*/ 	.word	0x00000003
        /*023c*/ 	.word	0x00030840
        /*0240*/ 	.short	0x010a
        /*0242*/ 	.byte	0x3f
	.zero		1


	//   ....[25]....
        /*0244*/ 	.word	0x00007a80
        /*0248*/ 	.word	0x00000006
        /*024c*/ 	.word	0x00000000
        /*0250*/ 	.short	0x010a
        /*0252*/ 	.byte	0x3f
	.zero		1


	//   ....[26]....
        /*0254*/ 	.word	0x00007ae0
        /*0258*/ 	.word	0x00000003
        /*025c*/ 	.word	0x00000000
        /*0260*/ 	.short	0x010a
        /*0262*/ 	.byte	0x3f
	.zero		1


	//   ....[27]....
        /*0264*/ 	.word	0x00007b40
        /*0268*/ 	.word	0x00000000
        /*026c*/ 	.word	0x00000000
        /*0270*/ 	.short	0x010a
        /*0272*/ 	.byte	0x3f
	.zero		1


	//   ....[28]....
        /*0274*/ 	.word	0x00007b70
        /*0278*/ 	.word	0x00000003
        /*027c*/ 	.word	0x00000000
        /*0280*/ 	.short	0x010a
        /*0282*/ 	.byte	0x3f
	.zero		1


	//   ....[29]....
        /*0284*/ 	.word	0x00007c40
        /*0288*/ 	.word	0x000000e4
        /*028c*/ 	.word	0x00030800
        /*0290*/ 	.short	0x010a
        /*0292*/ 	.byte	0x3f
	.zero		1


	//   ....[30]....
        /*0294*/ 	.word	0x00007c90
        /*0298*/ 	.word	0x00000000
        /*029c*/ 	.word	0x00030810
        /*02a0*/ 	.short	0x010a
        /*02a2*/ 	.byte	0x3f
	.zero		1


	//   ....[31]....
        /*02a4*/ 	.word	0x00007ce0
        /*02a8*/ 	.word	0x00000000
        /*02ac*/ 	.word	0x00030830
        /*02b0*/ 	.short	0x010a
        /*02b2*/ 	.byte	0x3f
	.zero		1


	//   ....[32]....
        /*02b4*/ 	.word	0x00007d30
        /*02b8*/ 	.word	0x00000010
        /*02bc*/ 	.word	0x00030820
        /*02c0*/ 	.short	0x010a
        /*02c2*/ 	.byte	0x3f
	.zero		1


	//   ....[33]....
        /*02c4*/ 	.word	0x00007d80
        /*02c8*/ 	.word	0x00000010
        /*02cc*/ 	.word	0x00030840
        /*02d0*/ 	.short	0x010a
        /*02d2*/ 	.byte	0x3f
	.zero		1


	//   ....[34]....
        /*02d4*/ 	.word	0x00007dd0
        /*02d8*/ 	.word	0x00000010
        /*02dc*/ 	.word	0x00030828
        /*02e0*/ 	.short	0x010a
        /*02e2*/ 	.byte	0x3f
	.zero		1


	//   ....[35]....
        /*02e4*/ 	.word	0x00007e20
        /*02e8*/ 	.word	0x00000010
        /*02ec*/ 	.word	0x00030848
        /*02f0*/ 	.short	0x010a
        /*02f2*/ 	.byte	0x3f
	.zero		1


	//   ....[36]....
        /*02f4*/ 	.word	0x00007e80
        /*02f8*/ 	.word	0x00000010
        /*02fc*/ 	.word	0x00030820
        /*0300*/ 	.short	0x010a
        /*0302*/ 	.byte	0x3f
	.zero		1


	//   ....[37]....
        /*0304*/ 	.word	0x00007ed0
        /*0308*/ 	.word	0x00000010
        /*030c*/ 	.word	0x00030840
        /*0310*/ 	.short	0x010a
        /*0312*/ 	.byte	0x3f
	.zero		1


	//   ....[38]....
        /*0314*/ 	.word	0x00007f20
        /*0318*/ 	.word	0x00000010
        /*031c*/ 	.word	0x00030828
        /*0320*/ 	.short	0x010a
        /*0322*/ 	.byte	0x3f
	.zero		1


	//   ....[39]....
        /*0324*/ 	.word	0x00007f70
        /*0328*/ 	.word	0x00000003
        /*032c*/ 	.word	0x00030840
        /*0330*/ 	.short	0x010a
        /*0332*/ 	.byte	0x3f
	.zero		1


	//   ....[40]....
        /*0334*/ 	.word	0x00008040
        /*0338*/ 	.word	0x00000006
        /*033c*/ 	.word	0x00000000
        /*0340*/ 	.short	0x010a
        /*0342*/ 	.byte	0x3f
	.zero		1


	//   ....[41]....
        /*0344*/ 	.word	0x00008090
        /*0348*/ 	.word	0x00000003
        /*034c*/ 	.word	0x00000000
        /*0350*/ 	.short	0x010a
        /*0352*/ 	.byte	0x3f
	.zero		1


	//   ....[42]....
        /*0354*/ 	.word	0x000080e0
        /*0358*/ 	.word	0x00000000
        /*035c*/ 	.word	0x00000000
        /*0360*/ 	.short	0x010a
        /*0362*/ 	.byte	0x3f
	.zero		1


	//----- nvinfo : EIATTR_NUM_MBARRIERS
	.align		4
.L_1586:
        /*0364*/ 	.byte	0x03, 0x38
        /*0366*/ 	.short	0x0009


	//----- nvinfo : EIATTR_EXIT_INSTR_OFFSETS
	.align		4
        /*0368*/ 	.byte	0x04, 0x1c
        /*036a*/ 	.short	(.L_1588 - .L_1587)


	//   ....[0]....
.L_1587:
        /*036c*/ 	.word	0x00007bc0


	//----- nvinfo : EIATTR_MAX_THREADS
	.align		4
.L_1588:
        /*0370*/ 	.byte	0x04, 0x05
        /*0372*/ 	.short	(.L_1590 - .L_1589)
.L_1589:
        /*0374*/ 	.word	0x00000180
        /*0378*/ 	.word	0x00000001
        /*037c*/ 	.word	0x00000001


	//----- nvinfo : EIATTR_CRS_STACK_SIZE
	.align		4
.L_1590:
        /*0380*/ 	.byte	0x04, 0x1e
        /*0382*/ 	.short	(.L_1592 - .L_1591)
.L_1591:
        /*0384*/ 	.word	0x00000000


	//----- nvinfo : EIATTR_CBANK_PARAM_SIZE
	.align		4
.L_1592:
        /*0388*/ 	.byte	0x03, 0x19
        /*038a*/ 	.short	0x0770


	//----- nvinfo : EIATTR_PARAM_CBANK
	.align		4
        /*038c*/ 	.byte	0x04, 0x0a
        /*038e*/ 	.short	(.L_1594 - .L_1593)
	.align		4
.L_1593:
        /*0390*/ 	.word	index@(.nv.constant0._ZN7cutlass13device_kernelIN5flash11enable_sm90INS1_16FlashAttnBwdSm90INS1_25CollectiveMainloopBwdSm90ILi2ELi2ELi2EN4cute5tupleIJNS5_1CILi1EEES8_S8_EEENS6_IJNS7_ILi64EEENS7_ILi128EEESB_EEENS_10bfloat16_tEfNS_4arch4Sm90ELb1ELb0ELb0ELb0ELb0ELb1ELb0ELb0ELi2ELi1ELi2ELi1ELb0EEENS1_24CollectiveEpilogueBwdGQAISC_fSF_Li256ELb0ELb0EEENS1_25SingleTileBwdLPTSchedulerILb0ELi128ELb0EEEEEEEEEvNT_6ParamsE)
        /*0394*/ 	.short	0x0210
        /*0396*/ 	.short	0x0770


	//----- nvinfo : EIATTR_SW_WAR
	.align		4
.L_1594:
        /*0398*/ 	.byte	0x04, 0x36
        /*039a*/ 	.short	(.L_1596 - .L_1595)
.L_1595:
        /*039c*/ 	.word	0x00000008
.L_1596:


//--------------------- .nv.info._ZN7cutlass13device_kernelIN5flash11enable_sm90INS1_16FlashAttnBwdSm90INS1_25CollectiveMainloopBwdSm90ILi2ELi2ELi2EN4cute5tupleIJNS5_1CILi1EEES8_S8_EEENS6_IJNS7_ILi64EEENS7_ILi128EEESB_EEENS_10bfloat16_tEfNS_4arch4Sm90ELb1ELb0ELb0ELb0ELb1ELb1ELb0ELb0ELi2ELi1ELi2ELi1ELb0EEENS1_24CollectiveEpilogueBwdGQAISC_fSF_Li256ELb0ELb1EEENS1_25SingleTileBwdLPTSchedulerILb0ELi128ELb1EEEEEEEEEvNT_6ParamsE --------------------------
	.section	.nv.info._ZN7cutlass13device_kernelIN5flash11enable_sm90INS1_16FlashAttnBwdSm90INS1_25CollectiveMainloopBwdSm90ILi2ELi2ELi2EN4cute5tupleIJNS5_1CILi1EEES8_S8_EEENS6_IJNS7_ILi64EEENS7_ILi128EEESB_EEENS_10bfloat16_tEfNS_4arch4Sm90ELb1ELb0ELb0ELb0ELb1ELb1ELb0ELb0ELi2ELi1ELi2ELi1ELb0EEENS1_24CollectiveEpilogueBwdGQAISC_fSF_Li256ELb0ELb1EEENS1_25SingleTileBwdLPTSchedulerILb0ELi128ELb1EEEEEEEEEvNT_6ParamsE,"",@"SHT_CUDA_INFO"
	.sectionflags	@""
	.align	4


	//----- nvinfo : EIATTR_CUDA_API_VERSION
	.align		4
        /*0000*/ 	.byte	0x04, 0x37
        /*0002*/ 	.short	(.L_1598 - .L_1597)
.L_1597:
        /*0004*/ 	.word	0x00000082


	//----- nvinfo : EIATTR_KPARAM_INFO
	.align		4
.L_1598:
        /*0008*/ 	.byte	0x04, 0x17
        /*000a*/ 	.short	(.L_1600 - .L_1599)
.L_1599:
        /*000c*/ 	.word	0x00000000
        /*0010*/ 	.short	0x0000
        /*0012*/ 	.short	0x0070
        /*0014*/ 	.byte	0x00, 0xf0, 0x01, 0x1c


	//----- nvinfo : EIATTR_SPARSE_MMA_MASK
	.align		4
.L_1600:
        /*0018*/ 	.byte	0x03, 0x50
        /*001a*/ 	.short	0x0000


	//----- nvinfo : EIATTR_MAXREG_COUNT
	.align		4
        /*001c*/ 	.byte	0x03, 0x1b
        /*001e*/ 	.short	0x00a8


	//----- nvinfo : EIATTR_NUM_BARRIERS
	.align		4
        /*0020*/ 	.byte	0x02, 0x4c
        /*0022*/ 	.byte	0x10
	.zero		1


	//----- nvinfo : EIATTR_EXTERNS
	.align		4
        /*0024*/ 	.byte	0x04, 0x0f
        /*0026*/ 	.short	(.L_1602 - .L_1601)


	//   ....[0]....
	.align		4
.L_1601:
        /*0028*/ 	.word	index@(__assertfail)


	//----- nvinfo : EIATTR_ANNOTATIONS
	.align		4
.L_1602:
        /*002c*/ 	.byte	0x04, 0x55
        /*002e*/ 	.short	(.L_1604 - .L_1603)


	//   ....[0]....
.L_1603:
        /*0030*/ 	.word	0x00000001
        /*0034*/ 	.byte	0xc0, 0x74, 0x00, 0x00, 0x01, 0x00, 0x00, 0x00, 0xb0, 0x7f, 0x00, 0x00


	//----- nvinfo : EIATTR_MERCURY_ISA_VERSION
	.align		4
.L_1604:
        /*0040*/ 	.byte	0x03, 0x5f
        /*0042*/ 	.short	0x0101


	//----- nvinfo : EIATTR_INT_WARP_WIDE_INSTR_OFFSETS
	.align		4
        /*0044*/ 	.byte	0x04, 0x31
        /*0046*/ 	.short	(.L_1606 - .L_1605)


	//   ....[0]....
.L_1605:
        /*0048*/ 	.word	0x00000190


	//   ....[1]....
        /*004c*/ 	.word	0x000001c0


	//   ....[2]....
        /*0050*/ 	.word	0x00005b90


	//   ....[3]....
        /*0054*/ 	.word	0x00006200


	//   ....[4]....
        /*0058*/ 	.word	0x00006730


	//----- nvinfo : EIATTR_COOP_GROUP_MASK_REGIDS
	.align		4
.L_1606:
        /*005c*/ 	.byte	0x04, 0x29
        /*005e*/ 	.short	(.L_1608 - .L_1607)


	//   ....[0]....
.L_1607:
        /*0060*/ 	.word	0xffffffff


	//   ....[1]....
        /*0064*/ 	.word	0xffffffff


	//   ....[2]....
        /*0068*/ 	.word	0xffffffff


	//   ....[3]....
        /*006c*/ 	.word	0xffffffff


	//   ....[4]....
        /*0070*/ 	.word	0xffffffff


	//   ....[5]....
        /*0074*/ 	.word	0xffffffff


	//   ....[6]....
        /*0078*/ 	.word	0xffffffff


	//   ....[7]....
        /*007c*/ 	.word	0xffffffff


	//   ....[8]....
        /*0080*/ 	.word	0xffffffff


	//   ....[9]....
        /*0084*/ 	.word	0xffffffff


	//   ....[10]....
        /*0088*/ 	.word	0xffffffff


	//   ....[11]....
        /*008c*/ 	.word	0xffffffff


	//   ....[12]....
        /*0090*/ 	.word	0xffffffff


	//   ....[13]....
        /*0094*/ 	.word	0xffffffff


	//   ....[14]....
        /*0098*/ 	.word	0xffffffff


	//   ....[15]....
        /*009c*/ 	.word	0xffffffff


	//   ....[16]....
        /*00a0*/ 	.word	0xffffffff


	//   ....[17]....
        /*00a4*/ 	.word	0x0500000f


	//   ....[18]....
        /*00a8*/ 	.word	0x0500000f


	//   ....[19]....
        /*00ac*/ 	.word	0x0500000f


	//   ....[20]....
        /*00b0*/ 	.word	0x0500000f


	//   ....[21]....
        /*00b4*/ 	.word	0x0500000f


	//   ....[22]....
        /*00b8*/ 	.word	0x0500000f


	//----- nvinfo : EIATTR_COOP_GROUP_INSTR_OFFSETS
	.align		4
.L_1608:
        /*00bc*/ 	.byte	0x04, 0x28
        /*00be*/ 	.short	(.L_1610 - .L_1609)


	//   ....[0]....
.L_1609:
        /*00c0*/ 	.word	0x00000070


	//   ....[1]....
        /*00c4*/ 	.word	0x000001a0


	//   ....[2]....
        /*00c8*/ 	.word	0x000001f0


	//   ....[3]....
        /*00cc*/ 	.word	0x000003e0


	//   ....[4]....
        /*00d0*/ 	.word	0x00000630


	//   ....[5]....
        /*00d4*/ 	.word	0x00001340


	//   ....[6]....
        /*00d8*/ 	.word	0x000048b0


	//   ....[7]....
        /*00dc*/ 	.word	0x00004a30


	//   ....[8]....
        /*00e0*/ 	.word	0x00004d20


	//   ....[9]....
        /*00e4*/ 	.word	0x00004eb0


	//   ....[10]....
        /*00e8*/ 	.word	0x00004fc0


	//   ....[11]....
        /*00ec*/ 	.word	0x00005790


	//   ....[12]....
        /*00f0*/ 	.word	0x00005ac0


	//   ....[13]....
        /*00f4*/ 	.word	0x00005e80


	//   ....[14]....
        /*00f8*/ 	.word	0x00006130


	//   ....[15]....
        /*00fc*/ 	.word	0x000063f0


	//   ....[16]....
        /*0100*/ 	.word	0x00006660


	//   ....[17]....
        /*0104*/ 	.word	0x00008b70


	//   ....[18]....
        /*0108*/ 	.word	0x00008cc0


	//   ....[19]....
        /*010c*/ 	.word	0x00008d30


	//   ....[20]....
        /*0110*/ 	.word	0x00008da0


	//   ....[21]....
        /*0114*/ 	.word	0x00008e10


	//   ....[22]....
        /*0118*/ 	.word	0x00008e80


	//----- nvinfo : EIATTR_REG_RECONFIG
	.align		4
.L_1610:
        /*011c*/ 	.byte	0x01, 0x54
	.zero		2


	//----- nvinfo : EIATTR_SYSCALL_OFFSETS
	.align		4
        /*0120*/ 	.byte	0x04, 0x46
        /*0122*/ 	.short	(.L_1612 - .L_1611)


	//   ....[0]....
.L_1611:
        /*0124*/ 	.word	0x00000f80


	//   ....[1]....
        /*0128*/ 	.word	0x00001070


	//   ....[2]....
        /*012c*/ 	.word	0x000011d0


	//   ....[3]....
        /*0130*/ 	.word	0x000012c0


	//----- nvinfo : EIATTR_MBARRIER_INSTR_OFFSETS
	.align		4
.L_1612:
        /*0134*/ 	.byte	0x04, 0x39
        /*0136*/ 	.short	(.L_1614 - .L_1613)


	//   ....[0]....
.L_1613:
        /*0138*/ 	.word	0x00000290
        /*013c*/ 	.word	0x000000ff
        /*0140*/ 	.word	0x00030800
        /*0144*/ 	.short	0x0100
        /*0146*/ 	.byte	0x06
	.zero		1


	//   ....[1]....
        /*0148*/ 	.word	0x00000390
        /*014c*/ 	.word	0x000000ff
        /*0150*/ 	.word	0x00030810
        /*0154*/ 	.short	0x0100
        /*0156*/ 	.byte	0x08
	.zero		1


	//   ....[2]....
        /*0158*/ 	.word	0x000003a0
        /*015c*/ 	.word	0x000000ff
        /*0160*/ 	.word	0x00030820
        /*0164*/ 	.short	0x0100
        /*0166*/ 	.byte	0x08
	.zero		1


	//   ....[3]....
        /*0168*/ 	.word	0x000003b0
        /*016c*/ 	.word	0x000000ff
        /*0170*/ 	.word	0x00030818
        /*0174*/ 	.short	0x0100
        /*0176*/ 	.byte	0x08
	.zero		1


	//   ....[4]....
        /*0178*/ 	.word	0x000003c0
        /*017c*/ 	.word	0x000000ff
        /*0180*/ 	.word	0x00030828
        /*0184*/ 	.short	0x0100
        /*0186*/ 	.byte	0x08
	.zero		1


	//   ....[5]....
        /*0188*/ 	.word	0x000004f0
        /*018c*/ 	.word	0x000000ff
        /*0190*/ 	.word	0x00030830
        /*0194*/ 	.short	0x0100
        /*0196*/ 	.byte	0x08
	.zero		1


	//   ....[6]....
        /*0198*/ 	.word	0x00000500
        /*019c*/ 	.word	0x000000ff
        /*01a0*/ 	.word	0x00030840
        /*01a4*/ 	.short	0x0100
        /*01a6*/ 	.byte	0x08
	.zero		1


	//   ....[7]....
        /*01a8*/ 	.word	0x00000510
        /*01ac*/ 	.word	0x000000ff
        /*01b0*/ 	.word	0x00030838
        /*01b4*/ 	.short	0x0100
        /*01b6*/ 	.byte	0x08
	.zero		1


	//   ....[8]....
        /*01b8*/ 	.word	0x00000520
        /*01bc*/ 	.word	0x000000ff
        /*01c0*/ 	.word	0x00030848
        /*01c4*/ 	.short	0x0100
        /*01c6*/ 	.byte	0x08
	.zero		1


	//   ....[9]....
        /*01c8*/ 	.word	0x00001380
        /*01cc*/ 	.word	0x000000e4
        /*01d0*/ 	.word	0x00030800
        /*01d4*/ 	.short	0x010a
        /*01d6*/ 	.byte	0x3f
	.zero		1


	//   ....[10]....
        /*01d8*/ 	.word	0x00001420
        /*01dc*/ 	.word	0x000000e4
        /*01e0*/ 	.word	0x00030800
        /*01e4*/ 	.short	0x010a
        /*01e6*/ 	.byte	0x3f
	.zero		1


	//   ....[11]....
        /*01e8*/ 	.word	0x00001b00
        /*01ec*/ 	.word	0x00000000
        /*01f0*/ 	.word	0x00030810
        /*01f4*/ 	.short	0x010a
        /*01f6*/ 	.byte	0x3f
	.zero		1


	//   ....[12]....
        /*01f8*/ 	.word	0x00001b40
        /*01fc*/ 	.word	0x00000000
        /*0200*/ 	.word	0x00030810
        /*0204*/ 	.short	0x010a
        /*0206*/ 	.byte	0x3f
	.zero		1


	//   ....[13]....
        /*0208*/ 	.word	0x00002070
        /*020c*/ 	.word	0x00000000
        /*0210*/ 	.word	0x00030830
        /*0214*/ 	.short	0x010a
        /*0216*/ 	.byte	0x3f
	.zero		1


	//   ....[14]....
        /*0218*/ 	.word	0x000020f0
        /*021c*/ 	.word	0x00000000
        /*0220*/ 	.word	0x00030830
        /*0224*/ 	.short	0x010a
        /*0226*/ 	.byte	0x3f
	.zero		1


	//   ....[15]....
        /*0228*/ 	.word	0x00003ad0
        /*022c*/ 	.word	0x00000006
        /*0230*/ 	.word	0x00000000
        /*0234*/ 	.short	0x0101
        /*0236*/ 	.byte	0x3f
	.zero		1


	//   ....[16]....
        /*0238*/ 	.word	0x00003e00
        /*023c*/ 	.word	0x00000000
        /*0240*/ 	.word	0x00000000
        /*0244*/ 	.short	0x0101
        /*0246*/ 	.byte	0x3f
	.zero		1


	//   ....[17]....
        /*0248*/ 	.word	0x00006e20
        /*024c*/ 	.word	0x00000010
        /*0250*/ 	.word	0x00030820
        /*0254*/ 	.short	0x010a
        /*0256*/ 	.byte	0x3f
	.zero		1


	//   ....[18]....
        /*0258*/ 	.word	0x00007550
        /*025c*/ 	.word	0x00000010
        /*0260*/ 	.word	0x00030840
        /*0264*/ 	.short	0x010a
        /*0266*/ 	.byte	0x3f
	.zero		1


	//   ....[19]....
        /*0268*/ 	.word	0x000077f0
        /*026c*/ 	.word	0x00000010
        /*0270*/ 	.word	0x00030828
        /*0274*/ 	.short	0x010a
        /*0276*/ 	.byte	0x3f
	.zero		1


	//   ....[20]....
        /*0278*/ 	.word	0x00007a90
        /*027c*/ 	.word	0x00000010
        /*0280*/ 	.word	0x00030848
        /*0284*/ 	.short	0x010a
        /*0286*/ 	.byte	0x3f
	.zero		1


	//   ....[21]....
        /*0288*/ 	.word	0x00007ce0
        /*028c*/ 	.word	0x00000010
        /*0290*/ 	.word	0x00030820
        /*0294*/ 	.short	0x010a
        /*0296*/ 	.byte	0x3f
	.zero		1


	//   ....[22]....
        /*0298*/ 	.word	0x00008010
        /*029c*/ 	.word	0x00000010
        /*02a0*/ 	.word	0x00030840
        /*02a4*/ 	.short	0x010a
        /*02a6*/ 	.byte	0x3f
	.zero		1


	//   ....[23]....
        /*02a8*/ 	.word	0x00008280
        /*02ac*/ 	.word	0x00000010
        /*02b0*/ 	.word	0x00030828
        /*02b4*/ 	.short	0x010a
        /*02b6*/ 	.byte	0x3f
	.zero		1


	//   ....[24]....
        /*02b8*/ 	.word	0x000085a0
        /*02bc*/ 	.word	0x00000003
        /*02c0*/ 	.word	0x00030840
        /*02c4*/ 	.short	0x010a
        /*02c6*/ 	.byte	0x3f
	.zero		1


	//   ....[25]....
        /*02c8*/ 	.word	0x000089e0
        /*02cc*/ 	.word	0x00000006
        /*02d0*/ 	.word	0x00000000
        /*02d4*/ 	.short	0x010a
        /*02d6*/ 	.byte	0x3f
	.zero		1


	//   ....[26]....
        /*02d8*/ 	.word	0x00008a40
        /*02dc*/ 	.word	0x00000003
        /*02e0*/ 	.word	0x00000000
        /*02e4*/ 	.short	0x010a
        /*02e6*/ 	.byte	0x3f
	.zero		1


	//   ....[27]....
        /*02e8*/ 	.word	0x00008aa0
        /*02ec*/ 	.word	0x00000000
        /*02f0*/ 	.word	0x00000000
        /*02f4*/ 	.short	0x010a
        /*02f6*/ 	.byte	0x3f
	.zero		1


	//   ....[28]....
        /*02f8*/ 	.word	0x00008ad0
        /*02fc*/ 	.word	0x00000003
        /*0300*/ 	.word	0x00000000
        /*0304*/ 	.short	0x010a
        /*0306*/ 	.byte	0x3f
	.zero		1


	//   ....[29]....
        /*0308*/ 	.word	0x00008ba0
        /*030c*/ 	.word	0x000000e4
        /*0310*/ 	.word	0x00030800
        /*0314*/ 	.short	0x010a
        /*0316*/ 	.byte	0x3f
	.zero		1


	//   ....[30]....
        /*0318*/ 	.word	0x00008bf0
        /*031c*/ 	.word	0x00000000
        /*0320*/ 	.word	0x00030810
        /*0324*/ 	.short	0x010a
        /*0326*/ 	.byte	0x3f
	.zero		1


	//   ....[31]....
        /*0328*/ 	.word	0x00008c40
        /*032c*/ 	.word	0x00000000
        /*0330*/ 	.word	0x00030830
        /*0334*/ 	.short	0x010a
        /*0336*/ 	.byte	0x3f
	.zero		1


	//   ....[32]....
        /*0338*/ 	.word	0x00008ec0
        /*033c*/ 	.word	0x00000010
        /*0340*/ 	.word	0x00030820
        /*0344*/ 	.short	0x010a
        /*0346*/ 	.byte	0x3f
	.zero		1


	//   ....[33]....
        /*0348*/ 	.word	0x00008f10
        /*034c*/ 	.word	0x00000010
        /*0350*/ 	.word	0x00030840
        /*0354*/ 	.short	0x010a
        /*0356*/ 	.byte	0x3f
	.zero		1


	//   ....[34]....
        /*0358*/ 	.word	0x00008f60
        /*035c*/ 	.word	0x00000010
        /*0360*/ 	.word	0x00030828
        /*0364*/ 	.short	0x010a
        /*0366*/ 	.byte	0x3f
	.zero		1


	//   ....[35]....
        /*0368*/ 	.word	0x00008fb0
        /*036c*/ 	.word	0x00000010
        /*0370*/ 	.word	0x00030848
        /*0374*/ 	.short	0x010a
        /*0376*/ 	.byte	0x3f
	.zero		1


	//   ....[36]....
        /*0378*/ 	.word	0x00009010
        /*037c*/ 	.word	0x00000010
        /*0380*/ 	.word	0x00030820
        /*0384*/ 	.short	0x010a
        /*0386*/ 	.byte	0x3f
	.zero		1


	//   ....[37]....
        /*0388*/ 	.word	0x00009060
        /*038c*/ 	.word	0x00000010
        /*0390*/ 	.word	0x00030840
        /*0394*/ 	.short	0x010a
        /*0396*/ 	.byte	0x3f
	.zero		1


	//   ....[38]....
        /*0398*/ 	.word	0x000090b0
        /*039c*/ 	.word	0x00000010
        /*03a0*/ 	.word	0x00030828
        /*03a4*/ 	.short	0x010a
        /*03a6*/ 	.byte	0x3f
	.zero		1


	//   ....[39]....
        /*03a8*/ 	.word	0x00009100
        /*03ac*/ 	.word	0x00000003
        /*03b0*/ 	.word	0x00030840
        /*03b4*/ 	.short	0x010a
        /*03b6*/ 	.byte	0x3f
	.zero		1


	//   ....[40]....
        /*03b8*/ 	.word	0x000091d0
        /*03bc*/ 	.word	0x00000006
        /*03c0*/ 	.word	0x00000000
        /*03c4*/ 	.short	0x010a
        /*03c6*/ 	.byte	0x3f
	.zero		1


	//   ....[41]....
        /*03c8*/ 	.word	0x00009220
        /*03cc*/ 	.word	0x00000003
        /*03d0*/ 	.word	0x00000000
        /*03d4*/ 	.short	0x010a
        /*03d6*/ 	.byte	0x3f
	.zero		1


	//   ....[42]....
        /*03d8*/ 	.word	0x00009270
        /*03dc*/ 	.word	0x00000000
        /*03e0*/ 	.word	0x00000000
        /*03e4*/ 	.short	0x010a
        /*03e6*/ 	.byte	0x3f
	.zero		1


	//----- nvinfo : EIATTR_NUM_MBARRIERS
	.align		4
.L_1614:
        /*03e8*/ 	.byte	0x03, 0x38
        /*03ea*/ 	.short	0x0009


	//----- nvinfo : EIATTR_EXIT_INSTR_OFFSETS
	.align		4
        /*03ec*/ 	.byte	0x04, 0x1c
        /*03ee*/ 	.short	(.L_1616 - .L_1615)


	//   ....[0]....
.L_1615:
        /*03f0*/ 	.word	0x00008b20


	//----- nvinfo : EIATTR_MAX_THREADS
	.align		4
.L_1616:
        /*03f4*/ 	.byte	0x04, 0x05
        /*03f6*/ 	.short	(.L_1618 - .L_1617)
.L_1617:
        /*03f8*/ 	.word	0x00000180
        /*03fc*/ 	.word	0x00000001
        /*0400*/ 	.word	0x00000001


	//----- nvinfo : EIATTR_CRS_STACK_SIZE
	.align		4
.L_1618:
        /*0404*/ 	.byte	0x04, 0x1e
        /*0406*/ 	.short	(.L_1620 - .L_1619)
.L_1619:
        /*0408*/ 	.word	0x00000000


	//----- nvinfo : EIATTR_CBANK_PARAM_SIZE
	.align		4
.L_1620:
        /*040c*/ 	.byte	0x03, 0x19
        /*040e*/ 	.short	0x0770


	//----- nvinfo : EIATTR_PARAM_CBANK
	.align		4
        /*0410*/ 	.byte	0x04, 0x0a
        /*0412*/ 	.short	(.L_1622 - .L_1621)
	.align		4
.L_1621:
        /*0414*/ 	.word	index@(.nv.constant0._ZN7cutlass13device_kernelIN5flash11enable_sm90INS1_16FlashAttnBwdSm90INS1_25CollectiveMainloopBwdSm90ILi2ELi2ELi2EN4cute5tupleIJNS5_1CILi1EEES8_S8_EEENS6_IJNS7_ILi64EEENS7_ILi128EEESB_EEENS_10bfloat16_tEfNS_4arch4Sm90ELb1ELb0ELb0ELb0ELb1ELb1ELb0ELb0ELi2ELi1ELi2ELi1ELb0EEENS1_24CollectiveEpilogueBwdGQAISC_fSF_Li256ELb0ELb1EEENS1_25SingleTileBwdLPTSchedulerILb0ELi128ELb1EEEEEEEEEvNT_6ParamsE)
        /*0418*/ 	.short	0x0210
        /*041a*/ 	.short	0x0770


	//----- nvinfo : EIATTR_SW_WAR
	.align		4
.L_1622:
        /*041c*/ 	.byte	0x04, 0x36
        /*041e*/ 	.short	(.L_1624 - .L_1623)
.L_1623:
        /*0420*/ 	.word	0x00000008
.L_1624:


//--------------------- .nv.info._ZN7cutlass13device_kernelIN5flash22FlashAttnBwdPreprocessIN4cute5tupleIJNS3_1CILi64EEENS5_ILi128EEEEEENS_10bfloat16_tEfNS_4arch4Sm90ELb1ELb0EEEEEvNT_6ParamsE --------------------------
	.section	.nv.info._ZN7cutlass13device_kernelIN5flash22FlashAttnBwdPreprocessIN4cute5tupleIJNS3_1CILi64EEENS5_ILi128EEEEEENS_10bfloat16_tEfNS_4arch4Sm90ELb1ELb0EEEEEvNT_6ParamsE,"",@"SHT_CUDA_INFO"
	.sectionflags	@""
	.align	4


	//----- nvinfo : EIATTR_CUDA_API_VERSION
	.align		4
        /*0000*/ 	.byte	0x04, 0x37
        /*0002*/ 	.short	(.L_1626 - .L_1625)
.L_1625:
        /*0004*/ 	.word	0x00000082


	//----- nvinfo : EIATTR_KPARAM_INFO
	.align		4
.L_1626:
        /*0008*/ 	.byte	0x04, 0x17
        /*000a*/ 	.short	(.L_1628 - .L_1627)
.L_1627:
        /*000c*/ 	.word	0x00000000
        /*0010*/ 	.short	0x0000
        /*0012*/ 	.short	0x0000
        /*0014*/ 	.byte	0x00, 0xf0, 0xc1, 0x03


	//----- nvinfo : EIATTR_SPARSE_MMA_MASK
	.align		4
.L_1628:
        /*0018*/ 	.byte	0x03, 0x50
        /*001a*/ 	.short	0x0000


	//----- nvinfo : EIATTR_MAXREG_COUNT
	.align		4
        /*001c*/ 	.byte	0x03, 0x1b
        /*001e*/ 	.short	0x0080


	//----- nvinfo : EIATTR_MERCURY_ISA_VERSION
	.align		4
        /*0020*/ 	.byte	0x03, 0x5f
        /*0022*/ 	.short	0x0101


	//----- nvinfo : EIATTR_COOP_GROUP_MASK_REGIDS
	.align		4
        /*0024*/ 	.byte	0x04, 0x29
        /*0026*/ 	.short	(.L_1630 - .L_1629)


	//   ....[0]....
.L_1629:
        /*0028*/ 	.word	0xffffffff


	//   ....[1]....
        /*002c*/ 	.word	0xffffffff


	//   ....[2]....
        /*0030*/ 	.word	0xffffffff


	//   ....[3]....
        /*0034*/ 	.word	0xffffffff


	//   ....[4]....
        /*0038*/ 	.word	0xffffffff


	//   ....[5]....
        /*003c*/ 	.word	0xffffffff


	//   ....[6]....
        /*0040*/ 	.word	0xffffffff


	//   ....[7]....
        /*0044*/ 	.word	0xffffffff


	//   ....[8]....
        /*0048*/ 	.word	0xffffffff


	//   ....[9]....
        /*004c*/ 	.word	0xffffffff


	//   ....[10]....
        /*0050*/ 	.word	0xffffffff


	//   ....[11]....
        /*0054*/ 	.word	0xffffffff


	//   ....[12]....
        /*0058*/ 	.word	0xffffffff


	//   ....[13]....
        /*005c*/ 	.word	0xffffffff


	//   ....[14]....
        /*0060*/ 	.word	0xffffffff


	//   ....[15]....
        /*0064*/ 	.word	0xffffffff


	//----- nvinfo : EIATTR_COOP_GROUP_INSTR_OFFSETS
	.align		4
.L_1630:
        /*0068*/ 	.byte	0x04, 0x28
        /*006a*/ 	.short	(.L_1632 - .L_1631)


	//   ....[0]....
.L_1631:
        /*006c*/ 	.word	0x00001120


	//   ....[1]....
        /*0070*/ 	.word	0x00001130


	//   ....[2]....
        /*0074*/ 	.word	0x00001140


	//   ....[3]....
        /*0078*/ 	.word	0x00001150


	//   ....[4]....
        /*007c*/ 	.word	0x000011a0


	//   ....[5]....
        /*0080*/ 	.word	0x000011b0


	//   ....[6]....
        /*0084*/ 	.word	0x000011c0


	//   ....[7]....
        /*0088*/ 	.word	0x000011d0


	//   ....[8]....
        /*008c*/ 	.word	0x00001220


	//   ....[9]....
        /*0090*/ 	.word	0x00001230


	//   ....[10]....
        /*0094*/ 	.word	0x00001240


	//   ....[11]....
        /*0098*/ 	.word	0x00001250


	//   ....[12]....
        /*009c*/ 	.word	0x000012a0


	//   ....[13]....
        /*00a0*/ 	.word	0x000012c0


	//   ....[14]....
        /*00a4*/ 	.word	0x000012d0


	//   ....[15]....
        /*00a8*/ 	.word	0x000012f0


	//----- nvinfo : EIATTR_EXIT_INSTR_OFFSETS
	.align		4
.L_1632:
        /*00ac*/ 	.byte	0x04, 0x1c
        /*00ae*/ 	.short	(.L_1634 - .L_1633)


	//   ....[0]....
.L_1633:
        /*00b0*/ 	.word	0x000018b0


	//   ....[1]....
        /*00b4*/ 	.word	0x00001930


	//----- nvinfo : EIATTR_MAX_THREADS
	.align		4
.L_1634:
        /*00b8*/ 	.byte	0x04, 0x05
        /*00ba*/ 	.short	(.L_1636 - .L_1635)
.L_1635:
        /*00bc*/ 	.word	0x00000100
        /*00c0*/ 	.word	0x00000001
        /*00c4*/ 	.word	0x00000001


	//----- nvinfo : EIATTR_CRS_STACK_SIZE
	.align		4
.L_1636:
        /*00c8*/ 	.byte	0x04, 0x1e
        /*00ca*/ 	.short	(.L_1638 - .L_1637)
.L_1637:
        /*00cc*/ 	.word	0x00000000


	//----- nvinfo : EIATTR_CBANK_PARAM_SIZE
	.align		4
.L_1638:
        /*00d0*/ 	.byte	0x03, 0x19
        /*00d2*/ 	.short	0x00f0


	//----- nvinfo : EIATTR_PARAM_CBANK
	.align		4
        /*00d4*/ 	.byte	0x04, 0x0a
        /*00d6*/ 	.short	(.L_1640 - .L_1639)
	.align		4
.L_1639:
        /*00d8*/ 	.word	index@(.nv.constant0._ZN7cutlass13device_kernelIN5flash22FlashAttnBwdPreprocessIN4cute5tupleIJNS3_1CILi64EEENS5_ILi128EEEEEENS_10bfloat16_tEfNS_4arch4Sm90ELb1ELb0EEEEEvNT_6ParamsE)
        /*00dc*/ 	.short	0x0210
        /*00de*/ 	.short	0x00f0


	//----- nvinfo : EIATTR_SW_WAR
	.align		4
.L_1640:
        /*00e0*/ 	.byte	0x04, 0x36
        /*00e2*/ 	.short	(.L_1642 - .L_1641)
.L_1641:
        /*00e4*/ 	.word	0x00000008
.L_1642:


//--------------------- .nv.info._ZN7cutlass13device_kernelIN5flash11enable_sm90INS1_16FlashAttnBwdSm90INS1_25CollectiveMainloopBwdSm90ILi2ELi2ELi2EN4cute5tupleIJNS5_1CILi1EEES8_S8_EEENS6_IJNS7_ILi64EEENS7_ILi128EEESB_EEENS_10bfloat16_tEfNS_4arch4Sm90ELb1ELb0ELb0ELb1ELb0ELb1ELb0ELb0ELi2ELi1ELi2ELi1ELb0EEENS1_21CollectiveEpilogueBwdISC_SD_SF_Li256ELb1ELb0ELi1EEENS1_25SingleTileBwdLPTSchedulerILb1ELi128ELb0EEEEEEEEEvNT_6ParamsE --------------------------
	.section	.nv.info._ZN7cutlass13device_kernelIN5flash11enable_sm90INS1_16FlashAttnBwdSm90INS1_25CollectiveMainloopBwdSm90ILi2ELi2ELi2EN4cute5tupleIJNS5_1CILi1EEES8_S8_EEENS6_IJNS7_ILi64EEENS7_ILi128EEESB_EEENS_10bfloat16_tEfNS_4arch4Sm90ELb1ELb0ELb0ELb1ELb0ELb1ELb0ELb0ELi2ELi1ELi2ELi1ELb0EEENS1_21CollectiveEpilogueBwdISC_SD_SF_Li256ELb1ELb0ELi1EEENS1_25SingleTileBwdLPTSchedulerILb1ELi128ELb0EEEEEEEEEvNT_6ParamsE,"",@"SHT_CUDA_INFO"
	.sectionflags	@""
	.align	4


	//----- nvinfo : EIATTR_CUDA_API_VERSION
	.align		4
        /*0000*/ 	.byte	0x04, 0x37
        /*0002*/ 	.short	(.L_1644 - .L_1643)
.L_1643:
        /*0004*/ 	.word	0x00000082


	//----- nvinfo : EIATTR_KPARAM_INFO
	.align		4
.L_1644:
        /*0008*/ 	.byte	0x04, 0x17
        /*000a*/ 	.short	(.L_1646 - .L_1645)
.L_1645:
        /*000c*/ 	.word	0x00000000
        /*0010*/ 	.short	0x0000
        /*0012*/ 	.short	0x0070
        /*0014*/ 	.byte	0x00, 0xf0, 0x01, 0x1a


	//----- nvinfo : EIATTR_SPARSE_MMA_MASK
	.align		4
.L_1646:
        /*0018*/ 	.byte	0x03, 0x50
        /*001a*/ 	.short	0x0000


	//----- nvinfo : EIATTR_MAXREG_COUNT
	.align		4
        /*001c*/ 	.byte	0x03, 0x1b
        /*001e*/ 	.short	0x00a8


	//----- nvinfo : EIATTR_NUM_BARRIERS
	.align		4
        /*0020*/ 	.byte	0x02, 0x4c
        /*0022*/ 	.byte	0x10
	.zero		1


	//----- nvinfo : EIATTR_EXTERNS
	.align		4
        /*0024*/ 	.byte	0x04, 0x0f
        /*0026*/ 	.short	(.L_1648 - .L_1647)


	//   ....[0]....
	.align		4
.L_1647:
        /*0028*/ 	.word	index@(__assertfail)


	//----- nvinfo : EIATTR_ANNOTATIONS
	.align		4
.L_1648:
        /*002c*/ 	.byte	0x04, 0x55
        /*002e*/ 	.short	(.L_1650 - .L_1649)


	//   ....[0]....
.L_1649:
        /*0030*/ 	.word	0x00000001
        /*0034*/ 	.byte	0xb0, 0xa2, 0x00, 0x00, 0x01, 0x00, 0x00, 0x00, 0xb0, 0xa5, 0x00, 0x00, 0x01, 0x00, 0x00, 0x00
        /*0044*/ 	.byte	0x10, 0xb1, 0x00, 0x00, 0x01, 0x00, 0x00, 0x00, 0x30, 0xb1, 0x00, 0x00, 0x01, 0x00, 0x00, 0x00
        /*0054*/ 	.byte	0xa0, 0xb4, 0x00, 0x00


	//----- nvinfo : EIATTR_MERCURY_ISA_VERSION
	.align		4
.L_1650:
        /*0058*/ 	.byte	0x03, 0x5f
        /*005a*/ 	.short	0x0101


	//----- nvinfo : EIATTR_INT_WARP_WIDE_INSTR_OFFSETS
	.align		4
        /*005c*/ 	.byte	0x04, 0x31
        /*005e*/ 	.short	(.L_1652 - .L_1651)


	//   ....[0]....
.L_1651:
        /*0060*/ 	.word	0x00000190


	//   ....[1]....
        /*0064*/ 	.word	0x000001c0


	//----- nvinfo : EIATTR_COOP_GROUP_MASK_REGIDS
	.align		4
.L_1652:
        /*0068*/ 	.byte	0x04, 0x29
        /*006a*/ 	.short	(.L_1654 - .L_1653)


	//   ....[0]....
.L_1653:
        /*006c*/ 	.word	0xffffffff


	//   ....[1]....
        /*0070*/ 	.word	0xffffffff


	//   ....[2]....
        /*0074*/ 	.word	0xffffffff


	//   ....[3]....
        /*0078*/ 	.word	0xffffffff


	//   ....[4]....
        /*007c*/ 	.word	0xffffffff


	//   ....[5]....
        /*0080*/ 	.word	0xffffffff


	//   ....[6]....
        /*0084*/ 	.word	0xffffffff


	//   ....[7]....
        /*0088*/ 	.word	0x0500000f


	//----- nvinfo : EIATTR_COOP_GROUP_INSTR_OFFSETS
	.align		4
.L_1654:
        /*008c*/ 	.byte	0x04, 0x28
        /*008e*/ 	.short	(.L_1656 - .L_1655)


	//   ....[0]....
.L_1655:
        /*0090*/ 	.word	0x00000070


	//   ....[1]....
        /*0094*/ 	.word	0x000001a0


	//   ....[2]....
        /*0098*/ 	.word	0x000001f0


	//   ....[3]....
        /*009c*/ 	.word	0x000003e0


	//   ....[4]....
        /*00a0*/ 	.word	0x00000630


	//   ....[5]....
        /*00a4*/ 	.word	0x00001840


	//   ....[6]....
        /*00a8*/ 	.word	0x00007de0


	//   ....[7]....
        /*00ac*/ 	.word	0x0000bcf0


	//----- nvinfo : EIATTR_REG_RECONFIG
	.align		4
.L_1656:
        /*00b0*/ 	.byte	0x01, 0x54
	.zero		2


	//----- nvinfo : EIATTR_SYSCALL_OFFSETS
	.align		4
        /*00b4*/ 	.byte	0x04, 0x46
        /*00b6*/ 	.short	(.L_1658 - .L_1657)


	//   ....[0]....
.L_1657:
        /*00b8*/ 	.word	0x00001480


	//   ....[1]....
        /*00bc*/ 	.word	0x00001570


	//   ....[2]....
        /*00c0*/ 	.word	0x000016d0


	//   ....[3]....
        /*00c4*/ 	.word	0x000017c0


	//----- nvinfo : EIATTR_MBARRIER_INSTR_OFFSETS
	.align		4
.L_1658:
        /*00c8*/ 	.byte	0x04, 0x39
        /*00ca*/ 	.short	(.L_1660 - .L_1659)


	//   ....[0]....
.L_1659:
        /*00cc*/ 	.word	0x00000290
        /*00d0*/ 	.word	0x000000ff
        /*00d4*/ 	.word	0x00030800
        /*00d8*/ 	.short	0x0100
        /*00da*/ 	.byte	0x06
	.zero		1


	//   ....[1]....
        /*00dc*/ 	.word	0x00000390
        /*00e0*/ 	.word	0x000000ff
        /*00e4*/ 	.word	0x00030810
        /*00e8*/ 	.short	0x0100
        /*00ea*/ 	.byte	0x08
	.zero		1


	//   ....[2]....
        /*00ec*/ 	.word	0x000003a0
        /*00f0*/ 	.word	0x000000ff
        /*00f4*/ 	.word	0x00030820
        /*00f8*/ 	.short	0x0100
        /*00fa*/ 	.byte	0x08
	.zero		1


	//   ....[3]....
        /*00fc*/ 	.word	0x000003b0
        /*0100*/ 	.word	0x000000ff
        /*0104*/ 	.word	0x00030818
        /*0108*/ 	.short	0x0100
        /*010a*/ 	.byte	0x08
	.zero		1


	//   ....[4]....
        /*010c*/ 	.word	0x000003c0
        /*0110*/ 	.word	0x000000ff
        /*0114*/ 	.word	0x00030828
        /*0118*/ 	.short	0x0100
        /*011a*/ 	.byte	0x08
	.zero		1


	//   ....[5]....
        /*011c*/ 	.word	0x000004f0
        /*0120*/ 	.word	0x000000ff
        /*0124*/ 	.word	0x00030830
        /*0128*/ 	.short	0x0100
        /*012a*/ 	.byte	0x08
	.zero		1


	//   ....[6]....
        /*012c*/ 	.word	0x00000500
        /*0130*/ 	.word	0x000000ff
        /*0134*/ 	.word	0x00030840
        /*0138*/ 	.short	0x0100
        /*013a*/ 	.byte	0x08
	.zero		1


	//   ....[7]....
        /*013c*/ 	.word	0x00000510
        /*0140*/ 	.word	0x000000ff
        /*0144*/ 	.word	0x00030838
        /*0148*/ 	.short	0x0100
        /*014a*/ 	.byte	0x08
	.zero		1


	//   ....[8]....
        /*014c*/ 	.word	0x00000520
        /*0150*/ 	.word	0x000000ff
        /*0154*/ 	.word	0x00030848
        /*0158*/ 	.short	0x0100
        /*015a*/ 	.byte	0x08
	.zero		1


	//   ....[9]....
        /*015c*/ 	.word	0x00001880
        /*0160*/ 	.word	0x000000e4
        /*0164*/ 	.word	0x00030800
        /*0168*/ 	.short	0x010a
        /*016a*/ 	.byte	0x3f
	.zero		1


	//   ....[10]....
        /*016c*/ 	.word	0x00001920
        /*0170*/ 	.word	0x000000e4
        /*0174*/ 	.word	0x00030800
        /*0178*/ 	.short	0x010a
        /*017a*/ 	.byte	0x3f
	.zero		1


	//   ....[11]....
        /*017c*/ 	.word	0x00001ff0
        /*0180*/ 	.word	0x00000000
        /*0184*/ 	.word	0x00030810
        /*0188*/ 	.short	0x010a
        /*018a*/ 	.byte	0x3f
	.zero		1


	//   ....[12]....
        /*018c*/ 	.word	0x00002030
        /*0190*/ 	.word	0x00000000
        /*0194*/ 	.word	0x00030810
        /*0198*/ 	.short	0x010a
        /*019a*/ 	.byte	0x3f
	.zero		1


	//   ....[13]....
        /*019c*/ 	.word	0x00002560
        /*01a0*/ 	.word	0x00000000
        /*01a4*/ 	.word	0x00030830
        /*01a8*/ 	.short	0x010a
        /*01aa*/ 	.byte	0x3f
	.zero		1


	//   ....[14]....
        /*01ac*/ 	.word	0x000025e0
        /*01b0*/ 	.word	0x00000000
        /*01b4*/ 	.word	0x00030830
        /*01b8*/ 	.short	0x010a
        /*01ba*/ 	.byte	0x3f
	.zero		1


	//   ....[15]....
        /*01bc*/ 	.word	0x00003fb0
        /*01c0*/ 	.word	0x00000006
        /*01c4*/ 	.word	0x00000000
        /*01c8*/ 	.short	0x0101
        /*01ca*/ 	.byte	0x3f
	.zero		1


	//   ....[16]....
        /*01cc*/ 	.word	0x000042e0
        /*01d0*/ 	.word	0x00000000
        /*01d4*/ 	.word	0x00000000
        /*01d8*/ 	.short	0x0101
        /*01da*/ 	.byte	0x3f
	.zero		1


	//   ....[17]....
        /*01dc*/ 	.word	0x00009f30
        /*01e0*/ 	.word	0x0000000f
        /*01e4*/ 	.word	0x00030820
        /*01e8*/ 	.short	0x010a
        /*01ea*/ 	.byte	0x3f
	.zero		1


	//   ....[18]....
        /*01ec*/ 	.word	0x0000a610
        /*01f0*/ 	.word	0x0000000f
        /*01f4*/ 	.word	0x00030840
        /*01f8*/ 	.short	0x010a
        /*01fa*/ 	.byte	0x3f
	.zero		1


	//   ....[19]....
        /*01fc*/ 	.word	0x0000a8e0
        /*0200*/ 	.word	0x0000000f
        /*0204*/ 	.word	0x00030828
        /*0208*/ 	.short	0x010a
        /*020a*/ 	.byte	0x3f
	.zero		1


	//   ....[20]....
        /*020c*/ 	.word	0x0000abb0
        /*0210*/ 	.word	0x0000000f
        /*0214*/ 	.word	0x00030848
        /*0218*/ 	.short	0x010a
        /*021a*/ 	.byte	0x3f
	.zero		1


	//   ....[21]....
        /*021c*/ 	.word	0x0000ae20
        /*0220*/ 	.word	0x0000000f
        /*0224*/ 	.word	0x00030820
        /*0228*/ 	.short	0x010a
        /*022a*/ 	.byte	0x3f
	.zero		1


	//   ....[22]....
        /*022c*/ 	.word	0x0000b160
        /*0230*/ 	.word	0x0000000f
        /*0234*/ 	.word	0x00030840
        /*0238*/ 	.short	0x010a
        /*023a*/ 	.byte	0x3f
	.zero		1


	//   ....[23]....
        /*023c*/ 	.word	0x0000b400
        /*0240*/ 	.word	0x0000000f
        /*0244*/ 	.word	0x00030828
        /*0248*/ 	.short	0x010a
        /*024a*/ 	.byte	0x3f
	.zero		1


	//   ....[24]....
        /*024c*/ 	.word	0x0000b710
        /*0250*/ 	.word	0x00000003
        /*0254*/ 	.word	0x00030840
        /*0258*/ 	.short	0x010a
        /*025a*/ 	.byte	0x3f
	.zero		1


	//   ....[25]....
        /*025c*/ 	.word	0x0000bb70
        /*0260*/ 	.word	0x00000007
        /*0264*/ 	.word	0x00000000
        /*0268*/ 	.short	0x010a
        /*026a*/ 	.byte	0x3f
	.zero		1


	//   ....[26]....
        /*026c*/ 	.word	0x0000bbc0
        /*0270*/ 	.word	0x00000003
        /*0274*/ 	.word	0x00000000
        /*0278*/ 	.short	0x010a
        /*027a*/ 	.byte	0x3f
	.zero		1


	//   ....[27]....
        /*027c*/ 	.word	0x0000bc20
        /*0280*/ 	.word	0x00000005
        /*0284*/ 	.word	0x00000000
        /*0288*/ 	.short	0x010a
        /*028a*/ 	.byte	0x3f
	.zero		1


	//   ....[28]....
        /*028c*/ 	.word	0x0000bc50
        /*0290*/ 	.word	0x00000003
        /*0294*/ 	.word	0x00000000
        /*0298*/ 	.short	0x010a
        /*029a*/ 	.byte	0x3f
	.zero		1


	//   ....[29]....
        /*029c*/ 	.word	0x0000bd20
        /*02a0*/ 	.word	0x000000e4
        /*02a4*/ 	.word	0x00030800
        /*02a8*/ 	.short	0x010a
        /*02aa*/ 	.byte	0x3f
	.zero		1


	//   ....[30]....
        /*02ac*/ 	.word	0x0000bd70
        /*02b0*/ 	.word	0x00000000
        /*02b4*/ 	.word	0x00030810
        /*02b8*/ 	.short	0x010a
        /*02ba*/ 	.byte	0x3f
	.zero		1


	//   ....[31]....
        /*02bc*/ 	.word	0x0000bdc0
        /*02c0*/ 	.word	0x00000000
        /*02c4*/ 	.word	0x00030830
        /*02c8*/ 	.short	0x010a
        /*02ca*/ 	.byte	0x3f
	.zero		1


	//   ....[32]....
        /*02cc*/ 	.word	0x0000be10
        /*02d0*/ 	.word	0x0000000f
        /*02d4*/ 	.word	0x00030820
        /*02d8*/ 	.short	0x010a
        /*02da*/ 	.byte	0x3f
	.zero		1


	//   ....[33]....
        /*02dc*/ 	.word	0x0000be60
        /*02e0*/ 	.word	0x0000000f
        /*02e4*/ 	.word	0x00030840
        /*02e8*/ 	.short	0x010a
        /*02ea*/ 	.byte	0x3f
	.zero		1


	//   ....[34]....
        /*02ec*/ 	.word	0x0000beb0
        /*02f0*/ 	.word	0x0000000f
        /*02f4*/ 	.word	0x00030828
        /*02f8*/ 	.short	0x010a
        /*02fa*/ 	.byte	0x3f
	.zero		1


	//   ....[35]....
        /*02fc*/ 	.word	0x0000bf00
        /*0300*/ 	.word	0x0000000f
        /*0304*/ 	.word	0x00030848
        /*0308*/ 	.short	0x010a
        /*030a*/ 	.byte	0x3f
	.zero		1


	//   ....[36]....
        /*030c*/ 	.word	0x0000bf60
        /*0310*/ 	.word	0x0000000f
        /*0314*/ 	.word	0x00030820
        /*0318*/ 	.short	0x010a
        /*031a*/ 	.byte	0x3f
	.zero		1


	//   ....[37]....
        /*031c*/ 	.word	0x0000bfb0
        /*0320*/ 	.word	0x0000000f
        /*0324*/ 	.word	0x00030840
        /*0328*/ 	.short	0x010a
        /*032a*/ 	.byte	0x3f
	.zero		1


	//   ....[38]....
        /*032c*/ 	.word	0x0000c000
        /*0330*/ 	.word	0x0000000f
        /*0334*/ 	.word	0x00030828
        /*0338*/ 	.short	0x010a
        /*033a*/ 	.byte	0x3f
	.zero		1


	//   ....[39]....
        /*033c*/ 	.word	0x0000c050
        /*0340*/ 	.word	0x00000003
        /*0344*/ 	.word	0x00030840
        /*0348*/ 	.short	0x010a
        /*034a*/ 	.byte	0x3f
	.zero		1


	//   ....[40]....
        /*034c*/ 	.word	0x0000c120
        /*0350*/ 	.word	0x00000007
        /*0354*/ 	.word	0x00000000
        /*0358*/ 	.short	0x010a
        /*035a*/ 	.byte	0x3f
	.zero		1


	//   ....[41]....
        /*035c*/ 	.word	0x0000c170
        /*0360*/ 	.word	0x00000003
        /*0364*/ 	.word	0x00000000
        /*0368*/ 	.short	0x010a
        /*036a*/ 	.byte	0x3f
	.zero		1


	//   ....[42]....
        /*036c*/ 	.word	0x0000c1c0
        /*0370*/ 	.word	0x00000005
        /*0374*/ 	.word	0x00000000
        /*0378*/ 	.short	0x010a
        /*037a*/ 	.byte	0x3f
	.zero		1


	//----- nvinfo : EIATTR_NUM_MBARRIERS
	.align		4
.L_1660:
        /*037c*/ 	.byte	0x03, 0x38
        /*037e*/ 	.short	0x0009


	//----- nvinfo : EIATTR_EXIT_INSTR_OFFSETS
	.align		4
        /*0380*/ 	.byte	0x04, 0x1c
        /*0382*/ 	.short	(.L_1662 - .L_1661)


	//   ....[0]....
.L_1661:
        /*0384*/ 	.word	0x0000bca0


	//----- nvinfo : EIATTR_MAX_THREADS
	.align		4
.L_1662:
        /*0388*/ 	.byte	0x04, 0x05
        /*038a*/ 	.short	(.L_1664 - .L_1663)
.L_1663:
        /*038c*/ 	.word	0x00000180
        /*0390*/ 	.word	0x00000001
        /*0394*/ 	.word	0x00000001


	//----- nvinfo : EIATTR_CRS_STACK_SIZE
	.align		4
.L_1664:
        /*0398*/ 	.byte	0x04, 0x1e
        /*039a*/ 	.short	(.L_1666 - .L_1665)
.L_1665:
        /*039c*/ 	.word	0x00000000


	//----- nvinfo : EIATTR_CBANK_PARAM_SIZE
	.align		4
.L_1666:
        /*03a0*/ 	.byte	0x03, 0x19
        /*03a2*/ 	.short	0x06f0


	//----- nvinfo : EIATTR_PARAM_CBANK
	.align		4
        /*03a4*/ 	.byte	0x04, 0x0a
        /*03a6*/ 	.short	(.L_1668 - .L_1667)
	.align		4
.L_1667:
        /*03a8*/ 	.word	index@(.nv.constant0._ZN7cutlass13device_kernelIN5flash11enable_sm90INS1_16FlashAttnBwdSm90INS1_25CollectiveMainloopBwdSm90ILi2ELi2ELi2EN4cute5tupleIJNS5_1CILi1EEES8_S8_EEENS6_IJNS7_ILi64EEENS7_ILi128EEESB_EEENS_10bfloat16_tEfNS_4arch4Sm90ELb1ELb0ELb0ELb1ELb0ELb1ELb0ELb0ELi2ELi1ELi2ELi1ELb0EEENS1_21CollectiveEpilogueBwdISC_SD_SF_Li256ELb1ELb0ELi1EEENS1_25SingleTileBwdLPTSchedulerILb1ELi128ELb0EEEEEEEEEvNT_6ParamsE)
        /*03ac*/ 	.short	0x0210
        /*03ae*/ 	.short	0x06f0


	//----- nvinfo : EIATTR_SW_WAR
	.align		4
.L_1668:
        /*03b0*/ 	.byte	0x04, 0x36
        /*03b2*/ 	.short	(.L_1670 - .L_1669)
.L_1669:
        /*03b4*/ 	.word	0x00000008
.L_1670:


//--------------------- .nv.info._ZN7cutlass13device_kernelIN5flash11enable_sm90INS1_16FlashAttnBwdSm90INS1_25CollectiveMainloopBwdSm90ILi2ELi2ELi2EN4cute5tupleIJNS5_1CILi1EEES8_S8_EEENS6_IJNS7_ILi64EEENS7_ILi128EEESB_EEENS_10bfloat16_tEfNS_4arch4Sm90ELb1ELb0ELb0ELb1ELb1ELb1ELb0ELb0ELi2ELi1ELi2ELi1ELb0EEENS1_21CollectiveEpilogueBwdISC_SD_SF_Li256ELb1ELb0ELi1EEENS1_25SingleTileBwdLPTSchedulerILb1ELi128ELb1EEEEEEEEEvNT_6ParamsE --------------------------
	.section	.nv.info._ZN7cutlass13device_kernelIN5flash11enable_sm90INS1_16FlashAttnBwdSm90INS1_25CollectiveMainloopBwdSm90ILi2ELi2ELi2EN4cute5tupleIJNS5_1CILi1EEES8_S8_EEENS6_IJNS7_ILi64EEENS7_ILi128EEESB_EEENS_10bfloat16_tEfNS_4arch4Sm90ELb1ELb0ELb0ELb1ELb1ELb1ELb0ELb0ELi2ELi1ELi2ELi1ELb0EEENS1_21CollectiveEpilogueBwdISC_SD_SF_Li256ELb1ELb0ELi1EEENS1_25SingleTileBwdLPTSchedulerILb1ELi128ELb1EEEEEEEEEvNT_6ParamsE,"",@"SHT_CUDA_INFO"
	.sectionflags	@""
	.align	4


	//----- nvinfo : EIATTR_CUDA_API_VERSION
	.align		4
        /*0000*/ 	.byte	0x04, 0x37
        /*0002*/ 	.short	(.L_1672 - .L_1671)
.L_1671:
        /*0004*/ 	.word	0x00000082


	//----- nvinfo : EIATTR_KPARAM_INFO
	.align		4
.L_1672:
        /*0008*/ 	.byte	0x04, 0x17
        /*000a*/ 	.short	(.L_1674 - .L_1673)
.L_1673:
        /*000c*/ 	.word	0x00000000
        /*0010*/ 	.short	0x0000
        /*0012*/ 	.short	0x0070
        /*0014*/ 	.byte	0x00, 0xf0, 0x01, 0x1a


	//----- nvinfo : EIATTR_SPARSE_MMA_MASK
	.align		4
.L_1674:
        /*0018*/ 	.byte	0x03, 0x50
        /*001a*/ 	.short	0x0000


	//----- nvinfo : EIATTR_MAXREG_COUNT
	.align		4
        /*001c*/ 	.byte	0x03, 0x1b
        /*001e*/ 	.short	0x00a8


	//----- nvinfo : EIATTR_NUM_BARRIERS
	.align		4
        /*0020*/ 	.byte	0x02, 0x4c
        /*0022*/ 	.byte	0x10
	.zero		1


	//----- nvinfo : EIATTR_EXTERNS
	.align		4
        /*0024*/ 	.byte	0x04, 0x0f
        /*0026*/ 	.short	(.L_1676 - .L_1675)


	//   ....[0]....
	.align		4
.L_1675:
        /*0028*/ 	.word	index@(__assertfail)


	//----- nvinfo : EIATTR_ANNOTATIONS
	.align		4
.L_1676:
        /*002c*/ 	.byte	0x04, 0x55
        /*002e*/ 	.short	(.L_1678 - .L_1677)


	//   ....[0]....
.L_1677:
        /*0030*/ 	.word	0x00000001
        /*0034*/ 	.byte	0xd0, 0xab, 0x00, 0x00, 0x01, 0x00, 0x00, 0x00, 0xd0, 0xae, 0x00, 0x00, 0x01, 0x00, 0x00, 0x00
        /*0044*/ 	.byte	0x30, 0xba, 0x00, 0x00, 0x01, 0x00, 0x00, 0x00, 0x50, 0xba, 0x00, 0x00, 0x01, 0x00, 0x00, 0x00
        /*0054*/ 	.byte	0xc0, 0xbd, 0x00, 0x00


	//----- nvinfo : EIATTR_MERCURY_ISA_VERSION
	.align		4
.L_1678:
        /*0058*/ 	.byte	0x03, 0x5f
        /*005a*/ 	.short	0x0101


	//----- nvinfo : EIATTR_INT_WARP_WIDE_INSTR_OFFSETS
	.align		4
        /*005c*/ 	.byte	0x04, 0x31
        /*005e*/ 	.short	(.L_1680 - .L_1679)


	//   ....[0]....
.L_1679:
        /*0060*/ 	.word	0x00000190


	//   ....[1]....
        /*0064*/ 	.word	0x000001c0


	//   ....[2]....
        /*0068*/ 	.word	0x00008fb0


	//   ....[3]....
        /*006c*/ 	.word	0x00009660


	//   ....[4]....
        /*0070*/ 	.word	0x00009b90


	//----- nvinfo : EIATTR_COOP_GROUP_MASK_REGIDS
	.align		4
.L_1680:
        /*0074*/ 	.byte	0x04, 0x29
        /*0076*/ 	.short	(.L_1682 - .L_1681)


	//   ....[0]....
.L_1681:
        /*0078*/ 	.word	0xffffffff


	//   ....[1]....
        /*007c*/ 	.word	0xffffffff


	//   ....[2]....
        /*0080*/ 	.word	0xffffffff


	//   ....[3]....
        /*0084*/ 	.word	0xffffffff


	//   ....[4]....
        /*0088*/ 	.word	0xffffffff


	//   ....[5]....
        /*008c*/ 	.word	0xffffffff


	//   ....[6]....
        /*0090*/ 	.word	0xffffffff


	//   ....[7]....
        /*0094*/ 	.word	0xffffffff


	//   ....[8]....
        /*0098*/ 	.word	0xffffffff


	//   ....[9]....
        /*009c*/ 	.word	0xffffffff


	//   ....[10]....
        /*00a0*/ 	.word	0xffffffff


	//   ....[11]....
        /*00a4*/ 	.word	0xffffffff


	//   ....[12]....
        /*00a8*/ 	.word	0xffffffff


	//   ....[13]....
        /*00ac*/ 	.word	0x0500000f


	//   ....[14]....
        /*00b0*/ 	.word	0x0500000f


	//   ....[15]....
        /*00b4*/ 	.word	0x0500000f


	//   ....[16]....
        /*00b8*/ 	.word	0x0500000f


	//----- nvinfo : EIATTR_COOP_GROUP_INSTR_OFFSETS
	.align		4
.L_1682:
        /*00bc*/ 	.byte	0x04, 0x28
        /*00be*/ 	.short	(.L_1684 - .L_1683)


	//   ....[0]....
.L_1683:
        /*00c0*/ 	.word	0x00000070


	//   ....[1]....
        /*00c4*/ 	.word	0x000001a0


	//   ....[2]....
        /*00c8*/ 	.word	0x000001f0


	//   ....[3]....
        /*00cc*/ 	.word	0x000003e0


	//   ....[4]....
        /*00d0*/ 	.word	0x00000630


	//   ....[5]....
        /*00d4*/ 	.word	0x00001860


	//   ....[6]....
        /*00d8*/ 	.word	0x00007e00


	//   ....[7]....
        /*00dc*/ 	.word	0x00008bb0


	//   ....[8]....
        /*00e0*/ 	.word	0x00008ee0


	//   ....[9]....
        /*00e4*/ 	.word	0x000092e0


	//   ....[10]....
        /*00e8*/ 	.word	0x00009590


	//   ....[11]....
        /*00ec*/ 	.word	0x00009850


	//   ....[12]....
        /*00f0*/ 	.word	0x00009ac0


	//   ....[13]....
        /*00f4*/ 	.word	0x0000c610


	//   ....[14]....
        /*00f8*/ 	.word	0x0000c760


	//   ....[15]....
        /*00fc*/ 	.word	0x0000c7d0


	//   ....[16]....
        /*0100*/ 	.word	0x0000c840


	//----- nvinfo : EIATTR_REG_RECONFIG
	.align		4
.L_1684:
        /*0104*/ 	.byte	0x01, 0x54
	.zero		2


	//----- nvinfo : EIATTR_SYSCALL_OFFSETS
	.align		4
        /*0108*/ 	.byte	0x04, 0x46
        /*010a*/ 	.short	(.L_1686 - .L_1685)


	//   ....[0]....
.L_1685:
        /*010c*/ 	.word	0x000014a0


	//   ....[1]....
        /*0110*/ 	.word	0x00001590


	//   ....[2]....
        /*0114*/ 	.word	0x000016f0


	//   ....[3]....
        /*0118*/ 	.word	0x000017e0


	//----- nvinfo : EIATTR_MBARRIER_INSTR_OFFSETS
	.align		4
.L_1686:
        /*011c*/ 	.byte	0x04, 0x39
        /*011e*/ 	.short	(.L_1688 - .L_1687)


	//   ....[0]....
.L_1687:
        /*0120*/ 	.word	0x00000290
        /*0124*/ 	.word	0x000000ff
        /*0128*/ 	.word	0x00030800
        /*012c*/ 	.short	0x0100
        /*012e*/ 	.byte	0x06
	.zero		1


	//   ....[1]....
        /*0130*/ 	.word	0x00000390
        /*0134*/ 	.word	0x000000ff
        /*0138*/ 	.word	0x00030810
        /*013c*/ 	.short	0x0100
        /*013e*/ 	.byte	0x08
	.zero		1


	//   ....[2]....
        /*0140*/ 	.word	0x000003a0
        /*0144*/ 	.word	0x000000ff
        /*0148*/ 	.word	0x00030820
        /*014c*/ 	.short	0x0100
        /*014e*/ 	.byte	0x08
	.zero		1


	//   ....[3]....
        /*0150*/ 	.word	0x000003b0
        /*0154*/ 	.word	0x000000ff
        /*0158*/ 	.word	0x00030818
        /*015c*/ 	.short	0x0100
        /*015e*/ 	.byte	0x08
	.zero		1


	//   ....[4]....
        /*0160*/ 	.word	0x000003c0
        /*0164*/ 	.word	0x000000ff
        /*0168*/ 	.word	0x00030828
        /*016c*/ 	.short	0x0100
        /*016e*/ 	.byte	0x08
	.zero		1


	//   ....[5]....
        /*0170*/ 	.word	0x000004f0
        /*0174*/ 	.word	0x000000ff
        /*0178*/ 	.word	0x00030830
        /*017c*/ 	.short	0x0100
        /*017e*/ 	.byte	0x08
	.zero		1


	//   ....[6]....
        /*0180*/ 	.word	0x00000500
        /*0184*/ 	.word	0x000000ff
        /*0188*/ 	.word	0x00030840
        /*018c*/ 	.short	0x0100
        /*018e*/ 	.byte	0x08
	.zero		1


	//   ....[7]....
        /*0190*/ 	.word	0x00000510
        /*0194*/ 	.word	0x000000ff
        /*0198*/ 	.word	0x00030838
        /*019c*/ 	.short	0x0100
        /*019e*/ 	.byte	0x08
	.zero		1


	//   ....[8]....
        /*01a0*/ 	.word	0x00000520
        /*01a4*/ 	.word	0x000000ff
        /*01a8*/ 	.word	0x00030848
        /*01ac*/ 	.short	0x0100
        /*01ae*/ 	.byte	0x08
	.zero		1


	//   ....[9]....
        /*01b0*/ 	.word	0x000018a0
        /*01b4*/ 	.word	0x000000e4
        /*01b8*/ 	.word	0x00030800
        /*01bc*/ 	.short	0x010a
        /*01be*/ 	.byte	0x3f
	.zero		1


	//   ....[10]....
        /*01c0*/ 	.word	0x00001940
        /*01c4*/ 	.word	0x000000e4
        /*01c8*/ 	.word	0x00030800
        /*01cc*/ 	.short	0x010a
        /*01ce*/ 	.byte	0x3f
	.zero		1


	//   ....[11]....
        /*01d0*/ 	.word	0x00002010
        /*01d4*/ 	.word	0x00000000
        /*01d8*/ 	.word	0x00030810
        /*01dc*/ 	.short	0x010a
        /*01de*/ 	.byte	0x3f
	.zero		1


	//   ....[12]....
        /*01e0*/ 	.word	0x00002050
        /*01e4*/ 	.word	0x00000000
        /*01e8*/ 	.word	0x00030810
        /*01ec*/ 	.short	0x010a
        /*01ee*/ 	.byte	0x3f
	.zero		1


	//   ....[13]....
        /*01f0*/ 	.word	0x00002580
        /*01f4*/ 	.word	0x00000000
        /*01f8*/ 	.word	0x00030830
        /*01fc*/ 	.short	0x010a
        /*01fe*/ 	.byte	0x3f
	.zero		1


	//   ....[14]....
        /*0200*/ 	.word	0x00002600
        /*0204*/ 	.word	0x00000000
        /*0208*/ 	.word	0x00030830
        /*020c*/ 	.short	0x010a
        /*020e*/ 	.byte	0x3f
	.zero		1


	//   ....[15]....
        /*0210*/ 	.word	0x00003fd0
        /*0214*/ 	.word	0x00000006
        /*0218*/ 	.word	0x00000000
        /*021c*/ 	.short	0x0101
        /*021e*/ 	.byte	0x3f
	.zero		1


	//   ....[16]....
        /*0220*/ 	.word	0x00004300
        /*0224*/ 	.word	0x00000000
        /*0228*/ 	.word	0x00000000
        /*022c*/ 	.short	0x0101
        /*022e*/ 	.byte	0x3f
	.zero		1


	//   ....[17]....
        /*0230*/ 	.word	0x0000a850
        /*0234*/ 	.word	0x0000000f
        /*0238*/ 	.word	0x00030820
        /*023c*/ 	.short	0x010a
        /*023e*/ 	.byte	0x3f
	.zero		1


	//   ....[18]....
        /*0240*/ 	.word	0x0000af30
        /*0244*/ 	.word	0x0000000f
        /*0248*/ 	.word	0x00030840
        /*024c*/ 	.short	0x010a
        /*024e*/ 	.byte	0x3f
	.zero		1


	//   ....[19]....
        /*0250*/ 	.word	0x0000b200
        /*0254*/ 	.word	0x0000000f
        /*0258*/ 	.word	0x00030828
        /*025c*/ 	.short	0x010a
        /*025e*/ 	.byte	0x3f
	.zero		1


	//   ....[20]....
        /*0260*/ 	.word	0x0000b4d0
        /*0264*/ 	.word	0x0000000f
        /*0268*/ 	.word	0x00030848
        /*026c*/ 	.short	0x010a
        /*026e*/ 	.byte	0x3f
	.zero		1


	//   ....[21]....
        /*0270*/ 	.word	0x0000b740
        /*0274*/ 	.word	0x0000000f
        /*0278*/ 	.word	0x00030820
        /*027c*/ 	.short	0x010a
        /*027e*/ 	.byte	0x3f
	.zero		1


	//   ....[22]....
        /*0280*/ 	.word	0x0000ba80
        /*0284*/ 	.word	0x0000000f
        /*0288*/ 	.word	0x00030840
        /*028c*/ 	.short	0x010a
        /*028e*/ 	.byte	0x3f
	.zero		1


	//   ....[23]....
        /*0290*/ 	.word	0x0000bd20
        /*0294*/ 	.word	0x0000000f
        /*0298*/ 	.word	0x00030828
        /*029c*/ 	.short	0x010a
        /*029e*/ 	.byte	0x3f
	.zero		1


	//   ....[24]....
        /*02a0*/ 	.word	0x0000c030
        /*02a4*/ 	.word	0x00000003
        /*02a8*/ 	.word	0x00030840
        /*02ac*/ 	.short	0x010a
        /*02ae*/ 	.byte	0x3f
	.zero		1


	//   ....[25]....
        /*02b0*/ 	.word	0x0000c490
        /*02b4*/ 	.word	0x00000007
        /*02b8*/ 	.word	0x00000000
        /*02bc*/ 	.short	0x010a
        /*02be*/ 	.byte	0x3f
	.zero		1


	//   ....[26]....
        /*02c0*/ 	.word	0x0000c4e0
        /*02c4*/ 	.word	0x00000003
        /*02c8*/ 	.word	0x00000000
        /*02cc*/ 	.short	0x010a
        /*02ce*/ 	.byte	0x3f
	.zero		1


	//   ....[27]....
        /*02d0*/ 	.word	0x0000c540
        /*02d4*/ 	.word	0x00000005
        /*02d8*/ 	.word	0x00000000
        /*02dc*/ 	.short	0x010a
        /*02de*/ 	.byte	0x3f
	.zero		1


	//   ....[28]....
        /*02e0*/ 	.word	0x0000c570
        /*02e4*/ 	.word	0x00000003
        /*02e8*/ 	.word	0x00000000
        /*02ec*/ 	.short	0x010a
        /*02ee*/ 	.byte	0x3f
	.zero		1


	//   ....[29]....
        /*02f0*/ 	.word	0x0000c640
        /*02f4*/ 	.word	0x000000e4
        /*02f8*/ 	.word	0x00030800
        /*02fc*/ 	.short	0x010a
        /*02fe*/ 	.byte	0x3f
	.zero		1


	//   ....[30]....
        /*0300*/ 	.word	0x0000c690
        /*0304*/ 	.word	0x00000000
        /*0308*/ 	.word	0x00030810
        /*030c*/ 	.short	0x010a
        /*030e*/ 	.byte	0x3f
	.zero		1


	//   ....[31]....
        /*0310*/ 	.word	0x0000c6e0
        /*0314*/ 	.word	0x00000000
        /*0318*/ 	.word	0x00030830
        /*031c*/ 	.short	0x010a
        /*031e*/ 	.byte	0x3f
	.zero		1


	//   ....[32]....
        /*0320*/ 	.word	0x0000c880
        /*0324*/ 	.word	0x0000000f
        /*0328*/ 	.word	0x00030820
        /*032c*/ 	.short	0x010a
        /*032e*/ 	.byte	0x3f
	.zero		1


	//   ....[33]....
        /*0330*/ 	.word	0x0000c8d0
        /*0334*/ 	.word	0x0000000f
        /*0338*/ 	.word	0x00030840
        /*033c*/ 	.short	0x010a
        /*033e*/ 	.byte	0x3f
	.zero		1


	//   ....[34]....
        /*0340*/ 	.word	0x0000c920
        /*0344*/ 	.word	0x0000000f
        /*0348*/ 	.word	0x00030828
        /*034c*/ 	.short	0x010a
        /*034e*/ 	.byte	0x3f
	.zero		1


	//   ....[35]....
        /*0350*/ 	.word	0x0000c970
        /*0354*/ 	.word	0x0000000f
        /*0358*/ 	.word	0x00030848
        /*035c*/ 	.short	0x010a
        /*035e*/ 	.byte	0x3f
	.zero		1


	//   ....[36]....
        /*0360*/ 	.word	0x0000c9d0
        /*0364*/ 	.word	0x0000000f
        /*0368*/ 	.word	0x00030820
        /*036c*/ 	.short	0x010a
        /*036e*/ 	.byte	0x3f
	.zero		1


	//   ....[37]....
        /*0370*/ 	.word	0x0000ca20
        /*0374*/ 	.word	0x0000000f
        /*0378*/ 	.word	0x00030840
        /*037c*/ 	.short	0x010a
        /*037e*/ 	.byte	0x3f
	.zero		1


	//   ....[38]....
        /*0380*/ 	.word	0x0000ca70
        /*0384*/ 	.word	0x0000000f
        /*0388*/ 	.word	0x00030828
        /*038c*/ 	.short	0x010a
        /*038e*/ 	.byte	0x3f
	.zero		1


	//   ....[39]....
        /*0390*/ 	.word	0x0000cac0
        /*0394*/ 	.word	0x00000003
        /*0398*/ 	.word	0x00030840
        /*039c*/ 	.short	0x010a
        /*039e*/ 	.byte	0x3f
	.zero		1


	//   ....[40]....
        /*03a0*/ 	.word	0x0000cb90
        /*03a4*/ 	.word	0x00000007
        /*03a8*/ 	.word	0x00000000
        /*03ac*/ 	.short	0x010a
        /*03ae*/ 	.byte	0x3f
	.zero		1


	//   ....[41]....
        /*03b0*/ 	.word	0x0000cbe0
        /*03b4*/ 	.word	0x00000003
        /*03b8*/ 	.word	0x00000000
        /*03bc*/ 	.short	0x010a
        /*03be*/ 	.byte	0x3f
	.zero		1


	//   ....[42]....
        /*03c0*/ 	.word	0x0000cc30
        /*03c4*/ 	.word	0x00000005
        /*03c8*/ 	.word	0x00000000
        /*03cc*/ 	.short	0x010a
        /*03ce*/ 	.byte	0x3f
	.zero		1


	//----- nvinfo : EIATTR_NUM_MBARRIERS
	.align		4
.L_1688:
        /*03d0*/ 	.byte	0x03, 0x38
        /*03d2*/ 	.short	0x0009


	//----- nvinfo : EIATTR_EXIT_INSTR_OFFSETS
	.align		4
        /*03d4*/ 	.byte	0x04, 0x1c
        /*03d6*/ 	.short	(.L_1690 - .L_1689)


	//   ....[0]....
.L_1689:
        /*03d8*/ 	.word	0x0000c5c0


	//----- nvinfo : EIATTR_MAX_THREADS
	.align		4
.L_1690:
        /*03dc*/ 	.byte	0x04, 0x05
        /*03de*/ 	.short	(.L_1692 - .L_1691)
.L_1691:
        /*03e0*/ 	.word	0x00000180
        /*03e4*/ 	.word	0x00000001
        /*03e8*/ 	.word	0x00000001


	//----- nvinfo : EIATTR_CRS_STACK_SIZE
	.align		4
.L_1692:
        /*03ec*/ 	.byte	0x04, 0x1e
        /*03ee*/ 	.short	(.L_1694 - .L_1693)
.L_1693:
        /*03f0*/ 	.word	0x00000000


	//----- nvinfo : EIATTR_CBANK_PARAM_SIZE
	.align		4
.L_1694:
        /*03f4*/ 	.byte	0x03, 0x19
        /*03f6*/ 	.short	0x06f0


	//----- nvinfo : EIATTR_PARAM_CBANK
	.align		4
        /*03f8*/ 	.byte	0x04, 0x0a
        /*03fa*/ 	.short	(.L_1696 - .L_1695)
	.align		4
.L_1695:
        /*03fc*/ 	.word	index@(.nv.constant0._ZN7cutlass13device_kernelIN5flash11enable_sm90INS1_16FlashAttnBwdSm90INS1_25CollectiveMainloopBwdSm90ILi2ELi2ELi2EN4cute5tupleIJNS5_1CILi1EEES8_S8_EEENS6_IJNS7_ILi64EEENS7_ILi128EEESB_EEENS_10bfloat16_tEfNS_4arch4Sm90ELb1ELb0ELb0ELb1ELb1ELb1ELb0ELb0ELi2ELi1ELi2ELi1ELb0EEENS1_21CollectiveEpilogueBwdISC_SD_SF_Li256ELb1ELb0ELi1EEENS1_25SingleTileBwdLPTSchedulerILb1ELi128ELb1EEEEEEEEEvNT_6ParamsE)
        /*0400*/ 	.short	0x0210
        /*0402*/ 	.short	0x06f0


	//----- nvinfo : EIATTR_SW_WAR
	.align		4
.L_1696:
        /*0404*/ 	.byte	0x04, 0x36
        /*0406*/ 	.short	(.L_1698 - .L_1697)
.L_1697:
        /*0408*/ 	.word	0x00000008
.L_1698:


//--------------------- .nv.info._ZN7cutlass13device_kernelIN5flash11enable_sm90INS1_16FlashAttnBwdSm90INS1_25CollectiveMainloopBwdSm90ILi2ELi2ELi2EN4cute5tupleIJNS5_1CILi1EEES8_S8_EEENS6_IJNS7_ILi64EEENS7_ILi128EEESB_EEENS_10bfloat16_tEfNS_4arch4Sm90ELb1ELb0ELb0ELb1ELb0ELb1ELb0ELb0ELi2ELi1ELi2ELi1ELb0EEENS1_24CollectiveEpilogueBwdGQAISC_fSF_Li256ELb1ELb0EEENS1_25SingleTileBwdLPTSchedulerILb1ELi128ELb0EEEEEEEEEvNT_6ParamsE --------------------------
	.section	.nv.info._ZN7cutlass13device_kernelIN5flash11enable_sm90INS1_16FlashAttnBwdSm90INS1_25CollectiveMainloopBwdSm90ILi2ELi2ELi2EN4cute5tupleIJNS5_1CILi1EEES8_S8_EEENS6_IJNS7_ILi64EEENS7_ILi128EEESB_EEENS_10bfloat16_tEfNS_4arch4Sm90ELb1ELb0ELb0ELb1ELb0ELb1ELb0ELb0ELi2ELi1ELi2ELi1ELb0EEENS1_24CollectiveEpilogueBwdGQAISC_fSF_Li256ELb1ELb0EEENS1_25SingleTileBwdLPTSchedulerILb1ELi128ELb0EEEEEEEEEvNT_6ParamsE,"",@"SHT_CUDA_INFO"
	.sectionflags	@""
	.align	4


	//----- nvinfo : EIATTR_CUDA_API_VERSION
	.align		4
        /*0000*/ 	.byte	0x04, 0x37
        /*0002*/ 	.short	(.L_1700 - .L_1699)
.L_1699:
        /*0004*/ 	.word	0x00000082


	//----- nvinfo : EIATTR_KPARAM_INFO
	.align		4
.L_1700:
        /*0008*/ 	.byte	0x04, 0x17
        /*000a*/ 	.short	(.L_1702 - .L_1701)
.L_1701:
        /*000c*/ 	.word	0x00000000
        /*0010*/ 	.short	0x0000
        /*0012*/ 	.short	0x0070
        /*0014*/ 	.byte	0x00, 0xf0, 0x01, 0x1c


	//----- nvinfo : EIATTR_SPARSE_MMA_MASK
	.align		4
.L_1702:
        /*0018*/ 	.byte	0x03, 0x50
        /*001a*/ 	.short	0x0000


	//----- nvinfo : EIATTR_MAXREG_COUNT
	.align		4
        /*001c*/ 	.byte	0x03, 0x1b
        /*001e*/ 	.short	0x00a8


	//----- nvinfo : EIATTR_NUM_BARRIERS
	.align		4
        /*0020*/ 	.byte	0x02, 0x4c
        /*0022*/ 	.byte	0x10
	.zero		1


	//----- nvinfo : EIATTR_EXTERNS
	.align		4
        /*0024*/ 	.byte	0x04, 0x0f
        /*0026*/ 	.short	(.L_1704 - .L_1703)


	//   ....[0]....
	.align		4
.L_1703:
        /*0028*/ 	.word	index@(__assertfail)


	//----- nvinfo : EIATTR_ANNOTATIONS
	.align		4
.L_1704:
        /*002c*/ 	.byte	0x04, 0x55
        /*002e*/ 	.short	(.L_1706 - .L_1705)


	//   ....[0]....
.L_1705:
        /*0030*/ 	.word	0x00000001
        /*0034*/ 	.byte	0x90, 0x75, 0x00, 0x00, 0x01, 0x00, 0x00, 0x00, 0x90, 0x78, 0x00, 0x00, 0x01, 0x00, 0x00, 0x00
        /*0044*/ 	.byte	0xf0, 0x83, 0x00, 0x00, 0x01, 0x00, 0x00, 0x00, 0x10, 0x84, 0x00, 0x00, 0x01, 0x00, 0x00, 0x00
        /*0054*/ 	.byte	0x80, 0x87, 0x00, 0x00


	//----- nvinfo : EIATTR_MERCURY_ISA_VERSION
	.align		4
.L_1706:
        /*0058*/ 	.byte	0x03, 0x5f
        /*005a*/ 	.short	0x0101


	//----- nvinfo : EIATTR_INT_WARP_WIDE_INSTR_OFFSETS
	.align		4
        /*005c*/ 	.byte	0x04, 0x31
        /*005e*/ 	.short	(.L_1708 - .L_1707)


	//   ....[0]....
.L_1707:
        /*0060*/ 	.word	0x00000190


	//   ....[1]....
        /*0064*/ 	.word	0x000001c0


	//----- nvinfo : EIATTR_COOP_GROUP_MASK_REGIDS
	.align		4
.L_1708:
        /*0068*/ 	.byte	0x04, 0x29
        /*006a*/ 	.short	(.L_1710 - .L_1709)


	//   ....[0]....
.L_1709:
        /*006c*/ 	.word	0xffffffff


	//   ....[1]....
        /*0070*/ 	.word	0xffffffff


	//   ....[2]....
        /*0074*/ 	.word	0xffffffff


	//   ....[3]....
        /*0078*/ 	.word	0xffffffff


	//   ....[4]....
        /*007c*/ 	.word	0xffffffff


	//   ....[5]....
        /*0080*/ 	.word	0xffffffff


	//   ....[6]....
        /*0084*/ 	.word	0xffffffff


	//   ....[7]....
        /*0088*/ 	.word	0x0500000f


	//----- nvinfo : EIATTR_COOP_GROUP_INSTR_OFFSETS
	.align		4
.L_1710:
        /*008c*/ 	.byte	0x04, 0x28
        /*008e*/ 	.short	(.L_1712 - .L_1711)


	//   ....[0]....
.L_1711:
        /*0090*/ 	.word	0x00000070


	//   ....[1]....
        /*0094*/ 	.word	0x000001a0


	//   ....[2]....
        /*0098*/ 	.word	0x000001f0


	//   ....[3]....
        /*009c*/ 	.word	0x000003e0


	//   ....[4]....
        /*00a0*/ 	.word	0x00000630


	//   ....[5]....
        /*00a4*/ 	.word	0x00001810


	//   ....[6]....
        /*00a8*/ 	.word	0x000050c0


	//   ....[7]....
        /*00ac*/ 	.word	0x00008fd0


	//----- nvinfo : EIATTR_REG_RECONFIG
	.align		4
.L_1712:
        /*00b0*/ 	.byte	0x01, 0x54
	.zero		2


	//----- nvinfo : EIATTR_SYSCALL_OFFSETS
	.align		4
        /*00b4*/ 	.byte	0x04, 0x46
        /*00b6*/ 	.short	(.L_1714 - .L_1713)


	//   ....[0]....
.L_1713:
        /*00b8*/ 	.word	0x00001450


	//   ....[1]....
        /*00bc*/ 	.word	0x00001540


	//   ....[2]....
        /*00c0*/ 	.word	0x000016a0


	//   ....[3]....
        /*00c4*/ 	.word	0x00001790


	//----- nvinfo : EIATTR_MBARRIER_INSTR_OFFSETS
	.align		4
.L_1714:
        /*00c8*/ 	.byte	0x04, 0x39
        /*00ca*/ 	.short	(.L_1716 - .L_1715)


	//   ....[0]....
.L_1715:
        /*00cc*/ 	.word	0x00000290
        /*00d0*/ 	.word	0x000000ff
        /*00d4*/ 	.word	0x00030800
        /*00d8*/ 	.short	0x0100
        /*00da*/ 	.byte	0x06
	.zero		1


	//   ....[1]....
        /*00dc*/ 	.word	0x00000390
        /*00e0*/ 	.word	0x000000ff
        /*00e4*/ 	.word	0x00030810
        /*00e8*/ 	.short	0x0100
        /*00ea*/ 	.byte	0x08
	.zero		1


	//   ....[2]....
        /*00ec*/ 	.word	0x000003a0
        /*00f0*/ 	.word	0x000000ff
        /*00f4*/ 	.word	0x00030820
        /*00f8*/ 	.short	0x0100
        /*00fa*/ 	.byte	0x08
	.zero		1


	//   ....[3]....
        /*00fc*/ 	.word	0x000003b0
        /*0100*/ 	.word	0x000000ff
        /*0104*/ 	.word	0x00030818
        /*0108*/ 	.short	0x0100
        /*010a*/ 	.byte	0x08
	.zero		1


	//   ....[4]....
        /*010c*/ 	.word	0x000003c0
        /*0110*/ 	.word	0x000000ff
        /*0114*/ 	.word	0x00030828
        /*0118*/ 	.short	0x0100
        /*011a*/ 	.byte	0x08
	.zero		1


	//   ....[5]....
        /*011c*/ 	.word	0x000004f0
        /*0120*/ 	.word	0x000000ff
        /*0124*/ 	.word	0x00030830
        /*0128*/ 	.short	0x0100
        /*012a*/ 	.byte	0x08
	.zero		1


	//   ....[6]....
        /*012c*/ 	.word	0x00000500
        /*0130*/ 	.word	0x000000ff
        /*0134*/ 	.word	0x00030840
        /*0138*/ 	.short	0x0100
        /*013a*/ 	.byte	0x08
	.zero		1


	//   ....[7]....
        /*013c*/ 	.word	0x00000510
        /*0140*/ 	.word	0x000000ff
        /*0144*/ 	.word	0x00030838
        /*0148*/ 	.short	0x0100
        /*014a*/ 	.byte	0x08
	.zero		1


	//   ....[8]....
        /*014c*/ 	.word	0x00000520
        /*0150*/ 	.word	0x000000ff
        /*0154*/ 	.word	0x00030848
        /*0158*/ 	.short	0x0100
        /*015a*/ 	.byte	0x08
	.zero		1


	//   ....[9]....
        /*015c*/ 	.word	0x00001850
        /*0160*/ 	.word	0x000000e4
        /*0164*/ 	.word	0x00030800
        /*0168*/ 	.short	0x010a
        /*016a*/ 	.byte	0x3f
	.zero		1


	//   ....[10]....
        /*016c*/ 	.word	0x000018f0
        /*0170*/ 	.word	0x000000e4
        /*0174*/ 	.word	0x00030800
        /*0178*/ 	.short	0x010a
        /*017a*/ 	.byte	0x3f
	.zero		1


	//   ....[11]....
        /*017c*/ 	.word	0x00001fc0
        /*0180*/ 	.word	0x00000000
        /*0184*/ 	.word	0x00030810
        /*0188*/ 	.short	0x010a
        /*018a*/ 	.byte	0x3f
	.zero		1


	//   ....[12]....
        /*018c*/ 	.word	0x00002000
        /*0190*/ 	.word	0x00000000
        /*0194*/ 	.word	0x00030810
        /*0198*/ 	.short	0x010a
        /*019a*/ 	.byte	0x3f
	.zero		1


	//   ....[13]....
        /*019c*/ 	.word	0x00002530
        /*01a0*/ 	.word	0x00000000
        /*01a4*/ 	.word	0x00030830
        /*01a8*/ 	.short	0x010a
        /*01aa*/ 	.byte	0x3f
	.zero		1


	//   ....[14]....
        /*01ac*/ 	.word	0x000025b0
        /*01b0*/ 	.word	0x00000000
        /*01b4*/ 	.word	0x00030830
        /*01b8*/ 	.short	0x010a
        /*01ba*/ 	.byte	0x3f
	.zero		1


	//   ....[15]....
        /*01bc*/ 	.word	0x00003f90
        /*01c0*/ 	.word	0x00000006
        /*01c4*/ 	.word	0x00000000
        /*01c8*/ 	.short	0x0101
        /*01ca*/ 	.byte	0x3f
	.zero		1


	//   ....[16]....
        /*01cc*/ 	.word	0x000042c0
        /*01d0*/ 	.word	0x00000000
        /*01d4*/ 	.word	0x00000000
        /*01d8*/ 	.short	0x0101
        /*01da*/ 	.byte	0x3f
	.zero		1


	//   ....[17]....
        /*01dc*/ 	.word	0x00007210
        /*01e0*/ 	.word	0x0000000f
        /*01e4*/ 	.word	0x00030820
        /*01e8*/ 	.short	0x010a
        /*01ea*/ 	.byte	0x3f
	.zero		1


	//   ....[18]....
        /*01ec*/ 	.word	0x000078f0
        /*01f0*/ 	.word	0x0000000f
        /*01f4*/ 	.word	0x00030840
        /*01f8*/ 	.short	0x010a
        /*01fa*/ 	.byte	0x3f
	.zero		1


	//   ....[19]....
        /*01fc*/ 	.word	0x00007bc0
        /*0200*/ 	.word	0x0000000f
        /*0204*/ 	.word	0x00030828
        /*0208*/ 	.short	0x010a
        /*020a*/ 	.byte	0x3f
	.zero		1


	//   ....[20]....
        /*020c*/ 	.word	0x00007e90
        /*0210*/ 	.word	0x0000000f
        /*0214*/ 	.word	0x00030848
        /*0218*/ 	.short	0x010a
        /*021a*/ 	.byte	0x3f
	.zero		1


	//   ....[21]....
        /*021c*/ 	.word	0x00008100
        /*0220*/ 	.word	0x0000000f
        /*0224*/ 	.word	0x00030820
        /*0228*/ 	.short	0x010a
        /*022a*/ 	.byte	0x3f
	.zero		1


	//   ....[22]....
        /*022c*/ 	.word	0x00008440
        /*0230*/ 	.word	0x0000000f
        /*0234*/ 	.word	0x00030840
        /*0238*/ 	.short	0x010a
        /*023a*/ 	.byte	0x3f
	.zero		1


	//   ....[23]....
        /*023c*/ 	.word	0x000086e0
        /*0240*/ 	.word	0x0000000f
        /*0244*/ 	.word	0x00030828
        /*0248*/ 	.short	0x010a
        /*024a*/ 	.byte	0x3f
	.zero		1


	//   ....[24]....
        /*024c*/ 	.word	0x000089f0
        /*0250*/ 	.word	0x00000003
        /*0254*/ 	.word	0x00030840
        /*0258*/ 	.short	0x010a
        /*025a*/ 	.byte	0x3f
	.zero		1


	//   ....[25]....
        /*025c*/ 	.word	0x00008e50
        /*0260*/ 	.word	0x00000007
        /*0264*/ 	.word	0x00000000
        /*0268*/ 	.short	0x010a
        /*026a*/ 	.byte	0x3f
	.zero		1


	//   ....[26]....
        /*026c*/ 	.word	0x00008ea0
        /*0270*/ 	.word	0x00000003
        /*0274*/ 	.word	0x00000000
        /*0278*/ 	.short	0x010a
        /*027a*/ 	.byte	0x3f
	.zero		1


	//   ....[27]....
        /*027c*/ 	.word	0x00008f00
        /*0280*/ 	.word	0x00000005
        /*0284*/ 	.word	0x00000000
        /*0288*/ 	.short	0x010a
        /*028a*/ 	.byte	0x3f
	.zero		1


	//   ....[28]....
        /*028c*/ 	.word	0x00008f30
        /*0290*/ 	.word	0x00000003
        /*0294*/ 	.word	0x00000000
        /*0298*/ 	.short	0x010a
        /*029a*/ 	.byte	0x3f
	.zero		1


	//   ....[29]....
        /*029c*/ 	.word	0x00009000
        /*02a0*/ 	.word	0x000000e4
        /*02a4*/ 	.word	0x00030800
        /*02a8*/ 	.short	0x010a
        /*02aa*/ 	.byte	0x3f
	.zero		1


	//   ....[30]....
        /*02ac*/ 	.word	0x00009050
        /*02b0*/ 	.word	0x00000000
        /*02b4*/ 	.word	0x00030810
        /*02b8*/ 	.short	0x010a
        /*02ba*/ 	.byte	0x3f
	.zero		1


	//   ....[31]....
        /*02bc*/ 	.word	0x000090a0
        /*02c0*/ 	.word	0x00000000
        /*02c4*/ 	.word	0x00030830
        /*02c8*/ 	.short	0x010a
        /*02ca*/ 	.byte	0x3f
	.zero		1


	//   ....[32]....
        /*02cc*/ 	.word	0x000090f0
        /*02d0*/ 	.word	0x0000000f
        /*02d4*/ 	.word	0x00030820
        /*02d8*/ 	.short	0x010a
        /*02da*/ 	.byte	0x3f
	.zero		1


	//   ....[33]....
        /*02dc*/ 	.word	0x00009140
        /*02e0*/ 	.word	0x0000000f
        /*02e4*/ 	.word	0x00030840
        /*02e8*/ 	.short	0x010a
        /*02ea*/ 	.byte	0x3f
	.zero		1


	//   ....[34]....
        /*02ec*/ 	.word	0x00009190
        /*02f0*/ 	.word	0x0000000f
        /*02f4*/ 	.word	0x00030828
        /*02f8*/ 	.short	0x010a
        /*02fa*/ 	.byte	0x3f
	.zero		1


	//   ....[35]....
        /*02fc*/ 	.word	0x000091e0
        /*0300*/ 	.word	0x0000000f
        /*0304*/ 	.word	0x00030848
        /*0308*/ 	.short	0x010a
        /*030a*/ 	.byte	0x3f
	.zero		1


	//   ....[36]....
        /*030c*/ 	.word	0x00009240
        /*0310*/ 	.word	0x0000000f
        /*0314*/ 	.word	0x00030820
        /*0318*/ 	.short	0x010a
        /*031a*/ 	.byte	0x3f
	.zero		1


	//   ....[37]....
        /*031c*/ 	.word	0x00009290
        /*0320*/ 	.word	0x0000000f
        /*0324*/ 	.word	0x00030840
        /*0328*/ 	.short	0x010a
        /*032a*/ 	.byte	0x3f
	.zero		1


	//   ....[38]....
        /*032c*/ 	.word	0x000092e0
        /*0330*/ 	.word	0x0000000f
        /*0334*/ 	.word	0x00030828
        /*0338*/ 	.short	0x010a
        /*033a*/ 	.byte	0x3f
	.zero		1


	//   ....[39]....
        /*033c*/ 	.word	0x00009330
        /*0340*/ 	.word	0x00000003
        /*0344*/ 	.word	0x00030840
        /*0348*/ 	.short	0x010a
        /*034a*/ 	.byte	0x3f
	.zero		1


	//   ....[40]....
        /*034c*/ 	.word	0x00009400
        /*0350*/ 	.word	0x00000007
        /*0354*/ 	.word	0x00000000
        /*0358*/ 	.short	0x010a
        /*035a*/ 	.byte	0x3f
	.zero		1


	//   ....[41]....
        /*035c*/ 	.word	0x00009450
        /*0360*/ 	.word	0x00000003
        /*0364*/ 	.word	0x00000000
        /*0368*/ 	.short	0x010a
        /*036a*/ 	.byte	0x3f
	.zero		1


	//   ....[42]....
        /*036c*/ 	.word	0x000094a0
        /*0370*/ 	.word	0x00000005
        /*0374*/ 	.word	0x00000000
        /*0378*/ 	.short	0x010a
        /*037a*/ 	.byte	0x3f
	.zero		1


	//----- nvinfo : EIATTR_NUM_MBARRIERS
	.align		4
.L_1716:
        /*037c*/ 	.byte	0x03, 0x38
        /*037e*/ 	.short	0x0009


	//----- nvinfo : EIATTR_EXIT_INSTR_OFFSETS
	.align		4
        /*0380*/ 	.byte	0x04, 0x1c
        /*0382*/ 	.short	(.L_1718 - .L_1717)


	//   ....[0]....
.L_1717:
        /*0384*/ 	.word	0x00008f80


	//----- nvinfo : EIATTR_MAX_THREADS
	.align		4
.L_1718:
        /*0388*/ 	.byte	0x04, 0x05
        /*038a*/ 	.short	(.L_1720 - .L_1719)
.L_1719:
        /*038c*/ 	.word	0x00000180
        /*0390*/ 	.word	0x00000001
        /*0394*/ 	.word	0x00000001


	//----- nvinfo : EIATTR_CRS_STACK_SIZE
	.align		4
.L_1720:
        /*0398*/ 	.byte	0x04, 0x1e
        /*039a*/ 	.short	(.L_1722 - .L_1721)
.L_1721:
        /*039c*/ 	.word	0x00000000


	//----- nvinfo : EIATTR_CBANK_PARAM_SIZE
	.align		4
.L_1722:
        /*03a0*/ 	.byte	0x03, 0x19
        /*03a2*/ 	.short	0x0770


	//----- nvinfo : EIATTR_PARAM_CBANK
	.align		4
        /*03a4*/ 	.byte	0x04, 0x0a
        /*03a6*/ 	.short	(.L_1724 - .L_1723)
	.align		4
.L_1723:
        /*03a8*/ 	.word	index@(.nv.constant0._ZN7cutlass13device_kernelIN5flash11enable_sm90INS1_16FlashAttnBwdSm90INS1_25CollectiveMainloopBwdSm90ILi2ELi2ELi2EN4cute5tupleIJNS5_1CILi1EEES8_S8_EEENS6_IJNS7_ILi64EEENS7_ILi128EEESB_EEENS_10bfloat16_tEfNS_4arch4Sm90ELb1ELb0ELb0ELb1ELb0ELb1ELb0ELb0ELi2ELi1ELi2ELi1ELb0EEENS1_24CollectiveEpilogueBwdGQAISC_fSF_Li256ELb1ELb0EEENS1_25SingleTileBwdLPTSchedulerILb1ELi128ELb0EEEEEEEEEvNT_6ParamsE)
        /*03ac*/ 	.short	0x0210
        /*03ae*/ 	.short	0x0770


	//----- nvinfo : EIATTR_SW_WAR
	.align		4
.L_1724:
        /*03b0*/ 	.byte	0x04, 0x36
        /*03b2*/ 	.short	(.L_1726 - .L_1725)
.L_1725:
        /*03b4*/ 	.word	0x00000008
.L_1726:


//--------------------- .nv.info._ZN7cutlass13device_kernelIN5flash32FlashAttnBwdPostprocessConvertdQIN4cute5tupleIJNS3_1CILi128EEES6_EEENS_10bfloat16_tEfNS_4arch4Sm90ELi256ENS3_8TiledMMAINS3_8MMA_AtomIJNS3_4SM904GMMA28MMA_64x128x16_F32BF16BF16_RSILNSE_5MajorE0ELSG_1ELNSE_7ScaleInE1ELSH_1EEEEEENS3_6LayoutINS4_IJNS5_ILi2EEENS5_ILi1EEESM_EEENS4_IJSM_NS5_ILi0EEESO_EEEEENS4_IJNS3_10UnderscoreESR_SR_EEEEELb0EEEEEvNT_6ParamsE --------------------------
	.section	.nv.info._ZN7cutlass13device_kernelIN5flash32FlashAttnBwdPostprocessConvertdQIN4cute5tupleIJNS3_1CILi128EEES6_EEENS_10bfloat16_tEfNS_4arch4Sm90ELi256ENS3_8TiledMMAINS3_8MMA_AtomIJNS3_4SM904GMMA28MMA_64x128x16_F32BF16BF16_RSILNSE_5MajorE0ELSG_1ELNSE_7ScaleInE1ELSH_1EEEEEENS3_6LayoutINS4_IJNS5_ILi2EEENS5_ILi1EEESM_EEENS4_IJSM_NS5_ILi0EEESO_EEEEENS4_IJNS3_10UnderscoreESR_SR_EEEEELb0EEEEEvNT_6ParamsE,"",@"SHT_CUDA_INFO"
	.sectionflags	@""
	.align	4


	//----- nvinfo : EIATTR_CUDA_API_VERSION
	.align		4
        /*0000*/ 	.byte	0x04, 0x37
        /*0002*/ 	.short	(.L_1728 - .L_1727)
.L_1727:
        /*0004*/ 	.word	0x00000082


	//----- nvinfo : EIATTR_KPARAM_INFO
	.align		4
.L_1728:
        /*0008*/ 	.byte	0x04, 0x17
        /*000a*/ 	.short	(.L_1730 - .L_1729)
.L_1729:
        /*000c*/ 	.word	0x00000000
        /*0010*/ 	.short	0x0000
        /*0012*/ 	.short	0x0000
        /*0014*/ 	.byte	0x00, 0xf0, 0xc1, 0x01


	//----- nvinfo : EIATTR_SPARSE_MMA_MASK
	.align		4
.L_1730:
        /*0018*/ 	.byte	0x03, 0x50
        /*001a*/ 	.short	0x0000


	//----- nvinfo : EIATTR_MAXREG_COUNT
	.align		4
        /*001c*/ 	.byte	0x03, 0x1b
        /*001e*/ 	.short	0x0080


	//----- nvinfo : EIATTR_NUM_BARRIERS
	.align		4
        /*0020*/ 	.byte	0x02, 0x4c
        /*0022*/ 	.byte	0x01
	.zero		1


	//----- nvinfo : EIATTR_MERCURY_ISA_VERSION
	.align		4
        /*0024*/ 	.byte	0x03, 0x5f
        /*0026*/ 	.short	0x0101


	//----- nvinfo : EIATTR_MBARRIER_INSTR_OFFSETS
	.align		4
        /*0028*/ 	.byte	0x04, 0x39
        /*002a*/ 	.short	(.L_1732 - .L_1731)


	//   ....[0]....
.L_1731:
        /*002c*/ 	.word	0x000004a0
        /*0030*/ 	.word	0x000000ff
        /*0034*/ 	.word	0x00018000
        /*0038*/ 	.short	0x0100
        /*003a*/ 	.byte	0x06
	.zero		1


	//   ....[1]....
        /*003c*/ 	.word	0x000005b0
        /*0040*/ 	.word	0x00000039
        /*0044*/ 	.word	0x00018000
        /*0048*/ 	.short	0x010a
        /*004a*/ 	.byte	0x3f
	.zero		1


	//----- nvinfo : EIATTR_NUM_MBARRIERS
	.align		4
.L_1732:
        /*004c*/ 	.byte	0x03, 0x38
        /*004e*/ 	.short	0x0001


	//----- nvinfo : EIATTR_EXIT_INSTR_OFFSETS
	.align		4
        /*0050*/ 	.byte	0x04, 0x1c
        /*0052*/ 	.short	(.L_1734 - .L_1733)


	//   ....[0]....
.L_1733:
        /*0054*/ 	.word	0x000001b0


	//   ....[1]....
        /*0058*/ 	.word	0x00001a00


	//   ....[2]....
        /*005c*/ 	.word	0x00001ad0


	//----- nvinfo : EIATTR_MAX_THREADS
	.align		4
.L_1734:
        /*0060*/ 	.byte	0x04, 0x05
        /*0062*/ 	.short	(.L_1736 - .L_1735)
.L_1735:
        /*0064*/ 	.word	0x00000100
        /*0068*/ 	.word	0x00000001
        /*006c*/ 	.word	0x00000001


	//----- nvinfo : EIATTR_CRS_STACK_SIZE
	.align		4
.L_1736:
        /*0070*/ 	.byte	0x04, 0x1e
        /*0072*/ 	.short	(.L_1738 - .L_1737)
.L_1737:
        /*0074*/ 	.word	0x00000000


	//----- nvinfo : EIATTR_CBANK_PARAM_SIZE
	.align		4
.L_1738:
        /*0078*/ 	.byte	0x03, 0x19
        /*007a*/ 	.short	0x0070


	//----- nvinfo : EIATTR_PARAM_CBANK
	.align		4
        /*007c*/ 	.byte	0x04, 0x0a
        /*007e*/ 	.short	(.L_1740 - .L_1739)
	.align		4
.L_1739:
        /*0080*/ 	.word	index@(.nv.constant0._ZN7cutlass13device_kernelIN5flash32FlashAttnBwdPostprocessConvertdQIN4cute5tupleIJNS3_1CILi128EEES6_EEENS_10bfloat16_tEfNS_4arch4Sm90ELi256ENS3_8TiledMMAINS3_8MMA_AtomIJNS3_4SM904GMMA28MMA_64x128x16_F32BF16BF16_RSILNSE_5MajorE0ELSG_1ELNSE_7ScaleInE1ELSH_1EEEEEENS3_6LayoutINS4_IJNS5_ILi2EEENS5_ILi1EEESM_EEENS4_IJSM_NS5_ILi0EEESO_EEEEENS4_IJNS3_10UnderscoreESR_SR_EEEEELb0EEEEEvNT_6ParamsE)
        /*0084*/ 	.short	0x0210
        /*0086*/ 	.short	0x0070


	//----- nvinfo : EIATTR_SW_WAR
	.align		4
.L_1740:
        /*0088*/ 	.byte	0x04, 0x36
        /*008a*/ 	.short	(.L_1742 - .L_1741)
.L_1741:
        /*008c*/ 	.word	0x00000008
.L_1742:


//--------------------- .nv.info._ZN7cutlass13device_kernelIN5flash32FlashAttnBwdPostprocessConvertdQIN4cute5tupleIJNS3_1CILi64EEENS5_ILi128EEEEEENS_10bfloat16_tEfNS_4arch4Sm90ELi256ENS3_8TiledMMAINS3_8MMA_AtomIJNS3_4SM904GMMA27MMA_64x64x16_F32BF16BF16_SSILNSF_5MajorE0ELSH_1ELNSF_7ScaleInE1ELSI_1EEEEEENS3_6LayoutINS4_IJNS5_ILi1EEENS5_ILi2EEESM_EEENS4_IJNS5_ILi0EEESM_SP_EEEEENS4_IJNS3_10UnderscoreESS_SS_EEEEELb0EEEEEvNT_6ParamsE --------------------------
	.section	.nv.info._ZN7cutlass13device_kernelIN5flash32FlashAttnBwdPostprocessConvertdQIN4cute5tupleIJNS3_1CILi64EEENS5_ILi128EEEEEENS_10bfloat16_tEfNS_4arch4Sm90ELi256ENS3_8TiledMMAINS3_8MMA_AtomIJNS3_4SM904GMMA27MMA_64x64x16_F32BF16BF16_SSILNSF_5MajorE0ELSH_1ELNSF_7ScaleInE1ELSI_1EEEEEENS3_6LayoutINS4_IJNS5_ILi1EEENS5_ILi2EEESM_EEENS4_IJNS5_ILi0EEESM_SP_EEEEENS4_IJNS3_10UnderscoreESS_SS_EEEEELb0EEEEEvNT_6ParamsE,"",@"SHT_CUDA_INFO"
	.sectionflags	@""
	.align	4


	//----- nvinfo : EIATTR_CUDA_API_VERSION
	.align		4
        /*0000*/ 	.byte	0x04, 0x37
        /*0002*/ 	.short	(.L_1744 - .L_1743)
.L_1743:
        /*0004*/ 	.word	0x00000082


	//----- nvinfo : EIATTR_KPARAM_INFO
	.align		4
.L_1744:
        /*0008*/ 	.byte	0x04, 0x17
        /*000a*/ 	.short	(.L_1746 - .L_1745)
.L_1745:
        /*000c*/ 	.word	0x00000000
        /*0010*/ 	.short	0x0000
        /*0012*/ 	.short	0x0000
        /*0014*/ 	.byte	0x00, 0xf0, 0xc1, 0x01


	//----- nvinfo : EIATTR_SPARSE_MMA_MASK
	.align		4
.L_1746:
        /*0018*/ 	.byte	0x03, 0x50
        /*001a*/ 	.short	0x0000


	//----- nvinfo : EIATTR_MAXREG_COUNT
	.align		4
        /*001c*/ 	.byte	0x03, 0x1b
        /*001e*/ 	.short	0x0080


	//----- nvinfo : EIATTR_NUM_BARRIERS
	.align		4
        /*0020*/ 	.byte	0x02, 0x4c
        /*0022*/ 	.byte	0x01
	.zero		1


	//----- nvinfo : EIATTR_MERCURY_ISA_VERSION
	.align		4
        /*0024*/ 	.byte	0x03, 0x5f
        /*0026*/ 	.short	0x0101


	//----- nvinfo : EIATTR_MBARRIER_INSTR_OFFSETS
	.align		4
        /*0028*/ 	.byte	0x04, 0x39
        /*002a*/ 	.short	(.L_1748 - .L_1747)


	//   ....[0]....
.L_1747:
        /*002c*/ 	.word	0x000004a0
        /*0030*/ 	.word	0x000000ff
        /*0034*/ 	.word	0x0000c000
        /*0038*/ 	.short	0x0100
        /*003a*/ 	.byte	0x06
	.zero		1


	//   ....[1]....
        /*003c*/ 	.word	0x000005b0
        /*0040*/ 	.word	0x00000029
        /*0044*/ 	.word	0x0000c000
        /*0048*/ 	.short	0x010a
        /*004a*/ 	.byte	0x3f
	.zero		1


	//----- nvinfo : EIATTR_NUM_MBARRIERS
	.align		4
.L_1748:
        /*004c*/ 	.byte	0x03, 0x38
        /*004e*/ 	.short	0x0001


	//----- nvinfo : EIATTR_EXIT_INSTR_OFFSETS
	.align		4
        /*0050*/ 	.byte	0x04, 0x1c
        /*0052*/ 	.short	(.L_1750 - .L_1749)


	//   ....[0]....
.L_1749:
        /*0054*/ 	.word	0x000001b0


	//   ....[1]....
        /*0058*/ 	.word	0x000011b0


	//   ....[2]....
        /*005c*/ 	.word	0x00001280


	//----- nvinfo : EIATTR_MAX_THREADS
	.align		4
.L_1750:
        /*0060*/ 	.byte	0x04, 0x05
        /*0062*/ 	.short	(.L_1752 - .L_1751)
.L_1751:
        /*0064*/ 	.word	0x00000100
        /*0068*/ 	.word	0x00000001
        /*006c*/ 	.word	0x00000001


	//----- nvinfo : EIATTR_CRS_STACK_SIZE
	.align		4
.L_1752:
        /*0070*/ 	.byte	0x04, 0x1e
        /*0072*/ 	.short	(.L_1754 - .L_1753)
.L_1753:
        /*0074*/ 	.word	0x00000000


	//----- nvinfo : EIATTR_CBANK_PARAM_SIZE
	.align		4
.L_1754:
        /*0078*/ 	.byte	0x03, 0x19
        /*007a*/ 	.short	0x0070


	//----- nvinfo : EIATTR_PARAM_CBANK
	.align		4
        /*007c*/ 	.byte	0x04, 0x0a
        /*007e*/ 	.short	(.L_1756 - .L_1755)
	.align		4
.L_1755:
        /*0080*/ 	.word	index@(.nv.constant0._ZN7cutlass13device_kernelIN5flash32FlashAttnBwdPostprocessConvertdQIN4cute5tupleIJNS3_1CILi64EEENS5_ILi128EEEEEENS_10bfloat16_tEfNS_4arch4Sm90ELi256ENS3_8TiledMMAINS3_8MMA_AtomIJNS3_4SM904GMMA27MMA_64x64x16_F32BF16BF16_SSILNSF_5MajorE0ELSH_1ELNSF_7ScaleInE1ELSI_1EEEEEENS3_6LayoutINS4_IJNS5_ILi1EEENS5_ILi2EEESM_EEENS4_IJNS5_ILi0EEESM_SP_EEEEENS4_IJNS3_10UnderscoreESS_SS_EEEEELb0EEEEEvNT_6ParamsE)
        /*0084*/ 	.short	0x0210
        /*0086*/ 	.short	0x0070


	//----- nvinfo : EIATTR_SW_WAR
	.align		4
.L_1756:
        /*0088*/ 	.byte	0x04, 0x36
        /*008a*/ 	.short	(.L_1758 - .L_1757)
.L_1757:
        /*008c*/ 	.word	0x00000008
.L_1758:


//--------------------- .nv.info._ZN7cutlass13device_kernelIN5flash11enable_sm90INS1_16FlashAttnBwdSm90INS1_25CollectiveMainloopBwdSm90ILi2ELi2ELi2EN4cute5tupleIJNS5_1CILi1EEES8_S8_EEENS6_IJNS7_ILi64EEENS7_ILi128EEESB_EEENS_10bfloat16_tEfNS_4arch4Sm90ELb1ELb0ELb0ELb1ELb1ELb1ELb0ELb0ELi2ELi1ELi2ELi1ELb0EEENS1_24CollectiveEpilogueBwdGQAISC_fSF_Li256ELb1ELb1EEENS1_25SingleTileBwdLPTSchedulerILb1ELi128ELb1EEEEEEEEEvNT_6ParamsE --------------------------
	.section	.nv.info._ZN7cutlass13device_kernelIN5flash11enable_sm90INS1_16FlashAttnBwdSm90INS1_25CollectiveMainloopBwdSm90ILi2ELi2ELi2EN4cute5tupleIJNS5_1CILi1EEES8_S8_EEENS6_IJNS7_ILi64EEENS7_ILi128EEESB_EEENS_10bfloat16_tEfNS_4arch4Sm90ELb1ELb0ELb0ELb1ELb1ELb1ELb0ELb0ELi2ELi1ELi2ELi1ELb0EEENS1_24CollectiveEpilogueBwdGQAISC_fSF_Li256ELb1ELb1EEENS1_25SingleTileBwdLPTSchedulerILb1ELi128ELb1EEEEEEEEEvNT_6ParamsE,"",@"SHT_CUDA_INFO"
	.sectionflags	@""
	.align	4


	//----- nvinfo : EIATTR_CUDA_API_VERSION
	.align		4
        /*0000*/ 	.byte	0x04, 0x37
        /*0002*/ 	.short	(.L_1760 - .L_1759)
.L_1759:
        /*0004*/ 	.word	0x00000082


	//----- nvinfo : EIATTR_KPARAM_INFO
	.align		4
.L_1760:
        /*0008*/ 	.byte	0x04, 0x17
        /*000a*/ 	.short	(.L_1762 - .L_1761)
.L_1761:
        /*000c*/ 	.word	0x00000000
        /*0010*/ 	.short	0x0000
        /*0012*/ 	.short	0x0070
        /*0014*/ 	.byte	0x00, 0xf0, 0x01, 0x1c


	//----- nvinfo : EIATTR_SPARSE_MMA_MASK
	.align		4
.L_1762:
        /*0018*/ 	.byte	0x03, 0x50
        /*001a*/ 	.short	0x0000


	//----- nvinfo : EIATTR_MAXREG_COUNT
	.align		4
        /*001c*/ 	.byte	0x03, 0x1b
        /*001e*/ 	.short	0x00a8


	//----- nvinfo : EIATTR_NUM_BARRIERS
	.align		4
        /*0020*/ 	.byte	0x02, 0x4c
        /*0022*/ 	.byte	0x10
	.zero		1


	//----- nvinfo : EIATTR_EXTERNS
	.align		4
        /*0024*/ 	.byte	0x04, 0x0f
        /*0026*/ 	.short	(.L_1764 - .L_1763)


	//   ....[0]....
	.align		4
.L_1763:
        /*0028*/ 	.word	index@(__assertfail)


	//----- nvinfo : EIATTR_ANNOTATIONS
	.align		4
.L_1764:
        /*002c*/ 	.byte	0x04, 0x55
        /*002e*/ 	.short	(.L_1766 - .L_1765)


	//   ....[0]....
.L_1765:
        /*0030*/ 	.word	0x00000001
        /*0034*/ 	.byte	0x90, 0x83, 0x00, 0x00, 0x01, 0x00, 0x00, 0x00, 0x90, 0x86, 0x00, 0x00, 0x01, 0x00, 0x00, 0x00
        /*0044*/ 	.byte	0xf0, 0x91, 0x00, 0x00, 0x01, 0x00, 0x00, 0x00, 0x10, 0x92, 0x00, 0x00, 0x01, 0x00, 0x00, 0x00
        /*0054*/ 	.byte	0x80, 0x95, 0x00, 0x00


	//----- nvinfo : EIATTR_MERCURY_ISA_VERSION
	.align		4
.L_1766:
        /*0058*/ 	.byte	0x03, 0x5f
        /*005a*/ 	.short	0x0101


	//----- nvinfo : EIATTR_INT_WARP_WIDE_INSTR_OFFSETS
	.align		4
        /*005c*/ 	.byte	0x04, 0x31
        /*005e*/ 	.short	(.L_1768 - .L_1767)


	//   ....[0]....
.L_1767:
        /*0060*/ 	.word	0x00000190


	//   ....[1]....
        /*0064*/ 	.word	0x000001c0


	//   ....[2]....
        /*0068*/ 	.word	0x00006770


	//   ....[3]....
        /*006c*/ 	.word	0x00006e20


	//   ....[4]....
        /*0070*/ 	.word	0x00007350


	//----- nvinfo : EIATTR_COOP_GROUP_MASK_REGIDS
	.align		4
.L_1768:
        /*0074*/ 	.byte	0x04, 0x29
        /*0076*/ 	.short	(.L_1770 - .L_1769)


	//   ....[0]....
.L_1769:
        /*0078*/ 	.word	0xffffffff


	//   ....[1]....
        /*007c*/ 	.word	0xffffffff


	//   ....[2]....
        /*0080*/ 	.word	0xffffffff


	//   ....[3]....
        /*0084*/ 	.word	0xffffffff


	//   ....[4]....
        /*0088*/ 	.word	0xffffffff


	//   ....[5]....
        /*008c*/ 	.word	0xffffffff


	//   ....[6]....
        /*0090*/ 	.word	0xffffffff


	//   ....[7]....
        /*0094*/ 	.word	0xffffffff


	//   ....[8]....
        /*0098*/ 	.word	0xffffffff


	//   ....[9]....
        /*009c*/ 	.word	0xffffffff


	//   ....[10]....
        /*00a0*/ 	.word	0xffffffff


	//   ....[11]....
        /*00a4*/ 	.word	0xffffffff


	//   ....[12]....
        /*00a8*/ 	.word	0xffffffff


	//   ....[13]....
        /*00ac*/ 	.word	0xffffffff


	//   ....[14]....
        /*00b0*/ 	.word	0xffffffff


	//   ....[15]....
        /*00b4*/ 	.word	0xffffffff


	//   ....[16]....
        /*00b8*/ 	.word	0xffffffff


	//   ....[17]....
        /*00bc*/ 	.word	0x0500000f


	//   ....[18]....
        /*00c0*/ 	.word	0x0500000f


	//   ....[19]....
        /*00c4*/ 	.word	0x0500000f


	//   ....[20]....
        /*00c8*/ 	.word	0x0500000f


	//   ....[21]....
        /*00cc*/ 	.word	0x0500000f


	//   ....[22]....
        /*00d0*/ 	.word	0x0500000f


	//----- nvinfo : EIATTR_COOP_GROUP_INSTR_OFFSETS
	.align		4
.L_1770:
        /*00d4*/ 	.byte	0x04, 0x28
        /*00d6*/ 	.short	(.L_1772 - .L_1771)


	//   ....[0]....
.L_1771:
        /*00d8*/ 	.word	0x00000070


	//   ....[1]....
        /*00dc*/ 	.word	0x000001a0


	//   ....[2]....
        /*00e0*/ 	.word	0x000001f0


	//   ....[3]....
        /*00e4*/ 	.word	0x000003e0


	//   ....[4]....
        /*00e8*/ 	.word	0x00000630


	//   ....[5]....
        /*00ec*/ 	.word	0x00001830


	//   ....[6]....
        /*00f0*/ 	.word	0x00004eb0


	//   ....[7]....
        /*00f4*/ 	.word	0x00005030


	//   ....[8]....
        /*00f8*/ 	.word	0x00005320


	//   ....[9]....
        /*00fc*/ 	.word	0x000054b0


	//   ....[10]....
        /*0100*/ 	.word	0x000055c0


	//   ....[11]....
        /*0104*/ 	.word	0x00006370


	//   ....[12]....
        /*0108*/ 	.word	0x000066a0


	//   ....[13]....
        /*010c*/ 	.word	0x00006aa0


	//   ....[14]....
        /*0110*/ 	.word	0x00006d50


	//   ....[15]....
        /*0114*/ 	.word	0x00007010


	//   ....[16]....
        /*0118*/ 	.word	0x00007280


	//   ....[17]....
        /*011c*/ 	.word	0x00009dd0


	//   ....[18]....
        /*0120*/ 	.word	0x00009f20


	//   ....[19]....
        /*0124*/ 	.word	0x00009f90


	//   ....[20]....
        /*0128*/ 	.word	0x0000a000


	//   ....[21]....
        /*012c*/ 	.word	0x0000a070


	//   ....[22]....
        /*0130*/ 	.word	0x0000a0e0


	//----- nvinfo : EIATTR_REG_RECONFIG
	.align		4
.L_1772:
        /*0134*/ 	.byte	0x01, 0x54
	.zero		2


	//----- nvinfo : EIATTR_SYSCALL_OFFSETS
	.align		4
        /*0138*/ 	.byte	0x04, 0x46
        /*013a*/ 	.short	(.L_1774 - .L_1773)


	//   ....[0]....
.L_1773:
        /*013c*/ 	.word	0x00001470


	//   ....[1]....
        /*0140*/ 	.word	0x00001560


	//   ....[2]....
        /*0144*/ 	.word	0x000016c0


	//   ....[3]....
        /*0148*/ 	.word	0x000017b0


	//----- nvinfo : EIATTR_MBARRIER_INSTR_OFFSETS
	.align		4
.L_1774:
        /*014c*/ 	.byte	0x04, 0x39
        /*014e*/ 	.short	(.L_1776 - .L_1775)


	//   ....[0]....
.L_1775:
        /*0150*/ 	.word	0x00000290
        /*0154*/ 	.word	0x000000ff
        /*0158*/ 	.word	0x00030800
        /*015c*/ 	.short	0x0100
        /*015e*/ 	.byte	0x06
	.zero		1


	//   ....[1]....
        /*0160*/ 	.word	0x00000390
        /*0164*/ 	.word	0x000000ff
        /*0168*/ 	.word	0x00030810
        /*016c*/ 	.short	0x0100
        /*016e*/ 	.byte	0x08
	.zero		1


	//   ....[2]....
        /*0170*/ 	.word	0x000003a0
        /*0174*/ 	.word	0x000000ff
        /*0178*/ 	.word	0x00030820
        /*017c*/ 	.short	0x0100
        /*017e*/ 	.byte	0x08
	.zero		1


	//   ....[3]....
        /*0180*/ 	.word	0x000003b0
        /*0184*/ 	.word	0x000000ff
        /*0188*/ 	.word	0x00030818
        /*018c*/ 	.short	0x0100
        /*018e*/ 	.byte	0x08
	.zero		1


	//   ....[4]....
        /*0190*/ 	.word	0x000003c0
        /*0194*/ 	.word	0x000000ff
        /*0198*/ 	.word	0x00030828
        /*019c*/ 	.short	0x0100
        /*019e*/ 	.byte	0x08
	.zero		1


	//   ....[5]....
        /*01a0*/ 	.word	0x000004f0
        /*01a4*/ 	.word	0x000000ff
        /*01a8*/ 	.word	0x00030830
        /*01ac*/ 	.short	0x0100
        /*01ae*/ 	.byte	0x08
	.zero		1


	//   ....[6]....
        /*01b0*/ 	.word	0x00000500
        /*01b4*/ 	.word	0x000000ff
        /*01b8*/ 	.word	0x00030840
        /*01bc*/ 	.short	0x0100
        /*01be*/ 	.byte	0x08
	.zero		1


	//   ....[7]....
        /*01c0*/ 	.word	0x00000510
        /*01c4*/ 	.word	0x000000ff
        /*01c8*/ 	.word	0x00030838
        /*01cc*/ 	.short	0x0100
        /*01ce*/ 	.byte	0x08
	.zero		1


	//   ....[8]....
        /*01d0*/ 	.word	0x00000520
        /*01d4*/ 	.word	0x000000ff
        /*01d8*/ 	.word	0x00030848
        /*01dc*/ 	.short	0x0100
        /*01de*/ 	.byte	0x08
	.zero		1


	//   ....[9]....
        /*01e0*/ 	.word	0x00001870
        /*01e4*/ 	.word	0x000000e4
        /*01e8*/ 	.word	0x00030800
        /*01ec*/ 	.short	0x010a
        /*01ee*/ 	.byte	0x3f
	.zero		1


	//   ....[10]....
        /*01f0*/ 	.word	0x00001910
        /*01f4*/ 	.word	0x000000e4
        /*01f8*/ 	.word	0x00030800
        /*01fc*/ 	.short	0x010a
        /*01fe*/ 	.byte	0x3f
	.zero		1


	//   ....[11]....
        /*0200*/ 	.word	0x00001fe0
        /*0204*/ 	.word	0x00000000
        /*0208*/ 	.word	0x00030810
        /*020c*/ 	.short	0x010a
        /*020e*/ 	.byte	0x3f
	.zero		1


	//   ....[12]....
        /*0210*/ 	.word	0x00002020
        /*0214*/ 	.word	0x00000000
        /*0218*/ 	.word	0x00030810
        /*021c*/ 	.short	0x010a
        /*021e*/ 	.byte	0x3f
	.zero		1


	//   ....[13]....
        /*0220*/ 	.word	0x00002550
        /*0224*/ 	.word	0x00000000
        /*0228*/ 	.word	0x00030830
        /*022c*/ 	.short	0x010a
        /*022e*/ 	.byte	0x3f
	.zero		1


	//   ....[14]....
        /*0230*/ 	.word	0x000025d0
        /*0234*/ 	.word	0x00000000
        /*0238*/ 	.word	0x00030830
        /*023c*/ 	.short	0x010a
        /*023e*/ 	.byte	0x3f
	.zero		1


	//   ....[15]....
        /*0240*/ 	.word	0x00003fb0
        /*0244*/ 	.word	0x00000006
        /*0248*/ 	.word	0x00000000
        /*024c*/ 	.short	0x0101
        /*024e*/ 	.byte	0x3f
	.zero		1


	//   ....[16]....
        /*0250*/ 	.word	0x000042e0
        /*0254*/ 	.word	0x00000000
        /*0258*/ 	.word	0x00000000
        /*025c*/ 	.short	0x0101
        /*025e*/ 	.byte	0x3f
	.zero		1


	//   ....[17]....
        /*0260*/ 	.word	0x00008010
        /*0264*/ 	.word	0x0000000f
        /*0268*/ 	.word	0x00030820
        /*026c*/ 	.short	0x010a
        /*026e*/ 	.byte	0x3f
	.zero		1


	//   ....[18]....
        /*0270*/ 	.word	0x000086f0
        /*0274*/ 	.word	0x0000000f
        /*0278*/ 	.word	0x00030840
        /*027c*/ 	.short	0x010a
        /*027e*/ 	.byte	0x3f
	.zero		1


	//   ....[19]....
        /*0280*/ 	.word	0x000089c0
        /*0284*/ 	.word	0x0000000f
        /*0288*/ 	.word	0x00030828
        /*028c*/ 	.short	0x010a
        /*028e*/ 	.byte	0x3f
	.zero		1


	//   ....[20]....
        /*0290*/ 	.word	0x00008c90
        /*0294*/ 	.word	0x0000000f
        /*0298*/ 	.word	0x00030848
        /*029c*/ 	.short	0x010a
        /*029e*/ 	.byte	0x3f
	.zero		1


	//   ....[21]....
        /*02a0*/ 	.word	0x00008f00
        /*02a4*/ 	.word	0x0000000f
        /*02a8*/ 	.word	0x00030820
        /*02ac*/ 	.short	0x010a
        /*02ae*/ 	.byte	0x3f
	.zero		1


	//   ....[22]....
        /*02b0*/ 	.word	0x00009240
        /*02b4*/ 	.word	0x0000000f
        /*02b8*/ 	.word	0x00030840
        /*02bc*/ 	.short	0x010a
        /*02be*/ 	.byte	0x3f
	.zero		1


	//   ....[23]....
        /*02c0*/ 	.word	0x000094e0
        /*02c4*/ 	.word	0x0000000f
        /*02c8*/ 	.word	0x00030828
        /*02cc*/ 	.short	0x010a
        /*02ce*/ 	.byte	0x3f
	.zero		1


	//   ....[24]....
        /*02d0*/ 	.word	0x000097f0
        /*02d4*/ 	.word	0x00000003
        /*02d8*/ 	.word	0x00030840
        /*02dc*/ 	.short	0x010a
        /*02de*/ 	.byte	0x3f
	.zero		1


	//   ....[25]....
        /*02e0*/ 	.word	0x00009c50
        /*02e4*/ 	.word	0x00000007
        /*02e8*/ 	.word	0x00000000
        /*02ec*/ 	.short	0x010a
        /*02ee*/ 	.byte	0x3f
	.zero		1


	//   ....[26]....
        /*02f0*/ 	.word	0x00009ca0
        /*02f4*/ 	.word	0x00000003
        /*02f8*/ 	.word	0x00000000
        /*02fc*/ 	.short	0x010a
        /*02fe*/ 	.byte	0x3f
	.zero		1


	//   ....[27]....
        /*0300*/ 	.word	0x00009d00
        /*0304*/ 	.word	0x00000005
        /*0308*/ 	.word	0x00000000
        /*030c*/ 	.short	0x010a
        /*030e*/ 	.byte	0x3f
	.zero		1


	//   ....[28]....
        /*0310*/ 	.word	0x00009d30
        /*0314*/ 	.word	0x00000003
        /*0318*/ 	.word	0x00000000
        /*031c*/ 	.short	0x010a
        /*031e*/ 	.byte	0x3f
	.zero		1


	//   ....[29]....
        /*0320*/ 	.word	0x00009e00
        /*0324*/ 	.word	0x000000e4
        /*0328*/ 	.word	0x00030800
        /*032c*/ 	.short	0x010a
        /*032e*/ 	.byte	0x3f
	.zero		1


	//   ....[30]....
        /*0330*/ 	.word	0x00009e50
        /*0334*/ 	.word	0x00000000
        /*0338*/ 	.word	0x00030810
        /*033c*/ 	.short	0x010a
        /*033e*/ 	.byte	0x3f
	.zero		1


	//   ....[31]....
        /*0340*/ 	.word	0x00009ea0
        /*0344*/ 	.word	0x00000000
        /*0348*/ 	.word	0x00030830
        /*034c*/ 	.short	0x010a
        /*034e*/ 	.byte	0x3f
	.zero		1


	//   ....[32]....
        /*0350*/ 	.word	0x0000a120
        /*0354*/ 	.word	0x0000000f
        /*0358*/ 	.word	0x00030820
        /*035c*/ 	.short	0x010a
        /*035e*/ 	.byte	0x3f
	.zero		1


	//   ....[33]....
        /*0360*/ 	.word	0x0000a170
        /*0364*/ 	.word	0x0000000f
        /*0368*/ 	.word	0x00030840
        /*036c*/ 	.short	0x010a
        /*036e*/ 	.byte	0x3f
	.zero		1


	//   ....[34]....
        /*0370*/ 	.word	0x0000a1c0
        /*0374*/ 	.word	0x0000000f
        /*0378*/ 	.word	0x00030828
        /*037c*/ 	.short	0x010a
        /*037e*/ 	.byte	0x3f
	.zero		1


	//   ....[35]....
        /*0380*/ 	.word	0x0000a210
        /*0384*/ 	.word	0x0000000f
        /*0388*/ 	.word	0x00030848
        /*038c*/ 	.short	0x010a
        /*038e*/ 	.byte	0x3f
	.zero		1


	//   ....[36]....
        /*0390*/ 	.word	0x0000a270
        /*0394*/ 	.word	0x0000000f
        /*0398*/ 	.word	0x00030820
        /*039c*/ 	.short	0x010a
        /*039e*/ 	.byte	0x3f
	.zero		1


	//   ....[37]....
        /*03a0*/ 	.word	0x0000a2c0
        /*03a4*/ 	.word	0x0000000f
        /*03a8*/ 	.word	0x00030840
        /*03ac*/ 	.short	0x010a
        /*03ae*/ 	.byte	0x3f
	.zero		1


	//   ....[38]....
        /*03b0*/ 	.word	0x0000a310
        /*03b4*/ 	.word	0x0000000f
        /*03b8*/ 	.word	0x00030828
        /*03bc*/ 	.short	0x010a
        /*03be*/ 	.byte	0x3f
	.zero		1


	//   ....[39]....
        /*03c0*/ 	.word	0x0000a360
        /*03c4*/ 	.word	0x00000003
        /*03c8*/ 	.word	0x00030840
        /*03cc*/ 	.short	0x010a
        /*03ce*/ 	.byte	0x3f
	.zero		1


	//   ....[40]....
        /*03d0*/ 	.word	0x0000a430
        /*03d4*/ 	.word	0x00000007
        /*03d8*/ 	.word	0x00000000
        /*03dc*/ 	.short	0x010a
        /*03de*/ 	.byte	0x3f
	.zero		1


	//   ....[41]....
        /*03e0*/ 	.word	0x0000a480
        /*03e4*/ 	.word	0x00000003
        /*03e8*/ 	.word	0x00000000
        /*03ec*/ 	.short	0x010a
        /*03ee*/ 	.byte	0x3f
	.zero		1


	//   ....[42]....
        /*03f0*/ 	.word	0x0000a4d0
        /*03f4*/ 	.word	0x00000005
        /*03f8*/ 	.word	0x00000000
        /*03fc*/ 	.short	0x010a
        /*03fe*/ 	.byte	0x3f
	.zero		1


	//----- nvinfo : EIATTR_NUM_MBARRIERS
	.align		4
.L_1776:
        /*0400*/ 	.byte	0x03, 0x38
        /*0402*/ 	.short	0x0009


	//----- nvinfo : EIATTR_EXIT_INSTR_OFFSETS
	.align		4
        /*0404*/ 	.byte	0x04, 0x1c
        /*0406*/ 	.short	(.L_1778 - .L_1777)


	//   ....[0]....
.L_1777:
        /*0408*/ 	.word	0x00009d80


	//----- nvinfo : EIATTR_MAX_THREADS
	.align		4
.L_1778:
        /*040c*/ 	.byte	0x04, 0x05
        /*040e*/ 	.short	(.L_1780 - .L_1779)
.L_1779:
        /*0410*/ 	.word	0x00000180
        /*0414*/ 	.word	0x00000001
        /*0418*/ 	.word	0x00000001


	//----- nvinfo : EIATTR_CRS_STACK_SIZE
	.align		4
.L_1780:
        /*041c*/ 	.byte	0x04, 0x1e
        /*041e*/ 	.short	(.L_1782 - .L_1781)
.L_1781:
        /*0420*/ 	.word	0x00000000


	//----- nvinfo : EIATTR_CBANK_PARAM_SIZE
	.align		4
.L_1782:
        /*0424*/ 	.byte	0x03, 0x19
        /*0426*/ 	.short	0x0770


	//----- nvinfo : EIATTR_PARAM_CBANK
	.align		4
        /*0428*/ 	.byte	0x04, 0x0a
        /*042a*/ 	.short	(.L_1784 - .L_1783)
	.align		4
.L_1783:
        /*042c*/ 	.word	index@(.nv.constant0._ZN7cutlass13device_kernelIN5flash11enable_sm90INS1_16FlashAttnBwdSm90INS1_25CollectiveMainloopBwdSm90ILi2ELi2ELi2EN4cute5tupleIJNS5_1CILi1EEES8_S8_EEENS6_IJNS7_ILi64EEENS7_ILi128EEESB_EEENS_10bfloat16_tEfNS_4arch4Sm90ELb1ELb0ELb0ELb1ELb1ELb1ELb0ELb0ELi2ELi1ELi2ELi1ELb0EEENS1_24CollectiveEpilogueBwdGQAISC_fSF_Li256ELb1ELb1EEENS1_25SingleTileBwdLPTSchedulerILb1ELi128ELb1EEEEEEEEEvNT_6ParamsE)
        /*0430*/ 	.short	0x0210
        /*0432*/ 	.short	0x0770


	//----- nvinfo : EIATTR_SW_WAR
	.align		4
.L_1784:
        /*0434*/ 	.byte	0x04, 0x36
        /*0436*/ 	.short	(.L_1786 - .L_1785)
.L_1785:
        /*0438*/ 	.word	0x00000008
.L_1786:


//--------------------- .nv.info._ZN7cutlass13device_kernelIN5flash22FlashAttnBwdPreprocessIN4cute5tupleIJNS3_1CILi64EEENS5_ILi128EEEEEENS_10bfloat16_tEfNS_4arch4Sm90ELb1ELb1EEEEEvNT_6ParamsE --------------------------
	.section	.nv.info._ZN7cutlass13device_kernelIN5flash22FlashAttnBwdPreprocessIN4cute5tupleIJNS3_1CILi64EEENS5_ILi128EEEEEENS_10bfloat16_tEfNS_4arch4Sm90ELb1ELb1EEEEEvNT_6ParamsE,"",@"SHT_CUDA_INFO"
	.sectionflags	@""
	.align	4


	//----- nvinfo : EIATTR_CUDA_API_VERSION
	.align		4
        /*0000*/ 	.byte	0x04, 0x37
        /*0002*/ 	.short	(.L_1788 - .L_1787)
.L_1787:
        /*0004*/ 	.word	0x00000082


	//----- nvinfo : EIATTR_KPARAM_INFO
	.align		4
.L_1788:
        /*0008*/ 	.byte	0x04, 0x17
        /*000a*/ 	.short	(.L_1790 - .L_1789)
.L_1789:
        /*000c*/ 	.word	0x00000000
        /*0010*/ 	.short	0x0000
        /*0012*/ 	.short	0x0000
        /*0014*/ 	.byte	0x00, 0xf0, 0xc1, 0x03


	//----- nvinfo : EIATTR_SPARSE_MMA_MASK
	.align		4
.L_1790:
        /*0018*/ 	.byte	0x03, 0x50
        /*001a*/ 	.short	0x0000


	//----- nvinfo : EIATTR_MAXREG_COUNT
	.align		4
        /*001c*/ 	.byte	0x03, 0x1b
        /*001e*/ 	.short	0x0080


	//----- nvinfo : EIATTR_MERCURY_ISA_VERSION
	.align		4
        /*0020*/ 	.byte	0x03, 0x5f
        /*0022*/ 	.short	0x0101


	//----- nvinfo : EIATTR_COOP_GROUP_MASK_REGIDS
	.align		4
        /*0024*/ 	.byte	0x04, 0x29
        /*0026*/ 	.short	(.L_1792 - .L_1791)


	//   ....[0]....
.L_1791:
        /*0028*/ 	.word	0xffffffff


	//   ....[1]....
        /*002c*/ 	.word	0xffffffff


	//   ....[2]....
        /*0030*/ 	.word	0xffffffff


	//   ....[3]....
        /*0034*/ 	.word	0xffffffff


	//   ....[4]....
        /*0038*/ 	.word	0xffffffff


	//   ....[5]....
        /*003c*/ 	.word	0xffffffff


	//   ....[6]....
        /*0040*/ 	.word	0xffffffff


	//   ....[7]....
        /*0044*/ 	.word	0xffffffff


	//   ....[8]....
        /*0048*/ 	.word	0xffffffff


	//   ....[9]....
        /*004c*/ 	.word	0xffffffff


	//   ....[10]....
        /*0050*/ 	.word	0xffffffff


	//   ....[11]....
        /*0054*/ 	.word	0xffffffff


	//   ....[12]....
        /*0058*/ 	.word	0xffffffff


	//   ....[13]....
        /*005c*/ 	.word	0xffffffff


	//   ....[14]....
        /*0060*/ 	.word	0xffffffff


	//   ....[15]....
        /*0064*/ 	.word	0xffffffff


	//----- nvinfo : EIATTR_COOP_GROUP_INSTR_OFFSETS
	.align		4
.L_1792:
        /*0068*/ 	.byte	0x04, 0x28
        /*006a*/ 	.short	(.L_1794 - .L_1793)


	//   ....[0]....
.L_1793:
        /*006c*/ 	.word	0x000013a0


	//   ....[1]....
        /*0070*/ 	.word	0x000013b0


	//   ....[2]....
        /*0074*/ 	.word	0x000013c0


	//   ....[3]....
        /*0078*/ 	.word	0x000013d0


	//   ....[4]....
        /*007c*/ 	.word	0x00001420


	//   ....[5]....
        /*0080*/ 	.word	0x00001430


	//   ....[6]....
        /*0084*/ 	.word	0x00001440


	//   ....[7]....
        /*0088*/ 	.word	0x00001450


	//   ....[8]....
        /*008c*/ 	.word	0x000014a0


	//   ....[9]....
        /*0090*/ 	.word	0x000014b0


	//   ....[10]....
        /*0094*/ 	.word	0x000014c0


	//   ....[11]....
        /*0098*/ 	.word	0x000014d0


	//   ....[12]....
        /*009c*/ 	.word	0x00001520


	//   ....[13]....
        /*00a0*/ 	.word	0x00001540


	//   ....[14]....
        /*00a4*/ 	.word	0x00001550


	//   ....[15]....
        /*00a8*/ 	.word	0x00001560


	//----- nvinfo : EIATTR_EXIT_INSTR_OFFSETS
	.align		4
.L_1794:
        /*00ac*/ 	.byte	0x04, 0x1c
        /*00ae*/ 	.short	(.L_1796 - .L_1795)


	//   ....[0]....
.L_1795:
        /*00b0*/ 	.word	0x000001c0


	//   ....[1]....
        /*00b4*/ 	.word	0x00001bb0


	//   ....[2]....
        /*00b8*/ 	.word	0x00001c30


	//----- nvinfo : EIATTR_MAX_THREADS
	.align		4
.L_1796:
        /*00bc*/ 	.byte	0x04, 0x05
        /*00be*/ 	.short	(.L_1798 - .L_1797)
.L_1797:
        /*00c0*/ 	.word	0x00000100
        /*00c4*/ 	.word	0x00000001
        /*00c8*/ 	.word	0x00000001


	//----- nvinfo : EIATTR_CRS_STACK_SIZE
	.align		4
.L_1798:
        /*00cc*/ 	.byte	0x04, 0x1e
        /*00ce*/ 	.short	(.L_1800 - .L_1799)
.L_1799:
        /*00d0*/ 	.word	0x00000000


	//----- nvinfo : EIATTR_CBANK_PARAM_SIZE
	.align		4
.L_1800:
        /*00d4*/ 	.byte	0x03, 0x19
        /*00d6*/ 	.short	0x00f0


	//----- nvinfo : EIATTR_PARAM_CBANK
	.align		4
        /*00d8*/ 	.byte	0x04, 0x0a
        /*00da*/ 	.short	(.L_1802 - .L_1801)
	.align		4
.L_1801:
        /*00dc*/ 	.word	index@(.nv.constant0._ZN7cutlass13device_kernelIN5flash22FlashAttnBwdPreprocessIN4cute5tupleIJNS3_1CILi64EEENS5_ILi128EEEEEENS_10bfloat16_tEfNS_4arch4Sm90ELb1ELb1EEEEEvNT_6ParamsE)
        /*00e0*/ 	.short	0x0210
        /*00e2*/ 	.short	0x00f0


	//----- nvinfo : EIATTR_SW_WAR
	.align		4
.L_1802:
        /*00e4*/ 	.byte	0x04, 0x36
        /*00e6*/ 	.short	(.L_1804 - .L_1803)
.L_1803:
        /*00e8*/ 	.word	0x00000008
.L_1804:


//--------------------- .nv.callgraph             --------------------------
	.section	.nv.callgraph,"",@"SHT_CUDA_CALLGRAPH"
	.align	4
	.sectionentsize	8
	.align		4
        /*0000*/ 	.word	0x00000000
	.align		4
        /*0004*/ 	.word	0xffffffff
	.align		4
        /*0008*/ 	.word	index@(_ZN7cutlass13device_kernelIN5flash11enable_sm90INS1_16FlashAttnBwdSm90INS1_25CollectiveMainloopBwdSm90ILi2ELi2ELi2EN4cute5tupleIJNS5_1CILi1EEES8_S8_EEENS6_IJNS7_ILi64EEENS7_ILi128EEESB_EEENS_10bfloat16_tEfNS_4arch4Sm90ELb0ELb0ELb1ELb0ELb0ELb1ELb0ELb0ELi2ELi1ELi2ELi1ELb0EEENS1_21CollectiveEpilogueBwdISC_SD_SF_Li256ELb0ELb0ELi1EEENS1_19SingleTileSchedulerILb0ELb0ELb0ELi128EEEEEEEEEvNT_6ParamsE)
	.align		4
        /*000c*/ 	.word	index@(__assertfail)
	.align		4
        /*0010*/ 	.word	index@(_ZN7cutlass13device_kernelIN5flash11enable_sm90INS1_16FlashAttnBwdSm90INS1_25CollectiveMainloopBwdSm90ILi2ELi2ELi2EN4cute5tupleIJNS5_1CILi1EEES8_S8_EEENS6_IJNS7_ILi64EEENS7_ILi128EEESB_EEENS_10bfloat16_tEfNS_4arch4Sm90ELb0ELb0ELb1ELb0ELb1ELb1ELb0ELb0ELi2ELi1ELi2ELi1ELb0EEENS1_21CollectiveEpilogueBwdISC_SD_SF_Li256ELb0ELb0ELi1EEENS1_19SingleTileSchedulerILb0ELb0ELb0ELi128EEEEEEEEEvNT_6ParamsE)
	.align		4
        /*0014*/ 	.word	index@(__assertfail)
	.align		4
        /*0018*/ 	.word	index@(_ZN7cutlass13device_kernelIN5flash11enable_sm90INS1_16FlashAttnBwdSm90INS1_25CollectiveMainloopBwdSm90ILi2ELi2ELi2EN4cute5tupleIJNS5_1CILi1EEES8_S8_EEENS6_IJNS7_ILi64EEENS7_ILi128EEESB_EEENS_10bfloat16_tEfNS_4arch4Sm90ELb0ELb0ELb1ELb0ELb0ELb1ELb0ELb0ELi2ELi1ELi2ELi1ELb0EEENS1_24CollectiveEpilogueBwdGQAISC_fSF_Li256ELb0ELb0EEENS1_19SingleTileSchedulerILb0ELb0ELb0ELi128EEEEEEEEEvNT_6ParamsE)
	.align		4
        /*001c*/ 	.word	index@(__assertfail)
	.align		4
        /*0020*/ 	.word	index@(_ZN7cutlass13device_kernelIN5flash11enable_sm90INS1_16FlashAttnBwdSm90INS1_25CollectiveMainloopBwdSm90ILi2ELi2ELi2EN4cute5tupleIJNS5_1CILi1EEES8_S8_EEENS6_IJNS7_ILi64EEENS7_ILi128EEESB_EEENS_10bfloat16_tEfNS_4arch4Sm90ELb0ELb0ELb1ELb0ELb1ELb1ELb0ELb0ELi2ELi1ELi2ELi1ELb0EEENS1_24CollectiveEpilogueBwdGQAISC_fSF_Li256ELb0ELb1EEENS1_19SingleTileSchedulerILb0ELb0ELb0ELi128EEEEEEEEEvNT_6ParamsE)
	.align		4
        /*0024*/ 	.word	index@(__assertfail)
	.align		4
        /*0028*/ 	.word	index@(_ZN7cutlass13device_kernelIN5flash11enable_sm90INS1_16FlashAttnBwdSm90INS1_25CollectiveMainloopBwdSm90ILi2ELi2ELi2EN4cute5tupleIJNS5_1CILi1EEES8_S8_EEENS6_IJNS7_ILi64EEENS7_ILi128EEESB_EEENS_10bfloat16_tEfNS_4arch4Sm90ELb0ELb0ELb1ELb1ELb0ELb1ELb0ELb0ELi2ELi1ELi2ELi1ELb0EEENS1_21CollectiveEpilogueBwdISC_SD_SF_Li256ELb1ELb0ELi1EEENS1_19SingleTileSchedulerILb1ELb0ELb0ELi128EEEEEEEEEvNT_6ParamsE)
	.align		4
        /*002c*/ 	.word	index@(__assertfail)
	.align		4
        /*0030*/ 	.word	index@(_ZN7cutlass13device_kernelIN5flash11enable_sm90INS1_16FlashAttnBwdSm90INS1_25CollectiveMainloopBwdSm90ILi2ELi2ELi2EN4cute5tupleIJNS5_1CILi1EEES8_S8_EEENS6_IJNS7_ILi64EEENS7_ILi128EEESB_EEENS_10bfloat16_tEfNS_4arch4Sm90ELb0ELb0ELb1ELb1ELb1ELb1ELb0ELb0ELi2ELi1ELi2ELi1ELb0EEENS1_21CollectiveEpilogueBwdISC_SD_SF_Li256ELb1ELb0ELi1EEENS1_19SingleTileSchedulerILb1ELb0ELb0ELi128EEEEEEEEEvNT_6ParamsE)
	.align		4
        /*0034*/ 	.word	index@(__assertfail)
	.align		4
        /*0038*/ 	.word	index@(_ZN7cutlass13device_kernelIN5flash11enable_sm90INS1_16FlashAttnBwdSm90INS1_25CollectiveMainloopBwdSm90ILi2ELi2ELi2EN4cute5tupleIJNS5_1CILi1EEES8_S8_EEENS6_IJNS7_ILi64EEENS7_ILi128EEESB_EEENS_10bfloat16_tEfNS_4arch4Sm90ELb0ELb0ELb1ELb1ELb0ELb1ELb0ELb0ELi2ELi1ELi2ELi1ELb0EEENS1_24CollectiveEpilogueBwdGQAISC_fSF_Li256ELb1ELb0EEENS1_19SingleTileSchedulerILb1ELb0ELb0ELi128EEEEEEEEEvNT_6ParamsE)
	.align		4
        /*003c*/ 	.word	index@(__assertfail)
	.align		4
        /*0040*/ 	.word	index@(_ZN7cutlass13device_kernelIN5flash11enable_sm90INS1_16FlashAttnBwdSm90INS1_25CollectiveMainloopBwdSm90ILi2ELi2ELi2EN4cute5tupleIJNS5_1CILi1EEES8_S8_EEENS6_IJNS7_ILi64EEENS7_ILi128EEESB_EEENS_10bfloat16_tEfNS_4arch4Sm90ELb0ELb0ELb1ELb1ELb1ELb1ELb0ELb0ELi2ELi1ELi2ELi1ELb0EEENS1_24CollectiveEpilogueBwdGQAISC_fSF_Li256ELb1ELb1EEENS1_19SingleTileSchedulerILb1ELb0ELb0ELi128EEEEEEEEEvNT_6ParamsE)
	.align		4
        /*0044*/ 	.word	index@(__assertfail)
	.align		4
        /*0048*/ 	.word	index@(_ZN7cutlass13device_kernelIN5flash11enable_sm90INS1_16FlashAttnBwdSm90INS1_25CollectiveMainloopBwdSm90ILi2ELi2ELi2EN4cute5tupleIJNS5_1CILi1EEES8_S8_EEENS6_IJNS7_ILi64EEENS7_ILi128EEESB_EEENS_10bfloat16_tEfNS_4arch4Sm90ELb0ELb1ELb1ELb0ELb0ELb1ELb0ELb0ELi2ELi1ELi2ELi1ELb0EEENS1_21CollectiveEpilogueBwdISC_SD_SF_Li256ELb0ELb0ELi1EEENS1_19SingleTileSchedulerILb0ELb0ELb0ELi128EEEEEEEEEvNT_6ParamsE)
	.align		4
        /*004c*/ 	.word	index@(__assertfail)
	.align		4
        /*0050*/ 	.word	index@(_ZN7cutlass13device_kernelIN5flash11enable_sm90INS1_16FlashAttnBwdSm90INS1_25CollectiveMainloopBwdSm90ILi2ELi2ELi2EN4cute5tupleIJNS5_1CILi1EEES8_S8_EEENS6_IJNS7_ILi64EEENS7_ILi128EEESB_EEENS_10bfloat16_tEfNS_4arch4Sm90ELb0ELb1ELb1ELb0ELb1ELb1ELb0ELb0ELi2ELi1ELi2ELi1ELb0EEENS1_21CollectiveEpilogueBwdISC_SD_SF_Li256ELb0ELb0ELi1EEENS1_19SingleTileSchedulerILb0ELb0ELb0ELi128EEEEEEEEEvNT_6ParamsE)
	.align		4
        /*0054*/ 	.word	index@(__assertfail)
	.align		4
        /*0058*/ 	.word	index@(_ZN7cutlass13device_kernelIN5flash11enable_sm90INS1_16FlashAttnBwdSm90INS1_25CollectiveMainloopBwdSm90ILi2ELi2ELi2EN4cute5tupleIJNS5_1CILi1EEES8_S8_EEENS6_IJNS7_ILi64EEENS7_ILi128EEESB_EEENS_10bfloat16_tEfNS_4arch4Sm90ELb0ELb1ELb1ELb0ELb0ELb1ELb0ELb0ELi2ELi1ELi2ELi1ELb0EEENS1_24CollectiveEpilogueBwdGQAISC_fSF_Li256ELb0ELb0EEENS1_19SingleTileSchedulerILb0ELb0ELb0ELi128EEEEEEEEEvNT_6ParamsE)
	.align		4
        /*005c*/ 	.word	index@(__assertfail)
	.align		4
        /*0060*/ 	.word	index@(_ZN7cutlass13device_kernelIN5flash11enable_sm90INS1_16FlashAttnBwdSm90INS1_25CollectiveMainloopBwdSm90ILi2ELi2ELi2EN4cute5tupleIJNS5_1CILi1EEES8_S8_EEENS6_IJNS7_ILi64EEENS7_ILi128EEESB_EEENS_10bfloat16_tEfNS_4arch4Sm90ELb0ELb1ELb1ELb0ELb1ELb1ELb0ELb0ELi2ELi1ELi2ELi1ELb0EEENS1_24CollectiveEpilogueBwdGQAISC_fSF_Li256ELb0ELb1EEENS1_19SingleTileSchedulerILb0ELb0ELb0ELi128EEEEEEEEEvNT_6ParamsE)
	.align		4
        /*0064*/ 	.word	index@(__assertfail)
	.align		4
        /*0068*/ 	.word	index@(_ZN7cutlass13device_kernelIN5flash11enable_sm90INS1_16FlashAttnBwdSm90INS1_25CollectiveMainloopBwdSm90ILi2ELi2ELi2EN4cute5tupleIJNS5_1CILi1EEES8_S8_EEENS6_IJNS7_ILi64EEENS7_ILi128EEESB_EEENS_10bfloat16_tEfNS_4arch4Sm90ELb0ELb1ELb1ELb1ELb0ELb1ELb0ELb0ELi2ELi1ELi2ELi1ELb0EEENS1_21CollectiveEpilogueBwdISC_SD_SF_Li256ELb1ELb0ELi1EEENS1_19SingleTileSchedulerILb1ELb0ELb0ELi128EEEEEEEEEvNT_6ParamsE)
	.align		4
        /*006c*/ 	.word	index@(__assertfail)
	.align		4
        /*0070*/ 	.word	index@(_ZN7cutlass13device_kernelIN5flash11enable_sm90INS1_16FlashAttnBwdSm90INS1_25CollectiveMainloopBwdSm90ILi2ELi2ELi2EN4cute5tupleIJNS5_1CILi1EEES8_S8_EEENS6_IJNS7_ILi64EEENS7_ILi128EEESB_EEENS_10bfloat16_tEfNS_4arch4Sm90ELb0ELb1ELb1ELb1ELb1ELb1ELb0ELb0ELi2ELi1ELi2ELi1ELb0EEENS1_21CollectiveEpilogueBwdISC_SD_SF_Li256ELb1ELb0ELi1EEENS1_19SingleTileSchedulerILb1ELb0ELb0ELi128EEEEEEEEEvNT_6ParamsE)
	.align		4
        /*0074*/ 	.word	index@(__assertfail)
	.align		4
        /*0078*/ 	.word	index@(_ZN7cutlass13device_kernelIN5flash11enable_sm90INS1_16FlashAttnBwdSm90INS1_25CollectiveMainloopBwdSm90ILi2ELi2ELi2EN4cute5tupleIJNS5_1CILi1EEES8_S8_EEENS6_IJNS7_ILi64EEENS7_ILi128EEESB_EEENS_10bfloat16_tEfNS_4arch4Sm90ELb0ELb1ELb1ELb1ELb0ELb1ELb0ELb0ELi2ELi1ELi2ELi1ELb0EEENS1_24CollectiveEpilogueBwdGQAISC_fSF_Li256ELb1ELb0EEENS1_19SingleTileSchedulerILb1ELb0ELb0ELi128EEEEEEEEEvNT_6ParamsE)
	.align		4
        /*007c*/ 	.word	index@(__assertfail)
	.align		4
        /*0080*/ 	.word	index@(_ZN7cutlass13device_kernelIN5flash11enable_sm90INS1_16FlashAttnBwdSm90INS1_25CollectiveMainloopBwdSm90ILi2ELi2ELi2EN4cute5tupleIJNS5_1CILi1EEES8_S8_EEENS6_IJNS7_ILi64EEENS7_ILi128EEESB_EEENS_10bfloat16_tEfNS_4arch4Sm90ELb0ELb1ELb1ELb1ELb1ELb1ELb0ELb0ELi2ELi1ELi2ELi1ELb0EEENS1_24CollectiveEpilogueBwdGQAISC_fSF_Li256ELb1ELb1EEENS1_19SingleTileSchedulerILb1ELb0ELb0ELi128EEEEEEEEEvNT_6ParamsE)
	.align		4
        /*0084*/ 	.word	index@(__assertfail)
	.align		4
        /*0088*/ 	.word	index@(_ZN7cutlass13device_kernelIN5flash11enable_sm90INS1_16FlashAttnBwdSm90INS1_25CollectiveMainloopBwdSm90ILi2ELi2ELi2EN4cute5tupleIJNS5_1CILi1EEES8_S8_EEENS6_IJNS7_ILi64EEENS7_ILi128EEESB_EEENS_10bfloat16_tEfNS_4arch4Sm90ELb1ELb0ELb1ELb0ELb0ELb1ELb0ELb0ELi2ELi1ELi2ELi1ELb0EEENS1_21CollectiveEpilogueBwdISC_SD_SF_Li256ELb0ELb0ELi1EEENS1_25SingleTileBwdLPTSchedulerILb0ELi128ELb0EEEEEEEEEvNT_6ParamsE)
	.align		4
        /*008c*/ 	.word	index@(__assertfail)
	.align		4
        /*0090*/ 	.word	index@(_ZN7cutlass13device_kernelIN5flash11enable_sm90INS1_16FlashAttnBwdSm90INS1_25CollectiveMainloopBwdSm90ILi2ELi2ELi2EN4cute5tupleIJNS5_1CILi1EEES8_S8_EEENS6_IJNS7_ILi64EEENS7_ILi128EEESB_EEENS_10bfloat16_tEfNS_4arch4Sm90ELb1ELb0ELb1ELb0ELb1ELb1ELb0ELb0ELi2ELi1ELi2ELi1ELb0EEENS1_21CollectiveEpilogueBwdISC_SD_SF_Li256ELb0ELb0ELi1EEENS1_25SingleTileBwdLPTSchedulerILb0ELi128ELb1EEEEEEEEEvNT_6ParamsE)
	.align		4
        /*0094*/ 	.word	index@(__assertfail)
	.align		4
        /*0098*/ 	.word	index@(_ZN7cutlass13device_kernelIN5flash11enable_sm90INS1_16FlashAttnBwdSm90INS1_25CollectiveMainloopBwdSm90ILi2ELi2ELi2EN4cute5tupleIJNS5_1CILi1EEES8_S8_EEENS6_IJNS7_ILi64EEENS7_ILi128EEESB_EEENS_10bfloat16_tEfNS_4arch4Sm90ELb1ELb0ELb1ELb0ELb0ELb1ELb0ELb0ELi2ELi1ELi2ELi1ELb0EEENS1_24CollectiveEpilogueBwdGQAISC_fSF_Li256ELb0ELb0EEENS1_25SingleTileBwdLPTSchedulerILb0ELi128ELb0EEEEEEEEEvNT_6ParamsE)
	.align		4
        /*009c*/ 	.word	index@(__assertfail)
	.align		4
        /*00a0*/ 	.word	index@(_ZN7cutlass13device_kernelIN5flash11enable_sm90INS1_16FlashAttnBwdSm90INS1_25CollectiveMainloopBwdSm90ILi2ELi2ELi2EN4cute5tupleIJNS5_1CILi1EEES8_S8_EEENS6_IJNS7_ILi64EEENS7_ILi128EEESB_EEENS_10bfloat16_tEfNS_4arch4Sm90ELb1ELb0ELb1ELb0ELb1ELb1ELb0ELb0ELi2ELi1ELi2ELi1ELb0EEENS1_24CollectiveEpilogueBwdGQAISC_fSF_Li256ELb0ELb1EEENS1_25SingleTileBwdLPTSchedulerILb0ELi128ELb1EEEEEEEEEvNT_6ParamsE)
	.align		4
        /*00a4*/ 	.word	index@(__assertfail)
	.align		4
        /*00a8*/ 	.word	index@(_ZN7cutlass13device_kernelIN5flash11enable_sm90INS1_16FlashAttnBwdSm90INS1_25CollectiveMainloopBwdSm90ILi2ELi2ELi2EN4cute5tupleIJNS5_1CILi1EEES8_S8_EEENS6_IJNS7_ILi64EEENS7_ILi128EEESB_EEENS_10bfloat16_tEfNS_4arch4Sm90ELb1ELb0ELb1ELb1ELb0ELb1ELb0ELb0ELi2ELi1ELi2ELi1ELb0EEENS1_21CollectiveEpilogueBwdISC_SD_SF_Li256ELb1ELb0ELi1EEENS1_25SingleTileBwdLPTSchedulerILb1ELi128ELb0EEEEEEEEEvNT_6ParamsE)
	.align		4
        /*00ac*/ 	.word	index@(__assertfail)
	.align		4
        /*00b0*/ 	.word	index@(_ZN7cutlass13device_kernelIN5flash11enable_sm90INS1_16FlashAttnBwdSm90INS1_25CollectiveMainloopBwdSm90ILi2ELi2ELi2EN4cute5tupleIJNS5_1CILi1EEES8_S8_EEENS6_IJNS7_ILi64EEENS7_ILi128EEESB_EEENS_10bfloat16_tEfNS_4arch4Sm90ELb1ELb0ELb1ELb1ELb1ELb1ELb0ELb0ELi2ELi1ELi2ELi1ELb0EEENS1_21CollectiveEpilogueBwdISC_SD_SF_Li256ELb1ELb0ELi1EEENS1_25SingleTileBwdLPTSchedulerILb1ELi128ELb1EEEEEEEEEvNT_6ParamsE)
	.align		4
        /*00b4*/ 	.word	index@(__assertfail)
	.align		4
        /*00b8*/ 	.word	index@(_ZN7cutlass13device_kernelIN5flash11enable_sm90INS1_16FlashAttnBwdSm90INS1_25CollectiveMainloopBwdSm90ILi2ELi2ELi2EN4cute5tupleIJNS5_1CILi1EEES8_S8_EEENS6_IJNS7_ILi64EEENS7_ILi128EEESB_EEENS_10bfloat16_tEfNS_4arch4Sm90ELb1ELb0ELb1ELb1ELb0ELb1ELb0ELb0ELi2ELi1ELi2ELi1ELb0EEENS1_24CollectiveEpilogueBwdGQAISC_fSF_Li256ELb1ELb0EEENS1_25SingleTileBwdLPTSchedulerILb1ELi128ELb0EEEEEEEEEvNT_6ParamsE)
	.align		4
        /*00bc*/ 	.word	index@(__assertfail)
	.align		4
        /*00c0*/ 	.word	index@(_ZN7cutlass13device_kernelIN5flash11enable_sm90INS1_16FlashAttnBwdSm90INS1_25CollectiveMainloopBwdSm90ILi2ELi2ELi2EN4cute5tupleIJNS5_1CILi1EEES8_S8_EEENS6_IJNS7_ILi64EEENS7_ILi128EEESB_EEENS_10bfloat16_tEfNS_4arch4Sm90ELb1ELb0ELb1ELb1ELb1ELb1ELb0ELb0ELi2ELi1ELi2ELi1ELb0EEENS1_24CollectiveEpilogueBwdGQAISC_fSF_Li256ELb1ELb1EEENS1_25SingleTileBwdLPTSchedulerILb1ELi128ELb1EEEEEEEEEvNT_6ParamsE)
	.align		4
        /*00c4*/ 	.word	index@(__assertfail)
	.align		4
        /*00c8*/ 	.word	index@(_ZN7cutlass13device_kernelIN5flash11enable_sm90INS1_16FlashAttnBwdSm90INS1_25CollectiveMainloopBwdSm90ILi2ELi2ELi2EN4cute5tupleIJNS5_1CILi1EEES8_S8_EEENS6_IJNS7_ILi80EEENS7_ILi128EEESB_EEENS_10bfloat16_tEfNS_4arch4Sm90ELb0ELb0ELb0ELb0ELb0ELb1ELb0ELb1ELi2ELi1ELi2ELi1ELb0EEENS1_21CollectiveEpilogueBwdISC_SD_SF_Li256ELb0ELb0ELi1EEENS1_19SingleTileSchedulerILb0ELb0ELb0ELi128EEEEEEEEEvNT_6ParamsE)
	.align		4
        /*00cc*/ 	.word	index@(__assertfail)
	.align		4
        /*00d0*/ 	.word	index@(_ZN7cutlass13device_kernelIN5flash11enable_sm90INS1_16FlashAttnBwdSm90INS1_25CollectiveMainloopBwdSm90ILi2ELi2ELi2EN4cute5tupleIJNS5_1CILi1EEES8_S8_EEENS6_IJNS7_ILi80EEENS7_ILi128EEESB_EEENS_10bfloat16_tEfNS_4arch4Sm90ELb0ELb0ELb0ELb0ELb1ELb1ELb0ELb1ELi2ELi1ELi2ELi1ELb0EEENS1_21CollectiveEpilogueBwdISC_SD_SF_Li256ELb0ELb0ELi1EEENS1_19SingleTileSchedulerILb0ELb0ELb0ELi128EEEEEEEEEvNT_6ParamsE)
	.align		4
        /*00d4*/ 	.word	index@(__assertfail)
	.align		4
        /*00d8*/ 	.word	index@(_ZN7cutlass13device_kernelIN5flash11enable_sm90INS1_16FlashAttnBwdSm90INS1_25CollectiveMainloopBwdSm90ILi2ELi2ELi2EN4cute5tupleIJNS5_1CILi1EEES8_S8_EEENS6_IJNS7_ILi80EEENS7_ILi128EEESB_EEENS_10bfloat16_tEfNS_4arch4Sm90ELb0ELb0ELb0ELb0ELb0ELb1ELb0ELb1ELi2ELi1ELi2ELi1ELb0EEENS1_24CollectiveEpilogueBwdGQAISC_fSF_Li256ELb0ELb0EEENS1_19SingleTileSchedulerILb0ELb0ELb0ELi128EEEEEEEEEvNT_6ParamsE)
	.align		4
        /*00dc*/ 	.word	index@(__assertfail)
	.align		4
        /*00e0*/ 	.word	index@(_ZN7cutlass13device_kernelIN5flash11enable_sm90INS1_16FlashAttnBwdSm90INS1_25CollectiveMainloopBwdSm90ILi2ELi2ELi2EN4cute5tupleIJNS5_1CILi1EEES8_S8_EEENS6_IJNS7_ILi80EEENS7_ILi128EEESB_EEENS_10bfloat16_tEfNS_4arch4Sm90ELb0ELb0ELb0ELb0ELb1ELb1ELb0ELb1ELi2ELi1ELi2ELi1ELb0EEENS1_24CollectiveEpilogueBwdGQAISC_fSF_Li256ELb0ELb1EEENS1_19SingleTileSchedulerILb0ELb0ELb0ELi128EEEEEEEEEvNT_6ParamsE)
	.align		4
        /*00e4*/ 	.word	index@(__assertfail)
	.align		4
        /*00e8*/ 	.word	index@(_ZN7cutlass13device_kernelIN5flash11enable_sm90INS1_16FlashAttnBwdSm90INS1_25CollectiveMainloopBwdSm90ILi2ELi2ELi2EN4cute5tupleIJNS5_1CILi1EEES8_S8_EEENS6_IJNS7_ILi80EEENS7_ILi128EEESB_EEENS_10bfloat16_tEfNS_4arch4Sm90ELb0ELb0ELb0ELb1ELb0ELb1ELb0ELb1ELi2ELi1ELi2ELi1ELb0EEENS1_21CollectiveEpilogueBwdISC_SD_SF_Li256ELb1ELb0ELi1EEENS1_19SingleTileSchedulerILb1ELb0ELb0ELi128EEEEEEEEEvNT_6ParamsE)
	.align		4
        /*00ec*/ 	.word	index@(__assertfail)
	.align		4
        /*00f0*/ 	.word	index@(_ZN7cutlass13device_kernelIN5flash11enable_sm90INS1_16FlashAttnBwdSm90INS1_25CollectiveMainloopBwdSm90ILi2ELi2ELi2EN4cute5tupleIJNS5_1CILi1EEES8_S8_EEENS6_IJNS7_ILi80EEENS7_ILi128EEESB_EEENS_10bfloat16_tEfNS_4arch4Sm90ELb0ELb0ELb0ELb1ELb1ELb1ELb0ELb1ELi2ELi1ELi2ELi1ELb0EEENS1_21CollectiveEpilogueBwdISC_SD_SF_Li256ELb1ELb0ELi1EEENS1_19SingleTileSchedulerILb1ELb0ELb0ELi128EEEEEEEEEvNT_6ParamsE)
	.align		4
        /*00f4*/ 	.word	index@(__assertfail)
	.align		4
        /*00f8*/ 	.word	index@(_ZN7cutlass13device_kernelIN5flash11enable_sm90INS1_16FlashAttnBwdSm90INS1_25CollectiveMainloopBwdSm90ILi2ELi2ELi2EN4cute5tupleIJNS5_1CILi1EEES8_S8_EEENS6_IJNS7_ILi80EEENS7_ILi128EEESB_EEENS_10bfloat16_tEfNS_4arch4Sm90ELb0ELb0ELb0ELb1ELb0ELb1ELb0ELb1ELi2ELi1ELi2ELi1ELb0EEENS1_24CollectiveEpilogueBwdGQAISC_fSF_Li256ELb1ELb0EEENS1_19SingleTileSchedulerILb1ELb0ELb0ELi128EEEEEEEEEvNT_6ParamsE)
	.align		4
        /*00fc*/ 	.word	index@(__assertfail)
	.align		4
        /*0100*/ 	.word	index@(_ZN7cutlass13device_kernelIN5flash11enable_sm90INS1_16FlashAttnBwdSm90INS1_25CollectiveMainloopBwdSm90ILi2ELi2ELi2EN4cute5tupleIJNS5_1CILi1EEES8_S8_EEENS6_IJNS7_ILi80EEENS7_ILi128EEESB_EEENS_10bfloat16_tEfNS_4arch4Sm90ELb0ELb0ELb0ELb1ELb1ELb1ELb0ELb1ELi2ELi1ELi2ELi1ELb0EEENS1_24CollectiveEpilogueBwdGQAISC_fSF_Li256ELb1ELb1EEENS1_19SingleTileSchedulerILb1ELb0ELb0ELi128EEEEEEEEEvNT_6ParamsE)
	.align		4
        /*0104*/ 	.word	index@(__assertfail)
	.align		4
        /*0108*/ 	.word	index@(_ZN7cutlass13device_kernelIN5flash11enable_sm90INS1_16FlashAttnBwdSm90INS1_25CollectiveMainloopBwdSm90ILi2ELi2ELi2EN4cute5tupleIJNS5_1CILi1EEES8_S8_EEENS6_IJNS7_ILi64EEENS7_ILi128EEESB_EEENS_10bfloat16_tEfNS_4arch4Sm90ELb0ELb1ELb0ELb0ELb0ELb1ELb0ELb0ELi2ELi1ELi2ELi1ELb0EEENS1_21CollectiveEpilogueBwdISC_SD_SF_Li256ELb0ELb0ELi1EEENS1_19SingleTileSchedulerILb0ELb0ELb0ELi128EEEEEEEEEvNT_6ParamsE)
	.align		4
        /*010c*/ 	.word	index@(__assertfail)
	.align		4
        /*0110*/ 	.word	index@(_ZN7cutlass13device_kernelIN5flash11enable_sm90INS1_16FlashAttnBwdSm90INS1_25CollectiveMainloopBwdSm90ILi2ELi2ELi2EN4cute5tupleIJNS5_1CILi1EEES8_S8_EEENS6_IJNS7_ILi64EEENS7_ILi128EEESB_EEENS_10bfloat16_tEfNS_4arch4Sm90ELb0ELb1ELb0ELb0ELb1ELb1ELb0ELb0ELi2ELi1ELi2ELi1ELb0EEENS1_21CollectiveEpilogueBwdISC_SD_SF_Li256ELb0ELb0ELi1EEENS1_19SingleTileSchedulerILb0ELb0ELb0ELi128EEEEEEEEEvNT_6ParamsE)
	.align		4
        /*0114*/ 	.word	index@(__assertfail)
	.align		4
        /*0118*/ 	.word	index@(_ZN7cutlass13device_kernelIN5flash11enable_sm90INS1_16FlashAttnBwdSm90INS1_25CollectiveMainloopBwdSm90ILi2ELi2ELi2EN4cute5tupleIJNS5_1CILi1EEES8_S8_EEENS6_IJNS7_ILi64EEENS7_ILi128EEESB_EEENS_10bfloat16_tEfNS_4arch4Sm90ELb0ELb1ELb0ELb0ELb0ELb1ELb0ELb0ELi2ELi1ELi2ELi1ELb0EEENS1_24CollectiveEpilogueBwdGQAISC_fSF_Li256ELb0ELb0EEENS1_19SingleTileSchedulerILb0ELb0ELb0ELi128EEEEEEEEEvNT_6ParamsE)
	.align		4
        /*011c*/ 	.word	index@(__assertfail)
	.align		4
        /*0120*/ 	.word	index@(_ZN7cutlass13device_kernelIN5flash11enable_sm90INS1_16FlashAttnBwdSm90INS1_25CollectiveMainloopBwdSm90ILi2ELi2ELi2EN4cute5tupleIJNS5_1CILi1EEES8_S8_EEENS6_IJNS7_ILi64EEENS7_ILi128EEESB_EEENS_10bfloat16_tEfNS_4arch4Sm90ELb0ELb1ELb0ELb0ELb1ELb1ELb0ELb0ELi2ELi1ELi2ELi1ELb0EEENS1_24CollectiveEpilogueBwdGQAISC_fSF_Li256ELb0ELb1EEENS1_19SingleTileSchedulerILb0ELb0ELb0ELi128EEEEEEEEEvNT_6ParamsE)
	.align		4
        /*0124*/ 	.word	index@(__assertfail)
	.align		4
        /*0128*/ 	.word	index@(_ZN7cutlass13device_kernelIN5flash11enable_sm90INS1_16FlashAttnBwdSm90INS1_25CollectiveMainloopBwdSm90ILi2ELi2ELi2EN4cute5tupleIJNS5_1CILi1EEES8_S8_EEENS6_IJNS7_ILi64EEENS7_ILi128EEESB_EEENS_10bfloat16_tEfNS_4arch4Sm90ELb0ELb1ELb0ELb1ELb0ELb1ELb0ELb0ELi2ELi1ELi2ELi1ELb0EEENS1_21CollectiveEpilogueBwdISC_SD_SF_Li256ELb1ELb0ELi1EEENS1_19SingleTileSchedulerILb1ELb0ELb0ELi128EEEEEEEEEvNT_6ParamsE)
	.align		4
        /*012c*/ 	.word	index@(__assertfail)
	.align		4
        /*0130*/ 	.word	index@(_ZN7cutlass13device_kernelIN5flash11enable_sm90INS1_16FlashAttnBwdSm90INS1_25CollectiveMainloopBwdSm90ILi2ELi2ELi2EN4cute5tupleIJNS5_1CILi1EEES8_S8_EEENS6_IJNS7_ILi64EEENS7_ILi128EEESB_EEENS_10bfloat16_tEfNS_4arch4Sm90ELb0ELb1ELb0ELb1ELb1ELb1ELb0ELb0ELi2ELi1ELi2ELi1ELb0EEENS1_21CollectiveEpilogueBwdISC_SD_SF_Li256ELb1ELb0ELi1EEENS1_19SingleTileSchedulerILb1ELb0ELb0ELi128EEEEEEEEEvNT_6ParamsE)
	.align		4
        /*0134*/ 	.word	index@(__assertfail)
	.align		4
        /*0138*/ 	.word	index@(_ZN7cutlass13device_kernelIN5flash11enable_sm90INS1_16FlashAttnBwdSm90INS1_25CollectiveMainloopBwdSm90ILi2ELi2ELi2EN4cute5tupleIJNS5_1CILi1EEES8_S8_EEENS6_IJNS7_ILi64EEENS7_ILi128EEESB_EEENS_10bfloat16_tEfNS_4arch4Sm90ELb0ELb1ELb0ELb1ELb0ELb1ELb0ELb0ELi2ELi1ELi2ELi1ELb0EEENS1_24CollectiveEpilogueBwdGQAISC_fSF_Li256ELb1ELb0EEENS1_19SingleTileSchedulerILb1ELb0ELb0ELi128EEEEEEEEEvNT_6ParamsE)
	.align		4
        /*013c*/ 	.word	index@(__assertfail)
	.align		4
        /*0140*/ 	.word	index@(_ZN7cutlass13device_kernelIN5flash11enable_sm90INS1_16FlashAttnBwdSm90INS1_25CollectiveMainloopBwdSm90ILi2ELi2ELi2EN4cute5tupleIJNS5_1CILi1EEES8_S8_EEENS6_IJNS7_ILi64EEENS7_ILi128EEESB_EEENS_10bfloat16_tEfNS_4arch4Sm90ELb0ELb1ELb0ELb1ELb1ELb1ELb0ELb0ELi2ELi1ELi2ELi1ELb0EEENS1_24CollectiveEpilogueBwdGQAISC_fSF_Li256ELb1ELb1EEENS1_19SingleTileSchedulerILb1ELb0ELb0ELi128EEEEEEEEEvNT_6ParamsE)
	.align		4
        /*0144*/ 	.word	index@(__assertfail)
	.align		4
        /*0148*/ 	.word	index@(_ZN7cutlass13device_kernelIN5flash11enable_sm90INS1_16FlashAttnBwdSm90INS1_25CollectiveMainloopBwdSm90ILi2ELi2ELi2EN4cute5tupleIJNS5_1CILi1EEES8_S8_EEENS6_IJNS7_ILi64EEENS7_ILi128EEESB_EEENS_10bfloat16_tEfNS_4arch4Sm90ELb1ELb0ELb0ELb0ELb0ELb1ELb0ELb0ELi2ELi1ELi2ELi1ELb0EEENS1_21CollectiveEpilogueBwdISC_SD_SF_Li256ELb0ELb0ELi1EEENS1_25SingleTileBwdLPTSchedulerILb0ELi128ELb0EEEEEEEEEvNT_6ParamsE)
	.align		4
        /*014c*/ 	.word	index@(__assertfail)
	.align		4
        /*0150*/ 	.word	index@(_ZN7cutlass13device_kernelIN5flash11enable_sm90INS1_16FlashAttnBwdSm90INS1_25CollectiveMainloopBwdSm90ILi2ELi2ELi2EN4cute5tupleIJNS5_1CILi1EEES8_S8_EEENS6_IJNS7_ILi64EEENS7_ILi128EEESB_EEENS_10bfloat16_tEfNS_4arch4Sm90ELb1ELb0ELb0ELb0ELb1ELb1ELb0ELb0ELi2ELi1ELi2ELi1ELb0EEENS1_21CollectiveEpilogueBwdISC_SD_SF_Li256ELb0ELb0ELi1EEENS1_25SingleTileBwdLPTSchedulerILb0ELi128ELb1EEEEEEEEEvNT_6ParamsE)
	.align		4
        /*0154*/ 	.word	index@(__assertfail)
	.align		4
        /*0158*/ 	.word	index@(_ZN7cutlass13device_kernelIN5flash11enable_sm90INS1_16FlashAttnBwdSm90INS1_25CollectiveMainloopBwdSm90ILi2ELi2ELi2EN4cute5tupleIJNS5_1CILi1EEES8_S8_EEENS6_IJNS7_ILi64EEENS7_ILi128EEESB_EEENS_10bfloat16_tEfNS_4arch4Sm90ELb1ELb0ELb0ELb0ELb0ELb1ELb0ELb0ELi2ELi1ELi2ELi1ELb0EEENS1_24CollectiveEpilogueBwdGQAISC_fSF_Li256ELb0ELb0EEENS1_25SingleTileBwdLPTSchedulerILb0ELi128ELb0EEEEEEEEEvNT_6ParamsE)
	.align		4
        /*015c*/ 	.word	index@(__assertfail)
	.align		4
        /*0160*/ 	.word	index@(_ZN7cutlass13device_kernelIN5flash11enable_sm90INS1_16FlashAttnBwdSm90INS1_25CollectiveMainloopBwdSm90ILi2ELi2ELi2EN4cute5tupleIJNS5_1CILi1EEES8_S8_EEENS6_IJNS7_ILi64EEENS7_ILi128EEESB_EEENS_10bfloat16_tEfNS_4arch4Sm90ELb1ELb0ELb0ELb0ELb1ELb1ELb0ELb0ELi2ELi1ELi2ELi1ELb0EEENS1_24CollectiveEpilogueBwdGQAISC_fSF_Li256ELb0ELb1EEENS1_25SingleTileBwdLPTSchedulerILb0ELi128ELb1EEEEEEEEEvNT_6ParamsE)
	.align		4
        /*0164*/ 	.word	index@(__assertfail)
	.align		4
        /*0168*/ 	.word	index@(_ZN7cutlass13device_kernelIN5flash11enable_sm90INS1_16FlashAttnBwdSm90INS1_25CollectiveMainloopBwdSm90ILi2ELi2ELi2EN4cute5tupleIJNS5_1CILi1EEES8_S8_EEENS6_IJNS7_ILi64EEENS7_ILi128EEESB_EEENS_10bfloat16_tEfNS_4arch4Sm90ELb1ELb0ELb0ELb1ELb0ELb1ELb0ELb0ELi2ELi1ELi2ELi1ELb0EEENS1_21CollectiveEpilogueBwdISC_SD_SF_Li256ELb1ELb0ELi1EEENS1_25SingleTileBwdLPTSchedulerILb1ELi128ELb0EEEEEEEEEvNT_6ParamsE)
	.align		4
        /*016c*/ 	.word	index@(__assertfail)
	.align		4
        /*0170*/ 	.word	index@(_ZN7cutlass13device_kernelIN5flash11enable_sm90INS1_16FlashAttnBwdSm90INS1_25CollectiveMainloopBwdSm90ILi2ELi2ELi2EN4cute5tupleIJNS5_1CILi1EEES8_S8_EEENS6_IJNS7_ILi64EEENS7_ILi128EEESB_EEENS_10bfloat16_tEfNS_4arch4Sm90ELb1ELb0ELb0ELb1ELb1ELb1ELb0ELb0ELi2ELi1ELi2ELi1ELb0EEENS1_21CollectiveEpilogueBwdISC_SD_SF_Li256ELb1ELb0ELi1EEENS1_25SingleTileBwdLPTSchedulerILb1ELi128ELb1EEEEEEEEEvNT_6ParamsE)
	.align		4
        /*0174*/ 	.word	index@(__assertfail)
	.align		4
        /*0178*/ 	.word	index@(_ZN7cutlass13device_kernelIN5flash11enable_sm90INS1_16FlashAttnBwdSm90INS1_25CollectiveMainloopBwdSm90ILi2ELi2ELi2EN4cute5tupleIJNS5_1CILi1EEES8_S8_EEENS6_IJNS7_ILi64EEENS7_ILi128EEESB_EEENS_10bfloat16_tEfNS_4arch4Sm90ELb1ELb0ELb0ELb1ELb0ELb1ELb0ELb0ELi2ELi1ELi2ELi1ELb0EEENS1_24CollectiveEpilogueBwdGQAISC_fSF_Li256ELb1ELb0EEENS1_25SingleTileBwdLPTSchedulerILb1ELi128ELb0EEEEEEEEEvNT_6ParamsE)
	.align		4
        /*017c*/ 	.word	index@(__assertfail)
	.align		4
        /*0180*/ 	.word	index@(_ZN7cutlass13device_kernelIN5flash11enable_sm90INS1_16FlashAttnBwdSm90INS1_25CollectiveMainloopBwdSm90ILi2ELi2ELi2EN4cute5tupleIJNS5_1CILi1EEES8_S8_EEENS6_IJNS7_ILi64EEENS7_ILi128EEESB_EEENS_10bfloat16_tEfNS_4arch4Sm90ELb1ELb0ELb0ELb1ELb1ELb1ELb0ELb0ELi2ELi1ELi2ELi1ELb0EEENS1_24CollectiveEpilogueBwdGQAISC_fSF_Li256ELb1ELb1EEENS1_25SingleTileBwdLPTSchedulerILb1ELi128ELb1EEEEEEEEEvNT_6ParamsE)
	.align		4
        /*0184*/ 	.word	index@(__assertfail)
	.align		4
        /*0188*/ 	.word	0x00000000
	.align		4
        /*018c*/ 	.word	0xfffffffe
	.align		4
        /*0190*/ 	.word	0x00000000
	.align		4
        /*0194*/ 	.word	0xfffffffd
	.align		4
        /*0198*/ 	.word	0x00000000
	.align		4
        /*019c*/ 	.word	0xfffffffc


//--------------------- .nv.constant4             --------------------------
	.section	.nv.constant4,"a",@progbits
	.align	8
	.align		8
.nv.constant4:
        /*0000*/ 	.dword	__assertfail
	.align		8
        /*0008*/ 	.dword	__unnamed_1
	.align		8
        /*0010*/ 	.dword	__unnamed_2
	.align		8
        /*0018*/ 	.dword	__unnamed_3
	.align		8
        /*0020*/ 	.dword	__unnamed_4
	.align		8
        /*0028*/ 	.dword	__unnamed_5
	.align		8
        /*0030*/ 	.dword	__unnamed_6
	.align		8
        /*0038*/ 	.dword	_ZN77_INTERNAL_f7f207f7_41_flash_bwd_hdim128_bf16_softcapall_sm90_cu_4cb42ef5_30314cuda3std3__45__cpo5beginE
	.align		8
        /*0040*/ 	.dword	_ZN77_INTERNAL_f7f207f7_41_flash_bwd_hdim128_bf16_softcapall_sm90_cu_4cb42ef5_30314cuda3std3__45__cpo3endE
	.align		8
        /*0048*/ 	.dword	_ZN77_INTERNAL_f7f207f7_41_flash_bwd_hdim128_bf16_softcapall_sm90_cu_4cb42ef5_30314cuda3std3__45__cpo6cbeginE
	.align		8
        /*0050*/ 	.dword	_ZN77_INTERNAL_f7f207f7_41_flash_bwd_hdim128_bf16_softcapall_sm90_cu_4cb42ef5_30314cuda3std3__45__cpo4cendE
	.align		8
        /*0058*/ 	.dword	_ZN77_INTERNAL_f7f207f7_41_flash_bwd_hdim128_bf16_softcapall_sm90_cu_4cb42ef5_30314cuda3std3__479_GLOBAL__N__f7f207f7_41_flash_bwd_hdim128_bf16_softcapall_sm90_cu_4cb42ef5_30316ignoreE
	.align		8
        /*0060*/ 	.dword	_ZN77_INTERNAL_f7f207f7_41_flash_bwd_hdim128_bf16_softcapall_sm90_cu_4cb42ef5_30314cuda3std3__419piecewise_constructE
	.align		8
        /*0068*/ 	.dword	_ZN77_INTERNAL_f7f207f7_41_flash_bwd_hdim128_bf16_softcapall_sm90_cu_4cb42ef5_30314cuda3std3__48in_placeE
	.align		8
        /*0070*/ 	.dword	_ZN77_INTERNAL_f7f207f7_41_flash_bwd_hdim128_bf16_softcapall_sm90_cu_4cb42ef5_30314cuda3std6ranges3__45__cpo4swapE
	.align		8
        /*0078*/ 	.dword	_ZN77_INTERNAL_f7f207f7_41_flash_bwd_hdim128_bf16_softcapall_sm90_cu_4cb42ef5_30314cuda3std6ranges3__45__cpo9iter_moveE
	.align		8
        /*0080*/ 	.dword	_ZN77_INTERNAL_f7f207f7_41_flash_bwd_hdim128_bf16_softcapall_sm90_cu_4cb42ef5_30314cute7productE
	.align		8
        /*0088*/ 	.dword	_ZN77_INTERNAL_f7f207f7_41_flash_bwd_hdim128_bf16_softcapall_sm90_cu_4cb42ef5_30314cute1_E
	.align		8
        /*0090*/ 	.dword	$str$23
	.align		8
        /*0098*/ 	.dword	$str$24


//--------------------- .text._ZN7cutlass13device_kernelIN5flash11enable_sm90INS1_16FlashAttnBwdSm90INS1_25CollectiveMainloopBwdSm90ILi2ELi2ELi2EN4cute5tupleIJNS5_1CILi1EEES8_S8_EEENS6_IJNS7_ILi64EEENS7_ILi128EEESB_EEENS_10bfloat16_tEfNS_4arch4Sm90ELb0ELb0ELb1ELb0ELb0ELb1ELb0ELb0ELi2ELi1ELi2ELi1ELb0EEENS1_21CollectiveEpilogueBwdISC_SD_SF_Li256ELb0ELb0ELi1EEENS1_19SingleTileSchedulerILb0ELb0ELb0ELi128EEEEEEEEEvNT_6ParamsE --------------------------
	.section	.text._ZN7cutlass13device_kernelIN5flash11enable_sm90INS1_16FlashAttnBwdSm90INS1_25CollectiveMainloopBwdSm90ILi2ELi2ELi2EN4cute5tupleIJNS5_1CILi1EEES8_S8_EEENS6_IJNS7_ILi64EEENS7_ILi128EEESB_EEENS_10bfloat16_tEfNS_4arch4Sm90ELb0ELb0ELb1ELb0ELb0ELb1ELb0ELb0ELi2ELi1ELi2ELi1ELb0EEENS1_21CollectiveEpilogueBwdISC_SD_SF_Li256ELb0ELb0ELi1EEENS1_19SingleTileSchedulerILb0ELb0ELb0ELi128EEEEEEEEEvNT_6ParamsE,"ax",@progbits
	.align	128
.text._ZN7cutlass13device_kernelIN5flash11enable_sm90INS1_16FlashAttnBwdSm90INS1_25CollectiveMainloopBwdSm90ILi2ELi2ELi2EN4cute5tupleIJNS5_1CILi1EEES8_S8_EEENS6_IJNS7_ILi64EEENS7_ILi128EEESB_EEENS_10bfloat16_tEfNS_4arch4Sm90ELb0ELb0ELb1ELb0ELb0ELb1ELb0ELb0ELi2ELi1ELi2ELi1ELb0EEENS1_21CollectiveEpilogueBwdISC_SD_SF_Li256ELb0ELb0ELi1EEENS1_19SingleTileSchedulerILb0ELb0ELb0ELi128EEEEEEEEEvNT_6ParamsE:
        .type           _ZN7cutlass13device_kernelIN5flash11enable_sm90INS1_16FlashAttnBwdSm90INS1_25CollectiveMainloopBwdSm90ILi2ELi2ELi2EN4cute5tupleIJNS5_1CILi1EEES8_S8_EEENS6_IJNS7_ILi64EEENS7_ILi128EEESB_EEENS_10bfloat16_tEfNS_4arch4Sm90ELb0ELb0ELb1ELb0ELb0ELb1ELb0ELb0ELi2ELi1ELi2ELi1ELb0EEENS1_21CollectiveEpilogueBwdISC_SD_SF_Li256ELb0ELb0ELi1EEENS1_19SingleTileSchedulerILb0ELb0ELb0ELi128EEEEEEEEEvNT_6ParamsE,@function
        .size           _ZN7cutlass13device_kernelIN5flash11enable_sm90INS1_16FlashAttnBwdSm90INS1_25CollectiveMainloopBwdSm90ILi2ELi2ELi2EN4cute5tupleIJNS5_1CILi1EEES8_S8_EEENS6_IJNS7_ILi64EEENS7_ILi128EEESB_EEENS_10bfloat16_tEfNS_4arch4Sm90ELb0ELb0ELb1ELb0ELb0ELb1ELb0ELb0ELi2ELi1ELi2ELi1ELb0EEENS1_21CollectiveEpilogueBwdISC_SD_SF_Li256ELb0ELb0ELi1EEENS1_19SingleTileSchedulerILb0ELb0ELb0ELi128EEEEEEEEEvNT_6ParamsE,(.L_x_7290 - _ZN7cutlass13device_kernelIN5flash11enable_sm90INS1_16FlashAttnBwdSm90INS1_25CollectiveMainloopBwdSm90ILi2ELi2ELi2EN4cute5tupleIJNS5_1CILi1EEES8_S8_EEENS6_IJNS7_ILi64EEENS7_ILi128EEESB_EEENS_10bfloat16_tEfNS_4arch4Sm90ELb0ELb0ELb1ELb0ELb0ELb1ELb0ELb0ELi2ELi1ELi2ELi1ELb0EEENS1_21CollectiveEpilogueBwdISC_SD_SF_Li256ELb0ELb0ELi1EEENS1_19SingleTileSchedulerILb0ELb0ELb0ELi128EEEEEEEEEvNT_6ParamsE)
        .other          _ZN7cutlass13device_kernelIN5flash11enable_sm90INS1_16FlashAttnBwdSm90INS1_25CollectiveMainloopBwdSm90ILi2ELi2ELi2EN4cute5tupleIJNS5_1CILi1EEES8_S8_EEENS6_IJNS7_ILi64EEENS7_ILi128EEESB_EEENS_10bfloat16_tEfNS_4arch4Sm90ELb0ELb0ELb1ELb0ELb0ELb1ELb0ELb0ELi2ELi1ELi2ELi1ELb0EEENS1_21CollectiveEpilogueBwdISC_SD_SF_Li256ELb0ELb0ELi1EEENS1_19SingleTileSchedulerILb0ELb0ELb0ELi128EEEEEEEEEvNT_6ParamsE,@"STO_CUDA_ENTRY STV_DEFAULT"
_ZN7cutlass13device_kernelIN5flash11enable_sm90INS1_16FlashAttnBwdSm90INS1_25CollectiveMainloopBwdSm90ILi2ELi2ELi2EN4cute5tupleIJNS5_1CILi1EEES8_S8_EEENS6_IJNS7_ILi64EEENS7_ILi128EEESB_EEENS_10bfloat16_tEfNS_4arch4Sm90ELb0ELb0ELb1ELb0ELb0ELb1ELb0ELb0ELi2ELi1ELi2ELi1ELb0EEENS1_21CollectiveEpilogueBwdISC_SD_SF_Li256ELb0ELb0ELi1EEENS1_19SingleTileSchedulerILb0ELb0ELb0ELi128EEEEEEEEEvNT_6ParamsE:
[----:B------:R-:W1:Y:S01]  /*0000*/  LDC R1, c[0x0][0x28] ;  /* 0x00000a00ff017b82 */ /* 0x000e620000000800 */
[----:B------:R-:W2:Y:S01]  /*0010*/  S2R R3, SR_TID.X ;  /* 0x0000000000037919 */ /* 0x000ea20000002100 */
[----:B------:R-:W-:Y:S01]  /*0020*/  ELECT P0, URZ, PT ;  /* 0x00000000003f782f */ /* 0x000fe20003800000 */
[----:B------:R-:W-:Y:S01]  /*0030*/  BSSY B0, `(.L_x_0) ;  /* 0x0000019000007945 */ /* 0x000fe20003800000 */
[----:B--2---:R-:W-:-:S05]  /*0040*/  SHF.R.U32.HI R0, RZ, 0x5, R3 ;  /* 0x00000005ff007819 */ /* 0x004fca0000011603 */
[----:B------:R-:W2:Y:S02]  /*0050*/  SHFL.IDX PT, R2, R0, RZ, 0x1f ;  /* 0x00001fff00027589 */ /* 0x000ea400000e0000 */
[----:B--2---:R-:W-:-:S13]  /*0060*/  ISETP.EQ.AND P0, PT, R2, RZ, P0 ;  /* 0x000000ff0200720c */ /* 0x004fda0000702270 */
[----:B-1----:R-:W-:Y:S05]  /*0070*/  @!P0 BRA `(.L_x_1) ;  /* 0x0000000000508947 */ /* 0x002fea0003800000 */
[----:B------:R-:W-:Y:S02]  /*0080*/  ULDC.64 UR4, c[0x0][0x198] ;  /* 0x0000660000047ab9 */ /* 0x000fe40000000a00 */
[----:B------:R-:W-:Y:S02]  /*0090*/  UIADD3 UR6, UP0, UR4, 0xf0, URZ ;  /* 0x000000f004067890 */ /* 0x000fe4000ff1e03f */
[----:B------:R-:W-:Y:S02]  /*00a0*/  UIADD3 UR8, UP1, UR4, 0x1f0, URZ ;  /* 0x000001f004087890 */ /* 0x000fe4000ff3e03f */
[----:B------:R-:W-:Y:S02]  /*00b0*/  UIADD3 UR10, UP2, UR4, 0x2f0, URZ ;  /* 0x000002f0040a7890 */ /* 0x000fe4000ff5e03f */
[----:B------:R-:W-:Y:S02]  /*00c0*/  UIADD3 UR12, UP3, UR4, 0x3f0, URZ ;  /* 0x000003f0040c7890 */ /* 0x000fe4000ff7e03f */
[----:B------:R-:W-:-:S02]  /*00d0*/  UIADD3 UR14, UP4, UR4, 0x670, URZ ;  /* 0x00000670040e7890 */ /* 0x000fc4000ff9e03f */
[----:B------:R-:W-:Y:S02]  /*00e0*/  UIADD3.X UR7, URZ, UR5, URZ, UP0, !UPT ;  /* 0x000000053f077290 */ /* 0x000fe400087fe43f */
[----:B------:R-:W-:Y:S02]  /*00f0*/  UIADD3 UR4, UP5, UR4, 0x770, URZ ;  /* 0x0000077004047890 */ /* 0x000fe4000ffbe03f */
[----:B------:R-:W-:Y:S02]  /*0100*/  UIADD3.X UR9, URZ, UR5, URZ, UP1, !UPT ;  /* 0x000000053f097290 */ /* 0x000fe40008ffe43f */
[----:B------:R-:W-:Y:S02]  /*0110*/  UIADD3.X UR11, URZ, UR5, URZ, UP2, !UPT ;  /* 0x000000053f0b7290 */ /* 0x000fe400097fe43f */
[----:B------:R-:W-:Y:S01]  /*0120*/  UIADD3.X UR13, URZ, UR5, URZ, UP3, !UPT ;  /* 0x000000053f0d7290 */ /* 0x000fe20009ffe43f */
[----:B------:R1:W-:Y:S01]  /*0130*/  UTMACCTL.PF [UR6] ;  /* 0x00000000060079b9 */ /* 0x0003e20008040000 */
[----:B------:R-:W-:-:S03]  /*0140*/  UIADD3.X UR15, URZ, UR5, URZ, UP4, !UPT ;  /* 0x000000053f0f7290 */ /* 0x000fc6000a7fe43f */
[----:B------:R1:W-:Y:S01]  /*0150*/  UTMACCTL.PF [UR8] ;  /* 0x00000000080079b9 */ /* 0x0003e20008040000 */
[----:B------:R-:W-:Y:S01]  /*0160*/  UIADD3.X UR5, URZ, UR5, URZ, UP5, !UPT ;  /* 0x000000053f057290 */ /* 0x000fe2000affe43f */
[----:B------:R1:W-:Y:S02]  /*0170*/  UTMACCTL.PF [UR10] ;  /* 0x000000000a0079b9 */ /* 0x0003e40008040000 */
[----:B------:R1:W-:Y:S02]  /*0180*/  UTMACCTL.PF [UR12] ;  /* 0x000000000c0079b9 */ /* 0x0003e40008040000 */
[----:B------:R1:W-:Y:S04]  /*0190*/  UTMACCTL.PF [UR14] ;  /* 0x000000000e0079b9 */ /* 0x0003e80008040000 */
[----:B------:R1:W-:Y:S02]  /*01a0*/  UTMACCTL.PF [UR4] ;  /* 0x00000000040079b9 */ /* 0x0003e40008040000 */
[----:B-1----:R-:W-:Y:S01]  /*01b0*/  NOP ;  /* 0x0000000000007918 */ /* 0x002fe20000000000 */
.L_x_1:
[----:B------:R-:W-:Y:S05]  /*01c0*/  BSYNC B0 ;  /* 0x0000000000007941 */ /* 0x000fea0003800000 */
.L_x_0:
[----:B------:R-:W-:Y:S01]  /*01d0*/  VOTEU.ANY UP0, P0 ;  /* 0x00000000003f7886 */ /* 0x000fe20000000100 */
[----:B------:R-:W1:Y:S01]  /*01e0*/  SHFL.IDX PT, R2, R0, RZ, 0x1f ;  /* 0x00001fff00027589 */ /* 0x000e6200000e0000 */
[----:B------:R-:W-:Y:S01]  /*01f0*/  UMOV UR4, 0x1 ;  /* 0x0000000100047882 */ /* 0x000fe20000000000 */
[----:B------:R-:W-:Y:S02]  /*0200*/  SHF.R.U32.HI R3, RZ, 0x7, R3 ;  /* 0x00000007ff037819 */ /* 0x000fe40000011603 */
[----:B------:R-:W2:Y:S01]  /*0210*/  @UP0 S2UR UR7, SR_CgaCtaId ;  /* 0x00000000000709c3 */ /* 0x000ea20000008800 */
[----:B------:R-:W-:Y:S01]  /*0220*/  @UP0 UMOV UR6, 0x400 ;  /* 0x0000040000060882 */ /* 0x000fe20000000000 */
[----:B------:R-:W-:-:S04]  /*0230*/  @UP0 UIADD3 UR4, -UR4, 0x100000, URZ ;  /* 0x0010000004040890 */ /* 0x000fc8000fffe13f */
[----:B------:R-:W-:Y:S02]  /*0240*/  @UP0 USHF.L.U32 UR5, UR4, 0xb, URZ ;  /* 0x0000000b04050899 */ /* 0x000fe4000800063f */
[----:B------:R-:W-:Y:S01]  /*0250*/  @UP0 USHF.L.U32 UR4, UR4, 0x1, URZ ;  /* 0x0000000104040899 */ /* 0x000fe2000800063f */
[----:B-1----:R-:W-:Y:S02]  /*0260*/  ISETP.NE.AND P1, PT, R2, RZ, PT ;  /* 0x000000ff0200720c */ /* 0x002fe40003f25270 */
[----:B------:R1:W3:Y:S01]  /*0270*/  SHFL.IDX PT, R2, R3, RZ, 0x1f ;  /* 0x00001fff03027589 */ /* 0x0002e200000e0000 */
[----:B--2---:R-:W-:Y:S01]  /*0280*/  @UP0 ULEA UR6, UR7, UR6, 0x18 ;  /* 0x0000000607060291 */ /* 0x004fe2000f8ec03f */
[----:B------:R-:W-:Y:S02]  /*0290*/  VOTEU.ANY UP0, P0 ;  /* 0x00000000003f7886 */ /* 0x000fe40000000100 */
[----:B------:R-:W2:Y:S09]  /*02a0*/  FENCE.VIEW.ASYNC.S ;  /* 0x00000000000073c6 */ /* 0x000eb20000000000 */
[----:B--2---:R1:W2:Y:S02]  /*02b0*/  @UP0 SYNCS.EXCH.64 URZ, [UR6+0x30800], UR4 ;  /* 0x03080004063f05b2 */ /* 0x0042a40008000100 */
[----:B-1----:R-:W-:Y:S05]  /*02c0*/  @P1 BRA `(.L_x_2) ;  /* 0x0000000000481947 */ /* 0x002fea0003800000 */
[----:B------:R-:W1:Y:S01]  /*02d0*/  S2UR UR5, SR_CgaCtaId ;  /* 0x00000000000579c3 */ /* 0x000e620000008800 */
[----:B------:R-:W-:Y:S01]  /*02e0*/  UMOV UR4, 0x400 ;  /* 0x0000040000047882 */ /* 0x000fe20000000000 */
[----:B------:R-:W-:Y:S01]  /*02f0*/  UMOV UR6, 0x1 ;  /* 0x0000000100067882 */ /* 0x000fe20000000000 */
[----:B------:R-:W-:Y:S01]  /*0300*/  UMOV UR9, 0x100 ;  /* 0x0000010000097882 */ /* 0x000fe20000000000 */
[----:B------:R-:W-:-:S04]  /*0310*/  UIADD3 UR6, -UR6, 0x100000, URZ ;  /* 0x0010000006067890 */ /* 0x000fc8000fffe13f */
[----:B------:R-:W-:Y:S02]  /*0320*/  USHF.L.U32 UR7, UR6, 0xb, URZ ;  /* 0x0000000b06077899 */ /* 0x000fe4000800063f */
[----:B------:R-:W-:Y:S01]  /*0330*/  USHF.L.U32 UR6, UR6, 0x1, URZ ;  /* 0x0000000106067899 */ /* 0x000fe2000800063f */
[----:B------:R-:W-:Y:S01]  /*0340*/  ELECT P0, URZ, PT ;  /* 0x00000000003f782f */ /* 0x000fe20003800000 */
[----:B-1----:R-:W-:Y:S02]  /*0350*/  ULEA UR8, UR5, UR4, 0x18 ;  /* 0x0000000405087291 */ /* 0x002fe4000f8ec03f */
[----:B------:R-:W-:-:S04]  /*0360*/  UIADD3 UR4, -UR9, 0x100000, URZ ;  /* 0x0010000009047890 */ /* 0x000fc8000fffe13f */
[----:B------:R-:W-:Y:S02]  /*0370*/  USHF.L.U32 UR5, UR4, 0xb, URZ ;  /* 0x0000000b04057899 */ /* 0x000fe4000800063f */
[----:B------:R-:W-:Y:S01]  /*0380*/  USHF.L.U32 UR4, UR4, 0x1, URZ ;  /* 0x0000000104047899 */ /* 0x000fe2000800063f */
[----:B------:R-:W1:Y:S03]  /*0390*/  FENCE.VIEW.ASYNC.S ;  /* 0x00000000000073c6 */ /* 0x000e660000000000 */
[----:B-1----:R1:W4:Y:S08]  /*03a0*/  SYNCS.EXCH.64 URZ, [UR8+0x30810], UR6 ;  /* 0x03081006083f75b2 */ /* 0x0023300008000100 */
[----:B------:R1:W5:Y:S01]  /*03b0*/  SYNCS.EXCH.64 URZ, [UR8+0x30820], UR4 ;  /* 0x03082004083f75b2 */ /* 0x0003620008000100 */
[----:B------:R1:W1:Y:S01]  /*03c0*/  SYNCS.EXCH.64 URZ, [UR8+0x30818], UR6 ;  /* 0x03081806083f75b2 */ /* 0x0002620008000100 */
[----:B------:R1:W1:Y:S01]  /*03d0*/  SYNCS.EXCH.64 URZ, [UR8+0x30828], UR4 ;  /* 0x03082804083f75b2 */ /* 0x0002620008000100 */
[----:B------:R-:W-:Y:S01]  /*03e0*/  NOP ;  /* 0x0000000000007918 */ /* 0x000fe20000000000 */
.L_x_2:
[----:B------:R-:W3:Y:S01]  /*03f0*/  SHFL.IDX PT, R3, R0, RZ, 0x1f ;  /* 0x00001fff00037589 */ /* 0x000ee200000e0000 */
[----:B------:R-:W-:Y:S01]  /*0400*/  NOP ;  /* 0x0000000000007918 */ /* 0x000fe20000000000 */
[----:B---3--:R-:W-:-:S13]  /*0410*/  ISETP.NE.AND P0, PT, R3, RZ, PT ;  /* 0x000000ff0300720c */ /* 0x008fda0003f05270 */
[----:B------:R-:W-:Y:S05]  /*0420*/  @P0 BRA `(.L_x_3) ;  /* 0x0000000000480947 */ /* 0x000fea0003800000 */
[----:B-1----:R-:W1:Y:S01]  /*0430*/  S2UR UR5, SR_CgaCtaId ;  /* 0x00000000000579c3 */ /* 0x002e620000008800 */
[----:B------:R-:W-:Y:S01]  /*0440*/  UMOV UR4, 0x400 ;  /* 0x0000040000047882 */ /* 0x000fe20000000000 */
[----:B------:R-:W-:Y:S01]  /*0450*/  UMOV UR6, 0x1 ;  /* 0x0000000100067882 */ /* 0x000fe20000000000 */
[----:B------:R-:W-:Y:S01]  /*0460*/  UMOV UR7, 0x100 ;  /* 0x0000010000077882 */ /* 0x000fe20000000000 */
[----:B------:R-:W-:Y:S01]  /*0470*/  ELECT P0, URZ, PT ;  /* 0x00000000003f782f */ /* 0x000fe20003800000 */
[----:B-1----:R-:W-:Y:S02]  /*0480*/  ULEA UR8, UR5, UR4, 0x18 ;  /* 0x0000000405087291 */ /* 0x002fe4000f8ec03f */
[----:B------:R-:W-:-:S04]  /*0490*/  UIADD3 UR4, -UR6, 0x100000, URZ ;  /* 0x0010000006047890 */ /* 0x000fc8000fffe13f */
[----:B------:R-:W-:Y:S02]  /*04a0*/  USHF.L.U32 UR5, UR4, 0xb, URZ ;  /* 0x0000000b04057899 */ /* 0x000fe4000800063f */
[----:B------:R-:W-:Y:S02]  /*04b0*/  USHF.L.U32 UR4, UR4, 0x1, URZ ;  /* 0x0000000104047899 */ /* 0x000fe4000800063f */
[----:B------:R-:W-:-:S04]  /*04c0*/  UIADD3 UR6, -UR7, 0x100000, URZ ;  /* 0x0010000007067890 */ /* 0x000fc8000fffe13f */
[----:B------:R-:W-:Y:S02]  /*04d0*/  USHF.L.U32 UR7, UR6, 0xb, URZ ;  /* 0x0000000b06077899 */ /* 0x000fe4000800063f */
[----:B------:R-:W-:Y:S01]  /*04e0*/  USHF.L.U32 UR6, UR6, 0x1, URZ ;  /* 0x0000000106067899 */ /* 0x000fe2000800063f */
[----:B------:R-:W1:Y:S03]  /*04f0*/  FENCE.VIEW.ASYNC.S ;  /* 0x00000000000073c6 */ /* 0x000e660000000000 */
[----:B-1----:R3:W1:Y:S08]  /*0500*/  SYNCS.EXCH.64 URZ, [UR8+0x30830], UR4 ;  /* 0x03083004083f75b2 */ /* 0x0026700008000100 */
[----:B------:R3:W1:Y:S01]  /*0510*/  SYNCS.EXCH.64 URZ, [UR8+0x30840], UR6 ;  /* 0x03084006083f75b2 */ /* 0x0006620008000100 */
[----:B------:R3:W1:Y:S01]  /*0520*/  SYNCS.EXCH.64 URZ, [UR8+0x30838], UR4 ;  /* 0x03083804083f75b2 */ /* 0x0006620008000100 */
[----:B------:R3:W1:Y:S02]  /*0530*/  SYNCS.EXCH.64 URZ, [UR8+0x30848], UR6 ;  /* 0x03084806083f75b2 */ /* 0x0006640008000100 */
[----:B---3--:R-:W-:Y:S01]  /*0540*/  NOP ;  /* 0x0000000000007918 */ /* 0x008fe20000000000 */
.L_x_3:
[----:B------:R-:W-:Y:S01]  /*0550*/  ISETP.NE.AND P0, PT, R2, RZ, PT ;  /* 0x000000ff0200720c */ /* 0x000fe20003f05270 */
[----:B------:R-:W-:Y:S01]  /*0560*/  IMAD.MOV.U32 R17, RZ, RZ, 0x1 ;  /* 0x00000001ff117424 */ /* 0x000fe200078e00ff */
[----:B------:R-:W-:Y:S01]  /*0570*/  NOP ;  /* 0x0000000000007918 */ /* 0x000fe20000000000 */
[----:B------:R-:W-:Y:S03]  /*0580*/  BSSY B6, `(.L_x_4) ;  /* 0x0000726000067945 */ /* 0x000fe60003800000 */
[----:B------:R-:W-:Y:S01]  /*0590*/  SEL R17, R17, 0x2, !P0 ;  /* 0x0000000211117807 */ /* 0x000fe20004000000 */
[----:B-12-45:R-:W-:Y:S06]  /*05a0*/  BAR.SYNC.DEFER_BLOCKING 0x0 ;  /* 0x0000000000007b1d */ /* 0x036fec0000010000 */
[----:B------:R-:W-:Y:S05]  /*05b0*/  @!P0 BRA `(.L_x_5) ;  /* 0x00000048006c8947 */ /* 0x000fea0003800000 */
.L_x_6:
[----:B------:R-:W-:-:S08]  /*05c0*/  NOP ;  /* 0x0000000000007918 */ /* 0x000fd00000000000 */
[----:B------:R-:W1:Y:S02]  /*05d0*/  USETMAXREG.TRY_ALLOC.CTAPOOL UP0, 0xf0 ;  /* 0x000000f0000079c8 */ /* 0x000e640008000600 */
[----:B-1----:R-:W-:-:S13]  /*05e0*/  PLOP3.LUT P0, PT, PT, PT, UP0, 0x80, 0x0 ;  /* 0x000000000000781c */ /* 0x002fda0003f0f008 */
[----:B------:R-:W-:Y:S05]  /*05f0*/  @!P0 BRA `(.L_x_6) ;  /* 0xfffffffc00f08947 */ /* 0x000fea000383ffff */
[----:B------:R-:W-:Y:S01]  /*0600*/  LOP3.LUT R0, R0, 0x3, RZ, 0xc0, !PT ;  /* 0x0000000300007812 */ /* 0x000fe200078ec0ff */
[----:B------:R-:W1:Y:S01]  /*0610*/  S2R R2, SR_TID.X ;  /* 0x0000000000027919 */ /* 0x000e620000002100 */
[----:B------:R-:W2:Y:S04]  /*0620*/  S2UR UR4, SR_CTAID.Z ;  /* 0x00000000000479c3 */ /* 0x000ea80000002700 */
[----:B------:R-:W3:Y:S02]  /*0630*/  SHFL.IDX PT, R0, R0, RZ, 0x1f ;  /* 0x00001fff00007589 */ /* 0x000ee400000e0000 */
[----:B---3--:R-:W-:Y:S02]  /*0640*/  ISETP.NE.AND P0, PT, R0, RZ, PT ;  /* 0x000000ff0000720c */ /* 0x008fe40003f05270 */
[----:B-1----:R-:W-:-:S11]  /*0650*/  SHF.R.U32.HI R2, RZ, 0x7, R2 ;  /* 0x00000007ff027819 */ /* 0x002fd60000011602 */
[----:B------:R-:W-:-:S05]  /*0660*/  @!P0 VIADD R2, R2, 0x9 ;  /* 0x0000000902028836 */ /* 0x000fca0000000000 */
[----:B------:R1:W-:Y:S06]  /*0670*/  @!P0 BAR.ARV R2, 0xa0 ;  /* 0x000280020000851d */ /* 0x0003ec0000002000 */
[----:B--2---:R-:W-:-:S13]  /*0680*/  ISETP.LE.AND P0, PT, RZ, UR4, PT ;  /* 0x00000004ff007c0c */ /* 0x004fda000bf03270 */
[----:B-1----:R-:W-:Y:S05]  /*0690*/  @!P0 BRA `(.L_x_7) ;  /* 0x0000007000508947 */ /* 0x002fea0003800000 */
[----:B------:R-:W-:-:S04]  /*06a0*/  MOV R0, RZ ;  /* 0x000000ff00007202 */ /* 0x000fc80000000f00 */
[----:B------:R-:W-:-:S13]  /*06b0*/  LOP3.LUT P0, RZ, R0, 0x3ff, RZ, 0xc0, !PT ;  /* 0x000003ff00ff7812 */ /* 0x000fda000780c0ff */
[----:B------:R-:W-:Y:S05]  /*06c0*/  @!P0 BRA `(.L_x_8) ;  /* 0x00000000007c8947 */ /* 0x000fea0003800000 */
[----:B------:R-:W-:Y:S01]  /*06d0*/  MOV R2, 0x0 ;  /* 0x0000000000027802 */ /* 0x000fe20000000f00 */
[----:B------:R-:W-:Y:S01]  /*06e0*/  ULDC.64 UR4, c[0x4][0x90] ;  /* 0x0100240000047ab9 */ /* 0x000fe20000000a00 */
[----:B------:R-:W-:Y:S01]  /*06f0*/  ULDC.64 UR6, c[0x4][0x8] ;  /* 0x0100020000067ab9 */ /* 0x000fe20000000a00 */
[----:B------:R-:W-:Y:S01]  /*0700*/  IMAD.U32 R4, RZ, RZ, UR4 ;  /* 0x00000004ff047e24 */ /* 0x000fe2000f8e00ff */
[----:B------:R1:W2:Y:S01]  /*0710*/  LDC.64 R14, c[0x4][R2] ;  /* 0x01000000020e7b82 */ /* 0x0002a20000000a00 */
[----:B------:R-:W-:Y:S01]  /*0720*/  IMAD.U32 R5, RZ, RZ, UR5 ;  /* 0x00000005ff057e24 */ /* 0x000fe2000f8e00ff */
[----:B------:R-:W-:Y:S01]  /*0730*/  ULDC.64 UR4, c[0x4][0x98] ;  /* 0x0100260000047ab9 */ /* 0x000fe20000000a00 */
[----:B------:R-:W-:Y:S02]  /*0740*/  IMAD.U32 R10, RZ, RZ, UR6 ;  /* 0x00000006ff0a7e24 */ /* 0x000fe4000f8e00ff */
[----:B------:R-:W-:Y:S02]  /*0750*/  IMAD.U32 R6, RZ, RZ, UR4 ;  /* 0x00000004ff067e24 */ /* 0x000fe4000f8e00ff */
[----:B------:R-:W-:-:S02]  /*0760*/  IMAD.U32 R7, RZ, RZ, UR5 ;  /* 0x00000005ff077e24 */ /* 0x000fc4000f8e00ff */
[----:B------:R-:W-:Y:S02]  /*0770*/  IMAD.U32 R11, RZ, RZ, UR7 ;  /* 0x00000007ff0b7e24 */ /* 0x000fe4000f8e00ff */
[----:B------:R-:W-:Y:S02]  /*0780*/  IMAD.MOV.U32 R8, RZ, RZ, 0x70 ;  /* 0x00000070ff087424 */ /* 0x000fe400078e00ff */
[----:B------:R-:W-:Y:S02]  /*0790*/  IMAD.MOV.U32 R12, RZ, RZ, 0x1 ;  /* 0x00000001ff0c7424 */ /* 0x000fe400078e00ff */
[----:B-1----:R-:W-:-:S07]  /*07a0*/  IMAD.MOV.U32 R13, RZ, RZ, RZ ;  /* 0x000000ffff0d7224 */ /* 0x002fce00078e00ff */
[----:B------:R-:W-:-:S07]  /*07b0*/  LEPC R20, `(.L_x_9) ;  /* 0x000000001014794e */ /* 0x000fce0000000000 */
[----:B--2---:R-:W-:Y:S05]  /*07c0*/  CALL.ABS.NOINC R14 ;  /* 0x000000000e007343 */ /* 0x004fea0003c00000 */
.L_x_9:
[----:B------:R-:W1:Y:S01]  /*07d0*/  LDC.64 R2, c[0x4][R2] ;  /* 0x0100000002027b82 */ /* 0x000e620000000a00 */
[----:B------:R-:W-:Y:S01]  /*07e0*/  ULDC.64 UR4, c[0x4][0x90] ;  /* 0x0100240000047ab9 */ /* 0x000fe20000000a00 */
[----:B------:R-:W-:Y:S01]  /*07f0*/  ULDC.64 UR6, c[0x4][0x98] ;  /* 0x0100260000067ab9 */ /* 0x000fe20000000a00 */
[----:B------:R-:W-:Y:S02]  /*0800*/  IMAD.U32 R4, RZ, RZ, UR4 ;  /* 0x00000004ff047e24 */ /* 0x000fe4000f8e00ff */
        /* <DEDUP_REMOVED lines=8> */
[----:B------:R-:W-:-:S07]  /*0890*/  IMAD.MOV.U32 R13, RZ, RZ, RZ ;  /* 0x000000ffff0d7224 */ /* 0x000fce00078e00ff */
[----:B------:R-:W-:-:S07]  /*08a0*/  LEPC R20, `(.L_x_8) ;  /* 0x000000001014794e */ /* 0x000fce0000000000 */
[----:B-1----:R-:W-:Y:S05]  /*08b0*/  CALL.ABS.NOINC R2 ;  /* 0x0000000002007343 */ /* 0x002fea0003c00000 */
.L_x_8:
[----:B------:R-:W1:Y:S01]  /*08c0*/  S2R R3, SR_CgaCtaId ;  /* 0x0000000000037919 */ /* 0x000e620000008800 */
[----:B------:R-:W-:-:S04]  /*08d0*/  MOV R16, 0x400 ;  /* 0x0000040000107802 */ /* 0x000fc80000000f00 */
[----:B-1----:R-:W-:-:S05]  /*08e0*/  LEA R16, R3, R16, 0x18 ;  /* 0x0000001003107211 */ /* 0x002fca00078ec0ff */
[----:B------:R-:W-:-:S05]  /*08f0*/  VIADD R226, R16, 0x28800 ;  /* 0x0002880010e27836 */ /* 0x000fca0000000000 */
        /* <DEDUP_REMOVED lines=18> */
.L_x_11:
        /* <DEDUP_REMOVED lines=15> */
.L_x_10:
[----:B------:R-:W1:Y:S01]  /*0b10*/  S2R R2, SR_TID.X ;  /* 0x0000000000027919 */ /* 0x000e620000002100 */
[----:B------:R-:W-:Y:S01]  /*0b20*/  UMOV UR4, 0xffffffff ;  /* 0xffffffff00047882 */ /* 0x000fe20000000000 */
[----:B-1----:R-:W-:-:S05]  /*0b30*/  VIADD R0, R2, 0xffffff80 ;  /* 0xffffff8002007836 */ /* 0x002fca0000000000 */
[----:B------:R-:W-:-:S04]  /*0b40*/  SHF.R.S32.HI R3, RZ, 0x1f, R0 ;  /* 0x0000001fff037819 */ /* 0x000fc80000011400 */
[----:B------:R-:W-:-:S04]  /*0b50*/  LEA.HI R2, R3, R0, RZ, 0x7 ;  /* 0x0000000003027211 */ /* 0x000fc800078f38ff */
[----:B------:R-:W-:Y:S01]  /*0b60*/  SHF.R.S32.HI R13, RZ, 0x7, R2 ;  /* 0x00000007ff0d7819 */ /* 0x000fe20000011402 */
[----:B------:R-:W-:Y:S06]  /*0b70*/  BRA.DIV UR4, `(.L_x_12) ;  /* 0x0000006e04207947 */ /* 0x000fec000b800000 */
[----:B------:R1:W2:Y:S02]  /*0b80*/  SHFL.IDX PT, R14, R13, RZ, 0x1f ;  /* 0x00001fff0d0e7589 */ /* 0x0002a400000e0000 */
.L_x_83:
[----:B------:R-:W-:Y:S02]  /*0b90*/  SHF.L.U32 R9, RZ, 0x1f, RZ ;  /* 0x0000001fff097819 */ /* 0x000fe400000006ff */
[----:B------:R-:W-:Y:S02]  /*0ba0*/  LEA.HI R5, R3, R0, RZ, 0x4 ;  /* 0x0000000003057211 */ /* 0x000fe400078f20ff */
[----:B------:R-:W3:Y:S01]  /*0bb0*/  SYNCS.PHASECHK.TRANS64.TRYWAIT P0, [R16+URZ+0x30800], R9 ;  /* 0x03080009100075a7 */ /* 0x000ee2000800017f */
[----:B--2---:R-:W-:Y:S02]  /*0bc0*/  LEA.HI R4, R14, R14, RZ, 0x1 ;  /* 0x0000000e0e047211 */ /* 0x004fe400078f08ff */
[----:B------:R-:W-:-:S04]  /*0bd0*/  SHF.R.S32.HI R6, RZ, 0x4, R5 ;  /* 0x00000004ff067819 */ /* 0x000fc80000011405 */
[----:B------:R-:W-:Y:S02]  /*0be0*/  LEA.HI R7, R5, R6, RZ, 0x1 ;  /* 0x0000000605077211 */ /* 0x000fe400078f08ff */
[----:B------:R-:W-:Y:S02]  /*0bf0*/  LOP3.LUT R5, R4, 0xfffffffe, RZ, 0xc0, !PT ;  /* 0xfffffffe04057812 */ /* 0x000fe400078ec0ff */
[----:B------:R-:W-:-:S03]  /*0c00*/  LOP3.LUT R7, R7, 0xfffffffe, RZ, 0xc0, !PT ;  /* 0xfffffffe07077812 */ /* 0x000fc600078ec0ff */
[----:B------:R-:W-:Y:S02]  /*0c10*/  IMAD.IADD R8, R14, 0x1, -R5 ;  /* 0x000000010e087824 */ /* 0x000fe400078e0a05 */
[----:B------:R-:W-:Y:S01]  /*0c20*/  IMAD.IADD R7, R6, 0x1, -R7 ;  /* 0x0000000106077824 */ /* 0x000fe200078e0a07 */
[----:B---3--:R-:W-:Y:S06]  /*0c30*/  @P0 BRA `(.L_x_13) ;  /* 0x0000000000080947 */ /* 0x008fec0003800000 */
[----:B------:R-:W2:Y:S02]  /*0c40*/  SYNCS.PHASECHK.TRANS64.TRYWAIT P0, [R16+URZ+0x30800], R9 ;  /* 0x03080009100075a7 */ /* 0x000ea4000800017f */
[----:B--2---:R-:W-:Y:S05]  /*0c50*/  @!P0 BRA `(.L_x_14) ;  /* 0x0000006c00048947 */ /* 0x004fea0003800000 */
.L_x_13:
[----:B------:R-:W3:Y:S01]  /*0c60*/  LDC R12, c[0x0][0x280] ;  /* 0x0000a000ff0c7b82 */ /* 0x000ee20000000800 */
[----:B------:R-:W-:Y:S02]  /*0c70*/  LOP3.LUT R5, R2, 0xffffff80, RZ, 0xc0, !PT ;  /* 0xffffff8002057812 */ /* 0x000fe400078ec0ff */
[----:B------:R-:W-:Y:S02]  /*0c80*/  CS2R R150, SRZ ;  /* 0x0000000000967805 */ /* 0x000fe4000001ff00 */
[----:B------:R-:W-:Y:S02]  /*0c90*/  LEA.HI R2, R3, R0, RZ, 0x5 ;  /* 0x0000000003027211 */ /* 0x000fe400078f28ff */
[----:B------:R-:W-:Y:S02]  /*0ca0*/  CS2R R148, SRZ ;  /* 0x0000000000947805 */ /* 0x000fe4000001ff00 */
[----:B------:R-:W-:Y:S01]  /*0cb0*/  CS2R R146, SRZ ;  /* 0x0000000000927805 */ /* 0x000fe2000001ff00 */
[----:B------:R-:W-:Y:S01]  /*0cc0*/  IMAD.IADD R5, R0, 0x1, -R5 ;  /* 0x0000000100057824 */ /* 0x000fe200078e0a05 */
[----:B------:R-:W-:-:S02]  /*0cd0*/  CS2R R144, SRZ ;  /* 0x0000000000907805 */ /* 0x000fc4000001ff00 */
[----:B------:R-:W-:Y:S02]  /*0ce0*/  CS2R R142, SRZ ;  /* 0x00000000008e7805 */ /* 0x000fe4000001ff00 */
[----:B------:R-:W-:Y:S02]  /*0cf0*/  CS2R R140, SRZ ;  /* 0x00000000008c7805 */ /* 0x000fe4000001ff00 */
[----:B------:R-:W-:Y:S02]  /*0d00*/  CS2R R138, SRZ ;  /* 0x00000000008a7805 */ /* 0x000fe4000001ff00 */
[----:B------:R-:W-:Y:S02]  /*0d10*/  SHF.R.S32.HI R4, RZ, 0x1f, R5 ;  /* 0x0000001fff047819 */ /* 0x000fe40000011405 */
[----:B------:R-:W-:Y:S02]  /*0d20*/  CS2R R136, SRZ ;  /* 0x0000000000887805 */ /* 0x000fe4000001ff00 */
[----:B------:R-:W-:-:S02]  /*0d30*/  CS2R R134, SRZ ;  /* 0x0000000000867805 */ /* 0x000fc4000001ff00 */
[----:B------:R-:W-:Y:S02]  /*0d40*/  CS2R R132, SRZ ;  /* 0x0000000000847805 */ /* 0x000fe4000001ff00 */
[----:B------:R-:W-:Y:S02]  /*0d50*/  LEA.HI R6, R4, R5, RZ, 0x2 ;  /* 0x0000000504067211 */ /* 0x000fe400078f10ff */
[----:B------:R-:W-:Y:S02]  /*0d60*/  CS2R R130, SRZ ;  /* 0x0000000000827805 */ /* 0x000fe4000001ff00 */
[----:B------:R-:W-:Y:S02]  /*0d70*/  CS2R R128, SRZ ;  /* 0x0000000000807805 */ /* 0x000fe4000001ff00 */
[----:B------:R-:W-:Y:S02]  /*0d80*/  CS2R R126, SRZ ;  /* 0x00000000007e7805 */ /* 0x000fe4000001ff00 */
[----:B------:R-:W-:-:S02]  /*0d90*/  LOP3.LUT R10, R6, 0x7ffffffc, RZ, 0xc0, !PT ;  /* 0x7ffffffc060a7812 */ /* 0x000fc400078ec0ff */
[----:B------:R-:W-:Y:S02]  /*0da0*/  CS2R R124, SRZ ;  /* 0x00000000007c7805 */ /* 0x000fe4000001ff00 */
[----:B------:R-:W-:Y:S02]  /*0db0*/  CS2R R122, SRZ ;  /* 0x00000000007a7805 */ /* 0x000fe4000001ff00 */
[----:B------:R-:W-:Y:S02]  /*0dc0*/  CS2R R120, SRZ ;  /* 0x0000000000787805 */ /* 0x000fe4000001ff00 */
[----:B------:R-:W-:Y:S02]  /*0dd0*/  CS2R R118, SRZ ;  /* 0x0000000000767805 */ /* 0x000fe4000001ff00 */
[----:B---3--:R-:W-:Y:S02]  /*0de0*/  ISETP.GE.AND P0, PT, R12, 0x1, PT ;  /* 0x000000010c00780c */ /* 0x008fe40003f06270 */
[----:B------:R-:W-:-:S02]  /*0df0*/  CS2R R116, SRZ ;  /* 0x0000000000747805 */ /* 0x000fc4000001ff00 */
[----:B------:R-:W-:Y:S02]  /*0e00*/  CS2R R114, SRZ ;  /* 0x0000000000727805 */ /* 0x000fe4000001ff00 */
[----:B------:R-:W-:Y:S02]  /*0e10*/  CS2R R112, SRZ ;  /* 0x0000000000707805 */ /* 0x000fe4000001ff00 */
[----:B------:R-:W-:Y:S02]  /*0e20*/  CS2R R110, SRZ ;  /* 0x00000000006e7805 */ /* 0x000fe4000001ff00 */
[----:B------:R-:W-:Y:S02]  /*0e30*/  CS2R R108, SRZ ;  /* 0x00000000006c7805 */ /* 0x000fe4000001ff00 */
[----:B------:R-:W-:Y:S02]  /*0e40*/  CS2R R106, SRZ ;  /* 0x00000000006a7805 */ /* 0x000fe4000001ff00 */
        /* <DEDUP_REMOVED lines=41> */
[----:B------:R-:W-:Y:S01]  /*10e0*/  SHF.R.S32.HI R2, RZ, 0x5, R2 ;  /* 0x00000005ff027819 */ /* 0x000fe20000011402 */
[----:B------:R-:W-:Y:S01]  /*10f0*/  IMAD.IADD R225, R5, 0x1, -R10 ;  /* 0x0000000105e17824 */ /* 0x000fe200078e0a0a */
[----:B------:R-:W-:Y:S06]  /*1100*/  @!P0 BRA `(.L_x_15) ;  /* 0x0000002800e08947 */ /* 0x000fec0003800000 */
[----:B------:R-:W3:Y:S01]  /*1110*/  S2R R11, SR_CTAID.X ;  /* 0x00000000000b7919 */ /* 0x000ee20000002500 */
[----:B------:R-:W3:Y:S01]  /*1120*/  LDC R14, c[0x0][0x290] ;  /* 0x0000a400ff0e7b82 */ /* 0x000ee20000000800 */
[----:B--2---:R-:W-:Y:S01]  /*1130*/  IMAD.SHL.U32 R9, R0, 0x40, RZ ;  /* 0x0000004000097824 */ /* 0x004fe200078e00ff */
[----:B------:R-:W-:Y:S01]  /*1140*/  LEA.HI R4, R4, R5, RZ, 0x5 ;  /* 0x0000000504047211 */ /* 0x000fe200078f28ff */
[----:B------:R-:W-:Y:S01]  /*1150*/  IMAD.SHL.U32 R2, R2, 0x10, RZ ;  /* 0x0000001002027824 */ /* 0x000fe200078e00ff */
[----:B------:R-:W-:Y:S01]  /*1160*/  LEA.HI R10, R3, R0, RZ, 0x3 ;  /* 0x00000000030a7211 */ /* 0x000fe200078f18ff */
[----:B------:R-:W-:Y:S01]  /*1170*/  IMAD.MOV.U32 R151, RZ, RZ, RZ ;  /* 0x000000ffff977224 */ /* 0x000fe200078e00ff */
[----:B------:R-:W-:Y:S02]  /*1180*/  LOP3.LUT R9, R9, 0x1c0, RZ, 0xc0, !PT ;  /* 0x000001c009097812 */ /* 0x000fe400078ec0ff */
[----:B------:R-:W-:Y:S02]  /*1190*/  SHF.R.S32.HI R4, RZ, 0x5, R4 ;  /* 0x00000005ff047819 */ /* 0x000fe40000011404 */
[----:B------:R-:W-:-:S02]  /*11a0*/  LOP3.LUT R15, R9, 0x30, R2, 0xf8, !PT ;  /* 0x00000030090f7812 */ /* 0x000fc400078ef802 */
[----:B------:R-:W-:Y:S02]  /*11b0*/  LEA.HI R0, R13, R13, RZ, 0x1 ;  /* 0x0000000d0d007211 */ /* 0x000fe400078f08ff */
[--C-:B------:R-:W-:Y:S02]  /*11c0*/  SHF.R.S32.HI R2, RZ, 0x2, R6.reuse ;  /* 0x00000002ff027819 */ /* 0x100fe40000011406 */
[----:B------:R-:W-:Y:S01]  /*11d0*/  SHF.R.S32.HI R3, RZ, 0x1f, R6 ;  /* 0x0000001fff037819 */ /* 0x000fe20000011406 */
[----:B------:R-:W-:Y:S01]  /*11e0*/  VIADD R6, R12, 0x3f ;  /* 0x0000003f0c067836 */ /* 0x000fe20000000000 */
[----:B------:R-:W-:Y:S02]  /*11f0*/  LOP3.LUT R0, R0, 0xfffffffe, RZ, 0xc0, !PT ;  /* 0xfffffffe00007812 */ /* 0x000fe400078ec0ff */
[----:B------:R-:W-:Y:S02]  /*1200*/  LEA.HI R3, R3, R2, RZ, 0x3 ;  /* 0x0000000203037211 */ /* 0x000fe400078f18ff */
[----:B------:R-:W-:-:S02]  /*1210*/  LOP3.LUT R10, R15, 0x8, R10, 0xf8, !PT ;  /* 0x000000080f0a7812 */ /* 0x000fc400078ef80a */
[----:B------:R-:W-:Y:S01]  /*1220*/  LOP3.LUT R3, R3, 0xfffffff8, RZ, 0xc0, !PT ;  /* 0xfffffff803037812 */ /* 0x000fe200078ec0ff */
[----:B---3--:R-:W-:-:S04]  /*1230*/  IMAD R11, R11, -0x80, R14 ;  /* 0xffffff800b0b7824 */ /* 0x008fc800078e020e */
[----:B------:R-:W-:Y:S01]  /*1240*/  IMAD R4, R4, -0x10, R11 ;  /* 0xfffffff004047824 */ /* 0x000fe200078e020b */
[----:B------:R-:W-:Y:S01]  /*1250*/  SHF.R.U32.HI R11, RZ, 0x3, R9 ;  /* 0x00000003ff0b7819 */ /* 0x000fe20000011609 */
[C---:B------:R-:W-:Y:S02]  /*1260*/  IMAD.IADD R9, R13.reuse, 0x1, -R0 ;  /* 0x000000010d097824 */ /* 0x040fe400078e0a00 */
[----:B------:R-:W-:Y:S01]  /*1270*/  IMAD.SHL.U32 R0, R13, 0x1000, RZ ;  /* 0x000010000d007824 */ /* 0x000fe200078e00ff */
[----:B------:R-:W-:Y:S02]  /*1280*/  LOP3.LUT R10, R10, R11, RZ, 0x3c, !PT ;  /* 0x0000000b0a0a7212 */ /* 0x000fe400078e3cff */
[----:B------:R-:W-:Y:S01]  /*1290*/  SHF.R.S32.HI R11, RZ, 0x1f, R6 ;  /* 0x0000001fff0b7819 */ /* 0x000fe20000011406 */
[----:B------:R-:W-:Y:S01]  /*12a0*/  IMAD R7, R7, 0x200, R0 ;  /* 0x0000020007077824 */ /* 0x000fe200078e0200 */
[----:B------:R-:W-:Y:S01]  /*12b0*/  IADD3 R4, R4, R3, -R2 ;  /* 0x0000000304047210 */ /* 0x000fe20007ffe802 */
[----:B------:R-:W-:Y:S01]  /*12c0*/  IMAD R3, R5, 0x4, R0 ;  /* 0x0000000405037824 */ /* 0x000fe200078e0200 */
[----:B------:R-:W-:Y:S01]  /*12d0*/  LEA.HI R0, R11, R6, RZ, 0x6 ;  /* 0x000000060b007211 */ /* 0x000fe200078f30ff */
[----:B------:R-:W-:Y:S01]  /*12e0*/  IMAD.IADD R11, R7, 0x1, R10 ;  /* 0x00000001070b7824 */ /* 0x000fe200078e020a */
[----:B------:R-:W-:Y:S01]  /*12f0*/  LOP3.LUT R7, R17, 0x1, RZ, 0xfc, !PT ;  /* 0x0000000111077812 */ /* 0x000fe200078efcff */
[----:B------:R-:W-:Y:S01]  /*1300*/  IMAD R9, R9, -0x40, R4 ;  /* 0xffffffc009097824 */ /* 0x000fe200078e0204 */
[----:B------:R-:W-:Y:S01]  /*1310*/  CS2R R4, SRZ ;  /* 0x0000000000047805 */ /* 0x000fe2000001ff00 */
[----:B------:R-:W-:Y:S01]  /*1320*/  IMAD.MOV.U32 R6, RZ, RZ, RZ ;  /* 0x000000ffff067224 */ /* 0x000fe200078e00ff */
[----:B------:R-:W-:Y:S01]  /*1330*/  SHF.R.S32.HI R10, RZ, 0x6, R0 ;  /* 0x00000006ff0a7819 */ /* 0x000fe20000011400 */
[----:B------:R-:W-:-:S07]  /*1340*/  IMAD R3, R3, 0x4, R16 ;  /* 0x0000000403037824 */ /* 0x000fce00078e0210 */
.L_x_26:
[----:B------:R-:W-:Y:S01]  /*1350*/  ISETP.NE.AND P0, PT, R7, 0x3, PT ;  /* 0x000000030700780c */ /* 0x000fe20003f05270 */
[----:B------:R-:W-:-:S12]  /*1360*/  YIELD ;  /* 0x0000000000007946 */ /* 0x000fd80003800000 */
[----:B---3--:R-:W-:Y:S05]  /*1370*/  @!P0 BRA `(.L_x_16) ;  /* 0x0000000000048947 */ /* 0x008fea0003800000 */
[----:B------:R-:W-:Y:S01]  /*1380*/  BPT.TRAP 0x1 ;  /* 0x000000040000795c */ /* 0x000fe20000300000 */
.L_x_16:
[----:B------:R-:W-:Y:S01]  /*1390*/  IMAD R2, R4, 0x8, R16 ;  /* 0x0000000804027824 */ /* 0x000fe200078e0210 */
[----:B------:R-:W-:-:S04]  /*13a0*/  SHF.L.U32 R17, R5, 0x1f, RZ ;  /* 0x0000001f05117819 */ /* 0x000fc800000006ff */
[----:B------:R2:W3:Y:S01]  /*13b0*/  SYNCS.PHASECHK.TRANS64.TRYWAIT P1, [R2+URZ+0x30810], R17 ;  /* 0x03081011020075a7 */ /* 0x0004e2000802017f */
[----:B------:R-:W-:Y:S05]  /*13c0*/  @!P0 BRA `(.L_x_17) ;  /* 0x0000000000048947 */ /* 0x000fea0003800000 */
[----:B------:R-:W-:Y:S01]  /*13d0*/  BPT.TRAP 0x1 ;  /* 0x000000040000795c */ /* 0x000fe20000300000 */
.L_x_17:
[----:B---3--:R-:W-:Y:S05]  /*13e0*/  @P1 BRA `(.L_x_18) ;  /* 0x0000000000081947 */ /* 0x008fea0003800000 */
[----:B------:R-:W3:Y:S02]  /*13f0*/  SYNCS.PHASECHK.TRANS64.TRYWAIT P1, [R2+URZ+0x30810], R17 ;  /* 0x03081011020075a7 */ /* 0x000ee4000802017f */
[----:B---3--:R-:W-:Y:S05]  /*1400*/  @!P1 BRA `(.L_x_19) ;  /* 0x00000064002c9947 */ /* 0x008fea0003800000 */
.L_x_18:
[----:B------:R-:W-:Y:S05]  /*1410*/  WARPSYNC.ALL ;  /* 0x0000000000007948 */ /* 0x000fea0003800000 */
[----:B------:R-:W-:Y:S01]  /*1420*/  VIADD R0, R16, 0x18000 ;  /* 0x0001800010007836 */ /* 0x000fe20000000000 */
[----:B------:R-:W-:Y:S01]  /*1430*/  WARPGROUP.ARRIVE ;  /* 0x00000000000079c5 */ /* 0x000fe20000000000 */
[----:B------:R-:W-:Y:S01]  /*1440*/  IMAD R12, R8, 0x2000, R16 ;  /* 0x00002000080c7824 */ /* 0x000fe200078e0210 */
[----:B------:R-:W-:Y:S01]  /*1450*/  UMOV UR5, 0x40000040 ;  /* 0x4000004000057882 */ /* 0x000fe20000000000 */
[----:B------:R-:W-:Y:S01]  /*1460*/  UMOV UR7, 0x40000040 ;  /* 0x4000004000077882 */ /* 0x000fe20000000000 */
[----:B------:R-:W-:-:S02]  /*1470*/  SHF.R.U32.HI R0, RZ, 0x4, R0 ;  /* 0x00000004ff007819 */ /* 0x000fc40000011600 */
[----:B------:R-:W-:Y:S02]  /*1480*/  R2UR UR9, R12 ;  /* 0x000000000c0972ca */ /* 0x000fe400000e0000 */
[----:B------:R-:W-:-:S04]  /*1490*/  LOP3.LUT R0, R0, 0x3fff, RZ, 0xc0, !PT ;  /* 0x00003fff00007812 */ /* 0x000fc800078ec0ff */
[----:B-1----:R-:W-:-:S05]  /*14a0*/  LOP3.LUT R13, R0, 0x10000, RZ, 0xfc, !PT ;  /* 0x00010000000d7812 */ /* 0x002fca00078efcff */
[----:B------:R-:W-:Y:S02]  /*14b0*/  IMAD R13, R4, 0x400, R13 ;  /* 0x00000400040d7824 */ /* 0x000fe400078e020d */
[----:B------:R-:W-:-:S03]  /*14c0*/  USHF.R.U32.HI UR4, URZ, 0x4, UR9 ;  /* 0x000000043f047899 */ /* 0x000fc60008011609 */
[----:B------:R-:W-:Y:S01]  /*14d0*/  R2UR UR8, R13 ;  /* 0x000000000d0872ca */ /* 0x000fe200000e0000 */
[----:B------:R-:W-:Y:S01]  /*14e0*/  ULOP3.LUT UR4, UR4, 0x3fff, URZ, 0xc0, !UPT ;  /* 0x00003fff04047892 */ /* 0x000fe2000f8ec03f */
[----:B------:R-:W-:-:S03]  /*14f0*/  IMAD R13, R4, 0x20, R225 ;  /* 0x00000020040d7824 */ /* 0x000fc600078e02e1 */
[----:B------:R-:W-:Y:S01]  /*1500*/  ULOP3.LUT UR10, UR4, 0x10000, URZ, 0xfc, !UPT ;  /* 0x00010000040a7892 */ /* 0x000fe2000f8efc3f */
[----:B------:R-:W-:-:S04]  /*1510*/  IMAD.SHL.U32 R13, R13, 0x2, RZ ;  /* 0x000000020d0d7824 */ /* 0x000fc800078e00ff */
[----:B------:R-:W-:Y:S02]  /*1520*/  IMAD R12, R13, 0x4, R16 ;  /* 0x000000040d0c7824 */ /* 0x000fe400078e0210 */
[----:B------:R-:W-:Y:S01]  /*1530*/  UMOV UR4, UR10 ;  /* 0x0000000a00047c82 */ /* 0x000fe20008000000 */
[----:B------:R-:W-:Y:S02]  /*1540*/  UMOV UR6, UR8 ;  /* 0x0000000800067c82 */ /* 0x000fe40008000000 */
[----:B------:R-:W-:Y:S01]  /*1550*/  HGMMA.64x64x16.F32.BF16 R184, gdesc[UR4], RZ, !UPT, gsb0 ;  /* 0x00e0000004b879f0 */ /* 0x000fe2000c0018ff */
[----:B------:R-:W-:Y:S02]  /*1560*/  UIADD3 UR4, UR10, 0x2, URZ ;  /* 0x000000020a047890 */ /* 0x000fe4000fffe03f */
[----:B------:R-:W-:Y:S01]  /*1570*/  UIADD3 UR6, UR8, 0x2, URZ ;  /* 0x0000000208067890 */ /* 0x000fe2000fffe03f */
[----:B------:R-:W-:Y:S01]  /*1580*/  UMOV UR5, 0x40000040 ;  /* 0x4000004000057882 */ /* 0x000fe20000000000 */
[----:B------:R-:W-:Y:S01]  /*1590*/  UMOV UR7, 0x40000040 ;  /* 0x4000004000077882 */ /* 0x000fe20000000000 */
[----:B------:R-:W-:-:S02]  /*15a0*/  WARPGROUP.DEPBAR.LE gsb0, 0x0 ;  /* 0x00008000000079c5 */ /* 0x000fc40000010000 */
[----:B------:R-:W-:-:S06]  /*15b0*/  WARPGROUP.ARRIVE ;  /* 0x00000000000079c5 */ /* 0x000fcc0000000000 */
[----:B------:R-:W-:Y:S01]  /*15c0*/  HGMMA.64x64x16.F32.BF16 R184, gdesc[UR4], R184, gsb0 ;  /* 0x00e0000004b879f0 */ /* 0x000fe200080018b8 */
[----:B------:R-:W-:Y:S02]  /*15d0*/  UIADD3 UR4, UR10, 0x4, URZ ;  /* 0x000000040a047890 */ /* 0x000fe4000fffe03f */
[----:B------:R-:W-:Y:S01]  /*15e0*/  UIADD3 UR6, UR8, 0x4, URZ ;  /* 0x0000000408067890 */ /* 0x000fe2000fffe03f */
[----:B------:R-:W-:Y:S01]  /*15f0*/  UMOV UR5, 0x40000040 ;  /* 0x4000004000057882 */ /* 0x000fe20000000000 */
[----:B------:R-:W-:Y:S01]  /*1600*/  UMOV UR7, 0x40000040 ;  /* 0x4000004000077882 */ /* 0x000fe20000000000 */
[----:B------:R-:W-:Y:S02]  /*1610*/  WARPGROUP.DEPBAR.LE gsb0, 0x0 ;  /* 0x00008000000079c5 */ /* 0x000fe40000010000 */
        /* <DEDUP_REMOVED lines=36> */
[----:B------:R-:W-:Y:S03]  /*1860*/  HGMMA.64x64x16.F32.BF16 R184, gdesc[UR4], R184, gsb0 ;  /* 0x00e0000004b879f0 */ /* 0x000fe600080018b8 */
[----:B------:R-:W-:Y:S02]  /*1870*/  WARPGROUP.DEPBAR.LE gsb0, 0x0 ;  /* 0x00008000000079c5 */ /* 0x000fe40000010000 */
[----:B------:R1:W4:Y:S04]  /*1880*/  LDS.64 R18, [R12+0x28000] ;  /* 0x028000000c127984 */ /* 0x0003280000000a00 */
[----:B------:R1:W5:Y:S04]  /*1890*/  LDS.64 R220, [R12+0x28020] ;  /* 0x028020000cdc7984 */ /* 0x0003680000000a00 */
[----:B------:R1:W1:Y:S04]  /*18a0*/  LDS.64 R218, [R12+0x28040] ;  /* 0x028040000cda7984 */ /* 0x0002680000000a00 */
[----:B------:R1:W1:Y:S04]  /*18b0*/  LDS.64 R14, [R12+0x28060] ;  /* 0x028060000c0e7984 */ /* 0x0002680000000a00 */
[----:B------:R1:W1:Y:S04]  /*18c0*/  LDS.64 R20, [R12+0x28080] ;  /* 0x028080000c147984 */ /* 0x0002680000000a00 */
[----:B------:R1:W1:Y:S04]  /*18d0*/  LDS.64 R22, [R12+0x280a0] ;  /* 0x0280a0000c167984 */ /* 0x0002680000000a00 */
[----:B------:R1:W1:Y:S04]  /*18e0*/  LDS.64 R216, [R12+0x280c0] ;  /* 0x0280c0000cd87984 */ /* 0x0002680000000a00 */
[----:B------:R1:W1:Y:S01]  /*18f0*/  LDS.64 R222, [R12+0x280e0] ;  /* 0x0280e0000cde7984 */ /* 0x0002620000000a00 */
[----:B------:R-:W-:Y:S05]  /*1900*/  @!P0 BRA `(.L_x_20) ;  /* 0x0000000000048947 */ /* 0x000fea0003800000 */
[----:B------:R-:W-:Y:S01]  /*1910*/  BPT.TRAP 0x1 ;  /* 0x000000040000795c */ /* 0x000fe20000300000 */
.L_x_20:
[----:B------:R1:W1:Y:S01]  /*1920*/  SYNCS.PHASECHK.TRANS64.TRYWAIT P1, [R2+URZ+0x30830], R17 ;  /* 0x03083011020075a7 */ /* 0x000262000802017f */
[----:B------:R-:W-:Y:S05]  /*1930*/  @!P0 BRA `(.L_x_21) ;  /* 0x0000000000048947 */ /* 0x000fea0003800000 */
[----:B------:R-:W-:Y:S01]  /*1940*/  BPT.TRAP 0x1 ;  /* 0x000000040000795c */ /* 0x000fe20000300000 */
.L_x_21:
[----:B------:R-:W-:-:S05]  /*1950*/  VIADD R13, R16, 0x20000 ;  /* 0x00020000100d7836 */ /* 0x000fca0000000000 */
[----:B------:R-:W-:-:S04]  /*1960*/  SHF.R.U32.HI R13, RZ, 0x4, R13 ;  /* 0x00000004ff0d7819 */ /* 0x000fc8000001160d */
[----:B------:R-:W-:-:S04]  /*1970*/  LOP3.LUT R13, R13, 0x3fff, RZ, 0xc0, !PT ;  /* 0x00003fff0d0d7812 */ /* 0x000fc800078ec0ff */
[----:B------:R-:W-:Y:S01]  /*1980*/  LOP3.LUT R153, R13, 0x10000, RZ, 0xfc, !PT ;  /* 0x000100000d997812 */ /* 0x000fe200078efcff */
[----:B-1----:R-:W-:Y:S06]  /*1990*/  @P1 BRA `(.L_x_22) ;  /* 0x0000000000081947 */ /* 0x002fec0003800000 */
[----:B------:R-:W1:Y:S02]  /*19a0*/  SYNCS.PHASECHK.TRANS64.TRYWAIT P1, [R2+URZ+0x30830], R17 ;  /* 0x03083011020075a7 */ /* 0x000e64000802017f */
[----:B-1----:R-:W-:Y:S05]  /*19b0*/  @!P1 BRA `(.L_x_23) ;  /* 0x0000005c00d49947 */ /* 0x002fea0003800000 */
.L_x_22:
[----:B------:R-:W-:Y:S01]  /*19c0*/  UIADD3 UR9, UR9, 0x8000, URZ ;  /* 0x0000800009097890 */ /* 0x000fe2000fffe03f */
[----:B------:R-:W-:Y:S01]  /*19d0*/  IMAD R153, R4, 0x400, R153 ;  /* 0x0000040004997824 */ /* 0x000fe200078e0299 */
[----:B------:R-:W-:Y:S01]  /*19e0*/  UMOV UR7, 0x40000040 ;  /* 0x4000004000077882 */ /* 0x000fe20000000000 */
[----:B------:R-:W-:Y:S01]  /*19f0*/  UMOV UR5, 0x40000040 ;  /* 0x4000004000057882 */ /* 0x000fe20000000000 */
[----:B------:R-:W-:Y:S01]  /*1a00*/  USHF.R.U32.HI UR9, URZ, 0x4, UR9 ;  /* 0x000000043f097899 */ /* 0x000fe20008011609 */
[----:B------:R-:W-:Y:S01]  /*1a10*/  ISETP.GT.AND P2, PT, R9, RZ, PT ;  /* 0x000000ff0900720c */ /* 0x000fe20003f44270 */
[----:B------:R-:W-:Y:S01]  /*1a20*/  ULDC UR10, c[0x0][0x75c] ;  /* 0x0001d700000a7ab9 */ /* 0x000fe20000000800 */
[----:B------:R-:W-:Y:S01]  /*1a30*/  R2UR UR8, R153 ;  /* 0x00000000990872ca */ /* 0x000fe200000e0000 */
[----:B------:R-:W-:Y:S01]  /*1a40*/  ULOP3.LUT UR9, UR9, 0x3fff, URZ, 0xc0, !UPT ;  /* 0x00003fff09097892 */ /* 0x000fe2000f8ec03f */
[----:B------:R-:W-:Y:S01]  /*1a50*/  WARPGROUP.ARRIVE ;  /* 0x00000000000079c5 */ /* 0x000fe20000000000 */
[----:B--23--:R-:W-:Y:S01]  /*1a60*/  FMUL.FTZ R17, R184, UR10 ;  /* 0x0000000ab8117c20 */ /* 0x00cfe20008410000 */
[----:B------:R-:W-:Y:S01]  /*1a70*/  FMUL.FTZ R184, R185, UR10 ;  /* 0x0000000ab9b87c20 */ /* 0x000fe20008410000 */
[----:B------:R-:W-:Y:S01]  /*1a80*/  ULOP3.LUT UR9, UR9, 0x10000, URZ, 0xfc, !UPT ;  /* 0x0001000009097892 */ /* 0x000fe2000f8efc3f */
[----:B------:R-:W-:Y:S01]  /*1a90*/  FMUL.FTZ R185, R186, UR10 ;  /* 0x0000000abab97c20 */ /* 0x000fe20008410000 */
[----:B------:R-:W-:Y:S01]  /*1aa0*/  FMUL.FTZ R186, R187, UR10 ;  /* 0x0000000abbba7c20 */ /* 0x000fe20008410000 */
[----:B------:R-:W-:Y:S01]  /*1ab0*/  FMUL.FTZ R187, R188, UR10 ;  /* 0x0000000abcbb7c20 */ /* 0x000fe20008410000 */
[----:B------:R-:W1:Y:S01]  /*1ac0*/  MUFU.TANH R17, R17 ;  /* 0x0000001100117308 */ /* 0x000e620000002400 */
[----:B------:R-:W-:Y:S01]  /*1ad0*/  FMUL.FTZ R224, R189, UR10 ;  /* 0x0000000abde07c20 */ /* 0x000fe20008410000 */
[----:B------:R-:W-:Y:S01]  /*1ae0*/  LOP3.LUT R227, R13, 0x2000000, RZ, 0xfc, !PT ;  /* 0x020000000de37812 */ /* 0x000fe200078efcff */
[----:B------:R-:W-:Y:S01]  /*1af0*/  UMOV UR4, UR9 ;  /* 0x0000000900047c82 */ /* 0x000fe20008000000 */
[----:B------:R-:W-:Y:S01]  /*1b00*/  UMOV UR6, UR8 ;  /* 0x0000000800067c82 */ /* 0x000fe20008000000 */
[----:B------:R-:W-:Y:S01]  /*1b10*/  ISETP.GT.AND P1, PT, R9, 0x8, PT ;  /* 0x000000080900780c */ /* 0x000fe20003f24270 */
[----:B------:R-:W-:Y:S01]  /*1b20*/  HGMMA.64x64x16.F32.BF16 R152, gdesc[UR4], RZ, !UPT, gsb0 ;  /* 0x00e00000049879f0 */ /* 0x000fe2000c0018ff */
[----:B------:R-:W-:Y:S01]  /*1b30*/  UIADD3 UR6, UR8, 0x2, URZ ;  /* 0x0000000208067890 */ /* 0x000fe2000fffe03f */
[----:B------:R-:W2:Y:S01]  /*1b40*/  MUFU.TANH R185, R185 ;  /* 0x000000b900b97308 */ /* 0x000ea20000002400 */
[----:B------:R-:W-:Y:S01]  /*1b50*/  UIADD3 UR4, UR9, 0x2, URZ ;  /* 0x0000000209047890 */ /* 0x000fe2000fffe03f */
[----:B------:R-:W-:Y:S01]  /*1b60*/  IMAD R227, R4, 0x400, R227 ;  /* 0x0000040004e37824 */ /* 0x000fe200078e02e3 */
[----:B------:R-:W-:Y:S01]  /*1b70*/  UMOV UR7, 0x40000040 ;  /* 0x4000004000077882 */ /* 0x000fe20000000000 */
[----:B------:R-:W-:Y:S01]  /*1b80*/  UMOV UR5, 0x40000040 ;  /* 0x4000004000057882 */ /* 0x000fe20000000000 */
[----:B------:R-:W-:Y:S01]  /*1b90*/  FMUL.FTZ R190, R190, UR10 ;  /* 0x0000000abebe7c20 */ /* 0x000fe20008410000 */
[----:B------:R-:W-:Y:S01]  /*1ba0*/  FMUL.FTZ R191, R191, UR10 ;  /* 0x0000000abfbf7c20 */ /* 0x000fe20008410000 */
[----:B------:R-:W-:Y:S01]  /*1bb0*/  FMUL.FTZ R192, R192, UR10 ;  /* 0x0000000ac0c07c20 */ /* 0x000fe20008410000 */
[----:B------:R-:W-:Y:S01]  /*1bc0*/  MUFU.TANH R184, R184 ;  /* 0x000000b800b87308 */ /* 0x000fe20000002400 */
[C---:B-1----:R-:W-:Y:S01]  /*1bd0*/  FSEL R13, R17.reuse, -INF , P2 ;  /* 0xff800000110d7808 */ /* 0x042fe20001000000 */
[----:B------:R-:W-:Y:S01]  /*1be0*/  FFMA.FTZ R17, -R17, R17, 1 ;  /* 0x3f80000011117423 */ /* 0x000fe20000010111 */
[----:B------:R-:W-:Y:S01]  /*1bf0*/  FMUL.FTZ R194, R194, UR10 ;  /* 0x0000000ac2c27c20 */ /* 0x000fe20008410000 */
[----:B------:R-:W-:Y:S01]  /*1c00*/  FMUL.FTZ R193, R193, UR10 ;  /* 0x0000000ac1c17c20 */ /* 0x000fe20008410000 */
[----:B------:R-:W-:Y:S01]  /*1c10*/  FMUL.FTZ R195, R195, UR10 ;  /* 0x0000000ac3c37c20 */ /* 0x000fe20008410000 */
[----:B------:R-:W-:Y:S01]  /*1c20*/  FMUL.FTZ R196, R196, UR10 ;  /* 0x0000000ac4c47c20 */ /* 0x000fe20008410000 */
[----:B------:R-:W-:Y:S01]  /*1c30*/  FMUL.FTZ R198, R198, UR10 ;  /* 0x0000000ac6c67c20 */ /* 0x000fe20008410000 */
[----:B------:R-:W-:Y:S01]  /*1c40*/  MUFU.TANH R186, R186 ;  /* 0x000000ba00ba7308 */ /* 0x000fe20000002400 */
[----:B--2---:R-:W-:Y:S01]  /*1c50*/  FSEL R229, R185, -INF , P1 ;  /* 0xff800000b9e57808 */ /* 0x004fe20000800000 */
[----:B------:R-:W-:Y:S01]  /*1c60*/  FMUL.FTZ R197, R197, UR10 ;  /* 0x0000000ac5c57c20 */ /* 0x000fe20008410000 */
[----:B------:R-:W-:Y:S01]  /*1c70*/  FMUL.FTZ R199, R199, UR10 ;  /* 0x0000000ac7c77c20 */ /* 0x000fe20008410000 */
[----:B------:R-:W-:Y:S01]  /*1c80*/  FMUL.FTZ R200, R200, UR10 ;  /* 0x0000000ac8c87c20 */ /* 0x000fe20008410000 */
[----:B------:R-:W-:Y:S01]  /*1c90*/  FMUL.FTZ R201, R201, UR10 ;  /* 0x0000000ac9c97c20 */ /* 0x000fe20008410000 */
[----:B------:R-:W-:Y:S01]  /*1ca0*/  FMUL.FTZ R204, R204, UR10 ;  /* 0x0000000acccc7c20 */ /* 0x000fe20008410000 */
[----:B------:R-:W-:Y:S01]  /*1cb0*/  FMUL.FTZ R206, R206, UR10 ;  /* 0x0000000acece7c20 */ /* 0x000fe20008410000 */
[----:B------:R-:W-:Y:S01]  /*1cc0*/  MUFU.TANH R187, R187 ;  /* 0x000000bb00bb7308 */ /* 0x000fe20000002400 */
[----:B------:R-:W-:Y:S01]  /*1cd0*/  FMUL.FTZ R205, R205, UR10 ;  /* 0x0000000acdcd7c20 */ /* 0x000fe20008410000 */
        /* <DEDUP_REMOVED lines=8> */
[----:B------:R-:W-:-:S06]  /*1d60*/  FFMA.FTZ R185, -R185, R185, 1 ;  /* 0x3f800000b9b97423 */ /* 0x000fcc00000101b9 */
[----:B------:R-:W-:Y:S08]  /*1d70*/  MUFU.TANH R224, R224 ;  /* 0x000000e000e07308 */ /* 0x000ff00000002400 */
[----:B------:R-:W-:Y:S08]  /*1d80*/  MUFU.TANH R191, R191 ;  /* 0x000000bf00bf7308 */ /* 0x000ff00000002400 */
[----:B------:R-:W-:Y:S08]  /*1d90*/  MUFU.TANH R192, R192 ;  /* 0x000000c000c07308 */ /* 0x000ff00000002400 */
[----:B------:R-:W-:Y:S08]  /*1da0*/  MUFU.TANH R194, R194 ;  /* 0x000000c200c27308 */ /* 0x000ff00000002400 */
[----:B------:R-:W-:Y:S01]  /*1db0*/  MUFU.TANH R193, R193 ;  /* 0x000000c100c17308 */ /* 0x000fe20000002400 */
[----:B------:R-:W-:-:S02]  /*1dc0*/  WARPGROUP.DEPBAR.LE gsb0, 0x0 ;  /* 0x00008000000079c5 */ /* 0x000fc40000010000 */
[----:B------:R-:W-:-:S05]  /*1dd0*/  WARPGROUP.ARRIVE ;  /* 0x00000000000079c5 */ /* 0x000fca0000000000 */
[----:B------:R-:W-:Y:S01]  /*1de0*/  MUFU.TANH R195, R195 ;  /* 0x000000c300c37308 */ /* 0x000fe20000002400 */
[----:B------:R-:W-:Y:S01]  /*1df0*/  HGMMA.64x64x16.F32.BF16 R152, gdesc[UR4], R152, gsb0 ;  /* 0x00e00000049879f0 */ /* 0x000fe20008001898 */
[----:B------:R-:W-:Y:S02]  /*1e00*/  UIADD3 UR6, UR8, 0x4, URZ ;  /* 0x0000000408067890 */ /* 0x000fe4000fffe03f */
[----:B------:R-:W-:Y:S01]  /*1e10*/  UIADD3 UR4, UR9, 0x4, URZ ;  /* 0x0000000409047890 */ /* 0x000fe2000fffe03f */
[----:B------:R-:W-:Y:S01]  /*1e20*/  UMOV UR7, 0x40000040 ;  /* 0x4000004000077882 */ /* 0x000fe20000000000 */
[----:B------:R-:W-:Y:S02]  /*1e30*/  UMOV UR5, 0x40000040 ;  /* 0x4000004000057882 */ /* 0x000fe40000000000 */
[----:B------:R-:W-:Y:S08]  /*1e40*/  MUFU.TANH R196, R196 ;  /* 0x000000c400c47308 */ /* 0x000ff00000002400 */
[----:B------:R-:W-:Y:S08]  /*1e50*/  MUFU.TANH R198, R198 ;  /* 0x000000c600c67308 */ /* 0x000ff00000002400 */
[----:B------:R-:W-:Y:S08]  /*1e60*/  MUFU.TANH R197, R197 ;  /* 0x000000c500c57308 */ /* 0x000ff00000002400 */
[----:B------:R-:W-:Y:S08]  /*1e70*/  MUFU.TANH R199, R199 ;  /* 0x000000c700c77308 */ /* 0x000ff00000002400 */
        /* <DEDUP_REMOVED lines=10> */
[----:B------:R-:W-:-:S04]  /*1f20*/  UIADD3 UR4, UR9, 0x6, URZ ;  /* 0x0000000609047890 */ /* 0x000fc8000fffe03f */
[----:B------:R-:W-:Y:S01]  /*1f30*/  MUFU.TANH R208, R208 ;  /* 0x000000d000d07308 */ /* 0x000fe20000002400 */
[----:B------:R-:W-:Y:S01]  /*1f40*/  UMOV UR7, 0x40000040 ;  /* 0x4000004000077882 */ /* 0x000fe20000000000 */
[----:B------:R-:W-:-:S06]  /*1f50*/  UMOV UR5, 0x40000040 ;  /* 0x4000004000057882 */ /* 0x000fcc0000000000 */
[----:B------:R-:W-:Y:S08]  /*1f60*/  MUFU.TANH R210, R210 ;  /* 0x000000d200d27308 */ /* 0x000ff00000002400 */
[----:B------:R-:W-:Y:S08]  /*1f70*/  MUFU.TANH R211, R211 ;  /* 0x000000d300d37308 */ /* 0x000ff00000002400 */
[----:B------:R-:W-:Y:S08]  /*1f80*/  MUFU.TANH R212, R212 ;  /* 0x000000d400d47308 */ /* 0x000ff00000002400 */
[----:B------:R-:W-:Y:S08]  /*1f90*/  MUFU.TANH R213, R213 ;  /* 0x000000d500d57308 */ /* 0x000ff00000002400 */
[----:B------:R-:W-:Y:S01]  /*1fa0*/  MUFU.TANH R215, R215 ;  /* 0x000000d700d77308 */ /* 0x000fe20000002400 */
        /* <DEDUP_REMOVED lines=31> */
[----:B------:R-:W-:Y:S01]  /*21a0*/  ULDC UR5, c[0x0][0x744] ;  /* 0x0001d10000057ab9 */ /* 0x000fe20000000800 */
[----:B------:R-:W-:Y:S01]  /*21b0*/  R2UR UR4, R227 ;  /* 0x00000000e30472ca */ /* 0x000fe200000e0000 */
[----:B----4-:R-:W-:Y:S01]  /*21c0*/  FFMA.FTZ R13, R13, UR5, -R18 ;  /* 0x000000050d0d7c23 */ /* 0x010fe20008010812 */
[----:B------:R-:W-:-:S05]  /*21d0*/  UMOV UR7, 0x40000040 ;  /* 0x4000004000077882 */ /* 0x000fca0000000000 */
[----:B------:R-:W1:Y:S06]  /*21e0*/  MUFU.EX2 R13, R13 ;  /* 0x0000000d000d7308 */ /* 0x000e6c0000000800 */
[----:B------:R-:W-:Y:S01]  /*21f0*/  UMOV UR6, UR4 ;  /* 0x0000000400067c82 */ /* 0x000fe20008000000 */
[----:B------:R-:W-:Y:S02]  /*2200*/  WARPGROUP.DEPBAR.LE gsb0, 0x0 ;  /* 0x00008000000079c5 */ /* 0x000fe40000010000 */
[----:B------:R-:W2:Y:S02]  /*2210*/  LDS.64 R188, [R12+0x28200] ;  /* 0x028200000cbc7984 */ /* 0x000ea40000000a00 */
[----:B--2---:R-:W-:Y:S01]  /*2220*/  FADD.FTZ R228, R152, -R188 ;  /* 0x800000bc98e47221 */ /* 0x004fe20000010000 */
[----:B------:R-:W-:Y:S01]  /*2230*/  FFMA.FTZ R152, R229, UR5, -R18 ;  /* 0x00000005e5987c23 */ /* 0x000fe20008010812 */
[----:B------:R-:W-:Y:S01]  /*2240*/  FADD.FTZ R227, R154, -R188 ;  /* 0x800000bc9ae37221 */ /* 0x000fe20000010000 */
[--C-:B------:R-:W-:Y:S01]  /*2250*/  FADD.FTZ R154, R155, -R189.reuse ;  /* 0x800000bd9b9a7221 */ /* 0x100fe20000010000 */
[----:B-1----:R-:W-:Y:S01]  /*2260*/  FMUL.FTZ R18, R13, R228 ;  /* 0x000000e40d127220 */ /* 0x002fe20000410000 */
[----:B------:R-:W-:Y:S01]  /*2270*/  FADD.FTZ R228, R153, -R189 ;  /* 0x800000bd99e47221 */ /* 0x000fe20000010000 */
[----:B------:R-:W-:Y:S01]  /*2280*/  FMUL.FTZ R188, R202, UR10 ;  /* 0x0000000acabc7c20 */ /* 0x000fe20008410000 */
[----:B------:R-:W1:Y:S01]  /*2290*/  MUFU.EX2 R152, R152 ;  /* 0x0000009800987308 */ /* 0x000e620000000800 */
[----:B------:R-:W-:Y:S01]  /*22a0*/  FMUL.FTZ R189, R17, R18 ;  /* 0x0000001211bd7220 */ /* 0x000fe20000410000 */
[C---:B------:R-:W-:Y:S01]  /*22b0*/  FSEL R18, R184.reuse, -INF , P2 ;  /* 0xff800000b8127808 */ /* 0x040fe20001000000 */
[----:B------:R-:W-:Y:S01]  /*22c0*/  FFMA.FTZ R184, -R184, R184, 1 ;  /* 0x3f800000b8b87423 */ /* 0x000fe200000101b8 */
[----:B------:R-:W-:Y:S01]  /*22d0*/  FMUL.FTZ R202, R203, UR10 ;  /* 0x0000000acbca7c20 */ /* 0x000fe20008410000 */
[----:B------:R-:W-:-:S02]  /*22e0*/  FFMA.FTZ R203, -R190, R190, 1 ;  /* 0x3f800000becb7423 */ /* 0x000fc400000101be */
[--C-:B------:R-:W-:Y:S01]  /*22f0*/  FFMA.FTZ R17, R18, UR5, -R19.reuse ;  /* 0x0000000512117c23 */ /* 0x100fe20008010813 */
[C---:B------:R-:W-:Y:S01]  /*2300*/  FSEL R18, R186.reuse, -INF , P1 ;  /* 0xff800000ba127808 */ /* 0x040fe20000800000 */
[----:B------:R-:W-:Y:S01]  /*2310*/  FFMA.FTZ R186, -R186, R186, 1 ;  /* 0x3f800000baba7423 */ /* 0x000fe200000101ba */
[----:B------:R-:W-:Y:S03]  /*2320*/  MUFU.TANH R188, R188 ;  /* 0x000000bc00bc7308 */ /* 0x000fe60000002400 */
[----:B------:R-:W-:Y:S02]  /*2330*/  FFMA.FTZ R153, R18, UR5, -R19 ;  /* 0x0000000512997c23 */ /* 0x000fe40008010813 */
[----:B------:R-:W2:Y:S01]  /*2340*/  LDS.64 R18, [R12+0x28220] ;  /* 0x028220000c127984 */ /* 0x000ea20000000a00 */
[----:B-1----:R-:W-:Y:S02]  /*2350*/  FMUL.FTZ R230, R152, R227 ;  /* 0x000000e398e67220 */ /* 0x002fe40000410000 */
[----:B------:R-:W1:Y:S02]  /*2360*/  MUFU.EX2 R17, R17 ;  /* 0x0000001100117308 */ /* 0x000e640000000800 */
[----:B------:R-:W-:-:S06]  /*2370*/  FMUL.FTZ R185, R185, R230 ;  /* 0x000000e6b9b97220 */ /* 0x000fcc0000410000 */
[----:B------:R-:W3:Y:S08]  /*2380*/  MUFU.EX2 R153, R153 ;  /* 0x0000009900997308 */ /* 0x000ef00000000800 */
[----:B------:R-:W-:Y:S01]  /*2390*/  MUFU.TANH R202, R202 ;  /* 0x000000ca00ca7308 */ /* 0x000fe20000002400 */
[----:B-1----:R-:W-:-:S04]  /*23a0*/  FMUL.FTZ R155, R17, R228 ;  /* 0x000000e4119b7220 */ /* 0x002fc80000410000 */
[----:B------:R-:W-:Y:S01]  /*23b0*/  FMUL.FTZ R184, R184, R155 ;  /* 0x0000009bb8b87220 */ /* 0x000fe20000410000 */
[----:B---3--:R-:W-:-:S04]  /*23c0*/  FMUL.FTZ R155, R153, R154 ;  /* 0x0000009a999b7220 */ /* 0x008fc80000410000 */
[----:B------:R-:W-:Y:S01]  /*23d0*/  F2FP.BF16.F32.PACK_AB R184, R184, R189 ;  /* 0x000000bdb8b8723e */ /* 0x000fe200000010ff */
[----:B------:R-:W-:Y:S01]  /*23e0*/  FMUL.FTZ R186, R186, R155 ;  /* 0x0000009bbaba7220 */ /* 0x000fe20000410000 */
[C---:B------:R-:W-:Y:S01]  /*23f0*/  FSEL R155, R187.reuse, -INF , P2 ;  /* 0xff800000bb9b7808 */ /* 0x040fe20001000000 */
[----:B------:R-:W-:-:S03]  /*2400*/  FFMA.FTZ R187, -R187, R187, 1 ;  /* 0x3f800000bbbb7423 */ /* 0x000fc600000101bb */
[----:B------:R-:W-:Y:S01]  /*2410*/  F2FP.BF16.F32.PACK_AB R185, R186, R185 ;  /* 0x000000b9bab9723e */ /* 0x000fe200000010ff */
[----:B-----5:R-:W-:Y:S01]  /*2420*/  FFMA.FTZ R154, R155, UR5, -R220 ;  /* 0x000000059b9a7c23 */ /* 0x020fe200080108dc */
[----:B------:R-:W-:Y:S01]  /*2430*/  FSEL R155, R190, -INF , P1 ;  /* 0xff800000be9b7808 */ /* 0x000fe20000800000 */
[----:B--2---:R-:W-:-:S04]  /*2440*/  FADD.FTZ R157, R157, -R19 ;  /* 0x800000139d9d7221 */ /* 0x004fc80000010000 */
[----:B------:R-:W-:Y:S01]  /*2450*/  FFMA.FTZ R227, R155, UR5, -R220 ;  /* 0x000000059be37c23 */ /* 0x000fe200080108dc */
[--C-:B------:R-:W-:Y:S01]  /*2460*/  FADD.FTZ R155, R156, -R18.reuse ;  /* 0x800000129c9b7221 */ /* 0x100fe20000010000 */
[----:B------:R-:W-:Y:S01]  /*2470*/  FADD.FTZ R220, R158, -R18 ;  /* 0x800000129edc7221 */ /* 0x000fe20000010000 */
[C---:B------:R-:W-:Y:S01]  /*2480*/  FSEL R18, R224.reuse, -INF , P2 ;  /* 0xff800000e0127808 */ /* 0x040fe20001000000 */
[----:B------:R-:W1:Y:S01]  /*2490*/  MUFU.EX2 R154, R154 ;  /* 0x0000009a009a7308 */ /* 0x000e620000000800 */
[----:B------:R-:W-:Y:S01]  /*24a0*/  FSEL R158, R191, -INF , P1 ;  /* 0xff800000bf9e7808 */ /* 0x000fe20000800000 */
[----:B------:R-:W-:Y:S01]  /*24b0*/  FADD.FTZ R156, R159, -R19 ;  /* 0x800000139f9c7221 */ /* 0x000fe20000010000 */
[----:B------:R-:W-:Y:S01]  /*24c0*/  FFMA.FTZ R224, -R224, R224, 1 ;  /* 0x3f800000e0e07423 */ /* 0x000fe200000101e0 */
[--C-:B------:R-:W-:Y:S01]  /*24d0*/  FFMA.FTZ R228, R18, UR5, -R221.reuse ;  /* 0x0000000512e47c23 */ /* 0x100fe200080108dd */
[----:B------:R-:W-:Y:S01]  /*24e0*/  FFMA.FTZ R191, -R191, R191, 1 ;  /* 0x3f800000bfbf7423 */ /* 0x000fe200000101bf */
[----:B------:R-:W2:Y:S01]  /*24f0*/  LDS.64 R18, [R12+0x28240] ;  /* 0x028240000c127984 */ /* 0x000ea20000000a00 */
[----:B------:R-:W-:Y:S01]  /*2500*/  FFMA.FTZ R221, R158, UR5, -R221 ;  /* 0x000000059edd7c23 */ /* 0x000fe200080108dd */
[----:B------:R-:W3:Y:S08]  /*2510*/  MUFU.EX2 R159, R227 ;  /* 0x000000e3009f7308 */ /* 0x000ef00000000800 */
[----:B------:R-:W4:Y:S01]  /*2520*/  MUFU.EX2 R158, R228 ;  /* 0x000000e4009e7308 */ /* 0x000f220000000800 */
[----:B-1----:R-:W-:-:S04]  /*2530*/  FMUL.FTZ R190, R154, R155 ;  /* 0x0000009b9abe7220 */ /* 0x002fc80000410000 */
[----:B------:R-:W-:-:S03]  /*2540*/  FMUL.FTZ R190, R187, R190 ;  /* 0x000000bebbbe7220 */ /* 0x000fc60000410000 */
[----:B------:R-:W1:Y:S01]  /*2550*/  MUFU.EX2 R155, R221 ;  /* 0x000000dd009b7308 */ /* 0x000e620000000800 */
[----:B---3--:R-:W-:-:S04]  /*2560*/  FMUL.FTZ R220, R159, R220 ;  /* 0x000000dc9fdc7220 */ /* 0x008fc80000410000 */
[----:B------:R-:W-:Y:S01]  /*2570*/  FMUL.FTZ R187, R203, R220 ;  /* 0x000000dccbbb7220 */ /* 0x000fe20000410000 */
[----:B------:R-:W-:Y:S01]  /*2580*/  FMUL.FTZ R220, R209, UR10 ;  /* 0x0000000ad1dc7c20 */ /* 0x000fe20008410000 */
[C---:B----4-:R-:W-:Y:S01]  /*2590*/  FMUL.FTZ R157, R158.reuse, R157 ;  /* 0x0000009d9e9d7220 */ /* 0x050fe20000410000 */
[----:B------:R-:W-:-:S04]  /*25a0*/  F2FP.BF16.F32.PACK_AB R158, R158, R154 ;  /* 0x0000009a9e9e723e */ /* 0x000fc800000010ff */
[----:B------:R-:W-:Y:S01]  /*25b0*/  MUFU.TANH R220, R220 ;  /* 0x000000dc00dc7308 */ /* 0x000fe20000002400 */
[----:B------:R-:W-:Y:S01]  /*25c0*/  FMUL.FTZ R209, R224, R157 ;  /* 0x0000009de0d17220 */ /* 0x000fe20000410000 */
[C---:B------:R-:W-:Y:S01]  /*25d0*/  FSEL R157, R192.reuse, -INF , P2 ;  /* 0xff800000c09d7808 */ /* 0x040fe20001000000 */
[----:B------:R-:W-:Y:S01]  /*25e0*/  FFMA.FTZ R192, -R192, R192, 1 ;  /* 0x3f800000c0c07423 */ /* 0x000fe200000101c0 */
[----:B-1----:R-:W-:Y:S02]  /*25f0*/  FMUL.FTZ R156, R155, R156 ;  /* 0x0000009c9b9c7220 */ /* 0x002fe40000410000 */
[----:B------:R-:W-:Y:S01]  /*2600*/  F2FP.BF16.F32.PACK_AB R186, R209, R190 ;  /* 0x000000bed1ba723e */ /* 0x000fe200000010ff */
[----:B------:R-:W-:Y:S01]  /*2610*/  FFMA.FTZ R203, R157, UR5, -R218 ;  /* 0x000000059dcb7c23 */ /* 0x000fe200080108da */
[----:B------:R-:W-:Y:S01]  /*2620*/  FSEL R157, R194, -INF , P1 ;  /* 0xff800000c29d7808 */ /* 0x000fe20000800000 */
[----:B------:R-:W-:Y:S01]  /*2630*/  FMUL.FTZ R191, R191, R156 ;  /* 0x0000009cbfbf7220 */ /* 0x000fe20000410000 */
[--C-:B--2---:R-:W-:Y:S01]  /*2640*/  FADD.FTZ R224, R160, -R18.reuse ;  /* 0x80000012a0e07221 */ /* 0x104fe20000010000 */
[----:B------:R-:W-:Y:S01]  /*2650*/  FSEL R160, R193, -INF , P2 ;  /* 0xff800000c1a07808 */ /* 0x000fe20001000000 */
[----:B------:R-:W-:Y:S01]  /*2660*/  FADD.FTZ R221, R162, -R18 ;  /* 0x80000012a2dd7221 */ /* 0x000fe20000010000 */
[----:B------:R-:W-:Y:S01]  /*2670*/  FFMA.FTZ R218, R157, UR5, -R218 ;  /* 0x000000059dda7c23 */ /* 0x000fe200080108da */
[----:B------:R-:W1:Y:S01]  /*2680*/  MUFU.EX2 R203, R203 ;  /* 0x000000cb00cb7308 */ /* 0x000e620000000800 */
[----:B------:R-:W2:Y:S01]  /*2690*/  LDS.64 R156, [R12+0x28260] ;  /* 0x028260000c9c7984 */ /* 0x000ea20000000a00 */
[----:B------:R-:W-:Y:S01]  /*26a0*/  FFMA.FTZ R160, R160, UR5, -R219 ;  /* 0x00000005a0a07c23 */ /* 0x000fe200080108db */
[----:B------:R-:W-:Y:S01]  /*26b0*/  FSEL R162, R195, -INF , P1 ;  /* 0xff800000c3a27808 */ /* 0x000fe20000800000 */
[----:B------:R-:W-:Y:S01]  /*26c0*/  FADD.FTZ R161, R161, -R19 ;  /* 0x80000013a1a17221 */ /* 0x000fe20000010000 */
[----:B------:R-:W-:Y:S01]  /*26d0*/  FFMA.FTZ R194, -R194, R194, 1 ;  /* 0x3f800000c2c27423 */ /* 0x000fe200000101c2 */
[----:B------:R-:W-:Y:S01]  /*26e0*/  FFMA.FTZ R193, -R193, R193, 1 ;  /* 0x3f800000c1c17423 */ /* 0x000fe200000101c1 */
[----:B------:R-:W-:Y:S01]  /*26f0*/  FFMA.FTZ R195, -R195, R195, 1 ;  /* 0x3f800000c3c37423 */ /* 0x000fe200000101c3 */
[----:B------:R-:W3:Y:S01]  /*2700*/  MUFU.EX2 R160, R160 ;  /* 0x000000a000a07308 */ /* 0x000ee20000000800 */
[----:B------:R-:W-:Y:S01]  /*2710*/  FFMA.FTZ R162, R162, UR5, -R219 ;  /* 0x00000005a2a27c23 */ /* 0x000fe200080108db */
[----:B------:R-:W-:-:S02]  /*2720*/  F2FP.BF16.F32.PACK_AB R187, R191, R187 ;  /* 0x000000bbbfbb723e */ /* 0x000fc400000010ff */
[----:B------:R-:W-:-:S04]  /*2730*/  F2FP.BF16.F32.PACK_AB R159, R155, R159 ;  /* 0x0000009f9b9f723e */ /* 0x000fc800000010ff */
[----:B------:R3:W4:Y:S01]  /*2740*/  MUFU.EX2 R18, R218 ;  /* 0x000000da00127308 */ /* 0x0007220000000800 */
[----:B-1----:R-:W-:Y:S01]  /*2750*/  FMUL.FTZ R219, R203, R224 ;  /* 0x000000e0cbdb7220 */ /* 0x002fe20000410000 */
[----:B------:R-:W-:Y:S01]  /*2760*/  FADD.FTZ R224, R163, -R19 ;  /* 0x80000013a3e07221 */ /* 0x000fe20000010000 */
[----:B------:R-:W-:Y:S02]  /*2770*/  FSEL R163, R198, -INF , P1 ;  /* 0xff800000c6a37808 */ /* 0x000fe40000800000 */
[----:B------:R-:W-:-:S03]  /*2780*/  FMUL.FTZ R192, R192, R219 ;  /* 0x000000dbc0c07220 */ /* 0x000fc60000410000 */
[----:B------:R1:W-:Y:S01]  /*2790*/  MUFU.EX2 R19, R162 ;  /* 0x000000a200137308 */ /* 0x0003e20000000800 */
[----:B---3--:R-:W-:Y:S01]  /*27a0*/  FMUL.FTZ R218, R160, R161 ;  /* 0x000000a1a0da7220 */ /* 0x008fe20000410000 */
[----:B------:R-:W-:-:S03]  /*27b0*/  FSEL R161, R196, -INF , P2 ;  /* 0xff800000c4a17808 */ /* 0x000fc60001000000 */
[----:B------:R-:W-:Y:S02]  /*27c0*/  FMUL.FTZ R193, R193, R218 ;  /* 0x000000dac1c17220 */ /* 0x000fe40000410000 */
[--C-:B-1----:R-:W-:Y:S01]  /*27d0*/  FFMA.FTZ R162, R161, UR5, -R14.reuse ;  /* 0x00000005a1a27c23 */ /* 0x102fe2000801080e */
[----:B------:R-:W-:Y:S01]  /*27e0*/  FFMA.FTZ R161, R163, UR5, -R14 ;  /* 0x00000005a3a17c23 */ /* 0x000fe2000801080e */
[C---:B------:R-:W-:Y:S01]  /*27f0*/  FSEL R14, R197.reuse, -INF , P2 ;  /* 0xff800000c50e7808 */ /* 0x040fe20001000000 */
[----:B----4-:R-:W-:Y:S01]  /*2800*/  FMUL.FTZ R221, R18, R221 ;  /* 0x000000dd12dd7220 */ /* 0x010fe20000410000 */
[----:B------:R-:W-:Y:S02]  /*2810*/  FFMA.FTZ R197, -R197, R197, 1 ;  /* 0x3f800000c5c57423 */ /* 0x000fe400000101c5 */
[----:B------:R-:W1:Y:S01]  /*2820*/  MUFU.EX2 R162, R162 ;  /* 0x000000a200a27308 */ /* 0x000e620000000800 */
[----:B------:R-:W-:Y:S01]  /*2830*/  FFMA.FTZ R163, R14, UR5, -R15 ;  /* 0x000000050ea37c23 */ /* 0x000fe2000801080f */
[--C-:B--2---:R-:W-:Y:S01]  /*2840*/  FADD.FTZ R219, R164, -R156.reuse ;  /* 0x8000009ca4db7221 */ /* 0x104fe20000010000 */
[----:B------:R-:W-:Y:S01]  /*2850*/  FADD.FTZ R166, R166, -R156 ;  /* 0x8000009ca6a67221 */ /* 0x000fe20000010000 */
[----:B------:R-:W-:Y:S01]  /*2860*/  FSEL R156, R199, -INF , P1 ;  /* 0xff800000c79c7808 */ /* 0x000fe20000800000 */
[----:B------:R-:W-:Y:S01]  /*2870*/  FMUL.FTZ R194, R194, R221 ;  /* 0x000000ddc2c27220 */ /* 0x000fe20000410000 */
[----:B------:R-:W-:Y:S01]  /*2880*/  FADD.FTZ R221, R167, -R157 ;  /* 0x8000009da7dd7221 */ /* 0x000fe20000010000 */
[----:B------:R-:W-:Y:S01]  /*2890*/  FSEL R167, R188, -INF , P1 ;  /* 0xff800000bca77808 */ /* 0x000fe20000800000 */
[----:B------:R-:W2:Y:S01]  /*28a0*/  MUFU.EX2 R161, R161 ;  /* 0x000000a100a17308 */ /* 0x000ea20000000800 */
[----:B------:R-:W-:Y:S01]  /*28b0*/  FFMA.FTZ R164, R156, UR5, -R15 ;  /* 0x000000059ca47c23 */ /* 0x000fe2000801080f */
[----:B------:R-:W-:Y:S01]  /*28c0*/  FFMA.FTZ R156, -R196, R196, 1 ;  /* 0x3f800000c49c7423 */ /* 0x000fe200000101c4 */
[----:B------:R-:W3:Y:S01]  /*28d0*/  LDS.64 R14, [R12+0x28280] ;  /* 0x028280000c0e7984 */ /* 0x000ee20000000a00 */
[----:B------:R-:W-:Y:S01]  /*28e0*/  FADD.FTZ R196, R165, -R157 ;  /* 0x8000009da5c47221 */ /* 0x000fe20000010000 */
[----:B------:R-:W-:Y:S01]  /*28f0*/  FFMA.FTZ R157, -R198, R198, 1 ;  /* 0x3f800000c69d7423 */ /* 0x000fe200000101c6 */
[----:B------:R-:W-:Y:S01]  /*2900*/  FSEL R165, R200, -INF , P2 ;  /* 0xff800000c8a57808 */ /* 0x000fe20001000000 */
[----:B------:R-:W-:Y:S01]  /*2910*/  FMUL.FTZ R198, R214, UR10 ;  /* 0x0000000ad6c67c20 */ /* 0x000fe20008410000 */
[----:B------:R-:W4:Y:S01]  /*2920*/  MUFU.EX2 R163, R163 ;  /* 0x000000a300a37308 */ /* 0x000f220000000800 */
[----:B------:R-:W-:Y:S01]  /*2930*/  FFMA.FTZ R199, -R199, R199, 1 ;  /* 0x3f800000c7c77423 */ /* 0x000fe200000101c7 */
[----:B-1----:R-:W-:Y:S01]  /*2940*/  FMUL.FTZ R219, R162, R219 ;  /* 0x000000dba2db7220 */ /* 0x002fe20000410000 */
[----:B------:R-:W-:-:S03]  /*2950*/  FMUL.FTZ R224, R19, R224 ;  /* 0x000000e013e07220 */ /* 0x000fc60000410000 */
[----:B------:R-:W-:Y:S01]  /*2960*/  FMUL.FTZ R156, R156, R219 ;  /* 0x000000db9c9c7220 */ /* 0x000fe20000410000 */
[----:B------:R-:W-:Y:S01]  /*2970*/  FMUL.FTZ R195, R195, R224 ;  /* 0x000000e0c3c37220 */ /* 0x000fe20000410000 */
[----:B------:R-:W1:Y:S01]  /*2980*/  MUFU.EX2 R164, R164 ;  /* 0x000000a400a47308 */ /* 0x000e620000000800 */
[----:B--2---:R-:W-:-:S03]  /*2990*/  FMUL.FTZ R166, R161, R166 ;  /* 0x000000a6a1a67220 */ /* 0x004fc60000410000 */
[----:B------:R-:W-:Y:S01]  /*29a0*/  F2FP.BF16.F32.PACK_AB R189, R195, R194 ;  /* 0x000000c2c3bd723e */ /* 0x000fe200000010ff */
[----:B------:R-:W-:Y:S01]  /*29b0*/  FMUL.FTZ R157, R157, R166 ;  /* 0x000000a69d9d7220 */ /* 0x000fe20000410000 */
[--C-:B------:R-:W-:Y:S01]  /*29c0*/  FFMA.FTZ R166, R165, UR5, -R20.reuse ;  /* 0x00000005a5a67c23 */ /* 0x100fe20008010814 */
[----:B------:R-:W-:Y:S01]  /*29d0*/  FFMA.FTZ R165, R167, UR5, -R20 ;  /* 0x00000005a7a57c23 */ /* 0x000fe20008010814 */
[----:B------:R-:W-:Y:S01]  /*29e0*/  MUFU.TANH R198, R198 ;  /* 0x000000c600c67308 */ /* 0x000fe20000002400 */
[C---:B----4-:R-:W-:Y:S01]  /*29f0*/  FMUL.FTZ R196, R163.reuse, R196 ;  /* 0x000000c4a3c47220 */ /* 0x050fe20000410000 */
[----:B------:R-:W-:-:S03]  /*2a00*/  F2FP.BF16.F32.PACK_AB R154, R163, R162 ;  /* 0x000000a2a39a723e */ /* 0x000fc600000010ff */
[----:B------:R-:W-:-:S03]  /*2a10*/  FMUL.FTZ R197, R197, R196 ;  /* 0x000000c4c5c57220 */ /* 0x000fc60000410000 */
[----:B------:R2:W4:Y:S01]  /*2a20*/  MUFU.EX2 R20, R166 ;  /* 0x000000a600147308 */ /* 0x0005220000000800 */
[----:B-1----:R-:W-:Y:S01]  /*2a30*/  FMUL.FTZ R214, R164, R221 ;  /* 0x000000dda4d67220 */ /* 0x002fe20000410000 */
[----:B------:R-:W-:Y:S02]  /*2a40*/  F2FP.BF16.F32.PACK_AB R190, R197, R156 ;  /* 0x0000009cc5be723e */ /* 0x000fe400000010ff */
[----:B------:R-:W-:Y:S01]  /*2a50*/  F2FP.BF16.F32.PACK_AB R156, R17, R13 ;  /* 0x0000000d119c723e */ /* 0x000fe200000010ff */
[----:B------:R-:W-:Y:S01]  /*2a60*/  FMUL.FTZ R196, R199, R214 ;  /* 0x000000d6c7c47220 */ /* 0x000fe20000410000 */
[----:B------:R-:W-:Y:S01]  /*2a70*/  FFMA.FTZ R199, -R200, R200, 1 ;  /* 0x3f800000c8c77423 */ /* 0x000fe200000101c8 */
[----:B------:R-:W-:Y:S01]  /*2a80*/  FFMA.FTZ R214, -R188, R188, 1 ;  /* 0x3f800000bcd67423 */ /* 0x000fe200000101bc */
[----:B------:R-:W1:Y:S01]  /*2a90*/  MUFU.EX2 R165, R165 ;  /* 0x000000a500a57308 */ /* 0x000e620000000800 */
[C---:B--2---:R-:W-:Y:S01]  /*2aa0*/  FSEL R166, R202.reuse, -INF , P1 ;  /* 0xff800000caa67808 */ /* 0x044fe20000800000 */
[----:B------:R-:W-:Y:S01]  /*2ab0*/  FFMA.FTZ R202, -R202, R202, 1 ;  /* 0x3f800000caca7423 */ /* 0x000fe200000101ca */
[--C-:B---3--:R-:W-:Y:S01]  /*2ac0*/  FADD.FTZ R167, R168, -R14.reuse ;  /* 0x8000000ea8a77221 */ /* 0x108fe20000010000 */
[----:B------:R-:W-:Y:S01]  /*2ad0*/  FADD.FTZ R170, R170, -R14 ;  /* 0x8000000eaaaa7221 */ /* 0x000fe20000010000 */
[----:B------:R-:W-:Y:S01]  /*2ae0*/  FSEL R14, R201, -INF , P2 ;  /* 0xff800000c90e7808 */ /* 0x000fe20001000000 */
[--C-:B------:R-:W-:Y:S01]  /*2af0*/  FADD.FTZ R169, R169, -R15.reuse ;  /* 0x8000000fa9a97221 */ /* 0x100fe20000010000 */
[----:B------:R-:W-:Y:S01]  /*2b00*/  FADD.FTZ R171, R171, -R15 ;  /* 0x8000000fabab7221 */ /* 0x000fe20000010000 */
[--C-:B------:R-:W-:Y:S01]  /*2b10*/  FFMA.FTZ R166, R166, UR5, -R21.reuse ;  /* 0x00000005a6a67c23 */ /* 0x100fe20008010815 */
[----:B------:R-:W-:Y:S01]  /*2b20*/  FFMA.FTZ R201, -R201, R201, 1 ;  /* 0x3f800000c9c97423 */ /* 0x000fe200000101c9 */
[----:B------:R-:W-:Y:S01]  /*2b30*/  FFMA.FTZ R168, R14, UR5, -R21 ;  /* 0x000000050ea87c23 */ /* 0x000fe20008010815 */
[----:B----4-:R-:W-:Y:S01]  /*2b40*/  FMUL.FTZ R14, R20, R167 ;  /* 0x000000a7140e7220 */ /* 0x010fe20000410000 */
[C---:B------:R-:W-:Y:S01]  /*2b50*/  FSEL R21, R204.reuse, -INF , P2 ;  /* 0xff800000cc157808 */ /* 0x040fe20001000000 */
[----:B------:R-:W-:Y:S01]  /*2b60*/  FFMA.FTZ R204, -R204, R204, 1 ;  /* 0x3f800000cccc7423 */ /* 0x000fe200000101cc */
[----:B------:R-:W2:Y:S01]  /*2b70*/  MUFU.EX2 R166, R166 ;  /* 0x000000a600a67308 */ /* 0x000ea20000000800 */
[----:B------:R-:W-:Y:S01]  /*2b80*/  FMUL.FTZ R199, R199, R14 ;  /* 0x0000000ec7c77220 */ /* 0x000fe20000410000 */
[----:B------:R-:W-:Y:S01]  /*2b90*/  FSEL R200, R215, -INF , P1 ;  /* 0xff800000d7c87808 */ /* 0x000fe20000800000 */
[----:B------:R-:W3:Y:S01]  /*2ba0*/  LDS.64 R14, [R12+0x282a0] ;  /* 0x0282a0000c0e7984 */ /* 0x000ee20000000a00 */
[----:B-1----:R-:W-:Y:S01]  /*2bb0*/  FMUL.FTZ R167, R165, R170 ;  /* 0x000000aaa5a77220 */ /* 0x002fe20000410000 */
[----:B------:R-:W-:Y:S01]  /*2bc0*/  FFMA.FTZ R21, R21, UR5, -R22 ;  /* 0x0000000515157c23 */ /* 0x000fe20008010816 */
[----:B------:R-:W-:Y:S01]  /*2bd0*/  FFMA.FTZ R215, -R215, R215, 1 ;  /* 0x3f800000d7d77423 */ /* 0x000fe200000101d7 */
[----:B------:R-:W-:Y:S01]  /*2be0*/  F2FP.BF16.F32.PACK_AB R191, R196, R157 ;  /* 0x0000009dc4bf723e */ /* 0x000fe200000010ff */
[----:B------:R-:W1:Y:S01]  /*2bf0*/  MUFU.EX2 R168, R168 ;  /* 0x000000a800a87308 */ /* 0x000e620000000800 */
[----:B------:R-:W-:Y:S01]  /*2c00*/  FMUL.FTZ R214, R214, R167 ;  /* 0x000000a7d6d67220 */ /* 0x000fe20000410000 */
[C---:B------:R-:W-:Y:S01]  /*2c10*/  FSEL R167, R206.reuse, -INF , P1 ;  /* 0xff800000cea77808 */ /* 0x040fe20000800000 */
[----:B------:R-:W-:Y:S01]  /*2c20*/  FFMA.FTZ R206, -R206, R206, 1 ;  /* 0x3f800000cece7423 */ /* 0x000fe200000101ce */
[----:B------:R-:W-:Y:S01]  /*2c30*/  IMAD R157, R4, 0x2000, R11 ;  /* 0x00002000049d7824 */ /* 0x000fe200078e020b */
[----:B------:R-:W-:-:S02]  /*2c40*/  F2FP.BF16.F32.PACK_AB R155, R164, R161 ;  /* 0x000000a1a49b723e */ /* 0x000fc400000010ff */
[----:B------:R-:W-:Y:S01]  /*2c50*/  FFMA.FTZ R167, R167, UR5, -R22 ;  /* 0x00000005a7a77c23 */ /* 0x000fe20008010816 */
[----:B------:R-:W4:Y:S01]  /*2c60*/  MUFU.EX2 R21, R21 ;  /* 0x0000001500157308 */ /* 0x000f220000000800 */
[C---:B------:R-:W-:Y:S01]  /*2c70*/  FSEL R22, R205.reuse, -INF , P2 ;  /* 0xff800000cd167808 */ /* 0x040fe20001000000 */
[C---:B--2---:R-:W-:Y:S01]  /*2c80*/  FMUL.FTZ R171, R166.reuse, R171 ;  /* 0x000000aba6ab7220 */ /* 0x044fe20000410000 */
[----:B------:R-:W-:Y:S01]  /*2c90*/  FFMA.FTZ R205, -R205, R205, 1 ;  /* 0x3f800000cdcd7423 */ /* 0x000fe200000101cd */
[----:B------:R-:W-:Y:S02]  /*2ca0*/  F2FP.BF16.F32.PACK_AB R165, R166, R165 ;  /* 0x000000a5a6a5723e */ /* 0x000fe400000010ff */
[----:B------:R-:W-:Y:S01]  /*2cb0*/  FMUL.FTZ R202, R202, R171 ;  /* 0x000000abcaca7220 */ /* 0x000fe20000410000 */
[----:B------:R-:W-:Y:S01]  /*2cc0*/  FSEL R171, R210, -INF , P1 ;  /* 0xff800000d2ab7808 */ /* 0x000fe20000800000 */
[----:B------:R-:W2:Y:S01]  /*2cd0*/  MUFU.EX2 R167, R167 ;  /* 0x000000a700a77308 */ /* 0x000ea20000000800 */
[----:B-1----:R-:W-:Y:S01]  /*2ce0*/  FMUL.FTZ R170, R168, R169 ;  /* 0x000000a9a8aa7220 */ /* 0x002fe20000410000 */
[----:B------:R-:W-:Y:S01]  /*2cf0*/  FFMA.FTZ R169, R22, UR5, -R23 ;  /* 0x0000000516a97c23 */ /* 0x000fe20008010817 */
[C---:B------:R-:W-:Y:S01]  /*2d00*/  FSEL R22, R207.reuse, -INF , P1 ;  /* 0xff800000cf167808 */ /* 0x040fe20000800000 */
[----:B------:R-:W-:Y:S01]  /*2d10*/  FFMA.FTZ R207, -R207, R207, 1 ;  /* 0x3f800000cfcf7423 */ /* 0x000fe200000101cf */
[----:B------:R-:W-:Y:S01]  /*2d20*/  FMUL.FTZ R201, R201, R170 ;  /* 0x000000aac9c97220 */ /* 0x000fe20000410000 */
[----:B------:R-:W-:-:S02]  /*2d30*/  F2FP.BF16.F32.PACK_AB R164, R168, R20 ;  /* 0x00000014a8a4723e */ /* 0x000fc400000010ff */
[----:B------:R-:W-:Y:S01]  /*2d40*/  FFMA.FTZ R170, R22, UR5, -R23 ;  /* 0x0000000516aa7c23 */ /* 0x000fe20008010817 */
[----:B------:R-:W-:Y:S01]  /*2d50*/  FSEL R23, R208, -INF , P2 ;  /* 0xff800000d0177808 */ /* 0x000fe20001000000 */
[----:B------:R-:W1:Y:S01]  /*2d60*/  MUFU.EX2 R169, R169 ;  /* 0x000000a900a97308 */ /* 0x000e620000000800 */
[----:B------:R-:W-:Y:S02]  /*2d70*/  FSEL R22, R220, -INF , P2 ;  /* 0xff800000dc167808 */ /* 0x000fe40001000000 */
[----:B------:R-:W-:Y:S01]  /*2d80*/  SHF.R.U32.HI R13, RZ, 0x4, R226 ;  /* 0x00000004ff0d7819 */ /* 0x000fe200000116e2 */
[--C-:B------:R-:W-:Y:S01]  /*2d90*/  FFMA.FTZ R23, R23, UR5, -R216.reuse ;  /* 0x0000000517177c23 */ /* 0x100fe200080108d8 */
[----:B------:R-:W-:Y:S02]  /*2da0*/  FFMA.FTZ R216, R171, UR5, -R216 ;  /* 0x00000005abd87c23 */ /* 0x000fe400080108d8 */
[----:B------:R-:W-:Y:S01]  /*2db0*/  LOP3.LUT R13, R13, 0x3fff, RZ, 0xc0, !PT ;  /* 0x00003fff0d0d7812 */ /* 0x000fe200078ec0ff */
[----:B------:R2:W-:Y:S01]  /*2dc0*/  MUFU.EX2 R171, R23 ;  /* 0x0000001700ab7308 */ /* 0x0005e20000000800 */
[--C-:B---3--:R-:W-:Y:S01]  /*2dd0*/  FADD.FTZ R172, R172, -R14.reuse ;  /* 0x8000000eacac7221 */ /* 0x108fe20000010000 */
[----:B------:R-:W-:Y:S01]  /*2de0*/  FADD.FTZ R174, R174, -R14 ;  /* 0x8000000eaeae7221 */ /* 0x000fe20000010000 */
[--C-:B------:R-:W-:Y:S01]  /*2df0*/  FADD.FTZ R188, R173, -R15.reuse ;  /* 0x8000000fadbc7221 */ /* 0x100fe20000010000 */
[----:B------:R-:W-:Y:S01]  /*2e00*/  FADD.FTZ R175, R175, -R15 ;  /* 0x8000000fafaf7221 */ /* 0x000fe20000010000 */
[----:B----4-:R-:W-:Y:S01]  /*2e10*/  FMUL.FTZ R173, R21, R172 ;  /* 0x000000ac15ad7220 */ /* 0x010fe20000410000 */
[----:B------:R-:W3:Y:S01]  /*2e20*/  LDS.64 R14, [R12+0x282c0] ;  /* 0x0282c0000c0e7984 */ /* 0x000ee20000000a00 */
[----:B------:R-:W-:Y:S01]  /*2e30*/  LOP3.LUT R13, R13, 0x10000, RZ, 0xfc, !PT ;  /* 0x000100000d0d7812 */ /* 0x000fe200078efcff */
[----:B------:R-:W4:Y:S01]  /*2e40*/  MUFU.EX2 R170, R170 ;  /* 0x000000aa00aa7308 */ /* 0x000f220000000800 */
[----:B------:R-:W-:Y:S01]  /*2e50*/  FMUL.FTZ R204, R204, R173 ;  /* 0x000000adcccc7220 */ /* 0x000fe20000410000 */
[----:B------:R-:W-:Y:S01]  /*2e60*/  FFMA.FTZ R173, R22, UR5, -R217 ;  /* 0x0000000516ad7c23 */ /* 0x000fe200080108d9 */
[----:B------:R-:W-:Y:S01]  /*2e70*/  FSEL R22, R211, -INF , P1 ;  /* 0xff800000d3167808 */ /* 0x000fe20000800000 */
[----:B--2---:R-:W-:Y:S01]  /*2e80*/  FMUL.FTZ R23, R167, R174 ;  /* 0x000000aea7177220 */ /* 0x004fe20000410000 */
[C---:B-1----:R-:W-:Y:S01]  /*2e90*/  FMUL.FTZ R188, R169.reuse, R188 ;  /* 0x000000bca9bc7220 */ /* 0x042fe20000410000 */
[----:B------:R-:W-:Y:S01]  /*2ea0*/  F2FP.BF16.F32.PACK_AB R166, R169, R21 ;  /* 0x00000015a9a6723e */ /* 0x000fe200000010ff */
[----:B------:R-:W-:-:S02]  /*2eb0*/  IMAD R13, R4, 0x400, R13 ;  /* 0x00000400040d7824 */ /* 0x000fc400078e020d */
[----:B------:R-:W-:Y:S01]  /*2ec0*/  FFMA.FTZ R174, R22, UR5, -R217 ;  /* 0x0000000516ae7c23 */ /* 0x000fe200080108d9 */
[----:B------:R-:W-:Y:S01]  /*2ed0*/  FMUL.FTZ R206, R206, R23 ;  /* 0x00000017cece7220 */ /* 0x000fe20000410000 */
[C---:B------:R-:W-:Y:S01]  /*2ee0*/  FSEL R217, R212.reuse, -INF , P2 ;  /* 0xff800000d4d97808 */ /* 0x040fe20001000000 */
[----:B------:R1:W2:Y:S01]  /*2ef0*/  LDS.64 R22, [R12+0x282e0] ;  /* 0x0282e0000c167984 */ /* 0x0002a20000000a00 */
[----:B------:R-:W-:Y:S01]  /*2f00*/  FMUL.FTZ R205, R205, R188 ;  /* 0x000000bccdcd7220 */ /* 0x000fe20000410000 */
[----:B------:R5:W1:Y:S01]  /*2f10*/  MUFU.EX2 R172, R216 ;  /* 0x000000d800ac7308 */ /* 0x000a620000000800 */
[----:B------:R-:W-:Y:S01]  /*2f20*/  FFMA.FTZ R212, -R212, R212, 1 ;  /* 0x3f800000d4d47423 */ /* 0x000fe200000101d4 */
[----:B------:R-:W-:Y:S01]  /*2f30*/  R2UR UR8, R13 ;  /* 0x000000000d0872ca */ /* 0x000fe200000e0000 */
[C---:B----4-:R-:W-:Y:S01]  /*2f40*/  FMUL.FTZ R188, R170.reuse, R175 ;  /* 0x000000afaabc7220 */ /* 0x050fe20000410000 */
[----:B------:R-:W-:Y:S02]  /*2f50*/  F2FP.BF16.F32.PACK_AB R194, R205, R204 ;  /* 0x000000cccdc2723e */ /* 0x000fe400000010ff */
[----:B------:R-:W-:-:S02]  /*2f60*/  F2FP.BF16.F32.PACK_AB R167, R170, R167 ;  /* 0x000000a7aaa7723e */ /* 0x000fc400000010ff */
[----:B------:R-:W4:Y:S01]  /*2f70*/  MUFU.EX2 R173, R173 ;  /* 0x000000ad00ad7308 */ /* 0x000f220000000800 */
[--C-:B-----5:R-:W-:Y:S01]  /*2f80*/  FFMA.FTZ R216, R217, UR5, -R222.reuse ;  /* 0x00000005d9d87c23 */ /* 0x120fe200080108de */
[C---:B------:R-:W-:Y:S01]  /*2f90*/  FSEL R217, R198.reuse, -INF , P1 ;  /* 0xff800000c6d97808 */ /* 0x040fe20000800000 */
[----:B------:R-:W-:Y:S01]  /*2fa0*/  FMUL.FTZ R207, R207, R188 ;  /* 0x000000bccfcf7220 */ /* 0x000fe20000410000 */
[C---:B------:R-:W-:Y:S01]  /*2fb0*/  FSEL R188, R213.reuse, -INF , P2 ;  /* 0xff800000d5bc7808 */ /* 0x040fe20001000000 */
[----:B------:R-:W-:Y:S01]  /*2fc0*/  FFMA.FTZ R198, -R198, R198, 1 ;  /* 0x3f800000c6c67423 */ /* 0x000fe200000101c6 */
[----:B------:R-:W-:Y:S01]  /*2fd0*/  FFMA.FTZ R213, -R213, R213, 1 ;  /* 0x3f800000d5d57423 */ /* 0x000fe200000101d5 */
[----:B------:R-:W-:Y:S01]  /*2fe0*/  FFMA.FTZ R175, R217, UR5, -R222 ;  /* 0x00000005d9af7c23 */ /* 0x000fe200080108de */
[----:B------:R-:W5:Y:S01]  /*2ff0*/  MUFU.EX2 R174, R174 ;  /* 0x000000ae00ae7308 */ /* 0x000f620000000800 */
[--C-:B------:R-:W-:Y:S01]  /*3000*/  FFMA.FTZ R188, R188, UR5, -R223.reuse ;  /* 0x00000005bcbc7c23 */ /* 0x100fe200080108df */
[----:B------:R-:W-:Y:S01]  /*3010*/  FFMA.FTZ R223, R200, UR5, -R223 ;  /* 0x00000005c8df7c23 */ /* 0x000fe200080108df */
[----:B------:R-:W-:-:S05]  /*3020*/  F2FP.BF16.F32.PACK_AB R195, R207, R206 ;  /* 0x000000cecfc3723e */ /* 0x000fca00000010ff */
[----:B------:R-:W-:Y:S01]  /*3030*/  MUFU.EX2 R175, R175 ;  /* 0x000000af00af7308 */ /* 0x000fe20000000800 */
[--C-:B---3--:R-:W-:Y:S01]  /*3040*/  FADD.FTZ R218, R176, -R14.reuse ;  /* 0x8000000eb0da7221 */ /* 0x108fe20000010000 */
[----:B------:R-:W-:Y:S01]  /*3050*/  FADD.FTZ R217, R178, -R14 ;  /* 0x8000000eb2d97221 */ /* 0x000fe20000010000 */
[----:B------:R-:W-:Y:S01]  /*3060*/  FADD.FTZ R219, R179, -R15 ;  /* 0x8000000fb3db7221 */ /* 0x000fe20000010000 */
[----:B------:R-:W-:Y:S01]  /*3070*/  FFMA.FTZ R178, -R220, R220, 1 ;  /* 0x3f800000dcb27423 */ /* 0x000fe200000101dc */
[----:B------:R-:W-:Y:S01]  /*3080*/  FMUL.FTZ R218, R171, R218 ;  /* 0x000000daabda7220 */ /* 0x000fe20000410000 */
[----:B------:R-:W-:Y:S01]  /*3090*/  FFMA.FTZ R176, -R210, R210, 1 ;  /* 0x3f800000d2b07423 */ /* 0x000fe200000101d2 */
[----:B-1----:R-:W-:Y:S01]  /*30a0*/  FMUL.FTZ R217, R172, R217 ;  /* 0x000000d9acd97220 */ /* 0x002fe20000410000 */
[----:B------:R1:W3:Y:S03]  /*30b0*/  MUFU.EX2 R12, R216 ;  /* 0x000000d8000c7308 */ /* 0x0002e60000000800 */
[----:B------:R-:W-:Y:S01]  /*30c0*/  FMUL.FTZ R176, R176, R217 ;  /* 0x000000d9b0b07220 */ /* 0x000fe20000410000 */
[--C-:B--2---:R-:W-:Y:S01]  /*30d0*/  FADD.FTZ R181, R181, -R23.reuse ;  /* 0x80000017b5b57221 */ /* 0x104fe20000010000 */
[----:B------:R-:W-:-:S03]  /*30e0*/  FADD.FTZ R183, R183, -R23 ;  /* 0x80000017b7b77221 */ /* 0x000fc60000010000 */
[----:B------:R5:W2:Y:S01]  /*30f0*/  MUFU.EX2 R200, R188 ;  /* 0x000000bc00c87308 */ /* 0x000aa20000000800 */
[----:B-1----:R-:W-:Y:S01]  /*3100*/  FADD.FTZ R216, R177, -R15 ;  /* 0x8000000fb1d87221 */ /* 0x002fe20000010000 */
[----:B------:R-:W-:Y:S01]  /*3110*/  FFMA.FTZ R15, -R208, R208, 1 ;  /* 0x3f800000d00f7423 */ /* 0x000fe200000101d0 */
[----:B------:R-:W-:Y:S02]  /*3120*/  FFMA.FTZ R177, -R211, R211, 1 ;  /* 0x3f800000d3b17423 */ /* 0x000fe400000101d3 */
[----:B----4-:R-:W-:Y:S01]  /*3130*/  FMUL.FTZ R179, R173, R216 ;  /* 0x000000d8adb37220 */ /* 0x010fe20000410000 */
[----:B------:R-:W-:Y:S02]  /*3140*/  FMUL.FTZ R15, R15, R218 ;  /* 0x000000da0f0f7220 */ /* 0x000fe40000410000 */
[----:B------:R-:W1:Y:S01]  /*3150*/  MUFU.EX2 R14, R223 ;  /* 0x000000df000e7308 */ /* 0x000e620000000800 */
[----:B------:R-:W-:Y:S01]  /*3160*/  FMUL.FTZ R178, R178, R179 ;  /* 0x000000b3b2b27220 */ /* 0x000fe20000410000 */
[--C-:B------:R-:W-:Y:S01]  /*3170*/  FADD.FTZ R179, R180, -R22.reuse ;  /* 0x80000016b4b37221 */ /* 0x100fe20000010000 */
[----:B------:R-:W-:Y:S01]  /*3180*/  FADD.FTZ R22, R182, -R22 ;  /* 0x80000016b6167221 */ /* 0x000fe20000010000 */
[----:B-----5:R-:W-:-:S02]  /*3190*/  FMUL.FTZ R188, R174, R219 ;  /* 0x000000dbaebc7220 */ /* 0x020fc40000410000 */
[----:B---3--:R-:W-:Y:S01]  /*31a0*/  FMUL.FTZ R179, R12, R179 ;  /* 0x000000b30cb37220 */ /* 0x008fe20000410000 */
[----:B------:R-:W-:Y:S01]  /*31b0*/  FMUL.FTZ R23, R175, R22 ;  /* 0x00000016af177220 */ /* 0x000fe20000410000 */
[----:B------:R-:W-:Y:S01]  /*31c0*/  FMUL.FTZ R177, R177, R188 ;  /* 0x000000bcb1b17220 */ /* 0x000fe20000410000 */
[----:B--2---:R-:W-:Y:S01]  /*31d0*/  FMUL.FTZ R22, R200, R181 ;  /* 0x000000b5c8167220 */ /* 0x004fe20000410000 */
[----:B------:R-:W-:Y:S01]  /*31e0*/  FMUL.FTZ R179, R212, R179 ;  /* 0x000000b3d4b37220 */ /* 0x000fe20000410000 */
[----:B------:R-:W-:Y:S01]  /*31f0*/  FMUL.FTZ R23, R198, R23 ;  /* 0x00000017c6177220 */ /* 0x000fe20000410000 */
[----:B------:R-:W-:Y:S01]  /*3200*/  F2FP.BF16.F32.PACK_AB R196, R178, R15 ;  /* 0x0000000fb2c4723e */ /* 0x000fe200000010ff */
[----:B------:R-:W-:Y:S01]  /*3210*/  FMUL.FTZ R22, R213, R22 ;  /* 0x00000016d5167220 */ /* 0x000fe20000410000 */
[----:B------:R-:W-:Y:S01]  /*3220*/  IMAD R15, R157, 0x2, R16 ;  /* 0x000000029d0f7824 */ /* 0x000fe200078e0210 */
[----:B------:R-:W-:Y:S01]  /*3230*/  F2FP.BF16.F32.PACK_AB R188, R193, R192 ;  /* 0x000000c0c1bc723e */ /* 0x000fe200000010ff */
[----:B-1----:R-:W-:Y:S01]  /*3240*/  FMUL.FTZ R180, R14, R183 ;  /* 0x000000b70eb47220 */ /* 0x002fe20000410000 */
[----:B------:R-:W-:-:S02]  /*3250*/  F2FP.BF16.F32.PACK_AB R192, R201, R199 ;  /* 0x000000c7c9c0723e */ /* 0x000fc400000010ff */
[----:B------:R-:W-:Y:S01]  /*3260*/  STSM.16.MT88.4 [R15+0x28800], R184 ;  /* 0x028800b80f007844 */ /* 0x000fe20000004200 */
[----:B------:R-:W-:Y:S01]  /*3270*/  F2FP.BF16.F32.PACK_AB R193, R202, R214 ;  /* 0x000000d6cac1723e */ /* 0x000fe200000010ff */
[----:B------:R-:W-:Y:S01]  /*3280*/  FMUL.FTZ R180, R215, R180 ;  /* 0x000000b4d7b47220 */ /* 0x000fe20000410000 */
[----:B------:R-:W-:Y:S01]  /*3290*/  F2FP.BF16.F32.PACK_AB R197, R177, R176 ;  /* 0x000000b0b1c5723e */ /* 0x000fe200000010ff */
[----:B------:R-:W-:Y:S01]  /*32a0*/  STSM.16.MT88.4 [R15+0x29000], R188 ;  /* 0x029000bc0f007844 */ /* 0x000fe20000004200 */
[----:B------:R-:W-:Y:S02]  /*32b0*/  F2FP.BF16.F32.PACK_AB R198, R22, R179 ;  /* 0x000000b316c6723e */ /* 0x000fe400000010ff */
[----:B------:R-:W-:Y:S01]  /*32c0*/  F2FP.BF16.F32.PACK_AB R199, R180, R23 ;  /* 0x00000017b4c7723e */ /* 0x000fe200000010ff */
[----:B------:R-:W-:Y:S01]  /*32d0*/  STSM.16.MT88.4 [R15+0x29800], R192 ;  /* 0x029800c00f007844 */ /* 0x000fe20000004200 */
[----:B------:R-:W-:Y:S02]  /*32e0*/  F2FP.BF16.F32.PACK_AB R157, R153, R152 ;  /* 0x00000098999d723e */ /* 0x000fe400000010ff */
[----:B------:R-:W-:Y:S01]  /*32f0*/  F2FP.BF16.F32.PACK_AB R152, R160, R203 ;  /* 0x000000cba098723e */ /* 0x000fe200000010ff */
[----:B------:R1:W-:Y:S01]  /*3300*/  STSM.16.MT88.4 [R15+0x2a000], R196 ;  /* 0x02a000c40f007844 */ /* 0x0003e20000004200 */
[----:B------:R-:W-:Y:S01]  /*3310*/  WARPGROUP.ARRIVE ;  /* 0x00000000000079c5 */ /* 0x000fe20000000000 */
[----:B------:R-:W-:-:S05]  /*3320*/  F2FP.BF16.F32.PACK_AB R153, R19, R18 ;  /* 0x000000121399723e */ /* 0x000fca00000010ff */
[----:B------:R-:W-:Y:S01]  /*3330*/  HGMMA.64x128x16.F32.BF16 R24, R156, gdesc[UR4].tnspB, R24, gsb0 ;  /* 0x41e000049c187df0 */ /* 0x000fe20008001818 */
[----:B------:R-:W-:Y:S01]  /*3340*/  UIADD3 UR6, UR4, 0x80, URZ ;  /* 0x0000008004067890 */ /* 0x000fe2000fffe03f */
[----:B------:R-:W-:Y:S01]  /*3350*/  UMOV UR7, 0x40000040 ;  /* 0x4000004000077882 */ /* 0x000fe20000000000 */
[----:B-1----:R-:W-:-:S05]  /*3360*/  IMAD R15, R8, 0x4000, R16 ;  /* 0x00004000080f7824 */ /* 0x002fca00078e0210 */
[----:B------:R-:W-:-:S13]  /*3370*/  R2UR UR5, R15 ;  /* 0x000000000f0572ca */ /* 0x000fda00000e0000 */
[----:B------:R-:W-:-:S04]  /*3380*/  USHF.R.U32.HI UR5, URZ, 0x4, UR5 ;  /* 0x000000043f057899 */ /* 0x000fc80008011605 */
[----:B------:R-:W-:-:S03]  /*3390*/  ULOP3.LUT UR9, UR5, 0x3fff, URZ, 0xc0, !UPT ;  /* 0x00003fff05097892 */ /* 0x000fc6000f8ec03f */
[----:B------:R-:W-:Y:S01]  /*33a0*/  UMOV UR5, 0x40000040 ;  /* 0x4000004000057882 */ /* 0x000fe20000000000 */
[----:B------:R-:W-:Y:S02]  /*33b0*/  WARPGROUP.DEPBAR.LE gsb0, 0x0 ;  /* 0x00008000000079c5 */ /* 0x000fe40000010000 */
[----:B------:R-:W-:-:S06]  /*33c0*/  WARPGROUP.ARRIVE ;  /* 0x00000000000079c5 */ /* 0x000fcc0000000000 */
[----:B------:R-:W-:Y:S01]  /*33d0*/  HGMMA.64x128x16.F32.BF16 R24, R152, gdesc[UR4].tnspB, R24, gsb0 ;  /* 0x41e0000498187df0 */ /* 0x000fe20008001818 */
[----:B------:R-:W-:Y:S01]  /*33e0*/  UIADD3 UR6, UR4, 0x100, URZ ;  /* 0x0000010004067890 */ /* 0x000fe2000fffe03f */
[----:B------:R-:W-:Y:S01]  /*33f0*/  UMOV UR7, 0x40000040 ;  /* 0x4000004000077882 */ /* 0x000fe20000000000 */
[----:B------:R-:W-:Y:S02]  /*3400*/  WARPGROUP.DEPBAR.LE gsb0, 0x0 ;  /* 0x00008000000079c5 */ /* 0x000fe40000010000 */
[----:B------:R-:W-:Y:S01]  /*3410*/  WARPGROUP.ARRIVE ;  /* 0x00000000000079c5 */ /* 0x000fe20000000000 */
[----:B------:R-:W-:Y:S02]  /*3420*/  F2FP.BF16.F32.PACK_AB R152, R173, R171 ;  /* 0x000000abad98723e */ /* 0x000fe400000010ff */
[----:B------:R-:W-:Y:S02]  /*3430*/  F2FP.BF16.F32.PACK_AB R153, R174, R172 ;  /* 0x000000acae99723e */ /* 0x000fe400000010ff */
[----:B------:R-:W-:-:S02]  /*3440*/  F2FP.BF16.F32.PACK_AB R154, R200, R12 ;  /* 0x0000000cc89a723e */ /* 0x000fc400000010ff */
[----:B------:R-:W-:Y:S01]  /*3450*/  HGMMA.64x128x16.F32.BF16 R24, R164, gdesc[UR4].tnspB, R24, gsb0 ;  /* 0x41e00004a4187df0 */ /* 0x000fe20008001818 */
[----:B------:R-:W-:Y:S01]  /*3460*/  F2FP.BF16.F32.PACK_AB R155, R14, R175 ;  /* 0x000000af0e9b723e */ /* 0x000fe200000010ff */
[----:B------:R-:W-:Y:S01]  /*3470*/  UIADD3 UR6, UR4, 0x180, URZ ;  /* 0x0000018004067890 */ /* 0x000fe2000fffe03f */
[----:B------:R-:W-:Y:S02]  /*3480*/  UMOV UR7, 0x40000040 ;  /* 0x4000004000077882 */ /* 0x000fe40000000000 */
[----:B------:R-:W-:Y:S01]  /*3490*/  UMOV UR4, UR8 ;  /* 0x0000000800047c82 */ /* 0x000fe20008000000 */
[----:B------:R-:W-:Y:S02]  /*34a0*/  WARPGROUP.DEPBAR.LE gsb0, 0x0 ;  /* 0x00008000000079c5 */ /* 0x000fe40000010000 */
[----:B------:R-:W-:-:S06]  /*34b0*/  WARPGROUP.ARRIVE ;  /* 0x00000000000079c5 */ /* 0x000fcc0000000000 */
[----:B------:R-:W-:Y:S01]  /*34c0*/  HGMMA.64x128x16.F32.BF16 R24, R152, gdesc[UR4].tnspB, R24, gsb0 ;  /* 0x41e0000498187df0 */ /* 0x000fe20008001818 */
[----:B------:R-:W-:Y:S01]  /*34d0*/  UMOV UR6, UR9 ;  /* 0x0000000900067c82 */ /* 0x000fe20008000000 */
[----:B------:R-:W-:Y:S01]  /*34e0*/  UMOV UR7, 0x40000040 ;  /* 0x4000004000077882 */ /* 0x000fe20000000000 */
[----:B------:R-:W-:Y:S02]  /*34f0*/  WARPGROUP.DEPBAR.LE gsb0, 0x0 ;  /* 0x00008000000079c5 */ /* 0x000fe40000010000 */
[----:B------:R-:W-:Y:S01]  /*3500*/  @!PT LDS RZ, [RZ] ;  /* 0x00000000fffff984 */ /* 0x000fe20000000800 */
[----:B------:R-:W-:Y:S01]  /*3510*/  @!PT LDS RZ, [RZ] ;  /* 0x00000000fffff984 */ /* 0x000fe20000000800 */
[----:B------:R-:W-:Y:S01]  /*3520*/  @!PT LDS RZ, [RZ] ;  /* 0x00000000fffff984 */ /* 0x000fe20000000800 */
[----:B------:R-:W-:Y:S01]  /*3530*/  @!PT LDS RZ, [RZ] ;  /* 0x00000000fffff984 */ /* 0x000fe20000000800 */
[----:B------:R1:W-:Y:S06]  /*3540*/  MEMBAR.ALL.CTA ;  /* 0x0000000000007992 */ /* 0x0003ec0000008000 */
[----:B-1----:R-:W1:Y:S02]  /*3550*/  FENCE.VIEW.ASYNC.S ;  /* 0x00000000000073c6 */ /* 0x002e640000000000 */
[----:B-1----:R-:W-:Y:S06]  /*3560*/  BAR.SYNC.DEFER_BLOCKING 0x9, 0x100 ;  /* 0x0244000000007b1d */ /* 0x002fec0000010000 */
[----:B------:R-:W-:-:S06]  /*3570*/  WARPGROUP.ARRIVE ;  /* 0x00000000000079c5 */ /* 0x000fcc0000000000 */
[----:B------:R-:W-:Y:S01]  /*3580*/  HGMMA.64x64x16.F32.BF16 R152, gdesc[UR4].tnspB, RZ, !UPT, gsb0 ;  /* 0x40e00000049879f0 */ /* 0x000fe2000c0018ff */
[----:B------:R-:W-:Y:S02]  /*3590*/  UIADD3 UR4, UR8, 0x2, URZ ;  /* 0x0000000208047890 */ /* 0x000fe4000fffe03f */
[----:B------:R-:W-:Y:S01]  /*35a0*/  UIADD3 UR6, UR9, 0x80, URZ ;  /* 0x0000008009067890 */ /* 0x000fe2000fffe03f */
[----:B------:R-:W-:Y:S01]  /*35b0*/  UMOV UR5, 0x40000040 ;  /* 0x4000004000057882 */ /* 0x000fe20000000000 */
[----:B------:R-:W-:Y:S01]  /*35c0*/  UMOV UR7, 0x40000040 ;  /* 0x4000004000077882 */ /* 0x000fe20000000000 */
[----:B------:R-:W-:Y:S02]  /*35d0*/  WARPGROUP.DEPBAR.LE gsb0, 0x0 ;  /* 0x00008000000079c5 */ /* 0x000fe40000010000 */
[----:B------:R-:W-:-:S06]  /*35e0*/  WARPGROUP.ARRIVE ;  /* 0x00000000000079c5 */ /* 0x000fcc0000000000 */
[----:B------:R-:W-:Y:S01]  /*35f0*/  HGMMA.64x64x16.F32.BF16 R152, gdesc[UR4].tnspB, R152, gsb0 ;  /* 0x40e00000049879f0 */ /* 0x000fe20008001898 */
        /* <DEDUP_REMOVED lines=41> */
[----:B------:R-:W-:Y:S03]  /*3890*/  HGMMA.64x64x16.F32.BF16 R152, gdesc[UR4].tnspB, R152, gsb0 ;  /* 0x40e00000049879f0 */ /* 0x000fe60008001898 */
[----:B------:R-:W-:Y:S02]  /*38a0*/  WARPGROUP.DEPBAR.LE gsb0, 0x0 ;  /* 0x00008000000079c5 */ /* 0x000fe40000010000 */
[----:B------:R-:W-:Y:S05]  /*38b0*/  @!P0 BRA `(.L_x_24) ;  /* 0x0000000000048947 */ /* 0x000fea0003800000 */
[----:B------:R-:W-:Y:S01]  /*38c0*/  BPT.TRAP 0x1 ;  /* 0x000000040000795c */ /* 0x000fe20000300000 */
.L_x_24:
[----:B------:R-:W-:Y:S01]  /*38d0*/  LOP3.LUT R13, R0, 0x2000000, RZ, 0xfc, !PT ;  /* 0x02000000000d7812 */ /* 0x000fe200078efcff */
[----:B------:R-:W-:Y:S01]  /*38e0*/  VIADD R0, R2, 0x30840 ;  /* 0x0003084002007836 */ /* 0x000fe20000000000 */
[----:B------:R-:W-:Y:S01]  /*38f0*/  UMOV UR7, 0x40000040 ;  /* 0x4000004000077882 */ /* 0x000fe20000000000 */
[----:B------:R-:W1:Y:S02]  /*3900*/  S2R R12, SR_TID.X ;  /* 0x00000000000c7919 */ /* 0x000e640000002100 */
[----:B------:R-:W-:Y:S01]  /*3910*/  IMAD R13, R4, 0x400, R13 ;  /* 0x00000400040d7824 */ /* 0x000fe200078e020d */
[----:B------:R-:W-:-:S04]  /*3920*/  PRMT R0, RZ, 0x654, R0 ;  /* 0x00000654ff007816 */ /* 0x000fc80000000000 */
[----:B------:R-:W-:Y:S01]  /*3930*/  R2UR UR4, R13 ;  /* 0x000000000d0472ca */ /* 0x000fe200000e0000 */
[----:B------:R2:W-:Y:S01]  /*3940*/  SYNCS.ARRIVE.TRANS64.RED.A1T0 RZ, [R0+URZ], RZ ;  /* 0x000000ff00ff79a7 */ /* 0x0005e2000810043f */
[----:B------:R-:W-:-:S11]  /*3950*/  WARPGROUP.ARRIVE ;  /* 0x00000000000079c5 */ /* 0x000fd60000000000 */
[----:B------:R-:W-:Y:S02]  /*3960*/  UMOV UR6, UR4 ;  /* 0x0000000400067c82 */ /* 0x000fe40008000000 */
[----:B------:R-:W-:Y:S01]  /*3970*/  HGMMA.64x128x16.F32.BF16 R88, R184, gdesc[UR4].tnspB, R88, gsb0 ;  /* 0x41e00004b8587df0 */ /* 0x000fe20008001858 */
[----:B------:R-:W-:Y:S01]  /*3980*/  UIADD3 UR6, UR4, 0x80, URZ ;  /* 0x0000008004067890 */ /* 0x000fe2000fffe03f */
[----:B------:R-:W-:Y:S01]  /*3990*/  UMOV UR7, 0x40000040 ;  /* 0x4000004000077882 */ /* 0x000fe20000000000 */
[----:B-1----:R-:W-:-:S05]  /*39a0*/  SHF.R.U32.HI R14, RZ, 0x7, R12 ;  /* 0x00000007ff0e7819 */ /* 0x002fca000001160c */
[C---:B------:R-:W-:Y:S02]  /*39b0*/  VIADD R12, R14.reuse, 0x9 ;  /* 0x000000090e0c7836 */ /* 0x040fe40000000000 */
[----:B--2---:R-:W-:Y:S01]  /*39c0*/  VIADD R0, R14, 0xc ;  /* 0x0000000c0e007836 */ /* 0x004fe20000000000 */
[----:B------:R-:W-:Y:S02]  /*39d0*/  WARPGROUP.DEPBAR.LE gsb0, 0x0 ;  /* 0x00008000000079c5 */ /* 0x000fe40000010000 */
[----:B------:R-:W-:-:S06]  /*39e0*/  WARPGROUP.ARRIVE ;  /* 0x00000000000079c5 */ /* 0x000fcc0000000000 */
[----:B------:R-:W-:Y:S01]  /*39f0*/  HGMMA.64x128x16.F32.BF16 R88, R188, gdesc[UR4].tnspB, R88, gsb0 ;  /* 0x41e00004bc587df0 */ /* 0x000fe20008001858 */
[----:B------:R-:W-:Y:S01]  /*3a00*/  UIADD3 UR6, UR4, 0x100, URZ ;  /* 0x0000010004067890 */ /* 0x000fe2000fffe03f */
[----:B------:R-:W-:Y:S01]  /*3a10*/  UMOV UR7, 0x40000040 ;  /* 0x4000004000077882 */ /* 0x000fe20000000000 */
[----:B------:R-:W-:Y:S01]  /*3a20*/  UIADD3 UR4, UR4, 0x180, URZ ;  /* 0x0000018004047890 */ /* 0x000fe2000fffe03f */
[----:B------:R-:W-:Y:S02]  /*3a30*/  WARPGROUP.DEPBAR.LE gsb0, 0x0 ;  /* 0x00008000000079c5 */ /* 0x000fe40000010000 */
[----:B------:R-:W-:-:S06]  /*3a40*/  WARPGROUP.ARRIVE ;  /* 0x00000000000079c5 */ /* 0x000fcc0000000000 */
[----:B------:R-:W-:Y:S01]  /*3a50*/  HGMMA.64x128x16.F32.BF16 R88, R192, gdesc[UR4].tnspB, R88, gsb0 ;  /* 0x41e00004c0587df0 */ /* 0x000fe20008001858 */
[----:B------:R-:W-:Y:S01]  /*3a60*/  UMOV UR6, UR4 ;  /* 0x0000000400067c82 */ /* 0x000fe20008000000 */
[----:B------:R-:W-:Y:S01]  /*3a70*/  UMOV UR7, 0x40000040 ;  /* 0x4000004000077882 */ /* 0x000fe20000000000 */
[----:B------:R-:W-:Y:S02]  /*3a80*/  WARPGROUP.DEPBAR.LE gsb0, 0x0 ;  /* 0x00008000000079c5 */ /* 0x000fe40000010000 */
[----:B------:R-:W-:-:S07]  /*3a90*/  WARPGROUP.ARRIVE ;  /* 0x00000000000079c5 */ /* 0x000fce0000000000 */
[----:B------:R-:W-:Y:S03]  /*3aa0*/  HGMMA.64x128x16.F32.BF16 R88, R196, gdesc[UR4].tnspB, R88, gsb0 ;  /* 0x41e00004c4587df0 */ /* 0x000fe60008001858 */
[----:B------:R-:W-:Y:S02]  /*3ab0*/  WARPGROUP.DEPBAR.LE gsb0, 0x0 ;  /* 0x00008000000079c5 */ /* 0x000fe40000010000 */
[----:B------:R1:W-:Y:S06]  /*3ac0*/  BAR.SYNC.DEFER_BLOCKING R12, 0xa0 ;  /* 0x0002800c0000751d */ /* 0x0003ec0000010000 */
[----:B------:R1:W-:Y:S04]  /*3ad0*/  STS.128 [R3+0x10000], R152 ;  /* 0x0100009803007388 */ /* 0x0003e80000000c00 */
[----:B------:R1:W-:Y:S04]  /*3ae0*/  STS.128 [R3+0x10800], R156 ;  /* 0x0108009c03007388 */ /* 0x0003e80000000c00 */
[----:B------:R1:W-:Y:S04]  /*3af0*/  STS.128 [R3+0x11000], R160 ;  /* 0x011000a003007388 */ /* 0x0003e80000000c00 */
[----:B------:R1:W-:Y:S04]  /*3b00*/  STS.128 [R3+0x11800], R164 ;  /* 0x011800a403007388 */ /* 0x0003e80000000c00 */
[----:B------:R1:W-:Y:S04]  /*3b10*/  STS.128 [R3+0x12000], R168 ;  /* 0x012000a803007388 */ /* 0x0003e80000000c00 */
[----:B------:R1:W-:Y:S04]  /*3b20*/  STS.128 [R3+0x12800], R172 ;  /* 0x012800ac03007388 */ /* 0x0003e80000000c00 */
[----:B------:R1:W-:Y:S04]  /*3b30*/  STS.128 [R3+0x13000], R176 ;  /* 0x013000b003007388 */ /* 0x0003e80000000c00 */
[----:B------:R1:W-:Y:S01]  /*3b40*/  STS.128 [R3+0x13800], R180 ;  /* 0x013800b403007388 */ /* 0x0003e20000000c00 */
[----:B------:R-:W-:Y:S01]  /*3b50*/  @!PT LDS RZ, [RZ] ;  /* 0x00000000fffff984 */ /* 0x000fe20000000800 */
[----:B------:R-:W-:Y:S01]  /*3b60*/  @!PT LDS RZ, [RZ] ;  /* 0x00000000fffff984 */ /* 0x000fe20000000800 */
[----:B------:R-:W-:Y:S01]  /*3b70*/  @!PT LDS RZ, [RZ] ;  /* 0x00000000fffff984 */ /* 0x000fe20000000800 */
[----:B------:R-:W-:Y:S01]  /*3b80*/  @!PT LDS RZ, [RZ] ;  /* 0x00000000fffff984 */ /* 0x000fe20000000800 */
[----:B------:R2:W-:Y:S06]  /*3b90*/  MEMBAR.ALL.CTA ;  /* 0x0000000000007992 */ /* 0x0005ec0000008000 */
[----:B--2---:R-:W2:Y:S02]  /*3ba0*/  FENCE.VIEW.ASYNC.S ;  /* 0x00000000000073c6 */ /* 0x004ea40000000000 */
[----:B--2---:R1:W-:Y:S06]  /*3bb0*/  BAR.ARV R0, 0xa0 ;  /* 0x000280000000751d */ /* 0x0043ec0000002000 */
[----:B------:R-:W-:Y:S05]  /*3bc0*/  @!P0 BRA `(.L_x_25) ;  /* 0x0000000000048947 */ /* 0x000fea0003800000 */
[----:B------:R-:W-:Y:S01]  /*3bd0*/  BPT.TRAP 0x1 ;  /* 0x000000040000795c */ /* 0x000fe20000300000 */
.L_x_25:
[----:B------:R-:W-:Y:S02]  /*3be0*/  VIADD R6, R6, 0x1 ;  /* 0x0000000106067836 */ /* 0x000fe40000000000 */
[----:B------:R-:W-:Y:S02]  /*3bf0*/  VIADD R4, R4, 0x1 ;  /* 0x0000000104047836 */ /* 0x000fe40000000000 */
[----:B------:R-:W-:Y:S01]  /*3c00*/  VIADD R2, R2, 0x30820 ;  /* 0x0003082002027836 */ /* 0x000fe20000000000 */
[----:B------:R-:W-:Y:S02]  /*3c10*/  ISETP.GE.AND P1, PT, R6, R10, PT ;  /* 0x0000000a0600720c */ /* 0x000fe40003f26270 */
[----:B------:R-:W-:Y:S02]  /*3c20*/  ISETP.NE.AND P0, PT, R4, 0x2, PT ;  /* 0x000000020400780c */ /* 0x000fe40003f05270 */
[----:B------:R-:W-:Y:S02]  /*3c30*/  PRMT R2, RZ, 0x654, R2 ;  /* 0x00000654ff027816 */ /* 0x000fe40000000002 */
[----:B-1----:R-:W-:-:S02]  /*3c40*/  SEL R0, RZ, 0x1, P0 ;  /* 0x00000001ff007807 */ /* 0x002fc40000000000 */
[----:B------:R3:W-:Y:S01]  /*3c50*/  SYNCS.ARRIVE.TRANS64.RED.A1T0 RZ, [R2+URZ], RZ ;  /* 0x000000ff02ff79a7 */ /* 0x0007e2000810043f */
[----:B------:R-:W-:Y:S02]  /*3c60*/  SEL R4, R4, RZ, P0 ;  /* 0x000000ff04047207 */ /* 0x000fe40000000000 */
[----:B------:R-:W-:Y:S02]  /*3c70*/  LOP3.LUT R5, R5, R0, RZ, 0x3c, !PT ;  /* 0x0000000005057212 */ /* 0x000fe400078e3cff */
[----:B------:R-:W-:Y:S05]  /*3c80*/  @!P1 BRA `(.L_x_26) ;  /* 0xffffffd400b09947 */ /* 0x000fea000383ffff */
.L_x_15:
[----:B------:R-:W-:Y:S01]  /*3c90*/  LOP3.LUT P0, RZ, R16, 0x3ff, RZ, 0xc0, !PT ;  /* 0x000003ff10ff7812 */ /* 0x000fe2000780c0ff */
[----:B------:R-:W-:Y:S02]  /*3ca0*/  ULDC UR4, c[0x0][0x740] ;  /* 0x0001d00000047ab9 */ /* 0x000fe40000000800 */
[----:B------:R-:W-:Y:S01]  /*3cb0*/  FMUL.FTZ R88, R88, UR4 ;  /* 0x0000000458587c20 */ /* 0x000fe20008410000 */
        /* <DEDUP_REMOVED lines=63> */
[----:B------:R-:W-:Y:S06]  /*40b0*/  @!P0 BRA `(.L_x_27) ;  /* 0x0000000000408947 */ /* 0x000fec0003800000 */
[----:B------:R-:W-:Y:S01]  /*40c0*/  MOV R0, 0x0 ;  /* 0x0000000000007802 */ /* 0x000fe20000000f00 */
[----:B------:R-:W-:Y:S01]  /*40d0*/  ULDC.64 UR4, c[0x4][0x90] ;  /* 0x0100240000047ab9 */ /* 0x000fe20000000a00 */
[----:B------:R-:W-:Y:S01]  /*40e0*/  ULDC.64 UR6, c[0x4][0x98] ;  /* 0x0100260000067ab9 */ /* 0x000fe20000000a00 */
[----:B------:R-:W-:Y:S01]  /*40f0*/  IMAD.U32 R4, RZ, RZ, UR4 ;  /* 0x00000004ff047e24 */ /* 0x000fe2000f8e00ff */
[----:B---3--:R3:W4:Y:S01]  /*4100*/  LDC.64 R2, c[0x4][R0] ;  /* 0x0100000000027b82 */ /* 0x0087220000000a00 */
        /* <DEDUP_REMOVED lines=8> */
[----:B-1-3--:R-:W-:-:S07]  /*4190*/  IMAD.MOV.U32 R13, RZ, RZ, RZ ;  /* 0x000000ffff0d7224 */ /* 0x00afce00078e00ff */
[----:B------:R-:W-:-:S07]  /*41a0*/  LEPC R20, `(.L_x_27) ;  /* 0x000000001014794e */ /* 0x000fce0000000000 */
[----:B--2-4-:R-:W-:Y:S05]  /*41b0*/  CALL.ABS.NOINC R2 ;  /* 0x0000000002007343 */ /* 0x014fea0003c00000 */
.L_x_27:
[----:B------:R-:W-:-:S05]  /*41c0*/  VIADD R17, R16, 0x8000 ;  /* 0x0000800010117836 */ /* 0x000fca0000000000 */
[----:B------:R-:W-:-:S13]  /*41d0*/  LOP3.LUT P0, RZ, R17, 0x3ff, RZ, 0xc0, !PT ;  /* 0x000003ff11ff7812 */ /* 0x000fda000780c0ff */
[----:B------:R-:W-:Y:S05]  /*41e0*/  @!P0 BRA `(.L_x_28) ;  /* 0x0000000000408947 */ /* 0x000fea0003800000 */
        /* <DEDUP_REMOVED lines=16> */
.L_x_28:
[----:B------:R-:W-:-:S13]  /*42f0*/  LOP3.LUT P6, RZ, R16, 0x3ff, RZ, 0xc0, !PT ;  /* 0x000003ff10ff7812 */ /* 0x000fda00078cc0ff */
[----:B------:R-:W-:Y:S05]  /*4300*/  @!P6 BRA `(.L_x_29) ;  /* 0x000000000040e947 */ /* 0x000fea0003800000 */
[----:B------:R-:W-:Y:S01]  /*4310*/  MOV R0, 0x0 ;  /* 0x0000000000007802 */ /* 0x000fe20000000f00 */
[----:B------:R-:W-:Y:S01]  /*4320*/  ULDC.64 UR4, c[0x4][0x90] ;  /* 0x0100240000047ab9 */ /* 0x000fe20000000a00 */
[----:B------:R-:W-:Y:S01]  /*4330*/  ULDC.64 UR6, c[0x4][0x98] ;  /* 0x0100260000067ab9 */ /* 0x000fe20000000a00 */
[----:B------:R-:W-:Y:S01]  /*4340*/  IMAD.U32 R4, RZ, RZ, UR4 ;  /* 0x00000004ff047e24 */ /* 0x000fe2000f8e00ff */
[----:B---3--:R3:W4:Y:S01]  /*4350*/  LDC.64 R2, c[0x4][R0] ;  /* 0x0100000000027b82 */ /* 0x0087220000000a00 */
[----:B------:R-:W-:Y:S01]  /*4360*/  MOV R5, UR5 ;  /* 0x0000000500057c02 */ /* 0x000fe20008000f00 */
        /* <DEDUP_REMOVED lines=10> */
.L_x_29:
        /* <DEDUP_REMOVED lines=18> */
.L_x_30:
[----:B------:R-:W4:Y:S01]  /*4530*/  S2R R0, SR_TID.X ;  /* 0x0000000000007919 */ /* 0x000f220000002100 */
[----:B------:R-:W-:Y:S02]  /*4540*/  F2FP.BF16.F32.PACK_AB R24, R25, R24 ;  /* 0x000000181918723e */ /* 0x000fe400000010ff */
[----:B------:R-:W-:Y:S01]  /*4550*/  F2FP.BF16.F32.PACK_AB R25, R27, R26 ;  /* 0x0000001a1b19723e */ /* 0x000fe200000010ff */
[----:B------:R-:W5:Y:S01]  /*4560*/  S2R R3, SR_TID.X ;  /* 0x0000000000037919 */ /* 0x000f620000002100 */
[----:B------:R-:W-:Y:S02]  /*4570*/  F2FP.BF16.F32.PACK_AB R32, R33, R32 ;  /* 0x000000202120723e */ /* 0x000fe400000010ff */
[----:B------:R-:W-:Y:S01]  /*4580*/  F2FP.BF16.F32.PACK_AB R26, R29, R28 ;  /* 0x0000001c1d1a723e */ /* 0x000fe200000010ff */
[----:B------:R-:W-:Y:S01]  /*4590*/  BAR.SYNC.DEFER_BLOCKING 0x1, 0x100 ;  /* 0x0044000000007b1d */ /* 0x000fe20000010000 */
[----:B------:R-:W-:Y:S02]  /*45a0*/  F2FP.BF16.F32.PACK_AB R27, R31, R30 ;  /* 0x0000001e1f1b723e */ /* 0x000fe400000010ff */
[----:B------:R-:W-:-:S02]  /*45b0*/  F2FP.BF16.F32.PACK_AB R33, R35, R34 ;  /* 0x000000222321723e */ /* 0x000fc400000010ff */
[----:B------:R-:W-:Y:S02]  /*45c0*/  F2FP.BF16.F32.PACK_AB R40, R41, R40 ;  /* 0x000000282928723e */ /* 0x000fe400000010ff */
[----:B------:R-:W-:Y:S02]  /*45d0*/  F2FP.BF16.F32.PACK_AB R34, R37, R36 ;  /* 0x000000242522723e */ /* 0x000fe400000010ff */
[----:B------:R-:W-:Y:S02]  /*45e0*/  F2FP.BF16.F32.PACK_AB R35, R39, R38 ;  /* 0x000000262723723e */ /* 0x000fe400000010ff */
[----:B------:R-:W-:Y:S02]  /*45f0*/  F2FP.BF16.F32.PACK_AB R41, R43, R42 ;  /* 0x0000002a2b29723e */ /* 0x000fe400000010ff */
[----:B------:R-:W-:Y:S02]  /*4600*/  F2FP.BF16.F32.PACK_AB R48, R49, R48 ;  /* 0x000000303130723e */ /* 0x000fe400000010ff */
[----:B------:R-:W-:-:S02]  /*4610*/  F2FP.BF16.F32.PACK_AB R42, R45, R44 ;  /* 0x0000002c2d2a723e */ /* 0x000fc400000010ff */
[----:B------:R-:W-:Y:S02]  /*4620*/  F2FP.BF16.F32.PACK_AB R43, R47, R46 ;  /* 0x0000002e2f2b723e */ /* 0x000fe400000010ff */
[----:B------:R-:W-:Y:S02]  /*4630*/  F2FP.BF16.F32.PACK_AB R49, R51, R50 ;  /* 0x000000323331723e */ /* 0x000fe400000010ff */
[----:B------:R-:W-:Y:S02]  /*4640*/  F2FP.BF16.F32.PACK_AB R56, R57, R56 ;  /* 0x000000383938723e */ /* 0x000fe400000010ff */
[----:B------:R-:W-:Y:S01]  /*4650*/  F2FP.BF16.F32.PACK_AB R50, R53, R52 ;  /* 0x000000343532723e */ /* 0x000fe200000010ff */
[----:B----4-:R-:W-:Y:S01]  /*4660*/  VIADD R7, R0, 0xffffff80 ;  /* 0xffffff8000077836 */ /* 0x010fe20000000000 */
[----:B------:R-:W-:Y:S02]  /*4670*/  F2FP.BF16.F32.PACK_AB R51, R55, R54 ;  /* 0x000000363733723e */ /* 0x000fe400000010ff */
[----:B------:R-:W-:Y:S01]  /*4680*/  F2FP.BF16.F32.PACK_AB R57, R59, R58 ;  /* 0x0000003a3b39723e */ /* 0x000fe200000010ff */
[----:B-----5:R-:W-:Y:S01]  /*4690*/  VIADD R3, R3, 0xffffff80 ;  /* 0xffffff8003037836 */ /* 0x020fe20000000000 */
[----:B---3--:R-:W-:-:S02]  /*46a0*/  SHF.R.S32.HI R2, RZ, 0x1f, R7 ;  /* 0x0000001fff027819 */ /* 0x008fc40000011407 */
[----:B------:R-:W-:Y:S02]  /*46b0*/  F2FP.BF16.F32.PACK_AB R64, R65, R64 ;  /* 0x000000404140723e */ /* 0x000fe400000010ff */
[----:B------:R-:W-:Y:S02]  /*46c0*/  LEA.HI R0, R2, R7, RZ, 0x4 ;  /* 0x0000000702007211 */ /* 0x000fe400078f20ff */
[----:B------:R-:W-:Y:S02]  /*46d0*/  SHF.R.S32.HI R4, RZ, 0x1f, R3 ;  /* 0x0000001fff047819 */ /* 0x000fe40000011403 */
[----:B------:R-:W-:Y:S02]  /*46e0*/  LOP3.LUT R0, R0, 0xfffffff0, RZ, 0xc0, !PT ;  /* 0xfffffff000007812 */ /* 0x000fe400078ec0ff */
[----:B------:R-:W-:Y:S02]  /*46f0*/  LEA.HI R4, R4, R3, RZ, 0x4 ;  /* 0x0000000304047211 */ /* 0x000fe400078f20ff */
[----:B------:R-:W-:Y:S01]  /*4700*/  LEA.HI R2, R2, R7, RZ, 0x5 ;  /* 0x0000000702027211 */ /* 0x000fe200078f28ff */
[----:B------:R-:W-:Y:S01]  /*4710*/  IMAD.IADD R0, R7, 0x1, -R0 ;  /* 0x0000000107007824 */ /* 0x000fe200078e0a00 */
[----:B--2---:R-:W-:-:S02]  /*4720*/  SHF.R.S32.HI R9, RZ, 0x4, R4 ;  /* 0x00000004ff097819 */ /* 0x004fc40000011404 */
[----:B------:R-:W-:Y:S01]  /*4730*/  SHF.R.S32.HI R6, RZ, 0x5, R2 ;  /* 0x00000005ff067819 */ /* 0x000fe20000011402 */
[----:B------:R-:W-:Y:S01]  /*4740*/  IMAD.MOV.U32 R2, RZ, RZ, 0x40 ;  /* 0x00000040ff027424 */ /* 0x000fe200078e00ff */
[----:B------:R-:W-:Y:S02]  /*4750*/  SHF.R.S32.HI R3, RZ, 0x1f, R0 ;  /* 0x0000001fff037819 */ /* 0x000fe40000011400 */
[----:B------:R-:W-:Y:S02]  /*4760*/  LEA.HI R4, R4, R9, RZ, 0x1 ;  /* 0x0000000904047211 */ /* 0x000fe400078f08ff */
[----:B------:R-:W-:Y:S02]  /*4770*/  LEA.HI R3, R3, R0, RZ, 0x3 ;  /* 0x0000000003037211 */ /* 0x000fe400078f18ff */
[----:B------:R-:W-:Y:S02]  /*4780*/  LOP3.LUT R4, R4, 0xfffffffe, RZ, 0xc0, !PT ;  /* 0xfffffffe04047812 */ /* 0x000fe400078ec0ff */
[C---:B------:R-:W-:Y:S01]  /*4790*/  LOP3.LUT R5, R3.reuse, 0xfffffff8, RZ, 0xc0, !PT ;  /* 0xfffffff803057812 */ /* 0x040fe200078ec0ff */
[----:B------:R-:W-:Y:S01]  /*47a0*/  IMAD.SHL.U32 R3, R3, 0x40, RZ ;  /* 0x0000004003037824 */ /* 0x000fe200078e00ff */
[----:B------:R-:W-:Y:S01]  /*47b0*/  F2FP.BF16.F32.PACK_AB R58, R61, R60 ;  /* 0x0000003c3d3a723e */ /* 0x000fe200000010ff */
[----:B------:R-:W-:Y:S01]  /*47c0*/  IMAD.IADD R4, R9, 0x1, -R4 ;  /* 0x0000000109047824 */ /* 0x000fe200078e0a04 */
[----:B------:R-:W-:Y:S01]  /*47d0*/  F2FP.BF16.F32.PACK_AB R59, R63, R62 ;  /* 0x0000003e3f3b723e */ /* 0x000fe200000010ff */
[----:B------:R-:W-:Y:S01]  /*47e0*/  IMAD.IADD R5, R0, 0x1, -R5 ;  /* 0x0000000100057824 */ /* 0x000fe200078e0a05 */
[----:B------:R-:W-:Y:S01]  /*47f0*/  LOP3.LUT R3, R3, 0x7ffffe00, RZ, 0xc0, !PT ;  /* 0x7ffffe0003037812 */ /* 0x000fe200078ec0ff */
[----:B------:R-:W-:Y:S01]  /*4800*/  IMAD.SHL.U32 R7, R4, 0x8, RZ ;  /* 0x0000000804077824 */ /* 0x000fe200078e00ff */
[----:B------:R-:W-:Y:S01]  /*4810*/  F2FP.BF16.F32.PACK_AB R65, R67, R66 ;  /* 0x000000424341723e */ /* 0x000fe200000010ff */
[C---:B------:R-:W-:Y:S01]  /*4820*/  IMAD.SHL.U32 R0, R5.reuse, 0x40, RZ ;  /* 0x0000004005007824 */ /* 0x040fe200078e00ff */
[----:B------:R-:W-:Y:S01]  /*4830*/  R2P PR, R5, 0x6 ;  /* 0x0000000605007804 */ /* 0x000fe20000000000 */
[----:B------:R-:W-:Y:S01]  /*4840*/  IMAD R3, R6, 0x400, R3 ;  /* 0x0000040006037824 */ /* 0x000fe200078e0203 */
[----:B------:R-:W-:Y:S01]  /*4850*/  F2FP.BF16.F32.PACK_AB R72, R73, R72 ;  /* 0x000000484948723e */ /* 0x000fe200000010ff */
[----:B------:R-:W2:Y:S01]  /*4860*/  SHFL.IDX PT, R5, R6, RZ, 0x1f ;  /* 0x00001fff06057589 */ /* 0x000ea200000e0000 */
[----:B------:R-:W-:-:S02]  /*4870*/  LOP3.LUT R0, R0, 0x1c0, RZ, 0xc0, !PT ;  /* 0x000001c000007812 */ /* 0x000fc400078ec0ff */
[----:B------:R-:W-:Y:S02]  /*4880*/  SEL R2, R2, 0xffffffc0, !P2 ;  /* 0xffffffc002027807 */ /* 0x000fe40005000000 */
[----:B------:R-:W-:Y:S02]  /*4890*/  LOP3.LUT R7, R0, 0x8, R7, 0xf8, !PT ;  /* 0x0000000800077812 */ /* 0x000fe400078ef807 */
[----:B------:R-:W-:Y:S02]  /*48a0*/  SHF.R.U32.HI R0, RZ, 0x3, R0 ;  /* 0x00000003ff007819 */ /* 0x000fe40000011600 */
[----:B------:R-:W-:Y:S02]  /*48b0*/  F2FP.BF16.F32.PACK_AB R66, R69, R68 ;  /* 0x000000444542723e */ /* 0x000fe400000010ff */
[----:B------:R-:W-:Y:S02]  /*48c0*/  LOP3.LUT R0, R7, R0, RZ, 0x3c, !PT ;  /* 0x0000000007007212 */ /* 0x000fe400078e3cff */
[----:B------:R-:W-:-:S02]  /*48d0*/  F2FP.BF16.F32.PACK_AB R67, R71, R70 ;  /* 0x000000464743723e */ /* 0x000fc400000010ff */
[----:B------:R-:W-:Y:S01]  /*48e0*/  F2FP.BF16.F32.PACK_AB R73, R75, R74 ;  /* 0x0000004a4b49723e */ /* 0x000fe200000010ff */
[----:B------:R-:W-:Y:S01]  /*48f0*/  IMAD.IADD R3, R0, 0x1, R3 ;  /* 0x0000000100037824 */ /* 0x000fe200078e0203 */
[----:B------:R-:W-:Y:S01]  /*4900*/  F2FP.BF16.F32.PACK_AB R80, R81, R80 ;  /* 0x000000505150723e */ /* 0x000fe200000010ff */
[----:B------:R-:W-:Y:S01]  /*4910*/  IMAD.MOV.U32 R0, RZ, RZ, 0x20 ;  /* 0x00000020ff007424 */ /* 0x000fe200078e00ff */
[----:B------:R-:W-:Y:S01]  /*4920*/  F2FP.BF16.F32.PACK_AB R74, R77, R76 ;  /* 0x0000004c4d4a723e */ /* 0x000fe200000010ff */
[----:B------:R-:W-:Y:S01]  /*4930*/  IMAD R3, R3, 0x2, R16 ;  /* 0x0000000203037824 */ /* 0x000fe200078e0210 */
[----:B------:R-:W-:Y:S02]  /*4940*/  F2FP.BF16.F32.PACK_AB R75, R79, R78 ;  /* 0x0000004e4f4b723e */ /* 0x000fe400000010ff */
[----:B------:R-:W-:Y:S02]  /*4950*/  SEL R0, R0, 0xffffffe0, !P1 ;  /* 0xffffffe000007807 */ /* 0x000fe40004800000 */
[--C-:B------:R-:W-:Y:S01]  /*4960*/  IADD3 R4, R2, 0x8000, R3.reuse ;  /* 0x0000800002047810 */ /* 0x100fe20007ffe003 */
[----:B------:R3:W-:Y:S01]  /*4970*/  STSM.16.M88.4 [R3+0x8000], R24 ;  /* 0x0080001803007844 */ /* 0x0007e20000000200 */
[----:B------:R-:W-:-:S02]  /*4980*/  IADD3 R0, R0, 0x8000, R3 ;  /* 0x0000800000007810 */ /* 0x000fc40007ffe003 */
[----:B------:R-:W-:Y:S02]  /*4990*/  F2FP.BF16.F32.PACK_AB R81, R83, R82 ;  /* 0x000000525351723e */ /* 0x000fe400000010ff */
[----:B------:R-:W-:Y:S01]  /*49a0*/  F2FP.BF16.F32.PACK_AB R88, R89, R88 ;  /* 0x000000585958723e */ /* 0x000fe200000010ff */
[----:B------:R-:W-:Y:S01]  /*49b0*/  IMAD.IADD R2, R0, 0x1, R2 ;  /* 0x0000000100027824 */ /* 0x000fe200078e0202 */
[----:B------:R3:W-:Y:S01]  /*49c0*/  STSM.16.M88.4 [R0], R32 ;  /* 0x0000002000007844 */ /* 0x0007e20000000200 */
[----:B------:R-:W-:Y:S02]  /*49d0*/  F2FP.BF16.F32.PACK_AB R82, R85, R84 ;  /* 0x000000545552723e */ /* 0x000fe400000010ff */
[----:B------:R-:W-:Y:S01]  /*49e0*/  F2FP.BF16.F32.PACK_AB R83, R87, R86 ;  /* 0x000000565753723e */ /* 0x000fe200000010ff */
[----:B------:R3:W-:Y:S01]  /*49f0*/  STSM.16.M88.4 [R4], R40 ;  /* 0x0000002804007844 */ /* 0x0007e20000000200 */
[----:B------:R-:W-:Y:S02]  /*4a00*/  F2FP.BF16.F32.PACK_AB R89, R91, R90 ;  /* 0x0000005a5b59723e */ /* 0x000fe400000010ff */
[----:B------:R-:W-:Y:S01]  /*4a10*/  F2FP.BF16.F32.PACK_AB R96, R97, R96 ;  /* 0x000000606160723e */ /* 0x000fe200000010ff */
[----:B------:R3:W-:Y:S01]  /*4a20*/  STSM.16.M88.4 [R2], R48 ;  /* 0x0000003002007844 */ /* 0x0007e20000000200 */
[----:B------:R-:W-:-:S02]  /*4a30*/  F2FP.BF16.F32.PACK_AB R90, R93, R92 ;  /* 0x0000005c5d5a723e */ /* 0x000fc400000010ff */
[----:B------:R-:W-:Y:S01]  /*4a40*/  F2FP.BF16.F32.PACK_AB R91, R95, R94 ;  /* 0x0000005e5f5b723e */ /* 0x000fe200000010ff */
[----:B------:R3:W-:Y:S01]  /*4a50*/  STSM.16.M88.4 [R3+0xc000], R56 ;  /* 0x00c0003803007844 */ /* 0x0007e20000000200 */
[----:B------:R-:W-:Y:S02]  /*4a60*/  F2FP.BF16.F32.PACK_AB R97, R99, R98 ;  /* 0x000000626361723e */ /* 0x000fe400000010ff */
[----:B------:R-:W-:Y:S01]  /*4a70*/  F2FP.BF16.F32.PACK_AB R104, R105, R104 ;  /* 0x000000686968723e */ /* 0x000fe200000010ff */
[----:B------:R3:W-:Y:S01]  /*4a80*/  STSM.16.M88.4 [R0+0x4000], R64 ;  /* 0x0040004000007844 */ /* 0x0007e20000000200 */
[----:B------:R-:W-:Y:S02]  /*4a90*/  F2FP.BF16.F32.PACK_AB R98, R101, R100 ;  /* 0x000000646562723e */ /* 0x000fe400000010ff */
[----:B------:R-:W-:Y:S01]  /*4aa0*/  F2FP.BF16.F32.PACK_AB R99, R103, R102 ;  /* 0x000000666763723e */ /* 0x000fe200000010ff */
[----:B------:R3:W-:Y:S01]  /*4ab0*/  STSM.16.M88.4 [R4+0x4000], R72 ;  /* 0x0040004804007844 */ /* 0x0007e20000000200 */
[----:B------:R-:W-:-:S02]  /*4ac0*/  F2FP.BF16.F32.PACK_AB R105, R107, R106 ;  /* 0x0000006a6b69723e */ /* 0x000fc400000010ff */
[----:B------:R-:W-:Y:S01]  /*4ad0*/  F2FP.BF16.F32.PACK_AB R112, R113, R112 ;  /* 0x000000707170723e */ /* 0x000fe200000010ff */
[----:B------:R3:W-:Y:S01]  /*4ae0*/  STSM.16.M88.4 [R2+0x4000], R80 ;  /* 0x0040005002007844 */ /* 0x0007e20000000200 */
[----:B------:R-:W-:Y:S02]  /*4af0*/  F2FP.BF16.F32.PACK_AB R106, R109, R108 ;  /* 0x0000006c6d6a723e */ /* 0x000fe400000010ff */
[----:B------:R-:W-:Y:S01]  /*4b00*/  F2FP.BF16.F32.PACK_AB R107, R111, R110 ;  /* 0x0000006e6f6b723e */ /* 0x000fe200000010ff */
[----:B------:R3:W-:Y:S01]  /*4b10*/  STSM.16.M88.4 [R3], R88 ;  /* 0x0000005803007844 */ /* 0x0007e20000000200 */
[----:B------:R-:W-:Y:S02]  /*4b20*/  F2FP.BF16.F32.PACK_AB R113, R115, R114 ;  /* 0x000000727371723e */ /* 0x000fe400000010ff */
[----:B------:R-:W-:Y:S01]  /*4b30*/  F2FP.BF16.F32.PACK_AB R120, R121, R120 ;  /* 0x000000787978723e */ /* 0x000fe200000010ff */
[----:B------:R3:W-:Y:S01]  /*4b40*/  STSM.16.M88.4 [R0+-0x8000], R96 ;  /* 0xff80006000007844 */ /* 0x0007e20000000200 */
[----:B------:R-:W-:-:S02]  /*4b50*/  F2FP.BF16.F32.PACK_AB R114, R117, R116 ;  /* 0x000000747572723e */ /* 0x000fc400000010ff */
[----:B------:R-:W-:Y:S01]  /*4b60*/  F2FP.BF16.F32.PACK_AB R115, R119, R118 ;  /* 0x000000767773723e */ /* 0x000fe200000010ff */
[----:B------:R3:W-:Y:S01]  /*4b70*/  STSM.16.M88.4 [R4+-0x8000], R104 ;  /* 0xff80006804007844 */ /* 0x0007e20000000200 */
[----:B------:R-:W-:Y:S02]  /*4b80*/  F2FP.BF16.F32.PACK_AB R121, R123, R122 ;  /* 0x0000007a7b79723e */ /* 0x000fe400000010ff */
[----:B------:R-:W-:Y:S01]  /*4b90*/  F2FP.BF16.F32.PACK_AB R128, R129, R128 ;  /* 0x000000808180723e */ /* 0x000fe200000010ff */
[----:B------:R3:W-:Y:S01]  /*4ba0*/  STSM.16.M88.4 [R2+-0x8000], R112 ;  /* 0xff80007002007844 */ /* 0x0007e20000000200 */
[----:B------:R-:W-:Y:S02]  /*4bb0*/  F2FP.BF16.F32.PACK_AB R122, R125, R124 ;  /* 0x0000007c7d7a723e */ /* 0x000fe400000010ff */
[----:B------:R-:W-:Y:S02]  /*4bc0*/  F2FP.BF16.F32.PACK_AB R123, R127, R126 ;  /* 0x0000007e7f7b723e */ /* 0x000fe400000010ff */
[----:B------:R-:W-:-:S02]  /*4bd0*/  F2FP.BF16.F32.PACK_AB R129, R131, R130 ;  /* 0x000000828381723e */ /* 0x000fc400000010ff */
[----:B------:R-:W-:Y:S01]  /*4be0*/  F2FP.BF16.F32.PACK_AB R136, R137, R136 ;  /* 0x000000888988723e */ /* 0x000fe200000010ff */
[----:B------:R3:W-:Y:S01]  /*4bf0*/  STSM.16.M88.4 [R3+0x4000], R120 ;  /* 0x0040007803007844 */ /* 0x0007e20000000200 */
[----:B------:R-:W-:Y:S02]  /*4c00*/  F2FP.BF16.F32.PACK_AB R130, R133, R132 ;  /* 0x000000848582723e */ /* 0x000fe400000010ff */
[----:B------:R-:W-:Y:S02]  /*4c10*/  F2FP.BF16.F32.PACK_AB R131, R135, R134 ;  /* 0x000000868783723e */ /* 0x000fe400000010ff */
[----:B------:R-:W-:Y:S02]  /*4c20*/  F2FP.BF16.F32.PACK_AB R137, R139, R138 ;  /* 0x0000008a8b89723e */ /* 0x000fe400000010ff */
[----:B------:R-:W-:Y:S01]  /*4c30*/  F2FP.BF16.F32.PACK_AB R144, R145, R144 ;  /* 0x000000909190723e */ /* 0x000fe200000010ff */
[----:B------:R3:W-:Y:S01]  /*4c40*/  STSM.16.M88.4 [R0+-0x4000], R128 ;  /* 0xffc0008000007844 */ /* 0x0007e20000000200 */
[----:B------:R-:W-:-:S02]  /*4c50*/  F2FP.BF16.F32.PACK_AB R138, R141, R140 ;  /* 0x0000008c8d8a723e */ /* 0x000fc400000010ff */
[----:B------:R-:W-:Y:S02]  /*4c60*/  F2FP.BF16.F32.PACK_AB R139, R143, R142 ;  /* 0x0000008e8f8b723e */ /* 0x000fe400000010ff */
[----:B------:R-:W-:Y:S02]  /*4c70*/  F2FP.BF16.F32.PACK_AB R145, R147, R146 ;  /* 0x000000929391723e */ /* 0x000fe400000010ff */
[----:B------:R-:W-:Y:S01]  /*4c80*/  F2FP.BF16.F32.PACK_AB R146, R149, R148 ;  /* 0x000000949592723e */ /* 0x000fe200000010ff */
[----:B------:R3:W-:Y:S01]  /*4c90*/  STSM.16.M88.4 [R4+-0x4000], R136 ;  /* 0xffc0008804007844 */ /* 0x0007e20000000200 */
[----:B------:R-:W-:Y:S02]  /*4ca0*/  F2FP.BF16.F32.PACK_AB R147, R151, R150 ;  /* 0x000000969793723e */ /* 0x000fe400000010ff */
[----:B--2---:R-:W-:-:S03]  /*4cb0*/  ISETP.NE.AND P0, PT, R5, 0x7, PT ;  /* 0x000000070500780c */ /* 0x004fc60003f05270 */
[----:B------:R3:W-:Y:S01]  /*4cc0*/  STSM.16.M88.4 [R2+-0x4000], R144 ;  /* 0xffc0009002007844 */ /* 0x0007e20000000200 */
[----:B------:R-:W-:Y:S01]  /*4cd0*/  @!PT LDS RZ, [RZ] ;  /* 0x00000000fffff984 */ /* 0x000fe20000000800 */
[----:B------:R-:W-:Y:S01]  /*4ce0*/  @!PT LDS RZ, [RZ] ;  /* 0x00000000fffff984 */ /* 0x000fe20000000800 */
[----:B------:R-:W-:Y:S01]  /*4cf0*/  @!PT LDS RZ, [RZ] ;  /* 0x00000000fffff984 */ /* 0x000fe20000000800 */
[----:B------:R2:W-:Y:S06]  /*4d00*/  MEMBAR.ALL.CTA ;  /* 0x0000000000007992 */ /* 0x0005ec0000008000 */
[----:B--2---:R-:W2:Y:S02]  /*4d10*/  FENCE.VIEW.ASYNC.S ;  /* 0x00000000000073c6 */ /* 0x004ea40000000000 */
[----:B--2---:R-:W-:Y:S06]  /*4d20*/  BAR.ARV 0x1, 0x120 ;  /* 0x0044800000007b1d */ /* 0x004fec0000002000 */
[----:B------:R-:W-:Y:S05]  /*4d30*/  @P0 BRA `(.L_x_31) ;  /* 0x0000000000840947 */ /* 0x000fea0003800000 */
[----:B------:R-:W-:Y:S01]  /*4d40*/  BAR.SYNC.DEFER_BLOCKING 0x1, 0x120 ;  /* 0x0044800000007b1d */ /* 0x000fe20000010000 */
[----:B------:R-:W-:-:S05]  /*4d50*/  ELECT P0, URZ, PT ;  /* 0x00000000003f782f */ /* 0x000fca0003800000 */
[----:B------:R-:W-:Y:S08]  /*4d60*/  BSSY B0, `(.L_x_31) ;  /* 0x000001e000007945 */ /* 0x000ff00003800000 */
[----:B------:R-:W-:Y:S05]  /*4d70*/  @!P0 BRA `(.L_x_32) ;  /* 0x0000000000708947 */ /* 0x000fea0003800000 */
[----:B------:R-:W2:Y:S01]  /*4d80*/  S2UR UR10, SR_CTAID.X ;  /* 0x00000000000a79c3 */ /* 0x000ea20000002500 */
[----:B------:R-:W-:Y:S01]  /*4d90*/  R2UR UR13, R16 ;  /* 0x00000000100d72ca */ /* 0x000fe200000e0000 */
[----:B------:R-:W-:Y:S01]  /*4da0*/  ULDC.64 UR6, c[0x0][0x198] ;  /* 0x0000660000067ab9 */ /* 0x000fe20000000a00 */
[----:B------:R-:W-:Y:S01]  /*4db0*/  UMOV UR9, URZ ;  /* 0x0000003f00097c82 */ /* 0x000fe20008000000 */
[----:B------:R-:W-:Y:S02]  /*4dc0*/  UIADD3 UR4, UP0, UR6, 0x770, URZ ;  /* 0x0000077006047890 */ /* 0x000fe4000ff1e03f */
[----:B------:R-:W-:Y:S02]  /*4dd0*/  UIADD3 UR6, UP1, UR6, 0x670, URZ ;  /* 0x0000067006067890 */ /* 0x000fe4000ff3e03f */
[----:B------:R-:W4:Y:S01]  /*4de0*/  S2UR UR11, SR_CTAID.Y ;  /* 0x00000000000b79c3 */ /* 0x000f220000002600 */
[----:B------:R-:W-:Y:S02]  /*4df0*/  UIADD3.X UR5, URZ, UR7, URZ, UP0, !UPT ;  /* 0x000000073f057290 */ /* 0x000fe400087fe43f */
[----:B------:R-:W-:Y:S01]  /*4e00*/  UIADD3.X UR7, URZ, UR7, URZ, UP1, !UPT ;  /* 0x000000073f077290 */ /* 0x000fe20008ffe43f */
[----:B------:R-:W-:-:S02]  /*4e10*/  UMOV UR25, 0x40 ;  /* 0x0000004000197882 */ /* 0x000fc40000000000 */
[----:B------:R-:W-:Y:S02]  /*4e20*/  UIADD3 UR8, UR13, 0x8000, URZ ;  /* 0x000080000d087890 */ /* 0x000fe4000fffe03f */
[----:B------:R-:W5:Y:S01]  /*4e30*/  S2UR UR12, SR_CTAID.Z ;  /* 0x00000000000c79c3 */ /* 0x000f620000002700 */
[----:B------:R-:W-:Y:S02]  /*4e40*/  UIADD3 UR24, UR13, 0xc000, URZ ;  /* 0x0000c0000d187890 */ /* 0x000fe4000fffe03f */
[----:B------:R-:W-:Y:S01]  /*4e50*/  UIADD3 UR16, UR13, 0x4000, URZ ;  /* 0x000040000d107890 */ /* 0x000fe2000fffe03f */
[----:B------:R-:W-:Y:S01]  /*4e60*/  UMOV UR17, 0x40 ;  /* 0x0000004000117882 */ /* 0x000fe20000000000 */
[----:B--2---:R-:W-:-:S07]  /*4e70*/  USHF.L.U32 UR10, UR10, 0x7, URZ ;  /* 0x000000070a0a7899 */ /* 0x004fce000800063f */
[----:B------:R-:W-:Y:S01]  /*4e80*/  UMOV UR26, UR10 ;  /* 0x0000000a001a7c82 */ /* 0x000fe20008000000 */
[----:B----4-:R-:W-:Y:S01]  /*4e90*/  UMOV UR27, UR11 ;  /* 0x0000000b001b7c82 */ /* 0x010fe20008000000 */
[----:B------:R-:W-:Y:S01]  /*4ea0*/  UMOV UR19, UR11 ;  /* 0x0000000b00137c82 */ /* 0x000fe20008000000 */
[----:B------:R-:W-:Y:S01]  /*4eb0*/  UMOV UR18, UR10 ;  /* 0x0000000a00127c82 */ /* 0x000fe20008000000 */
[----:B-----5:R-:W-:Y:S01]  /*4ec0*/  UMOV UR28, UR12 ;  /* 0x0000000c001c7c82 */ /* 0x020fe20008000000 */
[----:B------:R2:W-:Y:S01]  /*4ed0*/  UTMASTG.4D [UR8], [UR4] ;  /* 0x00000008040073b5 */ /* 0x0005e20008018000 */
[----:B------:R-:W-:Y:S01]  /*4ee0*/  UMOV UR20, UR12 ;  /* 0x0000000c00147c82 */ /* 0x000fe20008000000 */
[----:B------:R4:W-:Y:S01]  /*4ef0*/  UTMASTG.4D [UR24], [UR4] ;  /* 0x00000018040073b5 */ /* 0x0009e20008018000 */
[----:B--2---:R-:W-:Y:S02]  /*4f00*/  UMOV UR8, UR13 ;  /* 0x0000000d00087c82 */ /* 0x004fe40008000000 */
[----:B------:R4:W-:Y:S01]  /*4f10*/  UTMASTG.4D [UR8], [UR6] ;  /* 0x00000008060073b5 */ /* 0x0009e20008018000 */
[----:B------:R4:W-:Y:S02]  /*4f20*/  UTMASTG.4D [UR16], [UR6] ;  /* 0x00000010060073b5 */ /* 0x0009e40008018000 */
[----:B----4-:R0:W-:Y:S02]  /*4f30*/  UTMACMDFLUSH ;  /* 0x00000000000079b7 */ /* 0x0101e40000000000 */
.L_x_32:
[----:B------:R-:W-:Y:S05]  /*4f40*/  BSYNC B0 ;  /* 0x0000000000007941 */ /* 0x000fea0003800000 */
.L_x_31:
[----:B------:R-:W-:-:S04]  /*4f50*/  DEPBAR.LE SB0, 0x0 ;  /* 0x000080000000791a */ /* 0x000fc80000000000 */
[----:B------:R-:W-:Y:S05]  /*4f60*/  BRA `(.L_x_7) ;  /* 0x00000028001c7947 */ /* 0x000fea0003800000 */
.L_x_5:
[----:B------:R-:W-:-:S08]  /*4f70*/  NOP ;  /* 0x0000000000007918 */ /* 0x000fd00000000000 */
[----:B------:R-:W1:-:S00]  /*4f80*/  USETMAXREG.DEALLOC.CTAPOOL 0x18 ;  /* 0x00000018000079c8 */ /* 0x000e4000080e0500 */
[----:B-1----:R-:W-:Y:S01]  /*4f90*/  LOP3.LUT R2, R0, 0x3, RZ, 0xc0, !PT ;  /* 0x0000000300027812 */ /* 0x002fe200078ec0ff */
[----:B------:R-:W-:-:S05]  /*4fa0*/  IMAD.MOV.U32 R0, RZ, RZ, RZ ;  /* 0x000000ffff007224 */ /* 0x000fca00078e00ff */
[----:B------:R-:W1:Y:S02]  /*4fb0*/  SHFL.IDX PT, R2, R2, RZ, 0x1f ;  /* 0x00001fff02027589 */ /* 0x000e6400000e0000 */
[----:B-1----:R-:W-:-:S13]  /*4fc0*/  ISETP.NE.AND P0, PT, R2, RZ, PT ;  /* 0x000000ff0200720c */ /* 0x002fda0003f05270 */
[----:B------:R-:W-:Y:S05]  /*4fd0*/  @!P0 BRA `(.L_x_33) ;  /* 0x0000000800b08947 */ /* 0x000fea0003800000 */
[----:B------:R-:W-:-:S13]  /*4fe0*/  ISETP.NE.AND P0, PT, R2, 0x1, PT ;  /* 0x000000010200780c */ /* 0x000fda0003f05270 */
[----:B------:R-:W-:Y:S05]  /*4ff0*/  @P0 BRA `(.L_x_7) ;  /* 0x0000002400f80947 */ /* 0x000fea0003800000 */
[----:B------:R-:W1:Y:S02]  /*5000*/  S2UR UR11, SR_CTAID.Z ;  /* 0x00000000000b79c3 */ /* 0x000e640000002700 */
[----:B-1----:R-:W-:-:S13]  /*5010*/  ISETP.LE.AND P0, PT, RZ, UR11, PT ;  /* 0x0000000bff007c0c */ /* 0x002fda000bf03270 */
[----:B------:R-:W-:Y:S05]  /*5020*/  @!P0 BRA `(.L_x_7) ;  /* 0x0000002400ec8947 */ /* 0x000fea0003800000 */
[----:B------:R-:W1:Y:S01]  /*5030*/  S2UR UR7, SR_CTAID.Y ;  /* 0x00000000000779c3 */ /* 0x000e620000002600 */
[----:B------:R-:W-:Y:S01]  /*5040*/  ULDC.64 UR8, c[0x0][0x2d8] ;  /* 0x0000b60000087ab9 */ /* 0x000fe20000000a00 */
[----:B------:R-:W-:-:S06]  /*5050*/  ELECT P0, URZ, PT ;  /* 0x00000000003f782f */ /* 0x000fcc0003800000 */
[----:B------:R-:W2:Y:S01]  /*5060*/  LDC R2, c[0x0][0x280] ;  /* 0x0000a000ff027b82 */ /* 0x000ea20000000800 */
[----:B-1----:R-:W-:-:S04]  /*5070*/  USHF.R.S32.HI UR4, URZ, 0x1f, UR7 ;  /* 0x0000001f3f047899 */ /* 0x002fc80008011407 */
[----:B------:R-:W-:Y:S02]  /*5080*/  UIMAD UR6, UR4, UR8, URZ ;  /* 0x00000008040672a4 */ /* 0x000fe4000f8e023f */
[----:B------:R-:W-:Y:S01]  /*5090*/  UIMAD.WIDE.U32 UR4, UR7, UR8, URZ ;  /* 0x00000008070472a5 */ /* 0x000fe2000f8e003f */
[----:B--2---:R-:W-:Y:S01]  /*50a0*/  ISETP.GE.AND P1, PT, R2, 0x1, PT ;  /* 0x000000010200780c */ /* 0x004fe20003f26270 */
[----:B------:R-:W-:Y:S02]  /*50b0*/  UIMAD UR7, UR7, UR9, UR6 ;  /* 0x00000009070772a4 */ /* 0x000fe4000f8e0206 */
[----:B------:R-:W-:Y:S01]  /*50c0*/  USHF.R.S32.HI UR6, URZ, 0x1f, UR11 ;  /* 0x0000001f3f067899 */ /* 0x000fe2000801140b */
[----:B------:R-:W-:Y:S01]  /*50d0*/  ULDC.64 UR8, c[0x0][0x2e0] ;  /* 0x0000b80000087ab9 */ /* 0x000fe20000000a00 */
[----:B------:R-:W-:Y:S02]  /*50e0*/  UIADD3 UR5, UR5, UR7, URZ ;  /* 0x0000000705057290 */ /* 0x000fe4000fffe03f */
[----:B------:R-:W-:-:S04]  /*50f0*/  UIMAD UR6, UR6, UR8, URZ ;  /* 0x00000008060672a4 */ /* 0x000fc8000f8e023f */
[----:B------:R-:W-:Y:S02]  /*5100*/  UIMAD UR10, UR11, UR9, UR6 ;  /* 0x000000090b0a72a4 */ /* 0x000fe4000f8e0206 */
[----:B------:R-:W-:Y:S01]  /*5110*/  UIMAD.WIDE.U32 UR6, UR11, UR8, UR4 ;  /* 0x000000080b0672a5 */ /* 0x000fe2000f8e0004 */
[----:B------:R-:W-:Y:S11]  /*5120*/  @!P1 BRA `(.L_x_7) ;  /* 0x0000002400ac9947 */ /* 0x000ff60003800000 */
[C---:B------:R-:W-:Y:S01]  /*5130*/  VIADD R0, R2.reuse, 0x3f ;  /* 0x0000003f02007836 */ /* 0x040fe20000000000 */
[----:B------:R-:W-:Y:S01]  /*5140*/  ISETP.GE.AND P1, PT, R2, 0x41, PT ;  /* 0x000000410200780c */ /* 0x000fe20003f26270 */
[----:B------:R-:W-:Y:S01]  /*5150*/  UIADD3 UR10, UR7, UR10, URZ ;  /* 0x0000000a070a7290 */ /* 0x000fe2000fffe03f */
[----:B------:R-:W-:Y:S02]  /*5160*/  UMOV UR5, URZ ;  /* 0x0000003f00057c82 */ /* 0x000fe40008000000 */
[----:B------:R-:W-:-:S04]  /*5170*/  SHF.R.S32.HI R3, RZ, 0x1f, R0 ;  /* 0x0000001fff037819 */ /* 0x000fc80000011400 */
[----:B------:R-:W-:-:S04]  /*5180*/  LEA.HI R3, R3, R0, RZ, 0x6 ;  /* 0x0000000003037211 */ /* 0x000fc800078f30ff */
[----:B------:R-:W-:-:S04]  /*5190*/  SHF.R.S32.HI R0, RZ, 0x6, R3 ;  /* 0x00000006ff007819 */ /* 0x000fc80000011403 */
[----:B------:R-:W-:-:S04]  /*51a0*/  VIMNMX R0, R0, 0x1, !PT ;  /* 0x0000000100007848 */ /* 0x000fc80007fe0100 */
[----:B------:R-:W-:Y:S01]  /*51b0*/  LOP3.LUT R3, R0, 0x1, RZ, 0xc0, !PT ;  /* 0x0000000100037812 */ /* 0x000fe200078ec0ff */
[----:B------:R-:W-:Y:S06]  /*51c0*/  @!P1 BRA `(.L_x_34) ;  /* 0x0000000400789947 */ /* 0x000fec0003800000 */
[----:B------:R-:W-:Y:S01]  /*51d0*/  ULDC.64 UR16, c[0x0][0x2c0] ;  /* 0x0000b00000107ab9 */ /* 0x000fe20000000a00 */
[----:B------:R-:W-:Y:S01]  /*51e0*/  IMAD.IADD R0, R0, 0x1, -R3 ;  /* 0x0000000100007824 */ /* 0x000fe200078e0a03 */
[----:B------:R-:W-:Y:S01]  /*51f0*/  ULEA UR16, UP0, UR6, UR16, 0x2 ;  /* 0x0000001006107291 */ /* 0x000fe2000f80103f */
[----:B------:R-:W-:Y:S01]  /*5200*/  UMOV UR4, URZ ;  /* 0x0000003f00047c82 */ /* 0x000fe20008000000 */
[----:B------:R-:W-:Y:S02]  /*5210*/  UMOV UR5, URZ ;  /* 0x0000003f00057c82 */ /* 0x000fe40008000000 */
[----:B------:R-:W-:Y:S02]  /*5220*/  ULEA.HI.X UR17, UR6, UR17, UR10, 0x2, UP0 ;  /* 0x0000001106117291 */ /* 0x000fe400080f140a */
[----:B------:R-:W-:Y:S02]  /*5230*/  UIADD3 UR12, UP0, UR16, 0x4000, URZ ;  /* 0x00004000100c7890 */ /* 0x000fe4000ff1e03f */
[----:B------:R-:W-:-:S02]  /*5240*/  UIADD3 UR14, UP1, UR16, 0x8000, URZ ;  /* 0x00008000100e7890 */ /* 0x000fc4000ff3e03f */
[----:B------:R-:W-:Y:S02]  /*5250*/  UIADD3 UR16, UP2, UR16, 0xc000, URZ ;  /* 0x0000c00010107890 */ /* 0x000fe4000ff5e03f */
[----:B------:R-:W-:Y:S02]  /*5260*/  UIADD3.X UR13, URZ, UR17, URZ, UP0, !UPT ;  /* 0x000000113f0d7290 */ /* 0x000fe400087fe43f */
[----:B------:R-:W-:Y:S02]  /*5270*/  UIADD3.X UR15, URZ, UR17, URZ, UP1, !UPT ;  /* 0x000000113f0f7290 */ /* 0x000fe40008ffe43f */
[----:B------:R-:W-:Y:S01]  /*5280*/  UIADD3.X UR17, URZ, UR17, URZ, UP2, !UPT ;  /* 0x000000113f117290 */ /* 0x000fe200097fe43f */
[----:B------:R-:W-:-:S11]  /*5290*/  ULDC.64 UR20, c[0x0][0x2c0] ;  /* 0x0000b00000147ab9 */ /* 0x000fd60000000a00 */
.L_x_47:
[----:B------:R-:W-:Y:S01]  /*52a0*/  USHF.L.U32 UR8, UR4, 0xe, URZ ;  /* 0x0000000e04087899 */ /* 0x000fe2000800063f */
[----:B------:R-:W-:Y:S03]  /*52b0*/  BAR.SYNC.DEFER_BLOCKING 0xd, 0xa0 ;  /* 0x0342800000007b1d */ /* 0x000fe60000010000 */
[----:B------:R-:W-:Y:S02]  /*52c0*/  UIMAD.WIDE UR24, UR8, 0x4, UR12 ;  /* 0x00000004081878a5 */ /* 0x000fe4000f8e020c */
[----:B------:R-:W-:Y:S01]  /*52d0*/  UIMAD.WIDE UR22, UR8, 0x4, UR14 ;  /* 0x00000004081678a5 */ /* 0x000fe2000f8e020e */
[----:B------:R-:W-:Y:S01]  /*52e0*/  BSSY B0, `(.L_x_35) ;  /* 0x0000011000007945 */ /* 0x000fe20003800000 */
[----:B------:R-:W-:-:S03]  /*52f0*/  UIMAD.WIDE UR8, UR8, 0x4, UR16 ;  /* 0x00000004080878a5 */ /* 0x000fc6000f8e0210 */
[----:B------:R-:W-:Y:S09]  /*5300*/  @!P0 BRA `(.L_x_36) ;  /* 0x0000000000388947 */ /* 0x000ff20003800000 */
[----:B------:R-:W1:Y:S01]  /*5310*/  S2UR UR19, SR_CgaCtaId ;  /* 0x00000000001379c3 */ /* 0x000e620000008800 */
[----:B------:R-:W-:Y:S01]  /*5320*/  USHF.L.U32 UR11, UR5, 0xd, URZ ;  /* 0x0000000d050b7899 */ /* 0x000fe2000800063f */
[----:B------:R-:W-:Y:S01]  /*5330*/  UMOV UR18, 0x400 ;  /* 0x0000040000127882 */ /* 0x000fe20000000000 */
[----:B------:R-:W-:Y:S02]  /*5340*/  UMOV UR27, 0x14f00000 ;  /* 0x14f00000001b7882 */ /* 0x000fe40000000000 */
[----:B------:R-:W-:-:S04]  /*5350*/  UIADD3 UR26, UP0, UR11, UR6, URZ ;  /* 0x000000060b1a7290 */ /* 0x000fc8000ff1e03f */
[----:B------:R-:W-:Y:S02]  /*5360*/  ULEA.HI.X.SX32 UR11, UR11, UR10, 0x1, UP0 ;  /* 0x0000000a0b0b7291 */ /* 0x000fe400080f0e3f */
[----:B------:R-:W-:-:S04]  /*5370*/  ULEA UR28, UP0, UR26, UR20, 0x2 ;  /* 0x000000141a1c7291 */ /* 0x000fc8000f80103f */
[----:B------:R-:W-:-:S03]  /*5380*/  ULEA.HI.X UR29, UR26, UR21, UR11, 0x2, UP0 ;  /* 0x000000151a1d7291 */ /* 0x000fc600080f140b */
[----:B------:R-:W-:Y:S01]  /*5390*/  UMOV UR11, 0x400 ;  /* 0x00000400000b7882 */ /* 0x000fe20000000000 */
[----:B------:R-:W-:Y:S01]  /*53a0*/  UMOV UR26, 0x0 ;  /* 0x00000000001a7882 */ /* 0x000fe20000000000 */
[----:B-1----:R-:W-:-:S04]  /*53b0*/  ULEA UR18, UR19, UR18, 0x18 ;  /* 0x0000001213127291 */ /* 0x002fc8000f8ec03f */
[----:B------:R-:W-:-:S09]  /*53c0*/  UIADD3 UR18, UR18, 0x10000, URZ ;  /* 0x0001000012127890 */ /* 0x000fd2000fffe03f */
[----:B------:R1:W-:Y:S02]  /*53d0*/  UBLKRED.G.S.ADD.F32.RN [UR28], [UR18], UR11, desc[UR26] ;  /* 0x00001a1c120073bb */ /* 0x0003e400080a140b */
[----:B-1----:R0:W-:Y:S02]  /*53e0*/  UTMACMDFLUSH ;  /* 0x00000000000079b7 */ /* 0x0021e40000000000 */
.L_x_36:
[----:B------:R-:W-:Y:S05]  /*53f0*/  BSYNC B0 ;  /* 0x0000000000007941 */ /* 0x000fea0003800000 */
.L_x_35:
[----:B------:R-:W-:Y:S06]  /*5400*/  BAR.SYNC.DEFER_BLOCKING 0xe, 0xa0 ;  /* 0x0382800000007b1d */ /* 0x000fec0000010000 */
[----:B------:R-:W-:Y:S04]  /*5410*/  BSSY B0, `(.L_x_37) ;  /* 0x000000c000007945 */ /* 0x000fe80003800000 */
[----:B------:R-:W-:Y:S05]  /*5420*/  @!P0 BRA `(.L_x_38) ;  /* 0x0000000000288947 */ /* 0x000fea0003800000 */
[----:B------:R-:W1:Y:S01]  /*5430*/  S2UR UR18, SR_CgaCtaId ;  /* 0x00000000001279c3 */ /* 0x000e620000008800 */
[----:B------:R-:W-:Y:S01]  /*5440*/  UMOV UR11, 0x400 ;  /* 0x00000400000b7882 */ /* 0x000fe20000000000 */
[----:B------:R-:W-:Y:S01]  /*5450*/  UMOV UR26, 0x0 ;  /* 0x00000000001a7882 */ /* 0x000fe20000000000 */
[----:B------:R-:W-:Y:S01]  /*5460*/  UMOV UR27, 0x14f00000 ;  /* 0x14f00000001b7882 */ /* 0x000fe20000000000 */
[----:B-1----:R-:W-:-:S03]  /*5470*/  ULEA UR11, UR18, UR11, 0x18 ;  /* 0x0000000b120b7291 */ /* 0x002fc6000f8ec03f */
[----:B------:R-:W-:Y:S01]  /*5480*/  UMOV UR18, 0x400 ;  /* 0x0000040000127882 */ /* 0x000fe20000000000 */
[----:B------:R-:W-:-:S09]  /*5490*/  UIADD3 UR11, UR11, 0x14000, URZ ;  /* 0x000140000b0b7890 */ /* 0x000fd2000fffe03f */
[----:B------:R1:W-:Y:S01]  /*54a0*/  UBLKRED.G.S.ADD.F32.RN [UR24], [UR11], UR18, desc[UR26] ;  /* 0x00001a180b0073bb */ /* 0x0003e200080a1412 */
[----:B------:R0:W-:Y:S01]  /*54b0*/  UTMACMDFLUSH ;  /* 0x00000000000079b7 */ /* 0x0001e20000000000 */
[----:B-1----:R-:W-:-:S04]  /*54c0*/  DEPBAR.LE SB0, 0x1 ;  /* 0x000080400000791a */ /* 0x002fc80000000000 */
.L_x_38:
[----:B------:R-:W-:Y:S05]  /*54d0*/  BSYNC B0 ;  /* 0x0000000000007941 */ /* 0x000fea0003800000 */
.L_x_37:
[----:B------:R-:W-:Y:S06]  /*54e0*/  BAR.ARV 0xa, 0xa0 ;  /* 0x0282800000007b1d */ /* 0x000fec0000002000 */
[----:B------:R-:W-:Y:S04]  /*54f0*/  BSSY B0, `(.L_x_39) ;  /* 0x0000003000007945 */ /* 0x000fe80003800000 */
[----:B------:R-:W-:Y:S05]  /*5500*/  @!P0 BRA `(.L_x_40) ;  /* 0x0000000000048947 */ /* 0x000fea0003800000 */
[----:B------:R-:W-:-:S04]  /*5510*/  DEPBAR.LE SB0, 0x0 ;  /* 0x000080000000791a */ /* 0x000fc80000000000 */
.L_x_40:
[----:B------:R-:W-:Y:S05]  /*5520*/  BSYNC B0 ;  /* 0x0000000000007941 */ /* 0x000fea0003800000 */
.L_x_39:
[----:B------:R-:W-:Y:S06]  /*5530*/  BAR.ARV 0xb, 0xa0 ;  /* 0x02c2800000007b1d */ /* 0x000fec0000002000 */
[----:B------:R-:W-:Y:S02]  /*5540*/  BSSY B0, `(.L_x_41) ;  /* 0x000000c000007945 */ /* 0x000fe40003800000 */
[----:B------:R-:W-:Y:S06]  /*5550*/  BAR.SYNC.DEFER_BLOCKING 0xd, 0xa0 ;  /* 0x0342800000007b1d */ /* 0x000fec0000010000 */
        /* <DEDUP_REMOVED lines=8> */
[----:B------:R1:W-:Y:S02]  /*55e0*/  UBLKRED.G.S.ADD.F32.RN [UR22], [UR11], UR18, desc[UR24] ;  /* 0x000018160b0073bb */ /* 0x0003e400080a1412 */
[----:B-1----:R0:W-:Y:S02]  /*55f0*/  UTMACMDFLUSH ;  /* 0x00000000000079b7 */ /* 0x0021e40000000000 */
.L_x_42:
[----:B------:R-:W-:Y:S05]  /*5600*/  BSYNC B0 ;  /* 0x0000000000007941 */ /* 0x000fea0003800000 */
.L_x_41:
        /* <DEDUP_REMOVED lines=13> */
.L_x_44:
[----:B------:R-:W-:Y:S05]  /*56e0*/  BSYNC B0 ;  /* 0x0000000000007941 */ /* 0x000fea0003800000 */
.L_x_43:
[----:B------:R-:W-:Y:S01]  /*56f0*/  VIADD R0, R0, 0xfffffffe ;  /* 0xfffffffe00007836 */ /* 0x000fe20000000000 */
[----:B------:R-:W-:Y:S06]  /*5700*/  BAR.ARV 0xa, 0xa0 ;  /* 0x0282800000007b1d */ /* 0x000fec0000002000 */
[----:B------:R-:W-:Y:S01]  /*5710*/  BSSY B0, `(.L_x_45) ;  /* 0x0000004000007945 */ /* 0x000fe20003800000 */
[----:B------:R-:W-:-:S03]  /*5720*/  ISETP.NE.AND P1, PT, R0, RZ, PT ;  /* 0x000000ff0000720c */ /* 0x000fc60003f25270 */
[----:B------:R-:W-:Y:S10]  /*5730*/  @!P0 BRA `(.L_x_46) ;  /* 0x0000000000048947 */ /* 0x000ff40003800000 */
[----:B------:R-:W-:-:S04]  /*5740*/  DEPBAR.LE SB0, 0x0 ;  /* 0x000080000000791a */ /* 0x000fc80000000000 */
.L_x_46:
[----:B------:R-:W-:Y:S05]  /*5750*/  BSYNC B0 ;  /* 0x0000000000007941 */ /* 0x000fea0003800000 */
.L_x_45:
[----:B------:R-:W-:Y:S06]  /*5760*/  BAR.ARV 0xb, 0xa0 ;  /* 0x02c2800000007b1d */ /* 0x000fec0000002000 */
[----:B------:R-:W-:Y:S02]  /*5770*/  UIADD3 UR5, UR5, 0x2, URZ ;  /* 0x0000000205057890 */ /* 0x000fe4000fffe03f */
[----:B------:R-:W-:Y:S01]  /*5780*/  UIADD3 UR4, UR4, 0x1, URZ ;  /* 0x0000000104047890 */ /* 0x000fe2000fffe03f */
[----:B------:R-:W-:Y:S11]  /*5790*/  @P1 BRA `(.L_x_47) ;  /* 0xfffffff800c01947 */ /* 0x000ff6000383ffff */
[----:B------:R-:W-:-:S12]  /*57a0*/  USHF.L.U32 UR5, UR5, 0xd, URZ ;  /* 0x0000000d05057899 */ /* 0x000fd8000800063f */
.L_x_34:
[----:B------:R-:W-:-:S13]  /*57b0*/  ISETP.NE.AND P1, PT, R3, RZ, PT ;  /* 0x000000ff0300720c */ /* 0x000fda0003f25270 */
[----:B------:R-:W-:Y:S05]  /*57c0*/  @!P1 BRA `(.L_x_7) ;  /* 0x0000002000049947 */ /* 0x000fea0003800000 */
[----:B------:R-:W-:Y:S06]  /*57d0*/  BAR.SYNC.DEFER_BLOCKING 0xd, 0xa0 ;  /* 0x0342800000007b1d */ /* 0x000fec0000010000 */
[----:B------:R-:W-:Y:S04]  /*57e0*/  BSSY B0, `(.L_x_48) ;  /* 0x0000010000007945 */ /* 0x000fe80003800000 */
[----:B------:R-:W-:Y:S05]  /*57f0*/  @!P0 BRA `(.L_x_49) ;  /* 0x0000000000388947 */ /* 0x000fea0003800000 */
[----:B------:R-:W1:Y:S01]  /*5800*/  S2UR UR11, SR_CgaCtaId ;  /* 0x00000000000b79c3 */ /* 0x000e620000008800 */
[----:B------:R-:W-:Y:S01]  /*5810*/  UIADD3 UR12, UP0, UR5, UR6, URZ ;  /* 0x00000006050c7290 */ /* 0x000fe2000ff1e03f */
[----:B------:R-:W-:Y:S01]  /*5820*/  UMOV UR4, 0x400 ;  /* 0x0000040000047882 */ /* 0x000fe20000000000 */
[----:B------:R-:W-:Y:S02]  /*5830*/  ULDC.64 UR8, c[0x0][0x2c0] ;  /* 0x0000b00000087ab9 */ /* 0x000fe40000000a00 */
[----:B------:R-:W-:Y:S02]  /*5840*/  ULEA.HI.X.SX32 UR13, UR5, UR10, 0x1, UP0 ;  /* 0x0000000a050d7291 */ /* 0x000fe400080f0e3f */
[----:B------:R-:W-:-:S04]  /*5850*/  ULEA UR8, UP0, UR12, UR8, 0x2 ;  /* 0x000000080c087291 */ /* 0x000fc8000f80103f */
[----:B------:R-:W-:-:S03]  /*5860*/  ULEA.HI.X UR9, UR12, UR9, UR13, 0x2, UP0 ;  /* 0x000000090c097291 */ /* 0x000fc600080f140d */
[----:B------:R-:W-:Y:S01]  /*5870*/  UMOV UR12, 0x0 ;  /* 0x00000000000c7882 */ /* 0x000fe20000000000 */
[----:B------:R-:W-:Y:S01]  /*5880*/  UMOV UR13, 0x14f00000 ;  /* 0x14f00000000d7882 */ /* 0x000fe20000000000 */
[----:B-1----:R-:W-:-:S03]  /*5890*/  ULEA UR4, UR11, UR4, 0x18 ;  /* 0x000000040b047291 */ /* 0x002fc6000f8ec03f */
[----:B------:R-:W-:Y:S01]  /*58a0*/  UMOV UR11, 0x400 ;  /* 0x00000400000b7882 */ /* 0x000fe20000000000 */
[----:B------:R-:W-:-:S09]  /*58b0*/  UIADD3 UR4, UR4, 0x10000, URZ ;  /* 0x0001000004047890 */ /* 0x000fd2000fffe03f */
[----:B------:R1:W-:Y:S02]  /*58c0*/  UBLKRED.G.S.ADD.F32.RN [UR8], [UR4], UR11, desc[UR12] ;  /* 0x00000c08040073bb */ /* 0x0003e400080a140b */
[----:B-1----:R0:W-:Y:S02]  /*58d0*/  UTMACMDFLUSH ;  /* 0x00000000000079b7 */ /* 0x0021e40000000000 */
.L_x_49:
[----:B------:R-:W-:Y:S05]  /*58e0*/  BSYNC B0 ;  /* 0x0000000000007941 */ /* 0x000fea0003800000 */
.L_x_48:
[----:B------:R-:W-:Y:S06]  /*58f0*/  BAR.SYNC.DEFER_BLOCKING 0xe, 0xa0 ;  /* 0x0382800000007b1d */ /* 0x000fec0000010000 */
[----:B------:R-:W-:Y:S04]  /*5900*/  BSSY B0, `(.L_x_50) ;  /* 0x0000012000007945 */ /* 0x000fe80003800000 */
[----:B------:R-:W-:Y:S05]  /*5910*/  @!P0 BRA `(.L_x_51) ;  /* 0x0000000000408947 */ /* 0x000fea0003800000 */
[----:B------:R-:W1:Y:S01]  /*5920*/  S2UR UR12, SR_CgaCtaId ;  /* 0x00000000000c79c3 */ /* 0x000e620000008800 */
[----:B------:R-:W-:Y:S01]  /*5930*/  UIADD3 UR4, UR5, 0x1000, URZ ;  /* 0x0000100005047890 */ /* 0x000fe2000fffe03f */
[----:B------:R-:W-:Y:S01]  /*5940*/  UMOV UR11, 0x400 ;  /* 0x00000400000b7882 */ /* 0x000fe20000000000 */
[----:B------:R-:W-:Y:S02]  /*5950*/  ULDC.64 UR8, c[0x0][0x2c0] ;  /* 0x0000b00000087ab9 */ /* 0x000fe40000000a00 */
[----:B------:R-:W-:-:S04]  /*5960*/  UIADD3 UR13, UP0, UR4, UR6, URZ ;  /* 0x00000006040d7290 */ /* 0x000fc8000ff1e03f */
        /* <DEDUP_REMOVED lines=11> */
.L_x_51:
[----:B------:R-:W-:Y:S05]  /*5a20*/  BSYNC B0 ;  /* 0x0000000000007941 */ /* 0x000fea0003800000 */
.L_x_50:
[----:B------:R-:W-:Y:S06]  /*5a30*/  BAR.ARV 0xa, 0xa0 ;  /* 0x0282800000007b1d */ /* 0x000fec0000002000 */
[----:B------:R-:W-:Y:S04]  /*5a40*/  BSSY B0, `(.L_x_52) ;  /* 0x0000003000007945 */ /* 0x000fe80003800000 */
[----:B------:R-:W-:Y:S05]  /*5a50*/  @!P0 BRA `(.L_x_53) ;  /* 0x0000000000048947 */ /* 0x000fea0003800000 */
[----:B------:R-:W-:-:S04]  /*5a60*/  DEPBAR.LE SB0, 0x0 ;  /* 0x000080000000791a */ /* 0x000fc80000000000 */
.L_x_53:
[----:B------:R-:W-:Y:S05]  /*5a70*/  BSYNC B0 ;  /* 0x0000000000007941 */ /* 0x000fea0003800000 */
.L_x_52:
[----:B------:R-:W-:Y:S06]  /*5a80*/  BAR.ARV 0xb, 0xa0 ;  /* 0x02c2800000007b1d */ /* 0x000fec0000002000 */
[----:B------:R-:W-:Y:S05]  /*5a90*/  BRA `(.L_x_7) ;  /* 0x0000001c00507947 */ /* 0x000fea0003800000 */
.L_x_33:
[----:B------:R-:W1:Y:S01]  /*5aa0*/  S2UR UR21, SR_CTAID.Z ;  /* 0x00000000001579c3 */ /* 0x000e620000002700 */
[----:B------:R-:W-:Y:S01]  /*5ab0*/  IMAD.MOV.U32 R9, RZ, RZ, 0x1 ;  /* 0x00000001ff097424 */ /* 0x000fe200078e00ff */
[----:B-1----:R-:W-:-:S13]  /*5ac0*/  ISETP.LE.AND P0, PT, RZ, UR21, PT ;  /* 0x00000015ff007c0c */ /* 0x002fda000bf03270 */
[----:B------:R-:W-:Y:S05]  /*5ad0*/  @!P0 BRA `(.L_x_54) ;  /* 0x0000001800b08947 */ /* 0x000fea0003800000 */
[----:B------:R-:W1:Y:S01]  /*5ae0*/  S2R R15, SR_CTAID.Y ;  /* 0x00000000000f7919 */ /* 0x000e620000002600 */
[----:B------:R-:W2:Y:S01]  /*5af0*/  LDC.64 R2, c[0x0][0x718] ;  /* 0x0001c600ff027b82 */ /* 0x000ea20000000a00 */
[----:B------:R-:W-:Y:S01]  /*5b00*/  ULDC UR4, c[0x0][0x2e8] ;  /* 0x0000ba0000047ab9 */ /* 0x000fe20000000800 */
[----:B------:R-:W-:Y:S01]  /*5b10*/  BSSY B0, `(.L_x_54) ;  /* 0x00001a8000007945 */ /* 0x000fe20003800000 */
[----:B------:R-:W3:Y:S01]  /*5b20*/  S2R R13, SR_CTAID.Z ;  /* 0x00000000000d7919 */ /* 0x000ee20000002700 */
[----:B------:R-:W-:-:S04]  /*5b30*/  UISETP.NE.AND UP0, UPT, UR4, 0x1, UPT ;  /* 0x000000010400788c */ /* 0x000fc8000bf05270 */
[----:B------:R-:W4:Y:S07]  /*5b40*/  S2UR UR20, SR_CTAID.Y ;  /* 0x00000000001479c3 */ /* 0x000f2e0000002600 */
[----:B------:R-:W-:Y:S01]  /*5b50*/  @UP0 ULDC UR6, c[0x0][0x2ec] ;  /* 0x0000bb0000060ab9 */ /* 0x000fe20000000800 */
[----:B------:R-:W5:Y:S01]  /*5b60*/  LDC.64 R10, c[0x0][0x720] ;  /* 0x0001c800ff0a7b82 */ /* 0x000f620000000a00 */
[----:B------:R-:W-:-:S07]  /*5b70*/  @UP0 ULDC UR8, c[0x0][0x2f0] ;  /* 0x0000bc0000080ab9 */ /* 0x000fce0000000800 */
[----:B------:R-:W5:Y:S01]  /*5b80*/  LDC.64 R4, c[0x0][0x700] ;  /* 0x0001c000ff047b82 */ /* 0x000f620000000a00 */
[----:B-1----:R-:W-:Y:S01]  /*5b90*/  SHF.R.S32.HI R15, RZ, 0x1f, R15 ;  /* 0x0000001fff0f7819 */ /* 0x002fe2000001140f */
[----:B----4-:R-:W-:Y:S02]  /*5ba0*/  UIMAD.WIDE.U32 UR6, UR20, UR6, URZ ;  /* 0x00000006140672a5 */ /* 0x010fe4000f8e003f */
[----:B------:R-:W-:Y:S01]  /*5bb0*/  UMOV UR12, UR20 ;  /* 0x00000014000c7c82 */ /* 0x000fe20008000000 */
[----:B---3--:R-:W-:Y:S01]  /*5bc0*/  SHF.R.S32.HI R13, RZ, 0x1f, R13 ;  /* 0x0000001fff0d7819 */ /* 0x008fe2000001140d */
[----:B--2---:R-:W-:Y:S01]  /*5bd0*/  IMAD R0, R15, R2, RZ ;  /* 0x000000020f007224 */ /* 0x004fe200078e02ff */
[----:B------:R-:W-:-:S03]  /*5be0*/  @UP0 USHF.R.U32.HI UR12, URZ, UR8, UR7 ;  /* 0x000000083f0c0299 */ /* 0x000fc60008011607 */
[----:B------:R-:W-:Y:S02]  /*5bf0*/  IMAD R7, R3, UR20, R0 ;  /* 0x0000001403077c24 */ /* 0x000fe4000f8e0200 */
[----:B------:R-:W-:-:S04]  /*5c00*/  IMAD.WIDE.U32 R2, R2, UR20, RZ ;  /* 0x0000001402027c25 */ /* 0x000fc8000f8e00ff */
[----:B------:R-:W-:Y:S02]  /*5c10*/  IMAD.IADD R3, R3, 0x1, R7 ;  /* 0x0000000103037824 */ /* 0x000fe400078e0207 */
[----:B------:R-:W1:Y:S01]  /*5c20*/  LDC.64 R6, c[0x0][0x730] ;  /* 0x0001cc00ff067b82 */ /* 0x000e620000000a00 */
[----:B-----5:R-:W-:Y:S02]  /*5c30*/  IMAD R0, R13, R10, RZ ;  /* 0x0000000a0d007224 */ /* 0x020fe400078e02ff */
[----:B------:R-:W-:-:S04]  /*5c40*/  IMAD.WIDE.U32 R2, R10, UR21, R2 ;  /* 0x000000150a027c25 */ /* 0x000fc8000f8e0002 */
[----:B------:R-:W-:Y:S01]  /*5c50*/  IMAD R11, R11, UR21, R0 ;  /* 0x000000150b0b7c24 */ /* 0x000fe2000f8e0200 */
[----:B------:R-:W-:-:S03]  /*5c60*/  LEA R4, P0, R2, R4, 0x2 ;  /* 0x0000000402047211 */ /* 0x000fc600078010ff */
[----:B------:R-:W-:Y:S01]  /*5c70*/  IMAD.IADD R0, R3, 0x1, R11 ;  /* 0x0000000103007824 */ /* 0x000fe200078e020b */
[----:B------:R-:W-:-:S04]  /*5c80*/  R2UR UR4, R4 ;  /* 0x00000000040472ca */ /* 0x000fc800000e0000 */
[----:B------:R-:W-:Y:S02]  /*5c90*/  LEA.HI.X R0, R2, R5, R0, 0x2, P0 ;  /* 0x0000000502007211 */ /* 0x000fe400000f1400 */
[----:B------:R-:W-:Y:S02]  /*5ca0*/  ELECT P0, URZ, PT ;  /* 0x00000000003f782f */ /* 0x000fe40003800000 */
[----:B------:R-:W-:Y:S01]  /*5cb0*/  R2UR UR5, R0 ;  /* 0x00000000000572ca */ /* 0x000fe200000e0000 */
[----:B-1----:R-:W-:-:S04]  /*5cc0*/  IMAD R2, R15, R6, RZ ;  /* 0x000000060f027224 */ /* 0x002fc800078e02ff */
[----:B------:R-:W-:Y:S02]  /*5cd0*/  IMAD R5, R7, UR20, R2 ;  /* 0x0000001407057c24 */ /* 0x000fe4000f8e0202 */
[----:B------:R-:W1:Y:S01]  /*5ce0*/  LDC.64 R2, c[0x0][0x738] ;  /* 0x0001ce00ff027b82 */ /* 0x000e620000000a00 */
[----:B------:R-:W-:-:S04]  /*5cf0*/  IMAD.WIDE.U32 R6, R6, UR20, RZ ;  /* 0x0000001406067c25 */ /* 0x000fc8000f8e00ff */
[----:B------:R-:W-:Y:S02]  /*5d00*/  IMAD.IADD R7, R7, 0x1, R5 ;  /* 0x0000000107077824 */ /* 0x000fe400078e0205 */
[----:B-1----:R-:W-:Y:S02]  /*5d10*/  IMAD R0, R13, R2, RZ ;  /* 0x000000020d007224 */ /* 0x002fe400078e02ff */
[----:B------:R-:W-:-:S04]  /*5d20*/  IMAD.WIDE.U32 R6, R2, UR21, R6 ;  /* 0x0000001502067c25 */ /* 0x000fc8000f8e0006 */
[----:B------:R-:W-:Y:S02]  /*5d30*/  IMAD R3, R3, UR21, R0 ;  /* 0x0000001503037c24 */ /* 0x000fe4000f8e0200 */
[----:B------:R-:W-:Y:S01]  /*5d40*/  IMAD.MOV.U32 R0, RZ, RZ, RZ ;  /* 0x000000ffff007224 */ /* 0x000fe200078e00ff */
[----:B------:R-:W-:Y:S06]  /*5d50*/  @!P0 BRA `(.L_x_55) ;  /* 0x00000018000c8947 */ /* 0x000fec0003800000 */
[----:B------:R-:W1:Y:S01]  /*5d60*/  S2R R0, SR_CgaCtaId ;  /* 0x0000000000007919 */ /* 0x000e620000008800 */
[----:B------:R-:W-:Y:S01]  /*5d70*/  MOV R11, 0x400 ;  /* 0x00000400000b7802 */ /* 0x000fe20000000f00 */
[----:B------:R-:W2:Y:S01]  /*5d80*/  S2R R8, SR_TID.X ;  /* 0x0000000000087919 */ /* 0x000ea20000002100 */
[----:B------:R-:W3:Y:S02]  /*5d90*/  S2R R2, SR_CTAID.X ;  /* 0x0000000000027919 */ /* 0x000ee40000002500 */
[----:B-1----:R-:W-:Y:S01]  /*5da0*/  LEA R11, R0, R11, 0x18 ;  /* 0x0000000b000b7211 */ /* 0x002fe200078ec0ff */
[----:B------:R-:W-:Y:S01]  /*5db0*/  IMAD.MOV.U32 R0, RZ, RZ, 0x1 ;  /* 0x00000001ff007424 */ /* 0x000fe200078e00ff */
[----:B--2---:R-:W-:-:S04]  /*5dc0*/  LOP3.LUT R8, R8, 0x7f, RZ, 0xc0, !PT ;  /* 0x0000007f08087812 */ /* 0x004fc800078ec0ff */
[----:B------:R-:W-:Y:S02]  /*5dd0*/  SHF.L.U32 R0, R0, 0x1f, RZ ;  /* 0x0000001f00007819 */ /* 0x000fe400000006ff */
[----:B------:R-:W-:Y:S02]  /*5de0*/  ISETP.NE.AND P0, PT, R8, RZ, PT ;  /* 0x000000ff0800720c */ /* 0x000fe40003f05270 */
[----:B------:R-:W1:Y:S02]  /*5df0*/  SYNCS.PHASECHK.TRANS64.TRYWAIT P1, [R11+URZ+0x30820], R0 ;  /* 0x030820000b0075a7 */ /* 0x000e64000802017f */
[----:B-1-3--:R-:W-:Y:S09]  /*5e00*/  @!P1 BRA `(.L_x_56) ;  /* 0x0000001800d49947 */ /* 0x00aff20003800000 */
.L_x_84:
[----:B------:R-:W-:Y:S02]  /*5e10*/  IMAD.IADD R10, R7, 0x1, R3 ;  /* 0x00000001070a7824 */ /* 0x000fe400078e0203 */
[----:B------:R-:W-:Y:S02]  /*5e20*/  IMAD.SHL.U32 R2, R2, 0x80, RZ ;  /* 0x0000008002027824 */ /* 0x000fe400078e00ff */
[----:B------:R-:W-:Y:S01]  /*5e30*/  IMAD.MOV.U32 R9, RZ, RZ, 0x1 ;  /* 0x00000001ff097424 */ /* 0x000fe200078e00ff */
[----:B------:R-:W-:Y:S06]  /*5e40*/  @P0 BRA `(.L_x_57) ;  /* 0x0000000000180947 */ /* 0x000fec0003800000 */
[----:B------:R-:W2:Y:S01]  /*5e50*/  S2R R4, SR_TID.X ;  /* 0x0000000000047919 */ /* 0x000ea20000002100 */
[----:B-1----:R-:W-:-:S04]  /*5e60*/  IMAD.MOV.U32 R0, RZ, RZ, 0x4100 ;  /* 0x00004100ff007424 */ /* 0x002fc800078e00ff */
[----:B------:R3:W-:Y:S01]  /*5e70*/  SYNCS.ARRIVE.TRANS64 RZ, [R11+URZ+0x30810], R0 ;  /* 0x030810000bff79a7 */ /* 0x0007e2000800003f */
[----:B--2---:R-:W-:-:S13]  /*5e80*/  LOP3.LUT P1, RZ, R4, 0x1f, RZ, 0xc0, !PT ;  /* 0x0000001f04ff7812 */ /* 0x004fda000782c0ff */
[----:B---3--:R-:W-:Y:S05]  /*5e90*/  @!P1 BRA `(.L_x_57) ;  /* 0x0000000000049947 */ /* 0x008fea0003800000 */
[----:B------:R-:W-:Y:S01]  /*5ea0*/  BPT.TRAP 0x1 ;  /* 0x000000040000795c */ /* 0x000fe20000300000 */
.L_x_57:
[----:B------:R-:W2:Y:S01]  /*5eb0*/  LDC.64 R4, c[0x0][0x198] ;  /* 0x00006600ff047b82 */ /* 0x000ea20000000a00 */
[----:B------:R-:W-:Y:S01]  /*5ec0*/  R2UR UR11, R2 ;  /* 0x00000000020b72ca */ /* 0x000fe200000e0000 */
[----:B------:R-:W-:Y:S01]  /*5ed0*/  UMOV UR19, URZ ;  /* 0x0000003f00137c82 */ /* 0x000fe20008000000 */
[----:B------:R-:W-:Y:S01]  /*5ee0*/  R2UR UR8, R11 ;  /* 0x000000000b0872ca */ /* 0x000fe200000e0000 */
[----:B------:R-:W-:Y:S01]  /*5ef0*/  UMOV UR22, 0x0 ;  /* 0x0000000000167882 */ /* 0x000fe20000000000 */
[----:B------:R-:W-:Y:S01]  /*5f00*/  UMOV UR23, 0x14f00000 ;  /* 0x14f0000000177882 */ /* 0x000fe20000000000 */
[----:B------:R-:W-:Y:S01]  /*5f10*/  UMOV UR18, URZ ;  /* 0x0000003f00127c82 */ /* 0x000fe20008000000 */
[----:B------:R-:W-:Y:S01]  /*5f20*/  UMOV UR26, 0x40 ;  /* 0x00000040001a7882 */ /* 0x000fe20000000000 */
[----:B------:R-:W3:Y:S01]  /*5f30*/  LDC R12, c[0x0][0x280] ;  /* 0x0000a000ff0c7b82 */ /* 0x000ee20000000800 */
[----:B------:R-:W-:Y:S01]  /*5f40*/  UMOV UR28, UR20 ;  /* 0x00000014001c7c82 */ /* 0x000fe20008000000 */
[----:B------:R-:W-:Y:S01]  /*5f50*/  UMOV UR29, UR21 ;  /* 0x00000015001d7c82 */ /* 0x000fe20008000000 */
[----:B------:R-:W-:Y:S01]  /*5f60*/  UMOV UR27, UR19 ;  /* 0x00000013001b7c82 */ /* 0x000fe20008000000 */
[----:B------:R-:W-:Y:S01]  /*5f70*/  UMOV UR10, 0x10 ;  /* 0x00000010000a7882 */ /* 0x000fe20000000000 */
[----:B------:R-:W-:Y:S01]  /*5f80*/  UMOV UR30, 0x0 ;  /* 0x00000000001e7882 */ /* 0x000fe20000000000 */
[----:B------:R-:W-:Y:S01]  /*5f90*/  UMOV UR31, 0x10000000 ;  /* 0x10000000001f7882 */ /* 0x000fe20000000000 */
[----:B------:R-:W-:Y:S01]  /*5fa0*/  UMOV UR13, UR21 ;  /* 0x00000015000d7c82 */ /* 0x000fe20008000000 */
[----:B------:R-:W-:Y:S01]  /*5fb0*/  UIADD3 UR16, UR8, 0x18000, URZ ;  /* 0x0001800008107890 */ /* 0x000fe2000fffe03f */
[----:B------:R-:W-:Y:S01]  /*5fc0*/  IMAD.MOV.U32 R20, RZ, RZ, RZ ;  /* 0x000000ffff147224 */ /* 0x000fe200078e00ff */
[----:B------:R-:W-:-:S02]  /*5fd0*/  UIADD3 UR17, UR8, 0x30810, URZ ;  /* 0x0003081008117890 */ /* 0x000fc4000fffe03f */
[----:B------:R-:W-:Y:S02]  /*5fe0*/  UIADD3 UR24, UR8, 0x1a000, URZ ;  /* 0x0001a00008187890 */ /* 0x000fe4000fffe03f */
[----:B------:R-:W-:Y:S01]  /*5ff0*/  UIADD3 UR32, UR8, 0x28000, URZ ;  /* 0x0002800008207890 */ /* 0x000fe2000fffe03f */
[----:B--2---:R-:W-:Y:S02]  /*6000*/  IMAD.MOV.U32 R8, RZ, RZ, R4 ;  /* 0x000000ffff087224 */ /* 0x004fe400078e0004 */
[----:B------:R-:W-:Y:S01]  /*6010*/  UMOV UR25, UR17 ;  /* 0x0000001100197c82 */ /* 0x000fe20008000000 */
[----:B------:R-:W-:Y:S01]  /*6020*/  UMOV UR33, UR17 ;  /* 0x0000001100217c82 */ /* 0x000fe20008000000 */
[----:B------:R-:W-:Y:S01]  /*6030*/  UIADD3 UR9, UR8, 0x30800, URZ ;  /* 0x0003080008097890 */ /* 0x000fe2000fffe03f */
[----:B------:R-:W-:Y:S01]  /*6040*/  IMAD.MOV.U32 R4, RZ, RZ, 0x10000 ;  /* 0x00010000ff047424 */ /* 0x000fe200078e00ff */
[----:B-1----:R-:W-:Y:S01]  /*6050*/  IADD3 R0, P1, R8, 0x2f0, RZ ;  /* 0x000002f008007810 */ /* 0x002fe20007f3e0ff */
[----:B------:R-:W-:Y:S01]  /*6060*/  UIADD3 UR40, UR8, 0x4000, URZ ;  /* 0x0000400008287890 */ /* 0x000fe2000fffe03f */
[----:B------:R-:W-:-:S02]  /*6070*/  UMOV UR42, 0x40 ;  /* 0x00000040002a7882 */ /* 0x000fc40000000000 */
[----:B------:R-:W-:Y:S01]  /*6080*/  R2UR UR6, R0 ;  /* 0x00000000000672ca */ /* 0x000fe200000e0000 */
[----:B------:R-:W-:Y:S01]  /*6090*/  UMOV UR44, UR12 ;  /* 0x0000000c002c7c82 */ /* 0x000fe20008000000 */
[----:B------:R-:W-:Y:S01]  /*60a0*/  IADD3 R0, P2, R8, 0x3f0, RZ ;  /* 0x000003f008007810 */ /* 0x000fe20007f5e0ff */
[----:B------:R-:W-:Y:S01]  /*60b0*/  UMOV UR45, UR21 ;  /* 0x00000015002d7c82 */ /* 0x000fe20008000000 */
[----:B------:R-:W-:Y:S01]  /*60c0*/  UMOV UR43, UR11 ;  /* 0x0000000b002b7c82 */ /* 0x000fe20008000000 */
[----:B------:R-:W-:Y:S01]  /*60d0*/  UMOV UR41, UR9 ;  /* 0x0000000900297c82 */ /* 0x000fe20008000000 */
[----:B------:R-:W-:Y:S01]  /*60e0*/  R2UR UR38, R0 ;  /* 0x00000000002672ca */ /* 0x000fe200000e0000 */
[----:B------:R-:W-:Y:S01]  /*60f0*/  IMAD.MOV.U32 R0, RZ, RZ, R5 ;  /* 0x000000ffff007224 */ /* 0x000fe200078e0005 */
[----:B------:R-:W-:Y:S01]  /*6100*/  UMOV UR36, UR12 ;  /* 0x0000000c00247c82 */ /* 0x000fe20008000000 */
[----:B------:R-:W-:Y:S01]  /*6110*/  UMOV UR37, UR21 ;  /* 0x0000001500257c82 */ /* 0x000fe20008000000 */
[----:B------:R-:W-:Y:S01]  /*6120*/  UMOV UR35, UR11 ;  /* 0x0000000b00237c82 */ /* 0x000fe20008000000 */
[----:B------:R-:W-:Y:S01]  /*6130*/  IMAD.X R2, RZ, RZ, R0, P1 ;  /* 0x000000ffff027224 */ /* 0x000fe200008e0600 */
[----:B------:R-:W-:Y:S01]  /*6140*/  UMOV UR34, UR18 ;  /* 0x0000001200227c82 */ /* 0x000fe20008000000 */
[----:B------:R-:W-:-:S03]  /*6150*/  IMAD.MOV.U32 R5, RZ, RZ, RZ ;  /* 0x000000ffff057224 */ /* 0x000fc600078e00ff */
[----:B------:R-:W-:Y:S01]  /*6160*/  R2UR UR7, R2 ;  /* 0x00000000020772ca */ /* 0x000fe200000e0000 */
[----:B------:R-:W-:-:S05]  /*6170*/  IMAD.X R2, RZ, RZ, R0, P2 ;  /* 0x000000ffff027224 */ /* 0x000fca00010e0600 */
[----:B------:R-:W-:Y:S02]  /*6180*/  R2UR UR39, R2 ;  /* 0x00000000022772ca */ /* 0x000fe400000e0000 */
[----:B------:R-:W-:-:S04]  /*6190*/  IADD3 R2, P1, R8, 0xf0, RZ ;  /* 0x000000f008027810 */ /* 0x000fc80007f3e0ff */
[----:B------:R-:W-:Y:S02]  /*61a0*/  IADD3.X R3, RZ, R0, RZ, P1, !PT ;  /* 0x00000000ff037210 */ /* 0x000fe40000ffe4ff */
[----:B------:R-:W-:Y:S02]  /*61b0*/  R2UR UR14, R2 ;  /* 0x00000000020e72ca */ /* 0x000fe400000e0000 */
[----:B------:R-:W-:Y:S02]  /*61c0*/  R2UR UR15, R3 ;  /* 0x00000000030f72ca */ /* 0x000fe400000e0000 */
[----:B---3--:R-:W-:-:S11]  /*61d0*/  ISETP.GE.AND P1, PT, R12, 0x41, PT ;  /* 0x000000410c00780c */ /* 0x008fd60003f26270 */
[----:B------:R-:W-:Y:S01]  /*61e0*/  UTMALDG.4D [UR16], [UR14], desc[UR22] ;  /* 0x000016100e0075b4 */ /* 0x000fe20008019000 */
[----:B------:R-:W-:Y:S01]  /*61f0*/  UTMALDG.4D [UR24], [UR14], desc[UR22] ;  /* 0x000016180e0075b4 */ /* 0x000fe20008019000 */
[----:B------:R1:W-:Y:S01]  /*6200*/  UBLKCP.S.G [UR32], [UR4], UR10 ;  /* 0x00000020040073ba */ /* 0x0003e2000800020a */
[----:B------:R2:W-:Y:S01]  /*6210*/  SYNCS.ARRIVE.TRANS64 RZ, [R11+URZ+0x30800], R4 ;  /* 0x030800040bff79a7 */ /* 0x0005e2000800003f */
[----:B-1----:R-:W-:Y:S02]  /*6220*/  UIADD3 UR32, UR8, 0x8000, URZ ;  /* 0x0000800008207890 */ /* 0x002fe4000fffe03f */
[----:B------:R-:W-:Y:S01]  /*6230*/  UIADD3 UR24, UR8, 0xc000, URZ ;  /* 0x0000c00008187890 */ /* 0x000fe2000fffe03f */
[----:B------:R-:W-:Y:S01]  /*6240*/  UMOV UR10, UR18 ;  /* 0x00000012000a7c82 */ /* 0x000fe20008000000 */
[----:B------:R-:W-:Y:S01]  /*6250*/  UMOV UR33, UR9 ;  /* 0x0000000900217c82 */ /* 0x000fe20008000000 */
[----:B------:R2:W-:Y:S01]  /*6260*/  UTMALDG.4D [UR8], [UR6], desc[UR30] ;  /* 0x00001e08060075b4 */ /* 0x0005e20008019000 */
[----:B------:R-:W-:Y:S01]  /*6270*/  UMOV UR28, UR12 ;  /* 0x0000000c001c7c82 */ /* 0x000fe20008000000 */
[----:B------:R-:W-:Y:S01]  /*6280*/  UMOV UR27, UR11 ;  /* 0x0000000b001b7c82 */ /* 0x000fe20008000000 */
[----:B------:R-:W-:Y:S01]  /*6290*/  UMOV UR25, UR9 ;  /* 0x0000000900197c82 */ /* 0x000fe20008000000 */
[----:B------:R2:W-:Y:S01]  /*62a0*/  UTMALDG.4D [UR40], [UR6], desc[UR30] ;  /* 0x00001e28060075b4 */ /* 0x0005e20008019000 */
[----:B------:R2:W-:Y:S01]  /*62b0*/  UTMALDG.4D [UR32], [UR38], desc[UR30] ;  /* 0x00001e20260075b4 */ /* 0x0005e20008019000 */
[----:B------:R2:W-:Y:S02]  /*62c0*/  UTMALDG.4D [UR24], [UR38], desc[UR30] ;  /* 0x00001e18260075b4 */ /* 0x0005e40008019000 */
[----:B--2---:R-:W-:Y:S05]  /*62d0*/  @!P1 BRA `(.L_x_58) ;  /* 0x0000000c00d49947 */ /* 0x004fea0003800000 */
[----:B------:R-:W1:Y:S01]  /*62e0*/  S2R R13, SR_TID.X ;  /* 0x00000000000d7919 */ /* 0x000e620000002100 */
[C---:B------:R-:W-:Y:S01]  /*62f0*/  VIADD R4, R12.reuse, 0x3f ;  /* 0x0000003f0c047836 */ /* 0x040fe20000000000 */
[----:B------:R-:W-:Y:S01]  /*6300*/  ISETP.GE.AND P1, PT, R12, 0x81, PT ;  /* 0x000000810c00780c */ /* 0x000fe20003f26270 */
[----:B------:R-:W-:Y:S02]  /*6310*/  IMAD.MOV.U32 R20, RZ, RZ, RZ ;  /* 0x000000ffff147224 */ /* 0x000fe400078e00ff */
[----:B------:R-:W-:Y:S01]  /*6320*/  IMAD.MOV.U32 R15, RZ, RZ, RZ ;  /* 0x000000ffff0f7224 */ /* 0x000fe200078e00ff */
[----:B------:R-:W-:-:S04]  /*6330*/  SHF.R.S32.HI R9, RZ, 0x1f, R4 ;  /* 0x0000001fff097819 */ /* 0x000fc80000011404 */
[----:B------:R-:W-:Y:S01]  /*6340*/  LEA.HI R4, R9, R4, RZ, 0x6 ;  /* 0x0000000409047211 */ /* 0x000fe200078f30ff */
[----:B------:R-:W-:-:S03]  /*6350*/  IMAD.MOV.U32 R9, RZ, RZ, 0x1 ;  /* 0x00000001ff097424 */ /* 0x000fc600078e00ff */
[----:B------:R-:W-:-:S04]  /*6360*/  LEA.HI.SX32 R4, R4, 0xffffffff, 0x1a ;  /* 0xffffffff04047811 */ /* 0x000fc800078fd2ff */
[----:B------:R-:W-:-:S04]  /*6370*/  VIMNMX R4, R4, 0x1, !PT ;  /* 0x0000000104047848 */ /* 0x000fc80007fe0100 */
[----:B------:R-:W-:Y:S02]  /*6380*/  LOP3.LUT R19, R4, 0x1, RZ, 0xc0, !PT ;  /* 0x0000000104137812 */ /* 0x000fe400078ec0ff */
[----:B-1----:R-:W-:Y:S01]  /*6390*/  LOP3.LUT R14, R13, 0x1f, RZ, 0xc0, !PT ;  /* 0x0000001f0d0e7812 */ /* 0x002fe200078ec0ff */
[----:B------:R-:W-:Y:S06]  /*63a0*/  @!P1 BRA `(.L_x_59) ;  /* 0x0000000800709947 */ /* 0x000fec0003800000 */
[----:B------:R-:W-:Y:S02]  /*63b0*/  IMAD.IADD R18, R4, 0x1, -R19 ;  /* 0x0000000104127824 */ /* 0x000fe400078e0a13 */
[----:B------:R-:W-:Y:S02]  /*63c0*/  IMAD.MOV.U32 R9, RZ, RZ, 0x1 ;  /* 0x00000001ff097424 */ /* 0x000fe400078e00ff */
[----:B------:R-:W-:-:S07]  /*63d0*/  IMAD.MOV.U32 R15, RZ, RZ, RZ ;  /* 0x000000ffff0f7224 */ /* 0x000fce00078e00ff */
.L_x_68:
[----:B------:R-:W-:-:S04]  /*63e0*/  SHF.L.U32 R21, R9, 0x1f, RZ ;  /* 0x0000001f09157819 */ /* 0x000fc800000006ff */
[----:B-1----:R-:W1:Y:S02]  /*63f0*/  SYNCS.PHASECHK.TRANS64.TRYWAIT P1, [R11+URZ+0x30840], R21 ;  /* 0x030840150b0075a7 */ /* 0x002e64000802017f */
[----:B-12---:R-:W-:Y:S05]  /*6400*/  @!P1 BRA `(.L_x_60) ;  /* 0x0000001400689947 */ /* 0x006fea0003800000 */
.L_x_85:
[----:B------:R-:W-:Y:S05]  /*6410*/  @P0 BRA `(.L_x_61) ;  /* 0x0000000000140947 */ /* 0x000fea0003800000 */
[----:B------:R-:W-:Y:S01]  /*6420*/  ISETP.NE.AND P1, PT, R14, RZ, PT ;  /* 0x000000ff0e00720c */ /* 0x000fe20003f25270 */
[----:B------:R-:W-:-:S04]  /*6430*/  IMAD.MOV.U32 R0, RZ, RZ, 0x4100 ;  /* 0x00004100ff007424 */ /* 0x000fc800078e00ff */
[----:B------:R2:W-:Y:S08]  /*6440*/  SYNCS.ARRIVE.TRANS64 RZ, [R11+URZ+0x30830], R0 ;  /* 0x030830000bff79a7 */ /* 0x0005f0000800003f */
[----:B------:R-:W-:Y:S05]  /*6450*/  @!P1 BRA `(.L_x_61) ;  /* 0x0000000000049947 */ /* 0x000fea0003800000 */
[----:B------:R-:W-:Y:S01]  /*6460*/  BPT.TRAP 0x1 ;  /* 0x000000040000795c */ /* 0x000fe20000300000 */
.L_x_61:
[----:B------:R-:W3:Y:S01]  /*6470*/  LDC.64 R12, c[0x0][0x728] ;  /* 0x0001ca00ff0c7b82 */ /* 0x000ee20000000a00 */
[----:B------:R-:W-:Y:S01]  /*6480*/  IMAD.SHL.U32 R16, R15, 0x40, RZ ;  /* 0x000000400f107824 */ /* 0x000fe200078e00ff */
[----:B------:R-:W-:Y:S01]  /*6490*/  R2UR UR10, R11 ;  /* 0x000000000b0a72ca */ /* 0x000fe200000e0000 */
[----:B------:R-:W-:Y:S01]  /*64a0*/  UMOV UR8, 0x0 ;  /* 0x0000000000087882 */ /* 0x000fe20000000000 */
[----:B------:R-:W-:Y:S01]  /*64b0*/  UMOV UR9, 0x14f00000 ;  /* 0x14f0000000097882 */ /* 0x000fe20000000000 */
[----:B------:R-:W-:Y:S01]  /*64c0*/  UMOV UR18, URZ ;  /* 0x0000003f00127c82 */ /* 0x000fe20008000000 */
[C---:B--2---:R-:W-:Y:S01]  /*64d0*/  IADD3 R0, P1, R16.reuse, R6, RZ ;  /* 0x0000000610007210 */ /* 0x044fe20007f3e0ff */
[----:B------:R-:W-:Y:S01]  /*64e0*/  UMOV UR26, 0x40 ;  /* 0x00000040001a7882 */ /* 0x000fe20000000000 */
[----:B------:R-:W2:Y:S01]  /*64f0*/  LDC.64 R4, c[0x0][0x198] ;  /* 0x00006600ff047b82 */ /* 0x000ea20000000a00 */
[----:B------:R-:W-:Y:S01]  /*6500*/  R2UR UR19, R16 ;  /* 0x00000000101372ca */ /* 0x000fe200000e0000 */
[----:B------:R-:W-:Y:S01]  /*6510*/  UMOV UR28, UR20 ;  /* 0x00000014001c7c82 */ /* 0x000fe20008000000 */
[----:B------:R-:W-:Y:S01]  /*6520*/  UMOV UR29, UR21 ;  /* 0x00000015001d7c82 */ /* 0x000fe20008000000 */
[----:B------:R-:W-:-:S03]  /*6530*/  UMOV UR13, 0x10 ;  /* 0x00000010000d7882 */ /* 0x000fc60000000000 */
[----:B------:R-:W-:Y:S02]  /*6540*/  UIADD3 UR16, UR10, 0x20000, URZ ;  /* 0x000200000a107890 */ /* 0x000fe4000fffe03f */
[----:B------:R-:W-:Y:S02]  /*6550*/  UIADD3 UR17, UR10, 0x30830, URZ ;  /* 0x000308300a117890 */ /* 0x000fe4000fffe03f */
[----:B------:R-:W-:Y:S02]  /*6560*/  UIADD3 UR24, UR10, 0x22000, URZ ;  /* 0x000220000a187890 */ /* 0x000fe4000fffe03f */
[----:B------:R-:W-:Y:S01]  /*6570*/  UIADD3 UR10, UR10, 0x28200, URZ ;  /* 0x000282000a0a7890 */ /* 0x000fe2000fffe03f */
[----:B------:R-:W-:Y:S01]  /*6580*/  UMOV UR27, UR19 ;  /* 0x00000013001b7c82 */ /* 0x000fe20008000000 */
[----:B---3--:R-:W-:Y:S01]  /*6590*/  LEA R2, P2, R0, R12, 0x2 ;  /* 0x0000000c00027211 */ /* 0x008fe200078410ff */
[----:B------:R-:W-:Y:S01]  /*65a0*/  UMOV UR25, UR17 ;  /* 0x0000001100197c82 */ /* 0x000fe20008000000 */
[----:B------:R-:W-:-:S02]  /*65b0*/  UMOV UR11, UR17 ;  /* 0x00000011000b7c82 */ /* 0x000fc40008000000 */
[----:B------:R-:W-:Y:S02]  /*65c0*/  R2UR UR14, R2 ;  /* 0x00000000020e72ca */ /* 0x000fe400000e0000 */
[----:B------:R-:W-:Y:S01]  /*65d0*/  LEA.HI.X.SX32 R2, R16, R10, 0x1, P1 ;  /* 0x0000000a10027211 */ /* 0x000fe200008f0eff */
[----:B--2---:R-:W-:-:S03]  /*65e0*/  IMAD.MOV.U32 R8, RZ, RZ, R4 ;  /* 0x000000ffff087224 */ /* 0x004fc600078e0004 */
[----:B------:R-:W-:Y:S02]  /*65f0*/  LEA.HI.X R0, R0, R13, R2, 0x2, P2 ;  /* 0x0000000d00007211 */ /* 0x000fe400010f1402 */
[----:B------:R-:W-:Y:S02]  /*6600*/  IADD3 R4, P1, R8, 0x1f0, RZ ;  /* 0x000001f008047810 */ /* 0x000fe40007f3e0ff */
[----:B------:R-:W-:Y:S01]  /*6610*/  R2UR UR15, R0 ;  /* 0x00000000000f72ca */ /* 0x000fe200000e0000 */
[----:B------:R-:W-:Y:S01]  /*6620*/  IMAD.MOV.U32 R0, RZ, RZ, R5 ;  /* 0x000000ffff007224 */ /* 0x000fe200078e0005 */
[----:B------:R-:W-:-:S03]  /*6630*/  R2UR UR6, R4 ;  /* 0x00000000040672ca */ /* 0x000fc600000e0000 */
[----:B------:R-:W-:-:S05]  /*6640*/  IMAD.X R5, RZ, RZ, R0, P1 ;  /* 0x000000ffff057224 */ /* 0x000fca00008e0600 */
[----:B------:R-:W-:-:S13]  /*6650*/  R2UR UR7, R5 ;  /* 0x00000000050772ca */ /* 0x000fda00000e0000 */
[----:B------:R2:W-:Y:S01]  /*6660*/  UTMALDG.4D [UR16], [UR6], desc[UR8] ;  /* 0x00000810060075b4 */ /* 0x0005e20008019000 */
[----:B------:R2:W-:Y:S01]  /*6670*/  UTMALDG.4D [UR24], [UR6], desc[UR8] ;  /* 0x00000818060075b4 */ /* 0x0005e20008019000 */
[----:B------:R2:W-:Y:S01]  /*6680*/  UBLKCP.S.G [UR10], [UR14], UR13 ;  /* 0x0000000a0e0073ba */ /* 0x0005e2000800020d */
[----:B------:R-:W3:Y:S02]  /*6690*/  SYNCS.PHASECHK.TRANS64.TRYWAIT P1, [R11+URZ+0x30828], R21 ;  /* 0x030828150b0075a7 */ /* 0x000ee4000802017f */
[----:B--23--:R-:W-:Y:S05]  /*66a0*/  @!P1 BRA `(.L_x_62) ;  /* 0x0000001000d49947 */ /* 0x00cfea0003800000 */
.L_x_86:
[----:B------:R-:W-:Y:S05]  /*66b0*/  @P0 BRA `(.L_x_63) ;  /* 0x0000000000140947 */ /* 0x000fea0003800000 */
[----:B------:R-:W-:Y:S01]  /*66c0*/  ISETP.NE.AND P1, PT, R14, RZ, PT ;  /* 0x000000ff0e00720c */ /* 0x000fe20003f25270 */
[----:B------:R-:W-:-:S04]  /*66d0*/  IMAD.MOV.U32 R2, RZ, RZ, 0x4100 ;  /* 0x00004100ff027424 */ /* 0x000fc800078e00ff */
[----:B------:R3:W-:Y:S08]  /*66e0*/  SYNCS.ARRIVE.TRANS64 RZ, [R11+URZ+0x30818], R2 ;  /* 0x030818020bff79a7 */ /* 0x0007f0000800003f */
[----:B------:R-:W-:Y:S05]  /*66f0*/  @!P1 BRA `(.L_x_63) ;  /* 0x0000000000049947 */ /* 0x000fea0003800000 */
[----:B------:R-:W-:Y:S01]  /*6700*/  BPT.TRAP 0x1 ;  /* 0x000000040000795c */ /* 0x000fe20000300000 */
.L_x_63:
[----:B------:R-:W-:Y:S01]  /*6710*/  VIADD R16, R16, 0x40 ;  /* 0x0000004010107836 */ /* 0x000fe20000000000 */
[----:B---3--:R-:W-:Y:S01]  /*6720*/  IADD3 R2, P1, R8, 0xf0, RZ ;  /* 0x000000f008027810 */ /* 0x008fe20007f3e0ff */
[----:B------:R-:W-:Y:S01]  /*6730*/  UMOV UR8, 0x0 ;  /* 0x0000000000087882 */ /* 0x000fe20000000000 */
[----:B------:R-:W-:Y:S01]  /*6740*/  R2UR UR16, R11 ;  /* 0x000000000b1072ca */ /* 0x000fe200000e0000 */
[----:B------:R-:W-:Y:S01]  /*6750*/  UMOV UR9, 0x14f00000 ;  /* 0x14f0000000097882 */ /* 0x000fe20000000000 */
[----:B------:R-:W-:Y:S01]  /*6760*/  R2UR UR27, R16 ;  /* 0x00000000101b72ca */ /* 0x000fe200000e0000 */
[----:B------:R-:W-:Y:S01]  /*6770*/  IMAD.X R3, RZ, RZ, R0, P1 ;  /* 0x000000ffff037224 */ /* 0x000fe200008e0600 */
[----:B------:R-:W-:Y:S01]  /*6780*/  R2UR UR6, R2 ;  /* 0x00000000020672ca */ /* 0x000fe200000e0000 */
[----:B------:R-:W-:Y:S01]  /*6790*/  UMOV UR26, URZ ;  /* 0x0000003f001a7c82 */ /* 0x000fe20008000000 */
[----:B------:R-:W-:Y:S01]  /*67a0*/  UMOV UR28, UR20 ;  /* 0x00000014001c7c82 */ /* 0x000fe20008000000 */
[----:B------:R-:W-:Y:S01]  /*67b0*/  UMOV UR29, UR21 ;  /* 0x00000015001d7c82 */ /* 0x000fe20008000000 */
[----:B------:R-:W-:Y:S01]  /*67c0*/  R2UR UR7, R3 ;  /* 0x00000000030772ca */ /* 0x000fe200000e0000 */
[----:B------:R-:W-:Y:S01]  /*67d0*/  UMOV UR18, 0x40 ;  /* 0x0000004000127882 */ /* 0x000fe20000000000 */
[----:B------:R-:W-:-:S03]  /*67e0*/  UMOV UR10, 0x10 ;  /* 0x00000010000a7882 */ /* 0x000fc60000000000 */
[----:B------:R-:W-:Y:S02]  /*67f0*/  UIADD3 UR24, UR16, 0x1c000, URZ ;  /* 0x0001c00010187890 */ /* 0x000fe4000fffe03f */
[----:B------:R-:W-:Y:S02]  /*6800*/  UIADD3 UR25, UR16, 0x30818, URZ ;  /* 0x0003081810197890 */ /* 0x000fe4000fffe03f */
[----:B------:R-:W-:Y:S02]  /*6810*/  UIADD3 UR22, UR16, 0x28100, URZ ;  /* 0x0002810010167890 */ /* 0x000fe4000fffe03f */
[----:B------:R-:W-:Y:S02]  /*6820*/  UIADD3 UR16, UR16, 0x1e000, URZ ;  /* 0x0001e00010107890 */ /* 0x000fe4000fffe03f */
[----:B------:R-:W-:Y:S01]  /*6830*/  UIMAD.WIDE UR14, UR27, 0x4, UR4 ;  /* 0x000000041b0e78a5 */ /* 0x000fe2000f8e0204 */
[----:B------:R-:W-:Y:S01]  /*6840*/  UMOV UR17, UR25 ;  /* 0x0000001900117c82 */ /* 0x000fe20008000000 */
[----:B------:R-:W-:Y:S01]  /*6850*/  UMOV UR19, UR27 ;  /* 0x0000001b00137c82 */ /* 0x000fe20008000000 */
[----:B------:R-:W-:Y:S01]  /*6860*/  UMOV UR23, UR25 ;  /* 0x0000001900177c82 */ /* 0x000fe20008000000 */
[----:B------:R3:W-:Y:S03]  /*6870*/  UTMALDG.4D [UR24], [UR6], desc[UR8] ;  /* 0x00000818060075b4 */ /* 0x0007e60008019000 */
[----:B------:R3:W-:Y:S02]  /*6880*/  UTMALDG.4D [UR16], [UR6], desc[UR8] ;  /* 0x00000810060075b4 */ /* 0x0007e40008019000 */
[----:B------:R3:W-:Y:S01]  /*6890*/  UBLKCP.S.G [UR22], [UR14], UR10 ;  /* 0x000000160e0073ba */ /* 0x0007e2000800020a */
[----:B------:R-:W4:Y:S02]  /*68a0*/  SYNCS.PHASECHK.TRANS64.TRYWAIT P1, [R11+URZ+0x30848], R21 ;  /* 0x030848150b0075a7 */ /* 0x000f24000802017f */
[----:B---34-:R-:W-:Y:S05]  /*68b0*/  @!P1 BRA `(.L_x_64) ;  /* 0x0000001000649947 */ /* 0x018fea0003800000 */
.L_x_87:
[----:B-123--:R-:W-:Y:S01]  /*68c0*/  SHF.R.S32.HI R21, RZ, 0x1f, R16 ;  /* 0x0000001fff157819 */ /* 0x00efe20000011410 */
[----:B------:R-:W-:Y:S06]  /*68d0*/  @P0 BRA `(.L_x_65) ;  /* 0x00000000001c0947 */ /* 0x000fec0003800000 */
[----:B------:R-:W-:-:S04]  /*68e0*/  IMAD.MOV.U32 R14, RZ, RZ, 0x4100 ;  /* 0x00004100ff0e7424 */ /* 0x000fc800078e00ff */
[----:B------:R1:W-:Y:S02]  /*68f0*/  SYNCS.ARRIVE.TRANS64 RZ, [R11+URZ+0x30838], R14 ;  /* 0x0308380e0bff79a7 */ /* 0x0003e4000800003f */
[----:B-1----:R-:W1:Y:S02]  /*6900*/  S2R R14, SR_TID.X ;  /* 0x00000000000e7919 */ /* 0x002e640000002100 */
[----:B-1----:R-:W-:-:S04]  /*6910*/  LOP3.LUT R14, R14, 0x1f, RZ, 0xc0, !PT ;  /* 0x0000001f0e0e7812 */ /* 0x002fc800078ec0ff */
[----:B------:R-:W-:-:S13]  /*6920*/  ISETP.NE.AND P1, PT, R14, RZ, PT ;  /* 0x000000ff0e00720c */ /* 0x000fda0003f25270 */
[----:B------:R-:W-:Y:S05]  /*6930*/  @!P1 BRA `(.L_x_65) ;  /* 0x0000000000049947 */ /* 0x000fea0003800000 */
[----:B------:R-:W-:Y:S01]  /*6940*/  BPT.TRAP 0x1 ;  /* 0x000000040000795c */ /* 0x000fe20000300000 */
.L_x_65:
[C---:B------:R-:W-:Y:S01]  /*6950*/  R2UR UR27, R16.reuse ;  /* 0x00000000101b72ca */ /* 0x040fe200000e0000 */
[----:B------:R-:W-:Y:S01]  /*6960*/  UMOV UR8, 0x0 ;  /* 0x0000000000087882 */ /* 0x000fe20000000000 */
[----:B------:R-:W-:Y:S01]  /*6970*/  IADD3 R16, P1, R16, R6, RZ ;  /* 0x0000000610107210 */ /* 0x000fe20007f3e0ff */
[----:B------:R-:W-:Y:S01]  /*6980*/  UMOV UR9, 0x14f00000 ;  /* 0x14f0000000097882 */ /* 0x000fe20000000000 */
[----:B------:R-:W-:Y:S01]  /*6990*/  R2UR UR10, R11 ;  /* 0x000000000b0a72ca */ /* 0x000fe200000e0000 */
[----:B------:R-:W-:Y:S01]  /*69a0*/  UMOV UR26, URZ ;  /* 0x0000003f001a7c82 */ /* 0x000fe20008000000 */
[----:B------:R-:W-:Y:S01]  /*69b0*/  R2UR UR6, R4 ;  /* 0x00000000040672ca */ /* 0x000fe200000e0000 */
[----:B------:R-:W-:Y:S01]  /*69c0*/  IMAD.X R21, R21, 0x1, R10, P1 ;  /* 0x0000000115157824 */ /* 0x000fe200008e060a */
[C---:B------:R-:W-:Y:S01]  /*69d0*/  LEA R12, P1, R16.reuse, R12, 0x2 ;  /* 0x0000000c100c7211 */ /* 0x040fe200078210ff */
[----:B------:R-:W-:Y:S01]  /*69e0*/  UMOV UR28, UR20 ;  /* 0x00000014001c7c82 */ /* 0x000fe20008000000 */
[----:B------:R-:W-:Y:S01]  /*69f0*/  R2UR UR7, R5 ;  /* 0x00000000050772ca */ /* 0x000fe200000e0000 */
[----:B------:R-:W-:Y:S01]  /*6a00*/  UMOV UR29, UR21 ;  /* 0x00000015001d7c82 */ /* 0x000fe20008000000 */
[----:B------:R-:W-:Y:S01]  /*6a10*/  LEA.HI.X R21, R16, R13, R21, 0x2, P1 ;  /* 0x0000000d10157211 */ /* 0x000fe200008f1415 */
[----:B------:R-:W-:Y:S01]  /*6a20*/  UMOV UR18, 0x40 ;  /* 0x0000004000127882 */ /* 0x000fe20000000000 */
[----:B------:R-:W-:Y:S01]  /*6a30*/  R2UR UR14, R12 ;  /* 0x000000000c0e72ca */ /* 0x000fe200000e0000 */
[----:B------:R-:W-:Y:S01]  /*6a40*/  UMOV UR19, UR27 ;  /* 0x0000001b00137c82 */ /* 0x000fe20008000000 */
[----:B------:R-:W-:Y:S01]  /*6a50*/  R2UR UR15, R21 ;  /* 0x00000000150f72ca */ /* 0x000fe200000e0000 */
[----:B------:R-:W-:Y:S01]  /*6a60*/  UIADD3 UR24, UR10, 0x24000, URZ ;  /* 0x000240000a187890 */ /* 0x000fe2000fffe03f */
[----:B------:R-:W-:Y:S01]  /*6a70*/  LOP3.LUT R9, R9, 0x1, RZ, 0x3c, !PT ;  /* 0x0000000109097812 */ /* 0x000fe200078e3cff */
[----:B------:R-:W-:-:S02]  /*6a80*/  UIADD3 UR25, UR10, 0x30838, URZ ;  /* 0x000308380a197890 */ /* 0x000fc4000fffe03f */
[----:B------:R-:W-:Y:S01]  /*6a90*/  UIADD3 UR16, UR10, 0x26000, URZ ;  /* 0x000260000a107890 */ /* 0x000fe2000fffe03f */
[----:B------:R-:W-:Y:S01]  /*6aa0*/  SHF.L.U32 R4, R9, 0x1f, RZ ;  /* 0x0000001f09047819 */ /* 0x000fe200000006ff */
[----:B------:R-:W-:Y:S01]  /*6ab0*/  UIADD3 UR10, UR10, 0x28300, URZ ;  /* 0x000283000a0a7890 */ /* 0x000fe2000fffe03f */
[----:B------:R-:W-:Y:S02]  /*6ac0*/  UMOV UR13, 0x10 ;  /* 0x00000010000d7882 */ /* 0x000fe40000000000 */
[----:B------:R-:W-:Y:S01]  /*6ad0*/  UMOV UR17, UR25 ;  /* 0x0000001900117c82 */ /* 0x000fe20008000000 */
[----:B------:R-:W-:Y:S01]  /*6ae0*/  UMOV UR11, UR25 ;  /* 0x00000019000b7c82 */ /* 0x000fe20008000000 */
[----:B------:R1:W-:Y:S02]  /*6af0*/  UTMALDG.4D [UR24], [UR6], desc[UR8] ;  /* 0x00000818060075b4 */ /* 0x0003e40008019000 */
[----:B------:R1:W-:Y:S02]  /*6b00*/  UTMALDG.4D [UR16], [UR6], desc[UR8] ;  /* 0x00000810060075b4 */ /* 0x0003e40008019000 */
[----:B------:R1:W-:Y:S01]  /*6b10*/  UBLKCP.S.G [UR10], [UR14], UR13 ;  /* 0x0000000a0e0073ba */ /* 0x0003e2000800020d */
[----:B------:R-:W2:Y:S02]  /*6b20*/  SYNCS.PHASECHK.TRANS64.TRYWAIT P1, [R11+URZ+0x30820], R4 ;  /* 0x030820040b0075a7 */ /* 0x000ea4000802017f */
[----:B-12---:R-:W-:Y:S05]  /*6b30*/  @!P1 BRA `(.L_x_66) ;  /* 0x0000000c00d89947 */ /* 0x006fea0003800000 */
.L_x_89:
[----:B------:R-:W-:Y:S05]  /*6b40*/  @P0 BRA `(.L_x_67) ;  /* 0x0000000000140947 */ /* 0x000fea0003800000 */
[----:B------:R-:W-:Y:S01]  /*6b50*/  ISETP.NE.AND P1, PT, R14, RZ, PT ;  /* 0x000000ff0e00720c */ /* 0x000fe20003f25270 */
[----:B-1----:R-:W-:-:S04]  /*6b60*/  IMAD.MOV.U32 R4, RZ, RZ, 0x4100 ;  /* 0x00004100ff047424 */ /* 0x002fc800078e00ff */
[----:B------:R2:W-:Y:S08]  /*6b70*/  SYNCS.ARRIVE.TRANS64 RZ, [R11+URZ+0x30810], R4 ;  /* 0x030810040bff79a7 */ /* 0x0005f0000800003f */
[----:B------:R-:W-:Y:S05]  /*6b80*/  @!P1 BRA `(.L_x_67) ;  /* 0x0000000000049947 */ /* 0x000fea0003800000 */
[----:B------:R-:W-:Y:S01]  /*6b90*/  BPT.TRAP 0x1 ;  /* 0x000000040000795c */ /* 0x000fe20000300000 */
.L_x_67:
[----:B------:R-:W-:Y:S01]  /*6ba0*/  R2UR UR6, R15 ;  /* 0x000000000f0672ca */ /* 0x000fe200000e0000 */
[----:B------:R-:W-:Y:S01]  /*6bb0*/  VIADD R18, R18, 0xfffffffe ;  /* 0xfffffffe12127836 */ /* 0x000fe20000000000 */
[----:B------:R-:W-:Y:S01]  /*6bc0*/  R2UR UR16, R11 ;  /* 0x000000000b1072ca */ /* 0x000fe200000e0000 */
[----:B------:R-:W-:Y:S01]  /*6bd0*/  UMOV UR22, 0x0 ;  /* 0x0000000000167882 */ /* 0x000fe20000000000 */
[----:B------:R-:W-:Y:S01]  /*6be0*/  R2UR UR14, R2 ;  /* 0x00000000020e72ca */ /* 0x000fe200000e0000 */
[----:B------:R-:W-:Y:S01]  /*6bf0*/  UMOV UR23, 0x14f00000 ;  /* 0x14f0000000177882 */ /* 0x000fe20000000000 */
[----:B------:R-:W-:Y:S01]  /*6c00*/  R2UR UR15, R3 ;  /* 0x00000000030f72ca */ /* 0x000fe200000e0000 */
[----:B------:R-:W-:Y:S01]  /*6c10*/  UMOV UR26, URZ ;  /* 0x0000003f001a7c82 */ /* 0x000fe20008000000 */
[----:B------:R-:W-:Y:S01]  /*6c20*/  ISETP.NE.AND P1, PT, R18, RZ, PT ;  /* 0x000000ff1200720c */ /* 0x000fe20003f25270 */
[----:B------:R-:W-:Y:S01]  /*6c30*/  UMOV UR28, UR20 ;  /* 0x00000014001c7c82 */ /* 0x000fe20008000000 */
[----:B------:R-:W-:Y:S01]  /*6c40*/  UMOV UR29, UR21 ;  /* 0x00000015001d7c82 */ /* 0x000fe20008000000 */
[----:B------:R-:W-:Y:S01]  /*6c50*/  UMOV UR18, 0x40 ;  /* 0x0000004000127882 */ /* 0x000fe20000000000 */
[----:B------:R-:W-:Y:S01]  /*6c60*/  UMOV UR7, 0x10 ;  /* 0x0000001000077882 */ /* 0x000fe20000000000 */
[----:B------:R-:W-:-:S02]  /*6c70*/  UIADD3 UR6, UR6, 0x2, URZ ;  /* 0x0000000206067890 */ /* 0x000fc4000fffe03f */
[----:B------:R-:W-:Y:S02]  /*6c80*/  UIADD3 UR10, UR16, 0x28000, URZ ;  /* 0x00028000100a7890 */ /* 0x000fe4000fffe03f */
[----:B------:R-:W-:Y:S02]  /*6c90*/  USHF.L.U32 UR27, UR6, 0x6, URZ ;  /* 0x00000006061b7899 */ /* 0x000fe4000800063f */
[----:B------:R-:W-:Y:S01]  /*6ca0*/  UIADD3 UR24, UR16, 0x18000, URZ ;  /* 0x0001800010187890 */ /* 0x000fe2000fffe03f */
[----:B------:R-:W-:Y:S01]  /*6cb0*/  IMAD.U32 R15, RZ, RZ, UR6 ;  /* 0x00000006ff0f7e24 */ /* 0x000fe2000f8e00ff */
[----:B------:R-:W-:Y:S02]  /*6cc0*/  UIADD3 UR25, UR16, 0x30810, URZ ;  /* 0x0003081010197890 */ /* 0x000fe4000fffe03f */
[----:B------:R-:W-:Y:S02]  /*6cd0*/  UIADD3 UR16, UR16, 0x1a000, URZ ;  /* 0x0001a00010107890 */ /* 0x000fe4000fffe03f */
[----:B------:R-:W-:-:S02]  /*6ce0*/  UIMAD.WIDE UR8, UR27, 0x4, UR4 ;  /* 0x000000041b0878a5 */ /* 0x000fc4000f8e0204 */
[----:B------:R-:W-:Y:S01]  /*6cf0*/  UMOV UR19, UR27 ;  /* 0x0000001b00137c82 */ /* 0x000fe20008000000 */
[----:B------:R-:W-:Y:S01]  /*6d00*/  UMOV UR17, UR25 ;  /* 0x0000001900117c82 */ /* 0x000fe20008000000 */
[----:B------:R-:W-:Y:S01]  /*6d10*/  UMOV UR11, UR25 ;  /* 0x00000019000b7c82 */ /* 0x000fe20008000000 */
[----:B------:R3:W-:Y:S02]  /*6d20*/  UTMALDG.4D [UR24], [UR14], desc[UR22] ;  /* 0x000016180e0075b4 */ /* 0x0007e40008019000 */
[----:B------:R3:W-:Y:S02]  /*6d30*/  UTMALDG.4D [UR16], [UR14], desc[UR22] ;  /* 0x000016100e0075b4 */ /* 0x0007e40008019000 */
[----:B------:R3:W-:Y:S02]  /*6d40*/  UBLKCP.S.G [UR10], [UR8], UR7 ;  /* 0x0000000a080073ba */ /* 0x0007e40008000207 */
[----:B---3--:R-:W-:Y:S05]  /*6d50*/  @P1 BRA `(.L_x_68) ;  /* 0xfffffff400a01947 */ /* 0x008fea000383ffff */
[----:B------:R-:W-:-:S07]  /*6d60*/  IMAD.U32 R5, RZ, RZ, UR27 ;  /* 0x0000001bff057e24 */ /* 0x000fce000f8e00ff */
.L_x_59:
[----:B------:R-:W-:-:S13]  /*6d70*/  ISETP.NE.AND P1, PT, R19, RZ, PT ;  /* 0x000000ff1300720c */ /* 0x000fda0003f25270 */
[----:B------:R-:W-:Y:S05]  /*6d80*/  @!P1 BRA `(.L_x_58) ;  /* 0x0000000400289947 */ /* 0x000fea0003800000 */
[----:B------:R-:W-:-:S04]  /*6d90*/  SHF.L.U32 R12, R9, 0x1f, RZ ;  /* 0x0000001f090c7819 */ /* 0x000fc800000006ff */
[----:B------:R-:W3:Y:S02]  /*6da0*/  SYNCS.PHASECHK.TRANS64.TRYWAIT P1, [R11+URZ+0x30840], R12 ;  /* 0x0308400c0b0075a7 */ /* 0x000ee4000802017f */
[----:B---3--:R-:W-:Y:S05]  /*6db0*/  @!P1 BRA `(.L_x_69) ;  /* 0x0000000c00509947 */ /* 0x008fea0003800000 */
.L_x_90:
[----:B------:R-:W-:Y:S05]  /*6dc0*/  @P0 BRA `(.L_x_70) ;  /* 0x0000000000140947 */ /* 0x000fea0003800000 */
[----:B------:R-:W-:Y:S01]  /*6dd0*/  ISETP.NE.AND P1, PT, R14, RZ, PT ;  /* 0x000000ff0e00720c */ /* 0x000fe20003f25270 */
[----:B-12---:R-:W-:-:S04]  /*6de0*/  IMAD.MOV.U32 R4, RZ, RZ, 0x4100 ;  /* 0x00004100ff047424 */ /* 0x006fc800078e00ff */
[----:B------:R4:W-:Y:S08]  /*6df0*/  SYNCS.ARRIVE.TRANS64 RZ, [R11+URZ+0x30830], R4 ;  /* 0x030830040bff79a7 */ /* 0x0009f0000800003f */
[----:B------:R-:W-:Y:S05]  /*6e00*/  @!P1 BRA `(.L_x_70) ;  /* 0x0000000000049947 */ /* 0x000fea0003800000 */
[----:B------:R-:W-:Y:S01]  /*6e10*/  BPT.TRAP 0x1 ;  /* 0x000000040000795c */ /* 0x000fe20000300000 */
.L_x_70:
[----:B-12-4-:R-:W1:Y:S01]  /*6e20*/  LDC.64 R4, c[0x0][0x728] ;  /* 0x0001ca00ff047b82 */ /* 0x016e620000000a00 */
[----:B------:R-:W-:Y:S01]  /*6e30*/  IMAD.SHL.U32 R15, R15, 0x40, RZ ;  /* 0x000000400f0f7824 */ /* 0x000fe200078e00ff */
[----:B------:R-:W-:Y:S01]  /*6e40*/  R2UR UR10, R11 ;  /* 0x000000000b0a72ca */ /* 0x000fe200000e0000 */
[----:B------:R-:W-:Y:S01]  /*6e50*/  UMOV UR8, 0x0 ;  /* 0x0000000000087882 */ /* 0x000fe20000000000 */
[----:B------:R-:W-:Y:S01]  /*6e60*/  UMOV UR9, 0x14f00000 ;  /* 0x14f0000000097882 */ /* 0x000fe20000000000 */
[----:B------:R-:W-:Y:S01]  /*6e70*/  UMOV UR26, URZ ;  /* 0x0000003f001a7c82 */ /* 0x000fe20008000000 */
[C---:B------:R-:W-:Y:S01]  /*6e80*/  IADD3 R13, P1, R15.reuse, R6, RZ ;  /* 0x000000060f0d7210 */ /* 0x040fe20007f3e0ff */
[----:B------:R-:W-:Y:S01]  /*6e90*/  UMOV UR28, UR20 ;  /* 0x00000014001c7c82 */ /* 0x000fe20008000000 */
[----:B------:R-:W-:Y:S01]  /*6ea0*/  R2UR UR27, R15 ;  /* 0x000000000f1b72ca */ /* 0x000fe200000e0000 */
[----:B------:R-:W-:Y:S01]  /*6eb0*/  UMOV UR29, UR21 ;  /* 0x00000015001d7c82 */ /* 0x000fe20008000000 */
[----:B------:R-:W-:Y:S01]  /*6ec0*/  UMOV UR18, 0x40 ;  /* 0x0000004000127882 */ /* 0x000fe20000000000 */
[----:B------:R-:W-:-:S04]  /*6ed0*/  UMOV UR13, 0x10 ;  /* 0x00000010000d7882 */ /* 0x000fc80000000000 */
[----:B------:R-:W-:Y:S02]  /*6ee0*/  UIADD3 UR25, UR10, 0x30830, URZ ;  /* 0x000308300a197890 */ /* 0x000fe4000fffe03f */
[----:B------:R-:W-:Y:S02]  /*6ef0*/  UIADD3 UR24, UR10, 0x20000, URZ ;  /* 0x000200000a187890 */ /* 0x000fe4000fffe03f */
[----:B------:R-:W-:Y:S02]  /*6f00*/  UIADD3 UR16, UR10, 0x22000, URZ ;  /* 0x000220000a107890 */ /* 0x000fe4000fffe03f */
[----:B------:R-:W-:Y:S01]  /*6f10*/  UIADD3 UR10, UR10, 0x28200, URZ ;  /* 0x000282000a0a7890 */ /* 0x000fe2000fffe03f */
[----:B------:R-:W-:Y:S01]  /*6f20*/  UMOV UR17, UR25 ;  /* 0x0000001900117c82 */ /* 0x000fe20008000000 */
[----:B-1----:R-:W-:Y:S01]  /*6f30*/  LEA R4, P2, R13, R4, 0x2 ;  /* 0x000000040d047211 */ /* 0x002fe200078410ff */
[----:B------:R-:W-:Y:S01]  /*6f40*/  UMOV UR19, UR27 ;  /* 0x0000001b00137c82 */ /* 0x000fe20008000000 */
[----:B------:R-:W-:-:S02]  /*6f50*/  UMOV UR11, UR25 ;  /* 0x00000019000b7c82 */ /* 0x000fc40008000000 */
[----:B------:R-:W-:Y:S02]  /*6f60*/  R2UR UR14, R4 ;  /* 0x00000000040e72ca */ /* 0x000fe400000e0000 */
[----:B------:R-:W-:-:S04]  /*6f70*/  LEA.HI.X.SX32 R4, R15, R10, 0x1, P1 ;  /* 0x0000000a0f047211 */ /* 0x000fc800008f0eff */
[----:B------:R-:W-:Y:S02]  /*6f80*/  LEA.HI.X R5, R13, R5, R4, 0x2, P2 ;  /* 0x000000050d057211 */ /* 0x000fe400010f1404 */
[----:B------:R-:W-:Y:S02]  /*6f90*/  IADD3 R4, P1, R8, 0x1f0, RZ ;  /* 0x000001f008047810 */ /* 0x000fe40007f3e0ff */
[----:B------:R-:W-:Y:S02]  /*6fa0*/  R2UR UR15, R5 ;  /* 0x00000000050f72ca */ /* 0x000fe400000e0000 */
[----:B------:R-:W-:Y:S01]  /*6fb0*/  R2UR UR6, R4 ;  /* 0x00000000040672ca */ /* 0x000fe200000e0000 */
[----:B------:R-:W-:-:S05]  /*6fc0*/  IMAD.X R4, RZ, RZ, R0, P1 ;  /* 0x000000ffff047224 */ /* 0x000fca00008e0600 */
[----:B------:R-:W-:-:S13]  /*6fd0*/  R2UR UR7, R4 ;  /* 0x00000000040772ca */ /* 0x000fda00000e0000 */
[----:B------:R1:W-:Y:S01]  /*6fe0*/  UTMALDG.4D [UR24], [UR6], desc[UR8] ;  /* 0x00000818060075b4 */ /* 0x0003e20008019000 */
[----:B------:R1:W-:Y:S01]  /*6ff0*/  UTMALDG.4D [UR16], [UR6], desc[UR8] ;  /* 0x00000810060075b4 */ /* 0x0003e20008019000 */
[----:B------:R1:W-:Y:S01]  /*7000*/  UBLKCP.S.G [UR10], [UR14], UR13 ;  /* 0x0000000a0e0073ba */ /* 0x0003e2000800020d */
[----:B------:R-:W2:Y:S02]  /*7010*/  SYNCS.PHASECHK.TRANS64.TRYWAIT P1, [R11+URZ+0x30828], R12 ;  /* 0x0308280c0b0075a7 */ /* 0x000ea4000802017f */
[----:B-12---:R-:W-:Y:S05]  /*7020*/  @!P1 BRA `(.L_x_71) ;  /* 0x0000000800c89947 */ /* 0x006fea0003800000 */
.L_x_91:
[----:B------:R-:W-:Y:S05]  /*7030*/  @P0 BRA `(.L_x_72) ;  /* 0x0000000000140947 */ /* 0x000fea0003800000 */
[----:B------:R-:W-:Y:S01]  /*7040*/  ISETP.NE.AND P0, PT, R14, RZ, PT ;  /* 0x000000ff0e00720c */ /* 0x000fe20003f05270 */
[----:B------:R-:W-:-:S04]  /*7050*/  IMAD.MOV.U32 R4, RZ, RZ, 0x4100 ;  /* 0x00004100ff047424 */ /* 0x000fc800078e00ff */
[----:B------:R2:W-:Y:S08]  /*7060*/  SYNCS.ARRIVE.TRANS64 RZ, [R11+URZ+0x30818], R4 ;  /* 0x030818040bff79a7 */ /* 0x0005f0000800003f */
[----:B------:R-:W-:Y:S05]  /*7070*/  @!P0 BRA `(.L_x_72) ;  /* 0x0000000000048947 */ /* 0x000fea0003800000 */
[----:B------:R-:W-:Y:S01]  /*7080*/  BPT.TRAP 0x1 ;  /* 0x000000040000795c */ /* 0x000fe20000300000 */
.L_x_72:
[----:B------:R-:W-:Y:S01]  /*7090*/  R2UR UR27, R15 ;  /* 0x000000000f1b72ca */ /* 0x000fe200000e0000 */
[----:B------:R-:W-:Y:S01]  /*70a0*/  UMOV UR8, 0x0 ;  /* 0x0000000000087882 */ /* 0x000fe20000000000 */
[----:B------:R-:W-:Y:S01]  /*70b0*/  R2UR UR16, R11 ;  /* 0x000000000b1072ca */ /* 0x000fe200000e0000 */
[----:B------:R-:W-:Y:S01]  /*70c0*/  UMOV UR9, 0x14f00000 ;  /* 0x14f0000000097882 */ /* 0x000fe20000000000 */
[----:B------:R-:W-:Y:S01]  /*70d0*/  R2UR UR6, R2 ;  /* 0x00000000020672ca */ /* 0x000fe200000e0000 */
[----:B------:R-:W-:Y:S01]  /*70e0*/  UMOV UR26, URZ ;  /* 0x0000003f001a7c82 */ /* 0x000fe20008000000 */
[----:B------:R-:W-:Y:S01]  /*70f0*/  R2UR UR7, R3 ;  /* 0x00000000030772ca */ /* 0x000fe200000e0000 */
[----:B------:R-:W-:Y:S01]  /*7100*/  UMOV UR28, UR20 ;  /* 0x00000014001c7c82 */ /* 0x000fe20008000000 */
[----:B------:R-:W-:Y:S01]  /*7110*/  UMOV UR29, UR21 ;  /* 0x00000015001d7c82 */ /* 0x000fe20008000000 */
[----:B------:R-:W-:Y:S01]  /*7120*/  UMOV UR18, 0x40 ;  /* 0x0000004000127882 */ /* 0x000fe20000000000 */
[----:B------:R-:W-:Y:S01]  /*7130*/  UMOV UR13, 0x10 ;  /* 0x00000010000d7882 */ /* 0x000fe20000000000 */
[----:B------:R-:W-:-:S02]  /*7140*/  IMAD.MOV.U32 R20, RZ, RZ, 0x1 ;  /* 0x00000001ff147424 */ /* 0x000fc400078e00ff */
[----:B------:R-:W-:Y:S02]  /*7150*/  UIADD3 UR27, UR27, 0x40, URZ ;  /* 0x000000401b1b7890 */ /* 0x000fe4000fffe03f */
[----:B------:R-:W-:Y:S02]  /*7160*/  UIADD3 UR24, UR16, 0x1c000, URZ ;  /* 0x0001c00010187890 */ /* 0x000fe4000fffe03f */
[----:B------:R-:W-:Y:S02]  /*7170*/  UIADD3 UR25, UR16, 0x30818, URZ ;  /* 0x0003081810197890 */ /* 0x000fe4000fffe03f */
[----:B------:R-:W-:Y:S01]  /*7180*/  UIADD3 UR14, UR16, 0x28100, URZ ;  /* 0x00028100100e7890 */ /* 0x000fe2000fffe03f */
[----:B------:R-:W-:Y:S01]  /*7190*/  IMAD.U32 R5, RZ, RZ, UR27 ;  /* 0x0000001bff057e24 */ /* 0x000fe2000f8e00ff */
[----:B------:R-:W-:Y:S02]  /*71a0*/  UIADD3 UR16, UR16, 0x1e000, URZ ;  /* 0x0001e00010107890 */ /* 0x000fe4000fffe03f */
[----:B------:R-:W-:Y:S01]  /*71b0*/  UIMAD.WIDE UR10, UR27, 0x4, UR4 ;  /* 0x000000041b0a78a5 */ /* 0x000fe2000f8e0204 */
[----:B------:R-:W-:Y:S01]  /*71c0*/  UMOV UR17, UR25 ;  /* 0x0000001900117c82 */ /* 0x000fe20008000000 */
[----:B------:R-:W-:Y:S01]  /*71d0*/  UMOV UR19, UR27 ;  /* 0x0000001b00137c82 */ /* 0x000fe20008000000 */
[----:B------:R4:W-:Y:S01]  /*71e0*/  UTMALDG.4D [UR24], [UR6], desc[UR8] ;  /* 0x00000818060075b4 */ /* 0x0009e20008019000 */
[----:B------:R-:W-:-:S03]  /*71f0*/  UMOV UR15, UR25 ;  /* 0x00000019000f7c82 */ /* 0x000fc60008000000 */
[----:B------:R4:W-:Y:S02]  /*7200*/  UTMALDG.4D [UR16], [UR6], desc[UR8] ;  /* 0x00000810060075b4 */ /* 0x0009e40008019000 */
[----:B------:R4:W-:Y:S02]  /*7210*/  UBLKCP.S.G [UR14], [UR10], UR13 ;  /* 0x0000000e0a0073ba */ /* 0x0009e4000800020d */
[----:B----4-:R-:W-:Y:S01]  /*7220*/  NOP ;  /* 0x0000000000007918 */ /* 0x010fe20000000000 */
.L_x_58:
[----:B-12---:R-:W-:Y:S01]  /*7230*/  IMAD R4, R20, 0x8, R11 ;  /* 0x0000000814047824 */ /* 0x006fe200078e020b */
[----:B------:R-:W-:Y:S01]  /*7240*/  SHF.L.U32 R3, R9, 0x1f, RZ ;  /* 0x0000001f09037819 */ /* 0x000fe200000006ff */
[----:B------:R-:W1:Y:S03]  /*7250*/  S2R R2, SR_TID.X ;  /* 0x0000000000027919 */ /* 0x000e660000002100 */
[----:B------:R-:W2:Y:S01]  /*7260*/  SYNCS.PHASECHK.TRANS64.TRYWAIT P0, [R4+URZ+0x30840], R3 ;  /* 0x03084003040075a7 */ /* 0x000ea2000800017f */
[----:B-1----:R-:W-:-:S04]  /*7270*/  LOP3.LUT R2, R2, 0x7f, RZ, 0xc0, !PT ;  /* 0x0000007f02027812 */ /* 0x002fc800078ec0ff */
[----:B------:R-:W-:Y:S01]  /*7280*/  ISETP.NE.AND P1, PT, R2, RZ, PT ;  /* 0x000000ff0200720c */ /* 0x000fe20003f25270 */
[----:B--2---:R-:W-:-:S12]  /*7290*/  @!P0 BRA `(.L_x_73) ;  /* 0x0000000800408947 */ /* 0x004fd80003800000 */
.L_x_92:
[----:B------:R-:W-:Y:S05]  /*72a0*/  @P1 BRA `(.L_x_74) ;  /* 0x0000000000181947 */ /* 0x000fea0003800000 */
[----:B------:R-:W2:Y:S01]  /*72b0*/  S2R R2, SR_TID.X ;  /* 0x0000000000027919 */ /* 0x000ea20000002100 */
[----:B-1----:R-:W-:-:S04]  /*72c0*/  IMAD.MOV.U32 R3, RZ, RZ, 0x4100 ;  /* 0x00004100ff037424 */ /* 0x002fc800078e00ff */
[----:B------:R4:W-:Y:S01]  /*72d0*/  SYNCS.ARRIVE.TRANS64 RZ, [R4+URZ+0x30830], R3 ;  /* 0x0308300304ff79a7 */ /* 0x0009e2000800003f */
[----:B--2---:R-:W-:-:S13]  /*72e0*/  LOP3.LUT P0, RZ, R2, 0x1f, RZ, 0xc0, !PT ;  /* 0x0000001f02ff7812 */ /* 0x004fda000780c0ff */
[----:B----4-:R-:W-:Y:S05]  /*72f0*/  @!P0 BRA `(.L_x_74) ;  /* 0x0000000000048947 */ /* 0x010fea0003800000 */
[----:B------:R-:W-:Y:S01]  /*7300*/  BPT.TRAP 0x1 ;  /* 0x000000040000795c */ /* 0x000fe20000300000 */
.L_x_74:
[----:B-1----:R-:W1:Y:S01]  /*7310*/  LDC.64 R2, c[0x0][0x728] ;  /* 0x0001ca00ff027b82 */ /* 0x002e620000000a00 */
[C---:B------:R-:W-:Y:S01]  /*7320*/  IADD3 R6, P0, R5.reuse, R6, RZ ;  /* 0x0000000605067210 */ /* 0x040fe20007f1e0ff */
[----:B------:R-:W-:Y:S01]  /*7330*/  UMOV UR8, 0x0 ;  /* 0x0000000000087882 */ /* 0x000fe20000000000 */
[----:B------:R-:W-:Y:S01]  /*7340*/  R2UR UR25, R4 ;  /* 0x00000000041972ca */ /* 0x000fe200000e0000 */
[C-C-:B------:R-:W-:Y:S01]  /*7350*/  IMAD R4, R20.reuse, 0x4000, R11.reuse ;  /* 0x0000400014047824 */ /* 0x140fe200078e020b */
[C---:B------:R-:W-:Y:S01]  /*7360*/  LEA.HI.X.SX32 R10, R5.reuse, R10, 0x1, P0 ;  /* 0x0000000a050a7211 */ /* 0x040fe200000f0eff */
[----:B---3--:R-:W-:Y:S01]  /*7370*/  IMAD R11, R20, 0x100, R11 ;  /* 0x00000100140b7824 */ /* 0x008fe200078e020b */
        /* <DEDUP_REMOVED lines=9> */
[----:B------:R-:W-:-:S04]  /*7410*/  UIADD3 UR25, UR25, 0x30830, URZ ;  /* 0x0003083019197890 */ /* 0x000fc8000fffe03f */
[----:B------:R-:W-:Y:S02]  /*7420*/  UMOV UR19, UR27 ;  /* 0x0000001b00137c82 */ /* 0x000fe40008000000 */
[----:B------:R-:W-:Y:S01]  /*7430*/  UIADD3 UR24, UR16, 0x20000, URZ ;  /* 0x0002000010187890 */ /* 0x000fe2000fffe03f */
[C---:B-1----:R-:W-:Y:S01]  /*7440*/  LEA R2, P0, R6.reuse, R2, 0x2 ;  /* 0x0000000206027211 */ /* 0x042fe200078010ff */
[----:B------:R-:W-:Y:S02]  /*7450*/  UIADD3 UR16, UR16, 0x22000, URZ ;  /* 0x0002200010107890 */ /* 0x000fe4000fffe03f */
[----:B------:R-:W-:Y:S01]  /*7460*/  UIADD3 UR10, UR10, 0x28200, URZ ;  /* 0x000282000a0a7890 */ /* 0x000fe2000fffe03f */
[----:B------:R-:W-:Y:S01]  /*7470*/  LEA.HI.X R3, R6, R3, R10, 0x2, P0 ;  /* 0x0000000306037211 */ /* 0x000fe200000f140a */
[----:B------:R-:W-:Y:S01]  /*7480*/  UMOV UR17, UR25 ;  /* 0x0000001900117c82 */ /* 0x000fe20008000000 */
[----:B------:R-:W-:Y:S01]  /*7490*/  IADD3 R8, P0, R8, 0x1f0, RZ ;  /* 0x000001f008087810 */ /* 0x000fe20007f1e0ff */
[----:B------:R-:W-:Y:S01]  /*74a0*/  UMOV UR11, UR25 ;  /* 0x00000019000b7c82 */ /* 0x000fe20008000000 */
[----:B------:R-:W-:-:S02]  /*74b0*/  R2UR UR14, R2 ;  /* 0x00000000020e72ca */ /* 0x000fc400000e0000 */
[----:B------:R-:W-:Y:S01]  /*74c0*/  R2UR UR6, R8 ;  /* 0x00000000080672ca */ /* 0x000fe200000e0000 */
[----:B------:R-:W-:Y:S01]  /*74d0*/  IMAD.X R0, RZ, RZ, R0, P0 ;  /* 0x000000ffff007224 */ /* 0x000fe200000e0600 */
[----:B------:R-:W-:-:S04]  /*74e0*/  R2UR UR15, R3 ;  /* 0x00000000030f72ca */ /* 0x000fc800000e0000 */
[----:B------:R-:W-:Y:S01]  /*74f0*/  R2UR UR7, R0 ;  /* 0x00000000000772ca */ /* 0x000fe200000e0000 */
[----:B------:R-:W-:-:S05]  /*7500*/  VIADD R0, R20, 0x1 ;  /* 0x0000000114007836 */ /* 0x000fca0000000000 */
[----:B------:R-:W-:-:S04]  /*7510*/  ISETP.NE.AND P0, PT, R0, 0x2, PT ;  /* 0x000000020000780c */ /* 0x000fc80003f05270 */
[----:B------:R-:W-:Y:S02]  /*7520*/  SEL R2, RZ, 0x1, P0 ;  /* 0x00000001ff027807 */ /* 0x000fe40000000000 */
[----:B------:R-:W-:Y:S01]  /*7530*/  SEL R0, R0, RZ, P0 ;  /* 0x000000ff00007207 */ /* 0x000fe20000000000 */
[----:B------:R1:W-:Y:S01]  /*7540*/  UTMALDG.4D [UR24], [UR6], desc[UR8] ;  /* 0x00000818060075b4 */ /* 0x0003e20008019000 */
[----:B------:R-:W-:Y:S01]  /*7550*/  LOP3.LUT R9, R9, R2, RZ, 0x3c, !PT ;  /* 0x0000000209097212 */ /* 0x000fe200078e3cff */
[----:B------:R1:W-:Y:S01]  /*7560*/  UTMALDG.4D [UR16], [UR6], desc[UR8] ;  /* 0x00000810060075b4 */ /* 0x0003e20008019000 */
[----:B------:R1:W-:Y:S02]  /*7570*/  UBLKCP.S.G [UR10], [UR14], UR13 ;  /* 0x0000000a0e0073ba */ /* 0x0003e4000800020d */
[----:B-1----:R-:W-:-:S03]  /*7580*/  NOP ;  /* 0x0000000000007918 */ /* 0x002fc60000000000 */
.L_x_55:
[----:B------:R-:W-:Y:S05]  /*7590*/  BSYNC B0 ;  /* 0x0000000000007941 */ /* 0x000fea0003800000 */
.L_x_54:
[----:B------:R-:W-:-:S03]  /*75a0*/  UMOV UR6, 0xffffffff ;  /* 0xffffffff00067882 */ /* 0x000fc60000000000 */
[----:B------:R-:W-:Y:S05]  /*75b0*/  BRA.DIV UR6, `(.L_x_75) ;  /* 0x00000006068c7947 */ /* 0x000fea000b800000 */
[----:B------:R-:W-:-:S13]  /*75c0*/  ELECT P0, URZ, PT ;  /* 0x00000000003f782f */ /* 0x000fda0003800000 */
.L_x_95:
[----:B------:R-:W-:Y:S05]  /*75d0*/  @!P0 BRA `(.L_x_7) ;  /* 0x0000000000808947 */ /* 0x000fea0003800000 */
[----:B------:R-:W-:-:S04]  /*75e0*/  LOP3.LUT R17, R17, 0x2, RZ, 0xfc, !PT ;  /* 0x0000000211117812 */ /* 0x000fc800078efcff */
[----:B------:R-:W-:-:S13]  /*75f0*/  ISETP.NE.AND P0, PT, R17, 0x3, PT ;  /* 0x000000031100780c */ /* 0x000fda0003f05270 */
[----:B------:R-:W-:Y:S05]  /*7600*/  @!P0 BRA `(.L_x_76) ;  /* 0x0000000000048947 */ /* 0x000fea0003800000 */
[----:B------:R-:W-:Y:S01]  /*7610*/  BPT.TRAP 0x1 ;  /* 0x000000040000795c */ /* 0x000fe20000300000 */
.L_x_76:
[----:B------:R-:W1:Y:S01]  /*7620*/  S2R R3, SR_CgaCtaId ;  /* 0x0000000000037919 */ /* 0x000e620000008800 */
[----:B------:R-:W-:Y:S02]  /*7630*/  MOV R2, 0x400 ;  /* 0x0000040000027802 */ /* 0x000fe40000000f00 */
[----:B------:R-:W-:Y:S02]  /*7640*/  SHF.L.U32 R5, R9, 0x1f, RZ ;  /* 0x0000001f09057819 */ /* 0x000fe400000006ff */
[----:B-1----:R-:W-:Y:S01]  /*7650*/  LEA R7, R3, R2, 0x18 ;  /* 0x0000000203077211 */ /* 0x002fe200078ec0ff */
[----:B------:R-:W-:-:S04]  /*7660*/  VIADD R2, R0, 0x1 ;  /* 0x0000000100027836 */ /* 0x000fc80000000000 */
[----:B------:R-:W-:Y:S01]  /*7670*/  VIADD R3, R7, 0x30820 ;  /* 0x0003082007037836 */ /* 0x000fe20000000000 */
[----:B------:R-:W-:-:S03]  /*7680*/  ISETP.NE.AND P2, PT, R2, 0x2, PT ;  /* 0x000000020200780c */ /* 0x000fc60003f45270 */
[----:B------:R-:W-:Y:S01]  /*7690*/  IMAD R6, R0, 0x8, R3 ;  /* 0x0000000800067824 */ /* 0x000fe200078e0203 */
[----:B------:R-:W-:-:S03]  /*76a0*/  SEL R4, RZ, 0x1, P2 ;  /* 0x00000001ff047807 */ /* 0x000fc60001000000 */
[----:B------:R-:W1:Y:S01]  /*76b0*/  SYNCS.PHASECHK.TRANS64.TRYWAIT P1, [R6+URZ], R5 ;  /* 0x00000005060075a7 */ /* 0x000e62000802017f */
[----:B------:R-:W-:Y:S02]  /*76c0*/  LOP3.LUT R9, R9, R4, RZ, 0x3c, !PT ;  /* 0x0000000409097212 */ /* 0x000fe400078e3cff */
[----:B------:R-:W-:Y:S02]  /*76d0*/  SEL R4, R2, RZ, P2 ;  /* 0x000000ff02047207 */ /* 0x000fe40001000000 */
[----:B------:R-:W-:-:S03]  /*76e0*/  SHF.L.U32 R2, R9, 0x1f, RZ ;  /* 0x0000001f09027819 */ /* 0x000fc600000006ff */
[----:B------:R-:W-:Y:S01]  /*76f0*/  IMAD R3, R4, 0x8, R3 ;  /* 0x0000000804037824 */ /* 0x000fe200078e0203 */
[----:B-1----:R-:W-:Y:S06]  /*7700*/  @!P1 BRA `(.L_x_77) ;  /* 0x00000004005c9947 */ /* 0x002fec0003800000 */
.L_x_96:
[----:B------:R-:W2:Y:S02]  /*7710*/  SYNCS.PHASECHK.TRANS64.TRYWAIT P1, [R3+URZ], R2 ;  /* 0x00000002030075a7 */ /* 0x000ea4000802017f */
[----:B--2---:R-:W-:Y:S05]  /*7720*/  @!P1 BRA `(.L_x_78) ;  /* 0x0000000400689947 */ /* 0x004fea0003800000 */
.L_x_97:
[----:B------:R-:W-:Y:S05]  /*7730*/  @!P0 BRA `(.L_x_79) ;  /* 0x0000000000048947 */ /* 0x000fea0003800000 */
[----:B------:R-:W-:Y:S01]  /*7740*/  BPT.TRAP 0x1 ;  /* 0x000000040000795c */ /* 0x000fe20000300000 */
.L_x_79:
[----:B--2---:R-:W-:-:S04]  /*7750*/  VIADD R3, R7, 0x30840 ;  /* 0x0003084007037836 */ /* 0x004fc80000000000 */
[----:B------:R-:W-:-:S04]  /*7760*/  IMAD R0, R0, 0x8, R3 ;  /* 0x0000000800007824 */ /* 0x000fc800078e0203 */
[----:B------:R-:W2:Y:S02]  /*7770*/  SYNCS.PHASECHK.TRANS64.TRYWAIT P0, [R0+URZ], R5 ;  /* 0x00000005000075a7 */ /* 0x000ea4000800017f */
[----:B--2---:R-:W-:Y:S05]  /*7780*/  @!P0 BRA `(.L_x_80) ;  /* 0x0000000400648947 */ /* 0x004fea0003800000 */
.L_x_98:
[----:B------:R-:W-:-:S07]  /*7790*/  IMAD R3, R4, 0x8, R3 ;  /* 0x0000000804037824 */ /* 0x000fce00078e0203 */
.L_x_81:
[----:B---3--:R3:W4:Y:S02]  /*77a0*/  SYNCS.PHASECHK.TRANS64.TRYWAIT P0, [R3+URZ], R2 ;  /* 0x00000002030075a7 */ /* 0x008724000800017f */
[----:B----4-:R-:W-:Y:S05]  /*77b0*/  @!P0 NANOSLEEP.SYNCS 0x989680 ;  /* 0x009896800000895d */ /* 0x010fea0003900000 */
[----:B------:R-:W4:Y:S02]  /*77c0*/  @!P0 SYNCS.PHASECHK.TRANS64 P0, [R3+URZ], R2 ;  /* 0x00000002030085a7 */ /* 0x000f24000800007f */
[----:B----4-:R-:W-:Y:S05]  /*77d0*/  @!P0 BRA `(.L_x_81) ;  /* 0xfffffffc00f08947 */ /* 0x010fea000383ffff */
.L_x_7:
[----:B------:R-:W-:Y:S05]  /*77e0*/  BSYNC B6 ;  /* 0x0000000000067941 */ /* 0x000fea0003800000 */
.L_x_4:
[----:B------:R-:W-:Y:S05]  /*77f0*/  EXIT ;  /* 0x000000000000794d */ /* 0x000fea0003800000 */
.L_x_12:
[----:B------:R-:W-:Y:S02]  /*7800*/  IMAD.MOV.U32 R12, RZ, RZ, RZ ;  /* 0x000000ffff0c7224 */ /* 0x000fe400078e00ff */
[----:B------:R-:W-:Y:S02]  /*7810*/  IMAD.MOV.U32 R11, RZ, RZ, 0x1f ;  /* 0x0000001fff0b7424 */ /* 0x000fe400078e00ff */
[----:B------:R-:W-:-:S07]  /*7820*/  IMAD.MOV.U32 R15, RZ, RZ, -0x1 ;  /* 0xffffffffff0f7424 */ /* 0x000fce00078e00ff */
[----:B------:R-:W-:Y:S05]  /*7830*/  WARPSYNC.COLLECTIVE R15, `(.L_x_82) ;  /* 0x000000000f087348 */ /* 0x000fea0003c00000 */
[----:B------:R1:W2:Y:S02]  /*7840*/  SHFL.IDX P6, R14, R13, R12, R11 ;  /* 0x0000000c0d0e7389 */ /* 0x0002a400000c000b */
[----:B-12---:R-:W-:Y:S01]  /*7850*/  ENDCOLLECTIVE ;  /* 0x000000000000791b */ /* 0x006fe20003800000 */
.L_x_82:
[----:B------:R-:W-:Y:S05]  /*7860*/  BRA `(.L_x_83) ;  /* 0xffffff9000c87947 */ /* 0x000fea000383ffff */
.L_x_14:
[----:B--2---:R2:W3:Y:S02]  /*7870*/  SYNCS.PHASECHK.TRANS64.TRYWAIT P0, [R16+URZ+0x30800], R9 ;  /* 0x03080009100075a7 */ /* 0x0044e4000800017f */
[----:B---3--:R-:W-:Y:S05]  /*7880*/  @!P0 NANOSLEEP.SYNCS 0x989680 ;  /* 0x009896800000895d */ /* 0x008fea0003900000 */
[----:B------:R-:W3:Y:S02]  /*7890*/  @!P0 SYNCS.PHASECHK.TRANS64 P0, [R16+URZ+0x30800], R9 ;  /* 0x03080009100085a7 */ /* 0x000ee4000800007f */
[----:B---3--:R-:W-:Y:S05]  /*78a0*/  @!P0 BRA `(.L_x_14) ;  /* 0xfffffffc00f08947 */ /* 0x008fea000383ffff */
[----:B------:R-:W-:Y:S05]  /*78b0*/  BRA `(.L_x_13) ;  /* 0xffffff9000e87947 */ /* 0x000fea000383ffff */
.L_x_19:
[----:B---3--:R3:W4:Y:S02]  /*78c0*/  SYNCS.PHASECHK.TRANS64.TRYWAIT P1, [R2+URZ+0x30810], R17 ;  /* 0x03081011020075a7 */ /* 0x008724000802017f */
[----:B----4-:R-:W-:Y:S05]  /*78d0*/  @!P1 NANOSLEEP.SYNCS 0x989680 ;  /* 0x009896800000995d */ /* 0x010fea0003900000 */
[----:B------:R-:W4:Y:S02]  /*78e0*/  @!P1 SYNCS.PHASECHK.TRANS64 P1, [R2+URZ+0x30810], R17 ;  /* 0x03081011020095a7 */ /* 0x000f24000802007f */
[----:B----4-:R-:W-:Y:S05]  /*78f0*/  @!P1 BRA `(.L_x_19) ;  /* 0xfffffffc00f09947 */ /* 0x010fea000383ffff */
[----:B------:R-:W-:Y:S05]  /*7900*/  BRA `(.L_x_18) ;  /* 0xffffff9800c07947 */ /* 0x000fea000383ffff */
.L_x_23:
[----:B------:R1:W1:Y:S02]  /*7910*/  SYNCS.PHASECHK.TRANS64.TRYWAIT P1, [R2+URZ+0x30830], R17 ;  /* 0x03083011020075a7 */ /* 0x000264000802017f */
[----:B-1----:R-:W-:Y:S05]  /*7920*/  @!P1 NANOSLEEP.SYNCS 0x989680 ;  /* 0x009896800000995d */ /* 0x002fea0003900000 */
[----:B------:R-:W1:Y:S02]  /*7930*/  @!P1 SYNCS.PHASECHK.TRANS64 P1, [R2+URZ+0x30830], R17 ;  /* 0x03083011020095a7 */ /* 0x000e64000802007f */
[----:B-1----:R-:W-:Y:S05]  /*7940*/  @!P1 BRA `(.L_x_23) ;  /* 0xfffffffc00f09947 */ /* 0x002fea000383ffff */
[----:B------:R-:W-:Y:S05]  /*7950*/  BRA `(.L_x_22) ;  /* 0xffffffa000187947 */ /* 0x000fea000383ffff */
.L_x_56:
[----:B-1----:R1:W2:Y:S02]  /*7960*/  SYNCS.PHASECHK.TRANS64.TRYWAIT P1, [R11+URZ+0x30820], R0 ;  /* 0x030820000b0075a7 */ /* 0x0022a4000802017f */
[----:B--2---:R-:W-:Y:S05]  /*7970*/  @!P1 NANOSLEEP.SYNCS 0x989680 ;  /* 0x009896800000995d */ /* 0x004fea0003900000 */
[----:B------:R-:W2:Y:S02]  /*7980*/  @!P1 SYNCS.PHASECHK.TRANS64 P1, [R11+URZ+0x30820], R0 ;  /* 0x030820000b0095a7 */ /* 0x000ea4000802007f */
[----:B--2---:R-:W-:Y:S05]  /*7990*/  @!P1 BRA `(.L_x_56) ;  /* 0xfffffffc00f09947 */ /* 0x004fea000383ffff */
[----:B------:R-:W-:Y:S05]  /*79a0*/  BRA `(.L_x_84) ;  /* 0xffffffe400187947 */ /* 0x000fea000383ffff */
.L_x_60:
[----:B-1----:R1:W2:Y:S02]  /*79b0*/  SYNCS.PHASECHK.TRANS64.TRYWAIT P1, [R11+URZ+0x30840], R21 ;  /* 0x030840150b0075a7 */ /* 0x0022a4000802017f */
[----:B--2---:R-:W-:Y:S05]  /*79c0*/  @!P1 NANOSLEEP.SYNCS 0x989680 ;  /* 0x009896800000995d */ /* 0x004fea0003900000 */
[----:B------:R-:W2:Y:S02]  /*79d0*/  @!P1 SYNCS.PHASECHK.TRANS64 P1, [R11+URZ+0x30840], R21 ;  /* 0x030840150b0095a7 */ /* 0x000ea4000802007f */
[----:B--2---:R-:W-:Y:S05]  /*79e0*/  @!P1 BRA `(.L_x_60) ;  /* 0xfffffffc00f09947 */ /* 0x004fea000383ffff */
[----:B------:R-:W-:Y:S05]  /*79f0*/  BRA `(.L_x_85) ;  /* 0xffffffe800847947 */ /* 0x000fea000383ffff */
.L_x_62:
[----:B--2---:R2:W3:Y:S02]  /*7a00*/  SYNCS.PHASECHK.TRANS64.TRYWAIT P1, [R11+URZ+0x30828], R21 ;  /* 0x030828150b0075a7 */ /* 0x0044e4000802017f */
[----:B---3--:R-:W-:Y:S05]  /*7a10*/  @!P1 NANOSLEEP.SYNCS 0x989680 ;  /* 0x009896800000995d */ /* 0x008fea0003900000 */
[----:B------:R-:W3:Y:S02]  /*7a20*/  @!P1 SYNCS.PHASECHK.TRANS64 P1, [R11+URZ+0x30828], R21 ;  /* 0x030828150b0095a7 */ /* 0x000ee4000802007f */
[----:B---3--:R-:W-:Y:S05]  /*7a30*/  @!P1 BRA `(.L_x_62) ;  /* 0xfffffffc00f09947 */ /* 0x008fea000383ffff */
[----:B------:R-:W-:Y:S05]  /*7a40*/  BRA `(.L_x_86) ;  /* 0xffffffec00187947 */ /* 0x000fea000383ffff */
.L_x_64:
[----:B---3--:R3:W4:Y:S02]  /*7a50*/  SYNCS.PHASECHK.TRANS64.TRYWAIT P1, [R11+URZ+0x30848], R21 ;  /* 0x030848150b0075a7 */ /* 0x008724000802017f */
[----:B----4-:R-:W-:Y:S05]  /*7a60*/  @!P1 NANOSLEEP.SYNCS 0x989680 ;  /* 0x009896800000995d */ /* 0x010fea0003900000 */
[----:B------:R-:W4:Y:S02]  /*7a70*/  @!P1 SYNCS.PHASECHK.TRANS64 P1, [R11+URZ+0x30848], R21 ;  /* 0x030848150b0095a7 */ /* 0x000f24000802007f */
[----:B----4-:R-:W-:Y:S05]  /*7a80*/  @!P1 BRA `(.L_x_64) ;  /* 0xfffffffc00f09947 */ /* 0x010fea000383ffff */
[----:B------:R-:W-:Y:S05]  /*7a90*/  BRA `(.L_x_87) ;  /* 0xffffffec00887947 */ /* 0x000fea000383ffff */
.L_x_66:
[----:B------:R-:W-:-:S07]  /*7aa0*/  SHF.L.U32 R4, R9, 0x1f, RZ ;  /* 0x0000001f09047819 */ /* 0x000fce00000006ff */
.L_x_88:
[----:B-1----:R1:W2:Y:S02]  /*7ab0*/  SYNCS.PHASECHK.TRANS64.TRYWAIT P1, [R11+URZ+0x30820], R4 ;  /* 0x030820040b0075a7 */ /* 0x0022a4000802017f */
[----:B--2---:R-:W-:Y:S05]  /*7ac0*/  @!P1 NANOSLEEP.SYNCS 0x989680 ;  /* 0x009896800000995d */ /* 0x004fea0003900000 */
[----:B------:R-:W2:Y:S02]  /*7ad0*/  @!P1 SYNCS.PHASECHK.TRANS64 P1, [R11+URZ+0x30820], R4 ;  /* 0x030820040b0095a7 */ /* 0x000ea4000802007f */
[----:B--2---:R-:W-:Y:S05]  /*7ae0*/  @!P1 BRA `(.L_x_88) ;  /* 0xfffffffc00f09947 */ /* 0x004fea000383ffff */
[----:B------:R-:W-:Y:S05]  /*7af0*/  BRA `(.L_x_89) ;  /* 0xfffffff000107947 */ /* 0x000fea000383ffff */
.L_x_69:
[----:B---3--:R3:W4:Y:S02]  /*7b00*/  SYNCS.PHASECHK.TRANS64.TRYWAIT P1, [R11+URZ+0x30840], R12 ;  /* 0x0308400c0b0075a7 */ /* 0x008724000802017f */
[----:B----4-:R-:W-:Y:S05]  /*7b10*/  @!P1 NANOSLEEP.SYNCS 0x989680 ;  /* 0x009896800000995d */ /* 0x010fea0003900000 */
[----:B------:R-:W4:Y:S02]  /*7b20*/  @!P1 SYNCS.PHASECHK.TRANS64 P1, [R11+URZ+0x30840], R12 ;  /* 0x0308400c0b0095a7 */ /* 0x000f24000802007f */
[----:B----4-:R-:W-:Y:S05]  /*7b30*/  @!P1 BRA `(.L_x_69) ;  /* 0xfffffffc00f09947 */ /* 0x010fea000383ffff */
[----:B------:R-:W-:Y:S05]  /*7b40*/  BRA `(.L_x_90) ;  /* 0xfffffff0009c7947 */ /* 0x000fea000383ffff */
.L_x_71:
[----:B-1----:R1:W2:Y:S02]  /*7b50*/  SYNCS.PHASECHK.TRANS64.TRYWAIT P1, [R11+URZ+0x30828], R12 ;  /* 0x0308280c0b0075a7 */ /* 0x0022a4000802017f */
[----:B--2---:R-:W-:Y:S05]  /*7b60*/  @!P1 NANOSLEEP.SYNCS 0x989680 ;  /* 0x009896800000995d */ /* 0x004fea0003900000 */
[----:B------:R-:W2:Y:S02]  /*7b70*/  @!P1 SYNCS.PHASECHK.TRANS64 P1, [R11+URZ+0x30828], R12 ;  /* 0x0308280c0b0095a7 */ /* 0x000ea4000802007f */
[----:B--2---:R-:W-:Y:S05]  /*7b80*/  @!P1 BRA `(.L_x_71) ;  /* 0xfffffffc00f09947 */ /* 0x004fea000383ffff */
[----:B------:R-:W-:Y:S05]  /*7b90*/  BRA `(.L_x_91) ;  /* 0xfffffff400247947 */ /* 0x000fea000383ffff */
.L_x_73:
[----:B-1----:R1:W2:Y:S02]  /*7ba0*/  SYNCS.PHASECHK.TRANS64.TRYWAIT P0, [R4+URZ+0x30840], R3 ;  /* 0x03084003040075a7 */ /* 0x0022a4000800017f */
[----:B--2---:R-:W-:Y:S05]  /*7bb0*/  @!P0 NANOSLEEP.SYNCS 0x989680 ;  /* 0x009896800000895d */ /* 0x004fea0003900000 */
[----:B------:R-:W2:Y:S02]  /*7bc0*/  @!P0 SYNCS.PHASECHK.TRANS64 P0, [R4+URZ+0x30840], R3 ;  /* 0x03084003040085a7 */ /* 0x000ea4000800007f */
[----:B--2---:R-:W-:Y:S05]  /*7bd0*/  @!P0 BRA `(.L_x_73) ;  /* 0xfffffffc00f08947 */ /* 0x004fea000383ffff */
[----:B------:R-:W-:Y:S05]  /*7be0*/  BRA `(.L_x_92) ;  /* 0xfffffff400ac7947 */ /* 0x000fea000383ffff */
.L_x_75:
[----:B------:R-:W-:Y:S01]  /*7bf0*/  BSSY B0, `(.L_x_93) ;  /* 0x0000006000007945 */ /* 0x000fe20003800000 */
[----:B------:R-:W-:-:S07]  /*7c00*/  IMAD.MOV.U32 R15, RZ, RZ, -0x1 ;  /* 0xffffffffff0f7424 */ /* 0x000fce00078e00ff */
[----:B------:R-:W-:Y:S05]  /*7c10*/  WARPSYNC.COLLECTIVE R15, `(.L_x_94) ;  /* 0x000000000f0c7348 */ /* 0x000fea0003c00000 */
[----:B------:R-:W-:Y:S02]  /*7c20*/  ELECT P6, UR62, PT ;  /* 0x00000000003e782f */ /* 0x000fe400038c0000 */
[----:B------:R-:W-:Y:S01]  /*7c30*/  MOV R14, UR62 ;  /* 0x0000003e000e7c02 */ /* 0x000fe20008000f00 */
[----:B------:R-:W-:Y:S10]  /*7c40*/  ENDCOLLECTIVE ;  /* 0x000000000000791b */ /* 0x000ff40003800000 */
.L_x_94:
[----:B------:R-:W-:Y:S05]  /*7c50*/  BSYNC B0 ;  /* 0x0000000000007941 */ /* 0x000fea0003800000 */
.L_x_93:
[----:B------:R-:W-:Y:S01]  /*7c60*/  PLOP3.LUT P0, PT, P6, PT, PT, 0x80, 0x0 ;  /* 0x000000000000781c */ /* 0x000fe2000370f070 */
[----:B------:R-:W-:-:S12]  /*7c70*/  BRA `(.L_x_95) ;  /* 0xfffffff800547947 */ /* 0x000fd8000383ffff */
.L_x_77:
[----:B-1----:R1:W2:Y:S02]  /*7c80*/  SYNCS.PHASECHK.TRANS64.TRYWAIT P1, [R6+URZ], R5 ;  /* 0x00000005060075a7 */ /* 0x0022a4000802017f */
[----:B--2---:R-:W-:Y:S05]  /*7c90*/  @!P1 NANOSLEEP.SYNCS 0x989680 ;  /* 0x009896800000995d */ /* 0x004fea0003900000 */
[----:B------:R-:W2:Y:S02]  /*7ca0*/  @!P1 SYNCS.PHASECHK.TRANS64 P1, [R6+URZ], R5 ;  /* 0x00000005060095a7 */ /* 0x000ea4000802007f */
[----:B--2---:R-:W-:Y:S05]  /*7cb0*/  @!P1 BRA `(.L_x_77) ;  /* 0xfffffffc00f09947 */ /* 0x004fea000383ffff */
[----:B------:R-:W-:Y:S05]  /*7cc0*/  BRA `(.L_x_96) ;  /* 0xfffffff800907947 */ /* 0x000fea000383ffff */
.L_x_78:
[----:B--2---:R2:W3:Y:S02]  /*7cd0*/  SYNCS.PHASECHK.TRANS64.TRYWAIT P1, [R3+URZ], R2 ;  /* 0x00000002030075a7 */ /* 0x0044e4000802017f */
[----:B---3--:R-:W-:Y:S05]  /*7ce0*/  @!P1 NANOSLEEP.SYNCS 0x989680 ;  /* 0x009896800000995d */ /* 0x008fea0003900000 */
[----:B------:R-:W3:Y:S02]  /*7cf0*/  @!P1 SYNCS.PHASECHK.TRANS64 P1, [R3+URZ], R2 ;  /* 0x00000002030095a7 */ /* 0x000ee4000802007f */
[----:B---3--:R-:W-:Y:S05]  /*7d00*/  @!P1 BRA `(.L_x_78) ;  /* 0xfffffffc00f09947 */ /* 0x008fea000383ffff */
[----:B------:R-:W-:Y:S05]  /*7d10*/  BRA `(.L_x_97) ;  /* 0xfffffff800847947 */ /* 0x000fea000383ffff */
.L_x_80:
[----:B--2---:R2:W3:Y:S02]  /*7d20*/  SYNCS.PHASECHK.TRANS64.TRYWAIT P0, [R0+URZ], R5 ;  /* 0x00000005000075a7 */ /* 0x0044e4000800017f */
[----:B---3--:R-:W-:Y:S05]  /*7d30*/  @!P0 NANOSLEEP.SYNCS 0x989680 ;  /* 0x009896800000895d */ /* 0x008fea0003900000 */
[----:B------:R-:W3:Y:S02]  /*7d40*/  @!P0 SYNCS.PHASECHK.TRANS64 P0, [R0+URZ], R5 ;  /* 0x00000005000085a7 */ /* 0x000ee4000800007f */
[----:B---3--:R-:W-:Y:S05]  /*7d50*/  @!P0 BRA `(.L_x_80) ;  /* 0xfffffffc00f08947 */ /* 0x008fea000383ffff */
[----:B------:R-:W-:Y:S05]  /*7d60*/  BRA `(.L_x_98) ;  /* 0xfffffff800887947 */ /* 0x000fea000383ffff */
.L_x_99:
[----:B------:R-:W-:-:S00]  /*7d70*/  BRA `(.L_x_99) ;  /* 0xfffffffc00fc7947 */ /* 0x000fc0000383ffff */
[----:B------:R-:W-:-:S00]  /*7d80*/  NOP ;  /* 0x0000000000007918 */ /* 0x000fc00000000000 */
[----:B------:R-:W-:-:S00]  /*7d90*/  NOP ;  /* 0x0000000000007918 */ /* 0x000fc00000000000 */
[----:B------:R-:W-:-:S00]  /*7da0*/  NOP ;  /* 0x0000000000007918 */ /* 0x000fc00000000000 */
[----:B------:R-:W-:-:S00]  /*7db0*/  NOP ;  /* 0x0000000000007918 */ /* 0x000fc00000000000 */
[----:B------:R-:W-:-:S00]  /*7dc0*/  NOP ;  /* 0x0000000000007918 */ /* 0x000fc00000000000 */
[----:B------:R-:W-:-:S00]  /*7dd0*/  NOP ;  /* 0x0000000000007918 */ /* 0x000fc00000000000 */
[----:B------:R-:W-:-:S00]  /*7de0*/  NOP ;  /* 0x0000000000007918 */ /* 0x000fc00000000000 */
[----:B------:R-:W-:-:S00]  /*7df0*/  NOP ;  /* 0x0000000000007918 */ /* 0x000fc00000000000 */
.L_x_7290:


//--------------------- .text._ZN7cutlass13device_kernelIN5flash11enable_sm90INS1_16FlashAttnBwdSm90INS1_25CollectiveMainloopBwdSm90ILi2ELi2ELi2EN4cute5tupleIJNS5_1CILi1EEES8_S8_EEENS6_IJNS7_ILi64EEENS7_ILi128EEESB_EEENS_10bfloat16_tEfNS_4arch4Sm90ELb0ELb0ELb1ELb0ELb1ELb1ELb0ELb0ELi2ELi1ELi2ELi1ELb0EEENS1_21CollectiveEpilogueBwdISC_SD_SF_Li256ELb0ELb0ELi1EEENS1_19SingleTileSchedulerILb0ELb0ELb0ELi128EEEEEEEEEvNT_6ParamsE --------------------------
	.section	.text._ZN7cutlass13device_kernelIN5flash11enable_sm90INS1_16FlashAttnBwdSm90INS1_25CollectiveMainloopBwdSm90ILi2ELi2ELi2EN4cute5tupleIJNS5_1CILi1EEES8_S8_EEENS6_IJNS7_ILi64EEENS7_ILi128EEESB_EEENS_10bfloat16_tEfNS_4arch4Sm90ELb0ELb0ELb1ELb0ELb1ELb1ELb0ELb0ELi2ELi1ELi2ELi1ELb0EEENS1_21CollectiveEpilogueBwdISC_SD_SF_Li256ELb0ELb0ELi1EEENS1_19SingleTileSchedulerILb0ELb0ELb0ELi128EEEEEEEEEvNT_6ParamsE,"ax",@progbits
	.align	128
.text._ZN7cutlass13device_kernelIN5flash11enable_sm90INS1_16FlashAttnBwdSm90INS1_25CollectiveMainloopBwdSm90ILi2ELi2ELi2EN4cute5tupleIJNS5_1CILi1EEES8_S8_EEENS6_IJNS7_ILi64EEENS7_ILi128EEESB_EEENS_10bfloat16_tEfNS_4arch4Sm90ELb0ELb0ELb1ELb0ELb1ELb1ELb0ELb0ELi2ELi1ELi2ELi1ELb0EEENS1_21CollectiveEpilogueBwdISC_SD_SF_Li256ELb0ELb0ELi1EEENS1_19SingleTileSchedulerILb0ELb0ELb0ELi128EEEEEEEEEvNT_6ParamsE:
        .type           _ZN7cutlass13device_kernelIN5flash11enable_sm90INS1_16FlashAttnBwdSm90INS1_25CollectiveMainloopBwdSm90ILi2ELi2ELi2EN4cute5tupleIJNS5_1CILi1EEES8_S8_EEENS6_IJNS7_ILi64EEENS7_ILi128EEESB_EEENS_10bfloat16_tEfNS_4arch4Sm90ELb0ELb0ELb1ELb0ELb1ELb1ELb0ELb0ELi2ELi1ELi2ELi1ELb0EEENS1_21CollectiveEpilogueBwdISC_SD_SF_Li256ELb0ELb0ELi1EEENS1_19SingleTileSchedulerILb0ELb0ELb0ELi128EEEEEEEEEvNT_6ParamsE,@function
        .size           _ZN7cutlass13device_kernelIN5flash11enable_sm90INS1_16FlashAttnBwdSm90INS1_25CollectiveMainloopBwdSm90ILi2ELi2ELi2EN4cute5tupleIJNS5_1CILi1EEES8_S8_EEENS6_IJNS7_ILi64EEENS7_ILi128EEESB_EEENS_10bfloat16_tEfNS_4arch4Sm90ELb0ELb0ELb1ELb0ELb1ELb1ELb0ELb0ELi2ELi1ELi2ELi1ELb0EEENS1_21CollectiveEpilogueBwdISC_SD_SF_Li256ELb0ELb0ELi1EEENS1_19SingleTileSchedulerILb0ELb0ELb0ELi128EEEEEEEEEvNT_6ParamsE,(.L_x_7291 - _ZN7cutlass13device_kernelIN5flash11enable_sm90INS1_16FlashAttnBwdSm90INS1_25CollectiveMainloopBwdSm90ILi2ELi2ELi2EN4cute5tupleIJNS5_1CILi1EEES8_S8_EEENS6_IJNS7_ILi64EEENS7_ILi128EEESB_EEENS_10bfloat16_tEfNS_4arch4Sm90ELb0ELb0ELb1ELb0ELb1ELb1ELb0ELb0ELi2ELi1ELi2ELi1ELb0EEENS1_21CollectiveEpilogueBwdISC_SD_SF_Li256ELb0ELb0ELi1EEENS1_19SingleTileSchedulerILb0ELb0ELb0ELi128EEEEEEEEEvNT_6ParamsE)
        .other          _ZN7cutlass13device_kernelIN5flash11enable_sm90INS1_16FlashAttnBwdSm90INS1_25CollectiveMainloopBwdSm90ILi2ELi2ELi2EN4cute5tupleIJNS5_1CILi1EEES8_S8_EEENS6_IJNS7_ILi64EEENS7_ILi128EEESB_EEENS_10bfloat16_tEfNS_4arch4Sm90ELb0ELb0ELb1ELb0ELb1ELb1ELb0ELb0ELi2ELi1ELi2ELi1ELb0EEENS1_21CollectiveEpilogueBwdISC_SD_SF_Li256ELb0ELb0ELi1EEENS1_19SingleTileSchedulerILb0ELb0ELb0ELi128EEEEEEEEEvNT_6ParamsE,@"STO_CUDA_ENTRY STV_DEFAULT"
_ZN7cutlass13device_kernelIN5flash11enable_sm90INS1_16FlashAttnBwdSm90INS1_25CollectiveMainloopBwdSm90ILi2ELi2ELi2EN4cute5tupleIJNS5_1CILi1EEES8_S8_EEENS6_IJNS7_ILi64EEENS7_ILi128EEESB_EEENS_10bfloat16_tEfNS_4arch4Sm90ELb0ELb0ELb1ELb0ELb1ELb1ELb0ELb0ELi2ELi1ELi2ELi1ELb0EEENS1_21CollectiveEpilogueBwdISC_SD_SF_Li256ELb0ELb0ELi1EEENS1_19SingleTileSchedulerILb0ELb0ELb0ELi128EEEEEEEEEvNT_6ParamsE:
        /* <DEDUP_REMOVED lines=28> */
.L_x_101:
[----:B------:R-:W-:Y:S05]  /*01c0*/  BSYNC B0 ;  /* 0x0000000000007941 */ /* 0x000fea0003800000 */
.L_x_100:
        /* <DEDUP_REMOVED lines=30> */
[----:B------:R1:W1:Y:S01]  /*03b0*/  SYNCS.EXCH.64 URZ, [UR8+0x30820], UR4 ;  /* 0x03082004083f75b2 */ /* 0x0002620008000100 */
[----:B------:R1:W1:Y:S01]  /*03c0*/  SYNCS.EXCH.64 URZ, [UR8+0x30818], UR6 ;  /* 0x03081806083f75b2 */ /* 0x0002620008000100 */
[----:B------:R1:W1:Y:S01]  /*03d0*/  SYNCS.EXCH.64 URZ, [UR8+0x30828], UR4 ;  /* 0x03082804083f75b2 */ /* 0x0002620008000100 */
[----:B------:R-:W-:Y:S01]  /*03e0*/  NOP ;  /* 0x0000000000007918 */ /* 0x000fe20000000000 */
.L_x_102:
[----:B------:R-:W5:Y:S01]  /*03f0*/  SHFL.IDX PT, R3, R0, RZ, 0x1f ;  /* 0x00001fff00037589 */ /* 0x000f6200000e0000 */
[----:B------:R-:W-:Y:S01]  /*0400*/  NOP ;  /* 0x0000000000007918 */ /* 0x000fe20000000000 */
[----:B-----5:R-:W-:-:S13]  /*0410*/  ISETP.NE.AND P0, PT, R3, RZ, PT ;  /* 0x000000ff0300720c */ /* 0x020fda0003f05270 */
        /* <DEDUP_REMOVED lines=17> */
[----:B------:R1:W1:Y:S01]  /*0530*/  SYNCS.EXCH.64 URZ, [UR8+0x30848], UR6 ;  /* 0x03084806083f75b2 */ /* 0x0002620008000100 */
[----:B------:R-:W-:Y:S01]  /*0540*/  NOP ;  /* 0x0000000000007918 */ /* 0x000fe20000000000 */
.L_x_103:
[----:B---3--:R-:W-:Y:S01]  /*0550*/  ISETP.NE.AND P0, PT, R2, RZ, PT ;  /* 0x000000ff0200720c */ /* 0x008fe20003f05270 */
[----:B------:R-:W-:Y:S01]  /*0560*/  IMAD.MOV.U32 R17, RZ, RZ, 0x1 ;  /* 0x00000001ff117424 */ /* 0x000fe200078e00ff */
[----:B------:R-:W-:Y:S01]  /*0570*/  NOP ;  /* 0x0000000000007918 */ /* 0x000fe20000000000 */
[----:B------:R-:W-:Y:S03]  /*0580*/  BSSY B6, `(.L_x_104) ;  /* 0x00007a8000067945 */ /* 0x000fe60003800000 */
[----:B------:R-:W-:Y:S01]  /*0590*/  SEL R17, R17, 0x2, !P0 ;  /* 0x0000000211117807 */ /* 0x000fe20004000000 */
[----:B-12-4-:R-:W-:Y:S06]  /*05a0*/  BAR.SYNC.DEFER_BLOCKING 0x0 ;  /* 0x0000000000007b1d */ /* 0x016fec0000010000 */
[----:B------:R-:W-:Y:S05]  /*05b0*/  @!P0 BRA `(.L_x_105) ;  /* 0x00000048006c8947 */ /* 0x000fea0003800000 */
.L_x_106:
        /* <DEDUP_REMOVED lines=33> */
.L_x_109:
        /* <DEDUP_REMOVED lines=15> */
.L_x_108:
        /* <DEDUP_REMOVED lines=22> */
.L_x_111:
        /* <DEDUP_REMOVED lines=15> */
.L_x_110:
        /* <DEDUP_REMOVED lines=8> */
.L_x_199:
        /* <DEDUP_REMOVED lines=13> */
.L_x_113:
        /* <DEDUP_REMOVED lines=111> */
.L_x_126:
[----:B------:R-:W-:Y:S01]  /*1350*/  ISETP.NE.AND P0, PT, R7, 0x3, PT ;  /* 0x000000030700780c */ /* 0x000fe20003f05270 */
[----:B------:R-:W-:-:S12]  /*1360*/  YIELD ;  /* 0x0000000000007946 */ /* 0x000fd80003800000 */
[----:B---3--:R-:W-:Y:S05]  /*1370*/  @!P0 BRA `(.L_x_116) ;  /* 0x0000000000048947 */ /* 0x008fea0003800000 */
[----:B------:R-:W-:Y:S01]  /*1380*/  BPT.TRAP 0x1 ;  /* 0x000000040000795c */ /* 0x000fe20000300000 */
.L_x_116:
[----:B------:R-:W-:Y:S01]  /*1390*/  IMAD R2, R4, 0x8, R16 ;  /* 0x0000000804027824 */ /* 0x000fe200078e0210 */
[----:B------:R-:W-:-:S04]  /*13a0*/  SHF.L.U32 R17, R5, 0x1f, RZ ;  /* 0x0000001f05117819 */ /* 0x000fc800000006ff */
[----:B------:R2:W3:Y:S01]  /*13b0*/  SYNCS.PHASECHK.TRANS64.TRYWAIT P1, [R2+URZ+0x30810], R17 ;  /* 0x03081011020075a7 */ /* 0x0004e2000802017f */
[----:B------:R-:W-:Y:S05]  /*13c0*/  @!P0 BRA `(.L_x_117) ;  /* 0x0000000000048947 */ /* 0x000fea0003800000 */
[----:B------:R-:W-:Y:S01]  /*13d0*/  BPT.TRAP 0x1 ;  /* 0x000000040000795c */ /* 0x000fe20000300000 */
.L_x_117:
[----:B---3--:R-:W-:Y:S05]  /*13e0*/  @P1 BRA `(.L_x_118) ;  /* 0x0000000000081947 */ /* 0x008fea0003800000 */
[----:B------:R-:W3:Y:S02]  /*13f0*/  SYNCS.PHASECHK.TRANS64.TRYWAIT P1, [R2+URZ+0x30810], R17 ;  /* 0x03081011020075a7 */ /* 0x000ee4000802017f */
[----:B---3--:R-:W-:Y:S05]  /*1400*/  @!P1 BRA `(.L_x_119) ;  /* 0x0000006c00349947 */ /* 0x008fea0003800000 */
.L_x_118:
        /* <DEDUP_REMOVED lines=72> */
[----:B------:R1:W1:Y:S04]  /*1890*/  LDS.64 R220, [R12+0x28020] ;  /* 0x028020000cdc7984 */ /* 0x0002680000000a00 */
        /* <DEDUP_REMOVED lines=8> */
.L_x_120:
[----:B------:R1:W1:Y:S01]  /*1920*/  SYNCS.PHASECHK.TRANS64.TRYWAIT P1, [R2+URZ+0x30830], R17 ;  /* 0x03083011020075a7 */ /* 0x000262000802017f */
[----:B------:R-:W-:Y:S05]  /*1930*/  @!P0 BRA `(.L_x_121) ;  /* 0x0000000000048947 */ /* 0x000fea0003800000 */
[----:B------:R-:W-:Y:S01]  /*1940*/  BPT.TRAP 0x1 ;  /* 0x000000040000795c */ /* 0x000fe20000300000 */
.L_x_121:
[----:B------:R-:W-:-:S05]  /*1950*/  VIADD R13, R16, 0x20000 ;  /* 0x00020000100d7836 */ /* 0x000fca0000000000 */
[----:B------:R-:W-:-:S04]  /*1960*/  SHF.R.U32.HI R13, RZ, 0x4, R13 ;  /* 0x00000004ff0d7819 */ /* 0x000fc8000001160d */
[----:B------:R-:W-:-:S04]  /*1970*/  LOP3.LUT R13, R13, 0x3fff, RZ, 0xc0, !PT ;  /* 0x00003fff0d0d7812 */ /* 0x000fc800078ec0ff */
[----:B------:R-:W-:Y:S01]  /*1980*/  LOP3.LUT R153, R13, 0x10000, RZ, 0xfc, !PT ;  /* 0x000100000d997812 */ /* 0x000fe200078efcff */
[----:B-1----:R-:W-:Y:S06]  /*1990*/  @P1 BRA `(.L_x_122) ;  /* 0x0000000000081947 */ /* 0x002fec0003800000 */
[----:B------:R-:W1:Y:S02]  /*19a0*/  SYNCS.PHASECHK.TRANS64.TRYWAIT P1, [R2+URZ+0x30830], R17 ;  /* 0x03083011020075a7 */ /* 0x000e64000802017f */
[----:B-1----:R-:W-:Y:S05]  /*19b0*/  @!P1 BRA `(.L_x_123) ;  /* 0x0000006400dc9947 */ /* 0x002fea0003800000 */
.L_x_122:
        /* <DEDUP_REMOVED lines=166> */
[----:B------:R-:W-:Y:S01]  /*2420*/  FFMA.FTZ R154, R155, UR5, -R220 ;  /* 0x000000059b9a7c23 */ /* 0x000fe200080108dc */
        /* <DEDUP_REMOVED lines=330> */
.L_x_124:
        /* <DEDUP_REMOVED lines=49> */
.L_x_125:
        /* <DEDUP_REMOVED lines=11> */
.L_x_115:
        /* <DEDUP_REMOVED lines=83> */
.L_x_127:
        /* <DEDUP_REMOVED lines=19> */
.L_x_128:
        /* <DEDUP_REMOVED lines=18> */
.L_x_129:
        /* <DEDUP_REMOVED lines=18> */
.L_x_130:
        /* <DEDUP_REMOVED lines=161> */
.L_x_132:
[----:B------:R-:W-:Y:S05]  /*4f40*/  BSYNC B0 ;  /* 0x0000000000007941 */ /* 0x000fea0003800000 */
.L_x_131:
[----:B------:R-:W-:-:S04]  /*4f50*/  DEPBAR.LE SB0, 0x0 ;  /* 0x000080000000791a */ /* 0x000fc80000000000 */
[----:B------:R-:W-:Y:S05]  /*4f60*/  BRA `(.L_x_107) ;  /* 0x0000003000247947 */ /* 0x000fea0003800000 */
.L_x_105:
        /* <DEDUP_REMOVED lines=14> */
[----:B------:R-:W-:Y:S01]  /*5050*/  ULDC UR13, c[0x0][0x288] ;  /* 0x0000a200000d7ab9 */ /* 0x000fe20000000800 */
[----:B------:R-:W-:Y:S01]  /*5060*/  ULDC.64 UR14, c[0x0][0x2e0] ;  /* 0x0000b800000e7ab9 */ /* 0x000fe20000000a00 */
[----:B------:R-:W-:-:S04]  /*5070*/  ELECT P0, URZ, PT ;  /* 0x00000000003f782f */ /* 0x000fc80003800000 */
[----:B------:R-:W2:Y:S01]  /*5080*/  LDC R4, c[0x0][0x280] ;  /* 0x0000a000ff047b82 */ /* 0x000ea20000000800 */
[----:B-1----:R-:W-:Y:S02]  /*5090*/  USHF.R.S32.HI UR8, URZ, 0x1f, UR16 ;  /* 0x0000001f3f087899 */ /* 0x002fe40008011410 */
[----:B------:R-:W-:Y:S02]  /*50a0*/  UIMAD.WIDE.U32 UR4, UR16, UR10, URZ ;  /* 0x0000000a100472a5 */ /* 0x000fe4000f8e003f */
[----:B------:R-:W-:Y:S01]  /*50b0*/  UIMAD UR6, UR8, UR10, URZ ;  /* 0x0000000a080672a4 */ /* 0x000fe2000f8e023f */
[----:B--2---:R-:W-:-:S03]  /*50c0*/  ISETP.GE.AND P1, PT, R4, 0x1, PT ;  /* 0x000000010400780c */ /* 0x004fc60003f26270 */
[----:B------:R-:W-:Y:S02]  /*50d0*/  UIMAD UR7, UR16, UR11, UR6 ;  /* 0x0000000b100772a4 */ /* 0x000fe4000f8e0206 */
[----:B------:R-:W-:Y:S02]  /*50e0*/  USHF.R.S32.HI UR6, URZ, 0x1f, UR9 ;  /* 0x0000001f3f067899 */ /* 0x000fe40008011409 */
[----:B------:R-:W-:Y:S02]  /*50f0*/  UIMAD UR11, UR9, UR13, URZ ;  /* 0x0000000d090b72a4 */ /* 0x000fe4000f8e023f */
[----:B------:R-:W-:Y:S02]  /*5100*/  UIMAD UR6, UR6, UR14, URZ ;  /* 0x0000000e060672a4 */ /* 0x000fe4000f8e023f */
[----:B------:R-:W-:Y:S02]  /*5110*/  UIADD3 UR5, UR5, UR7, URZ ;  /* 0x0000000705057290 */ /* 0x000fe4000fffe03f */
[----:B------:R-:W-:-:S02]  /*5120*/  UIADD3 UR10, UP0, UR11, UR16, URZ ;  /* 0x000000100b0a7290 */ /* 0x000fc4000ff1e03f */
[----:B------:R-:W-:Y:S02]  /*5130*/  UIMAD UR12, UR9, UR15, UR6 ;  /* 0x0000000f090c72a4 */ /* 0x000fe4000f8e0206 */
[----:B------:R-:W-:Y:S02]  /*5140*/  UIMAD.WIDE.U32 UR6, UR9, UR14, UR4 ;  /* 0x0000000e090672a5 */ /* 0x000fe4000f8e0004 */
[----:B------:R-:W-:Y:S01]  /*5150*/  ULEA.HI.X.SX32 UR11, UR11, UR8, 0x1, UP0 ;  /* 0x000000080b0b7291 */ /* 0x000fe200080f0e3f */
[----:B------:R-:W-:Y:S11]  /*5160*/  @!P1 BRA `(.L_x_107) ;  /* 0x0000002c00a49947 */ /* 0x000ff60003800000 */
[----:B------:R-:W1:Y:S01]  /*5170*/  S2R R5, SR_TID.X ;  /* 0x0000000000057919 */ /* 0x000e620000002100 */
[C---:B------:R-:W-:Y:S01]  /*5180*/  VIADD R0, R4.reuse, 0x3f ;  /* 0x0000003f04007836 */ /* 0x040fe20000000000 */
[----:B------:R-:W-:Y:S01]  /*5190*/  ISETP.GE.AND P1, PT, R4, 0x41, PT ;  /* 0x000000410400780c */ /* 0x000fe20003f26270 */
[----:B------:R-:W-:Y:S01]  /*51a0*/  ULDC UR4, c[0x0][0x760] ;  /* 0x0001d80000047ab9 */ /* 0x000fe20000000800 */
[----:B------:R-:W2:Y:S01]  /*51b0*/  S2UR UR28, SR_CTAID.X ;  /* 0x00000000001c79c3 */ /* 0x000ea20000002500 */
[----:B------:R-:W-:Y:S01]  /*51c0*/  UIMAD UR13, UR13, UR4, URZ ;  /* 0x000000040d0d72a4 */ /* 0x000fe2000f8e023f */
[----:B------:R-:W-:Y:S01]  /*51d0*/  SHF.R.S32.HI R3, RZ, 0x1f, R0 ;  /* 0x0000001fff037819 */ /* 0x000fe20000011400 */
[----:B------:R-:W-:Y:S01]  /*51e0*/  UIADD3 UR12, UR7, UR12, URZ ;  /* 0x0000000c070c7290 */ /* 0x000fe2000fffe03f */
[----:B------:R-:W-:Y:S02]  /*51f0*/  UMOV UR4, URZ ;  /* 0x0000003f00047c82 */ /* 0x000fe40008000000 */
[----:B------:R-:W-:Y:S01]  /*5200*/  LEA.HI R3, R3, R0, RZ, 0x6 ;  /* 0x0000000003037211 */ /* 0x000fe200078f30ff */
[----:B------:R-:W-:-:S03]  /*5210*/  ULDC.64 UR26, c[0x0][0x208] ;  /* 0x00008200001a7ab9 */ /* 0x000fc60000000a00 */
[----:B------:R-:W-:-:S04]  /*5220*/  SHF.R.S32.HI R2, RZ, 0x6, R3 ;  /* 0x00000006ff027819 */ /* 0x000fc80000011403 */
[----:B------:R-:W-:Y:S02]  /*5230*/  VIMNMX R2, R2, 0x1, !PT ;  /* 0x0000000102027848 */ /* 0x000fe40007fe0100 */
[----:B-1----:R-:W-:Y:S02]  /*5240*/  LOP3.LUT R0, R5, 0x1f, RZ, 0xc0, !PT ;  /* 0x0000001f05007812 */ /* 0x002fe400078ec0ff */
[----:B------:R-:W-:Y:S01]  /*5250*/  LOP3.LUT R5, R2, 0x1, RZ, 0xc0, !PT ;  /* 0x0000000102057812 */ /* 0x000fe200078ec0ff */
[----:B--2---:R-:W-:Y:S06]  /*5260*/  @!P1 BRA `(.L_x_134) ;  /* 0x0000000800ac9947 */ /* 0x004fec0003800000 */
        /* <DEDUP_REMOVED lines=11> */
[----:B------:R-:W-:-:S12]  /*5320*/  UIADD3.X UR21, URZ, UR21, URZ, UP2, !UPT ;  /* 0x000000153f157290 */ /* 0x000fd800097fe43f */
.L_x_159:
[----:B------:R-:W-:Y:S01]  /*5330*/  UIMAD UR22, UR13, UR4, URZ ;  /* 0x000000040d1672a4 */ /* 0x000fe2000f8e023f */
[----:B------:R-:W-:Y:S01]  /*5340*/  ISETP.NE.AND P1, PT, R0, RZ, PT ;  /* 0x000000ff0000720c */ /* 0x000fe20003f25270 */
[----:B------:R-:W-:Y:S01]  /*5350*/  ULDC.64 UR8, c[0x0][0x768] ;  /* 0x0001da0000087ab9 */ /* 0x000fe20000000a00 */
[----:B------:R-:W-:Y:S01]  /*5360*/  USHF.L.U32 UR14, UR5, 0xe, URZ ;  /* 0x0000000e050e7899 */ /* 0x000fe2000800063f */
[----:B------:R-:W-:Y:S01]  /*5370*/  VIADD R4, R4, 0xfffffffe ;  /* 0xfffffffe04047836 */ /* 0x000fe20000000000 */
[----:B------:R-:W-:Y:S01]  /*5380*/  UIADD3 UR15, UP0, UR22, UR10, URZ ;  /* 0x0000000a160f7290 */ /* 0x000fe2000ff1e03f */
[----:B------:R-:W-:Y:S01]  /*5390*/  BSSY B0, `(.L_x_135) ;  /* 0x0000010000007945 */ /* 0x000fe20003800000 */
[----:B------:R-:W-:Y:S02]  /*53a0*/  UIMAD.WIDE UR32, UR14, 0x4, UR16 ;  /* 0x000000040e2078a5 */ /* 0x000fe4000f8e0210 */
[----:B------:R-:W-:Y:S01]  /*53b0*/  ULEA.HI.X.SX32 UR23, UR22, UR11, 0x1, UP0 ;  /* 0x0000000b16177291 */ /* 0x000fe200080f0e3f */
[----:B------:R-:W-:Y:S01]  /*53c0*/  ISETP.NE.AND P2, PT, R4, RZ, PT ;  /* 0x000000ff0400720c */ /* 0x000fe20003f45270 */
[----:B------:R-:W-:-:S02]  /*53d0*/  ULEA UR24, UP0, UR15, UR8, 0x2 ;  /* 0x000000080f187291 */ /* 0x000fc4000f80103f */
[----:B------:R-:W-:Y:S02]  /*53e0*/  UIMAD.WIDE UR30, UR14, 0x4, UR18 ;  /* 0x000000040e1e78a5 */ /* 0x000fe4000f8e0212 */
[----:B------:R-:W-:Y:S02]  /*53f0*/  ULEA.HI.X UR23, UR15, UR9, UR23, 0x2, UP0 ;  /* 0x000000090f177291 */ /* 0x000fe400080f1417 */
[----:B-1----:R-:W-:Y:S01]  /*5400*/  IMAD.U32 R2, RZ, RZ, UR24 ;  /* 0x00000018ff027e24 */ /* 0x002fe2000f8e00ff */
[----:B------:R-:W-:-:S03]  /*5410*/  UIMAD.WIDE UR14, UR14, 0x4, UR20 ;  /* 0x000000040e0e78a5 */ /* 0x000fc6000f8e0214 */
[----:B------:R-:W-:Y:S01]  /*5420*/  IMAD.U32 R3, RZ, RZ, UR23 ;  /* 0x00000017ff037e24 */ /* 0x000fe2000f8e00ff */
[----:B------:R-:W-:Y:S08]  /*5430*/  @P1 BRA `(.L_x_136) ;  /* 0x0000000000141947 */ /* 0x000ff00003800000 */
.L_x_137:
[----:B------:R-:W2:Y:S04]  /*5440*/  LDG.E.STRONG.GPU R6, desc[UR26][R2.64] ;  /* 0x0000001a02067981 */ /* 0x000ea8000c1ef900 */
[----:B--2---:R-:W-:Y:S01]  /*5450*/  CCTL.IVALL ;  /* 0x00000000ff00798f */ /* 0x004fe20002000000 */
[----:B------:R-:W-:Y:S05]  /*5460*/  YIELD ;  /* 0x0000000000007946 */ /* 0x000fea0003800000 */
[----:B------:R-:W-:-:S13]  /*5470*/  ISETP.NE.AND P3, PT, R6, UR28, PT ;  /* 0x0000001c06007c0c */ /* 0x000fda000bf65270 */
[----:B------:R-:W-:Y:S05]  /*5480*/  @P3 BRA `(.L_x_137) ;  /* 0xfffffffc00ec3947 */ /* 0x000fea000383ffff */
.L_x_136:
[----:B------:R-:W-:Y:S05]  /*5490*/  BSYNC B0 ;  /* 0x0000000000007941 */ /* 0x000fea0003800000 */
.L_x_135:
[----:B------:R-:W-:-:S03]  /*54a0*/  UMOV UR23, 0xffffffff ;  /* 0xffffffff00177882 */ /* 0x000fc60000000000 */
[----:B------:R-:W-:Y:S05]  /*54b0*/  BRA.DIV UR23, `(.L_x_138) ;  /* 0x0000002e17307947 */ /* 0x000fea000b800000 */
[----:B------:R-:W-:Y:S01]  /*54c0*/  NOP ;  /* 0x0000000000007918 */ /* 0x000fe20000000000 */
.L_x_202:
[----:B------:R-:W-:Y:S05]  /*54d0*/  WARPSYNC.ALL ;  /* 0x0000000000007948 */ /* 0x000fea0003800000 */
[----:B------:R-:W-:Y:S06]  /*54e0*/  BAR.SYNC.DEFER_BLOCKING 0xd, 0xa0 ;  /* 0x0342800000007b1d */ /* 0x000fec0000010000 */
[----:B------:R-:W-:Y:S04]  /*54f0*/  BSSY B0, `(.L_x_139) ;  /* 0x0000011000007945 */ /* 0x000fe80003800000 */
[----:B------:R-:W-:Y:S05]  /*5500*/  @!P0 BRA `(.L_x_140) ;  /* 0x00000000003c8947 */ /* 0x000fea0003800000 */
[----:B------:R-:W1:Y:S01]  /*5510*/  S2UR UR34, SR_CgaCtaId ;  /* 0x00000000002279c3 */ /* 0x000e620000008800 */
[----:B------:R-:W-:Y:S01]  /*5520*/  USHF.L.U32 UR23, UR4, 0xd, URZ ;  /* 0x0000000d04177899 */ /* 0x000fe2000800063f */
        /* <DEDUP_REMOVED lines=13> */
.L_x_140:
[----:B------:R-:W-:Y:S05]  /*5600*/  BSYNC B0 ;  /* 0x0000000000007941 */ /* 0x000fea0003800000 */
.L_x_139:
        /* <DEDUP_REMOVED lines=13> */
.L_x_142:
[----:B------:R-:W-:Y:S05]  /*56e0*/  BSYNC B0 ;  /* 0x0000000000007941 */ /* 0x000fea0003800000 */
.L_x_141:
[----:B------:R-:W-:Y:S06]  /*56f0*/  BAR.ARV 0xa, 0xa0 ;  /* 0x0282800000007b1d */ /* 0x000fec0000002000 */
[----:B------:R-:W-:Y:S04]  /*5700*/  BSSY B0, `(.L_x_143) ;  /* 0x0000003000007945 */ /* 0x000fe80003800000 */
[----:B------:R-:W-:Y:S05]  /*5710*/  @!P0 BRA `(.L_x_144) ;  /* 0x0000000000048947 */ /* 0x000fea0003800000 */
[----:B------:R-:W-:-:S04]  /*5720*/  DEPBAR.LE SB0, 0x0 ;  /* 0x000080000000791a */ /* 0x000fc80000000000 */
.L_x_144:
[----:B------:R-:W-:Y:S05]  /*5730*/  BSYNC B0 ;  /* 0x0000000000007941 */ /* 0x000fea0003800000 */
.L_x_143:
[----:B------:R-:W-:Y:S06]  /*5740*/  BAR.ARV 0xb, 0xa0 ;  /* 0x02c2800000007b1d */ /* 0x000fec0000002000 */
[----:B------:R-:W-:Y:S01]  /*5750*/  NOP ;  /* 0x0000000000007918 */ /* 0x000fe20000000000 */
[----:B------:R-:W-:Y:S04]  /*5760*/  BSSY B0, `(.L_x_145) ;  /* 0x0000011000007945 */ /* 0x000fe80003800000 */
[----:B------:R-:W-:Y:S05]  /*5770*/  @P1 BRA `(.L_x_146) ;  /* 0x00000000003c1947 */ /* 0x000fea0003800000 */
[----:B------:R-:W-:Y:S01]  /*5780*/  @!PT LDS RZ, [RZ] ;  /* 0x00000000fffff984 */ /* 0x000fe20000000800 */
[----:B------:R-:W-:Y:S01]  /*5790*/  @!PT LDS RZ, [RZ] ;  /* 0x00000000fffff984 */ /* 0x000fe20000000800 */
[----:B------:R-:W-:Y:S01]  /*57a0*/  @!PT LDS RZ, [RZ] ;  /* 0x00000000fffff984 */ /* 0x000fe20000000800 */
[----:B------:R-:W-:Y:S01]  /*57b0*/  @!PT LDS RZ, [RZ] ;  /* 0x00000000fffff984 */ /* 0x000fe20000000800 */
[----:B------:R1:W-:Y:S06]  /*57c0*/  MEMBAR.ALL.CTA ;  /* 0x0000000000007992 */ /* 0x0003ec0000008000 */
[----:B-1----:R-:W-:Y:S06]  /*57d0*/  MEMBAR.ALL.GPU ;  /* 0x0000000000007992 */ /* 0x002fec000000a000 */
[----:B------:R-:W-:-:S00]  /*57e0*/  ERRBAR ;  /* 0x00000000000079ab */ /* 0x000fc00000000000 */
[----:B------:R-:W-:Y:S06]  /*57f0*/  CGAERRBAR ;  /* 0x00000000000075ab */ /* 0x000fec0000000000 */
[----:B012345:R-:W-:Y:S01]  /*5800*/  CCTL.IVALL ;  /* 0x00000000ff00798f */ /* 0x03ffe20002000000 */
[----:B------:R-:W1:Y:S01]  /*5810*/  S2R R6, SR_LANEID ;  /* 0x0000000000067919 */ /* 0x000e620000000000 */
[----:B------:R-:W-:Y:S02]  /*5820*/  VOTEU.ANY UR23, UPT, PT ;  /* 0x0000000000177886 */ /* 0x000fe400038e0100 */
[----:B------:R-:W-:-:S02]  /*5830*/  UFLO.U32 UR24, UR23 ;  /* 0x00000017001872bd */ /* 0x000fc400080e0000 */
[----:B------:R-:W2:Y:S04]  /*5840*/  POPC R7, UR23 ;  /* 0x0000001700077d09 */ /* 0x000ea80008000000 */
[----:B-1----:R-:W-:-:S13]  /*5850*/  ISETP.EQ.U32.AND P3, PT, R6, UR24, PT ;  /* 0x0000001806007c0c */ /* 0x002fda000bf62070 */
[----:B--2---:R1:W-:Y:S02]  /*5860*/  @P3 REDG.E.ADD.S32.STRONG.GPU desc[UR26][R2.64], R7 ;  /* 0x000000070200398e */ /* 0x0043e4000c10e39a */
.L_x_146:
[----:B------:R-:W-:Y:S05]  /*5870*/  BSYNC B0 ;  /* 0x0000000000007941 */ /* 0x000fea0003800000 */
.L_x_145:
[----:B------:R-:W-:Y:S01]  /*5880*/  UIADD3 UR22, UR13, UR22, URZ ;  /* 0x000000160d167290 */ /* 0x000fe2000fffe03f */
[----:B------:R-:W-:Y:S03]  /*5890*/  BSSY B0, `(.L_x_147) ;  /* 0x000000d000007945 */ /* 0x000fe60003800000 */
[----:B------:R-:W-:-:S04]  /*58a0*/  UIADD3 UR23, UP0, UR22, UR10, URZ ;  /* 0x0000000a16177290 */ /* 0x000fc8000ff1e03f */
[----:B------:R-:W-:Y:S02]  /*58b0*/  ULEA.HI.X.SX32 UR22, UR22, UR11, 0x1, UP0 ;  /* 0x0000000b16167291 */ /* 0x000fe400080f0e3f */
[----:B------:R-:W-:-:S04]  /*58c0*/  ULEA UR8, UP0, UR23, UR8, 0x2 ;  /* 0x0000000817087291 */ /* 0x000fc8000f80103f */
[----:B------:R-:W-:Y:S02]  /*58d0*/  ULEA.HI.X UR22, UR23, UR9, UR22, 0x2, UP0 ;  /* 0x0000000917167291 */ /* 0x000fe400080f1416 */
[----:B-1----:R-:W-:-:S04]  /*58e0*/  IMAD.U32 R2, RZ, RZ, UR8 ;  /* 0x00000008ff027e24 */ /* 0x002fc8000f8e00ff */
[----:B------:R-:W-:Y:S01]  /*58f0*/  IMAD.U32 R3, RZ, RZ, UR22 ;  /* 0x00000016ff037e24 */ /* 0x000fe2000f8e00ff */
[----:B------:R-:W-:Y:S06]  /*5900*/  @P1 BRA `(.L_x_148) ;  /* 0x0000000000141947 */ /* 0x000fec0003800000 */
.L_x_149:
[----:B------:R-:W2:Y:S04]  /*5910*/  LDG.E.STRONG.GPU R6, desc[UR26][R2.64] ;  /* 0x0000001a02067981 */ /* 0x000ea8000c1ef900 */
[----:B--2---:R-:W-:Y:S01]  /*5920*/  CCTL.IVALL ;  /* 0x00000000ff00798f */ /* 0x004fe20002000000 */
[----:B------:R-:W-:Y:S05]  /*5930*/  YIELD ;  /* 0x0000000000007946 */ /* 0x000fea0003800000 */
[----:B------:R-:W-:-:S13]  /*5940*/  ISETP.NE.AND P3, PT, R6, UR28, PT ;  /* 0x0000001c06007c0c */ /* 0x000fda000bf65270 */
[----:B------:R-:W-:Y:S05]  /*5950*/  @P3 BRA `(.L_x_149) ;  /* 0xfffffffc00ec3947 */ /* 0x000fea000383ffff */
.L_x_148:
[----:B------:R-:W-:Y:S05]  /*5960*/  BSYNC B0 ;  /* 0x0000000000007941 */ /* 0x000fea0003800000 */
.L_x_147:
[----:B------:R-:W-:-:S03]  /*5970*/  UMOV UR8, 0xffffffff ;  /* 0xffffffff00087882 */ /* 0x000fc60000000000 */
[----:B------:R-:W-:Y:S05]  /*5980*/  BRA.DIV UR8, `(.L_x_150) ;  /* 0x0000002a08187947 */ /* 0x000fea000b800000 */
[----:B------:R-:W-:Y:S01]  /*5990*/  NOP ;  /* 0x0000000000007918 */ /* 0x000fe20000000000 */
.L_x_205:
[----:B------:R-:W-:Y:S05]  /*59a0*/  WARPSYNC.ALL ;  /* 0x0000000000007948 */ /* 0x000fea0003800000 */
        /* <DEDUP_REMOVED lines=12> */
.L_x_152:
[----:B------:R-:W-:Y:S05]  /*5a70*/  BSYNC B0 ;  /* 0x0000000000007941 */ /* 0x000fea0003800000 */
.L_x_151:
        /* <DEDUP_REMOVED lines=13> */
.L_x_154:
[----:B------:R-:W-:Y:S05]  /*5b50*/  BSYNC B0 ;  /* 0x0000000000007941 */ /* 0x000fea0003800000 */
.L_x_153:
[----:B------:R-:W-:Y:S06]  /*5b60*/  BAR.ARV 0xa, 0xa0 ;  /* 0x0282800000007b1d */ /* 0x000fec0000002000 */
[----:B------:R-:W-:Y:S04]  /*5b70*/  BSSY B0, `(.L_x_155) ;  /* 0x0000003000007945 */ /* 0x000fe80003800000 */
[----:B------:R-:W-:Y:S05]  /*5b80*/  @!P0 BRA `(.L_x_156) ;  /* 0x0000000000048947 */ /* 0x000fea0003800000 */
[----:B------:R-:W-:-:S04]  /*5b90*/  DEPBAR.LE SB0, 0x0 ;  /* 0x000080000000791a */ /* 0x000fc80000000000 */
.L_x_156:
[----:B------:R-:W-:Y:S05]  /*5ba0*/  BSYNC B0 ;  /* 0x0000000000007941 */ /* 0x000fea0003800000 */
.L_x_155:
[----:B------:R-:W-:Y:S06]  /*5bb0*/  BAR.ARV 0xb, 0xa0 ;  /* 0x02c2800000007b1d */ /* 0x000fec0000002000 */
[----:B------:R-:W-:Y:S01]  /*5bc0*/  NOP ;  /* 0x0000000000007918 */ /* 0x000fe20000000000 */
[----:B------:R-:W-:Y:S04]  /*5bd0*/  BSSY B0, `(.L_x_157) ;  /* 0x0000011000007945 */ /* 0x000fe80003800000 */
[----:B------:R-:W-:Y:S05]  /*5be0*/  @P1 BRA `(.L_x_158) ;  /* 0x00000000003c1947 */ /* 0x000fea0003800000 */
[----:B------:R-:W1:Y:S01]  /*5bf0*/  S2R R6, SR_LANEID ;  /* 0x0000000000067919 */ /* 0x000e620000000000 */
[----:B------:R-:W-:Y:S01]  /*5c00*/  @!PT LDS RZ, [RZ] ;  /* 0x00000000fffff984 */ /* 0x000fe20000000800 */
[----:B------:R-:W-:Y:S01]  /*5c10*/  @!PT LDS RZ, [RZ] ;  /* 0x00000000fffff984 */ /* 0x000fe20000000800 */
[----:B------:R-:W-:Y:S01]  /*5c20*/  @!PT LDS RZ, [RZ] ;  /* 0x00000000fffff984 */ /* 0x000fe20000000800 */
[----:B------:R-:W-:Y:S01]  /*5c30*/  @!PT LDS RZ, [RZ] ;  /* 0x00000000fffff984 */ /* 0x000fe20000000800 */
[----:B------:R2:W-:Y:S06]  /*5c40*/  MEMBAR.ALL.CTA ;  /* 0x0000000000007992 */ /* 0x0005ec0000008000 */
[----:B--2---:R-:W-:Y:S06]  /*5c50*/  MEMBAR.ALL.GPU ;  /* 0x0000000000007992 */ /* 0x004fec000000a000 */
[----:B------:R-:W-:-:S00]  /*5c60*/  ERRBAR ;  /* 0x00000000000079ab */ /* 0x000fc00000000000 */
[----:B------:R-:W-:Y:S06]  /*5c70*/  CGAERRBAR ;  /* 0x00000000000075ab */ /* 0x000fec0000000000 */
[----:B012345:R-:W-:Y:S01]  /*5c80*/  CCTL.IVALL ;  /* 0x00000000ff00798f */ /* 0x03ffe20002000000 */
[----:B------:R-:W-:Y:S02]  /*5c90*/  VOTEU.ANY UR8, UPT, PT ;  /* 0x0000000000087886 */ /* 0x000fe400038e0100 */
[----:B------:R-:W-:Y:S02]  /*5ca0*/  UFLO.U32 UR9, UR8 ;  /* 0x00000008000972bd */ /* 0x000fe400080e0000 */
[----:B------:R-:W2:Y:S04]  /*5cb0*/  POPC R7, UR8 ;  /* 0x0000000800077d09 */ /* 0x000ea80008000000 */
[----:B-1----:R-:W-:-:S13]  /*5cc0*/  ISETP.EQ.U32.AND P1, PT, R6, UR9, PT ;  /* 0x0000000906007c0c */ /* 0x002fda000bf22070 */
[----:B--2---:R1:W-:Y:S02]  /*5cd0*/  @P1 REDG.E.ADD.S32.STRONG.GPU desc[UR26][R2.64], R7 ;  /* 0x000000070200198e */ /* 0x0043e4000c10e39a */
.L_x_158:
[----:B------:R-:W-:Y:S05]  /*5ce0*/  BSYNC B0 ;  /* 0x0000000000007941 */ /* 0x000fea0003800000 */
.L_x_157:
[----:B------:R-:W-:Y:S02]  /*5cf0*/  UIADD3 UR4, UR4, 0x2, URZ ;  /* 0x0000000204047890 */ /* 0x000fe4000fffe03f */
[----:B------:R-:W-:Y:S01]  /*5d00*/  UIADD3 UR5, UR5, 0x1, URZ ;  /* 0x0000000105057890 */ /* 0x000fe2000fffe03f */
[----:B------:R-:W-:Y:S11]  /*5d10*/  @P2 BRA `(.L_x_159) ;  /* 0xfffffff400842947 */ /* 0x000ff6000383ffff */
.L_x_134:
[----:B------:R-:W-:-:S13]  /*5d20*/  ISETP.NE.AND P1, PT, R5, RZ, PT ;  /* 0x000000ff0500720c */ /* 0x000fda0003f25270 */
[----:B------:R-:W-:Y:S05]  /*5d30*/  @!P1 BRA `(.L_x_107) ;  /* 0x0000002000b09947 */ /* 0x000fea0003800000 */
[----:B------:R-:W-:Y:S01]  /*5d40*/  UIMAD UR5, UR13, UR4, URZ ;  /* 0x000000040d0572a4 */ /* 0x000fe2000f8e023f */
[----:B------:R-:W-:Y:S01]  /*5d50*/  ISETP.NE.AND P1, PT, R0, RZ, PT ;  /* 0x000000ff0000720c */ /* 0x000fe20003f25270 */
[----:B------:R-:W-:Y:S01]  /*5d60*/  ULDC.64 UR14, c[0x0][0x768] ;  /* 0x0001da00000e7ab9 */ /* 0x000fe20000000a00 */
[----:B------:R-:W-:Y:S01]  /*5d70*/  BSSY B0, `(.L_x_160) ;  /* 0x000000d000007945 */ /* 0x000fe20003800000 */
[----:B------:R-:W-:-:S04]  /*5d80*/  UIADD3 UR8, UP0, UR5, UR10, URZ ;  /* 0x0000000a05087290 */ /* 0x000fc8000ff1e03f */
[----:B------:R-:W-:Y:S02]  /*5d90*/  ULEA.HI.X.SX32 UR5, UR5, UR11, 0x1, UP0 ;  /* 0x0000000b05057291 */ /* 0x000fe400080f0e3f */
[----:B------:R-:W-:-:S04]  /*5da0*/  ULEA UR9, UP0, UR8, UR14, 0x2 ;  /* 0x0000000e08097291 */ /* 0x000fc8000f80103f */
[----:B------:R-:W-:Y:S02]  /*5db0*/  ULEA.HI.X UR5, UR8, UR15, UR5, 0x2, UP0 ;  /* 0x0000000f08057291 */ /* 0x000fe400080f1405 */
[----:B-1----:R-:W-:-:S04]  /*5dc0*/  IMAD.U32 R2, RZ, RZ, UR9 ;  /* 0x00000009ff027e24 */ /* 0x002fc8000f8e00ff */
[----:B------:R-:W-:Y:S01]  /*5dd0*/  IMAD.U32 R3, RZ, RZ, UR5 ;  /* 0x00000005ff037e24 */ /* 0x000fe2000f8e00ff */
[----:B------:R-:W-:Y:S06]  /*5de0*/  @P1 BRA `(.L_x_161) ;  /* 0x0000000000141947 */ /* 0x000fec0003800000 */
.L_x_162:
[----:B------:R-:W2:Y:S04]  /*5df0*/  LDG.E.STRONG.GPU R0, desc[UR26][R2.64] ;  /* 0x0000001a02007981 */ /* 0x000ea8000c1ef900 */
[----:B--2---:R-:W-:Y:S01]  /*5e00*/  CCTL.IVALL ;  /* 0x00000000ff00798f */ /* 0x004fe20002000000 */
[----:B------:R-:W-:Y:S05]  /*5e10*/  YIELD ;  /* 0x0000000000007946 */ /* 0x000fea0003800000 */
[----:B------:R-:W-:-:S13]  /*5e20*/  ISETP.NE.AND P2, PT, R0, UR28, PT ;  /* 0x0000001c00007c0c */ /* 0x000fda000bf45270 */
[----:B------:R-:W-:Y:S05]  /*5e30*/  @P2 BRA `(.L_x_162) ;  /* 0xfffffffc00ec2947 */ /* 0x000fea000383ffff */
.L_x_161:
[----:B------:R-:W-:Y:S05]  /*5e40*/  BSYNC B0 ;  /* 0x0000000000007941 */ /* 0x000fea0003800000 */
.L_x_160:
[----:B------:R-:W-:-:S03]  /*5e50*/  UMOV UR5, 0xffffffff ;  /* 0xffffffff00057882 */ /* 0x000fc60000000000 */
[----:B------:R-:W-:Y:S05]  /*5e60*/  BRA.DIV UR5, `(.L_x_163) ;  /* 0x0000002205fc7947 */ /* 0x000fea000b800000 */
[----:B------:R-:W-:Y:S01]  /*5e70*/  NOP ;  /* 0x0000000000007918 */ /* 0x000fe20000000000 */
.L_x_208:
[----:B------:R-:W-:Y:S01]  /*5e80*/  IMAD.U32 R6, RZ, RZ, UR4 ;  /* 0x00000004ff067e24 */ /* 0x000fe2000f8e00ff */
[----:B------:R-:W-:Y:S05]  /*5e90*/  WARPSYNC.ALL ;  /* 0x0000000000007948 */ /* 0x000fea0003800000 */
[----:B------:R-:W-:Y:S01]  /*5ea0*/  BAR.SYNC.DEFER_BLOCKING 0xd, 0xa0 ;  /* 0x0342800000007b1d */ /* 0x000fe20000010000 */
[----:B------:R-:W-:-:S05]  /*5eb0*/  IMAD.SHL.U32 R6, R6, 0x2000, RZ ;  /* 0x0000200006067824 */ /* 0x000fca00078e00ff */
[----:B------:R-:W-:Y:S04]  /*5ec0*/  BSSY B0, `(.L_x_164) ;  /* 0x0000012000007945 */ /* 0x000fe80003800000 */
[----:B------:R-:W-:Y:S05]  /*5ed0*/  @!P0 BRA `(.L_x_165) ;  /* 0x0000000000408947 */ /* 0x000fea0003800000 */
[----:B------:R-:W1:Y:S01]  /*5ee0*/  LDC.64 R8, c[0x0][0x2c0] ;  /* 0x0000b000ff087b82 */ /* 0x000e620000000a00 */
[C---:B------:R-:W-:Y:S01]  /*5ef0*/  IADD3 R4, P2, R6.reuse, UR6, RZ ;  /* 0x0000000606047c10 */ /* 0x040fe2000ff5e0ff */
[----:B------:R-:W-:Y:S01]  /*5f00*/  UMOV UR5, 0x400 ;  /* 0x0000040000057882 */ /* 0x000fe20000000000 */
[----:B------:R-:W-:Y:S01]  /*5f10*/  UMOV UR16, 0x0 ;  /* 0x0000000000107882 */ /* 0x000fe20000000000 */
[----:B------:R-:W-:Y:S01]  /*5f20*/  UMOV UR17, 0x14f00000 ;  /* 0x14f0000000117882 */ /* 0x000fe20000000000 */
[----:B------:R-:W-:-:S03]  /*5f30*/  LEA.HI.X.SX32 R5, R6, UR12, 0x1, P2 ;  /* 0x0000000c06057c11 */ /* 0x000fc600090f0eff */
[----:B------:R-:W2:Y:S01]  /*5f40*/  S2UR UR8, SR_CgaCtaId ;  /* 0x00000000000879c3 */ /* 0x000ea20000008800 */
[----:B-1----:R-:W-:-:S04]  /*5f50*/  LEA R0, P3, R4, R8, 0x2 ;  /* 0x0000000804007211 */ /* 0x002fc800078610ff */
[----:B------:R-:W-:Y:S02]  /*5f60*/  LEA.HI.X R4, R4, R9, R5, 0x2, P3 ;  /* 0x0000000904047211 */ /* 0x000fe400018f1405 */
[----:B------:R-:W-:Y:S02]  /*5f70*/  R2UR UR14, R0 ;  /* 0x00000000000e72ca */ /* 0x000fe400000e0000 */
[----:B------:R-:W-:Y:S01]  /*5f80*/  R2UR UR15, R4 ;  /* 0x00000000040f72ca */ /* 0x000fe200000e0000 */
[----:B--2---:R-:W-:-:S03]  /*5f90*/  ULEA UR5, UR8, UR5, 0x18 ;  /* 0x0000000508057291 */ /* 0x004fc6000f8ec03f */
[----:B------:R-:W-:Y:S01]  /*5fa0*/  UMOV UR8, 0x400 ;  /* 0x0000040000087882 */ /* 0x000fe20000000000 */
[----:B------:R-:W-:-:S09]  /*5fb0*/  UIADD3 UR5, UR5, 0x10000, URZ ;  /* 0x0001000005057890 */ /* 0x000fd2000fffe03f */
[----:B------:R1:W-:Y:S02]  /*5fc0*/  UBLKRED.G.S.ADD.F32.RN [UR14], [UR5], UR8, desc[UR16] ;  /* 0x0000100e050073bb */ /* 0x0003e400080a1408 */
[----:B-1----:R0:W-:Y:S02]  /*5fd0*/  UTMACMDFLUSH ;  /* 0x00000000000079b7 */ /* 0x0021e40000000000 */
.L_x_165:
[----:B------:R-:W-:Y:S05]  /*5fe0*/  BSYNC B0 ;  /* 0x0000000000007941 */ /* 0x000fea0003800000 */
.L_x_164:
[----:B------:R-:W-:Y:S06]  /*5ff0*/  BAR.SYNC.DEFER_BLOCKING 0xe, 0xa0 ;  /* 0x0382800000007b1d */ /* 0x000fec0000010000 */
[----:B------:R-:W-:Y:S04]  /*6000*/  BSSY B0, `(.L_x_166) ;  /* 0x0000013000007945 */ /* 0x000fe80003800000 */
[----:B------:R-:W-:Y:S05]  /*6010*/  @!P0 BRA `(.L_x_167) ;  /* 0x0000000000448947 */ /* 0x000fea0003800000 */
[----:B------:R-:W1:Y:S01]  /*6020*/  S2UR UR15, SR_CgaCtaId ;  /* 0x00000000000f79c3 */ /* 0x000e620000008800 */
[----:B------:R-:W-:Y:S01]  /*6030*/  R2UR UR5, R6 ;  /* 0x00000000060572ca */ /* 0x000fe200000e0000 */
[----:B------:R-:W-:Y:S01]  /*6040*/  UMOV UR14, 0x400 ;  /* 0x00000400000e7882 */ /* 0x000fe20000000000 */
[----:B------:R-:W-:Y:S01]  /*6050*/  ULDC.64 UR8, c[0x0][0x2c0] ;  /* 0x0000b00000087ab9 */ /* 0x000fe20000000a00 */
[----:B------:R-:W-:-:S10]  /*6060*/  UMOV UR17, 0x14f00000 ;  /* 0x14f0000000117882 */ /* 0x000fd40000000000 */
[----:B------:R-:W-:-:S04]  /*6070*/  UIADD3 UR5, UR5, 0x1000, URZ ;  /* 0x0000100005057890 */ /* 0x000fc8000fffe03f */
[----:B------:R-:W-:-:S04]  /*6080*/  UIADD3 UR16, UP0, UR5, UR6, URZ ;  /* 0x0000000605107290 */ /* 0x000fc8000ff1e03f */
[----:B------:R-:W-:Y:S02]  /*6090*/  ULEA.HI.X.SX32 UR5, UR5, UR12, 0x1, UP0 ;  /* 0x0000000c05057291 */ /* 0x000fe400080f0e3f */
[----:B-1----:R-:W-:Y:S02]  /*60a0*/  ULEA UR14, UR15, UR14, 0x18 ;  /* 0x0000000e0f0e7291 */ /* 0x002fe4000f8ec03f */
[----:B------:R-:W-:Y:S02]  /*60b0*/  ULEA UR8, UP0, UR16, UR8, 0x2 ;  /* 0x0000000810087291 */ /* 0x000fe4000f80103f */
[----:B------:R-:W-:Y:S02]  /*60c0*/  UIADD3 UR14, UR14, 0x14000, URZ ;  /* 0x000140000e0e7890 */ /* 0x000fe4000fffe03f */
[----:B------:R-:W-:-:S03]  /*60d0*/  ULEA.HI.X UR9, UR16, UR9, UR5, 0x2, UP0 ;  /* 0x0000000910097291 */ /* 0x000fc600080f1405 */
[----:B------:R-:W-:Y:S01]  /*60e0*/  UMOV UR5, 0x400 ;  /* 0x0000040000057882 */ /* 0x000fe20000000000 */
[----:B------:R-:W-:-:S05]  /*60f0*/  UMOV UR16, 0x0 ;  /* 0x0000000000107882 */ /* 0x000fca0000000000 */
[----:B------:R1:W-:Y:S01]  /*6100*/  UBLKRED.G.S.ADD.F32.RN [UR8], [UR14], UR5, desc[UR16] ;  /* 0x000010080e0073bb */ /* 0x0003e200080a1405 */
[----:B------:R0:W-:Y:S01]  /*6110*/  UTMACMDFLUSH ;  /* 0x00000000000079b7 */ /* 0x0001e20000000000 */
[----:B-1----:R-:W-:-:S04]  /*6120*/  DEPBAR.LE SB0, 0x1 ;  /* 0x000080400000791a */ /* 0x002fc80000000000 */
.L_x_167:
[----:B------:R-:W-:Y:S05]  /*6130*/  BSYNC B0 ;  /* 0x0000000000007941 */ /* 0x000fea0003800000 */
.L_x_166:
[----:B------:R-:W-:Y:S06]  /*6140*/  BAR.ARV 0xa, 0xa0 ;  /* 0x0282800000007b1d */ /* 0x000fec0000002000 */
[----:B------:R-:W-:Y:S04]  /*6150*/  BSSY B0, `(.L_x_168) ;  /* 0x0000003000007945 */ /* 0x000fe80003800000 */
[----:B------:R-:W-:Y:S05]  /*6160*/  @!P0 BRA `(.L_x_169) ;  /* 0x0000000000048947 */ /* 0x000fea0003800000 */
[----:B------:R-:W-:-:S04]  /*6170*/  DEPBAR.LE SB0, 0x0 ;  /* 0x000080000000791a */ /* 0x000fc80000000000 */
.L_x_169:
[----:B------:R-:W-:Y:S05]  /*6180*/  BSYNC B0 ;  /* 0x0000000000007941 */ /* 0x000fea0003800000 */
.L_x_168:
[----:B------:R-:W-:Y:S06]  /*6190*/  BAR.ARV 0xb, 0xa0 ;  /* 0x02c2800000007b1d */ /* 0x000fec0000002000 */
[----:B------:R-:W-:Y:S01]  /*61a0*/  NOP ;  /* 0x0000000000007918 */ /* 0x000fe20000000000 */
        /* <DEDUP_REMOVED lines=15> */
[----:B--2---:R4:W-:Y:S01]  /*62a0*/  @P0 REDG.E.ADD.S32.STRONG.GPU desc[UR26][R2.64], R5 ;  /* 0x000000050200098e */ /* 0x0049e2000c10e39a */
[----:B------:R-:W-:Y:S05]  /*62b0*/  BRA `(.L_x_107) ;  /* 0x0000001c00507947 */ /* 0x000fea0003800000 */
.L_x_133:
        /* <DEDUP_REMOVED lines=55> */
.L_x_209:
        /* <DEDUP_REMOVED lines=10> */
.L_x_173:
        /* <DEDUP_REMOVED lines=47> */
[----:B------:R-:W-:Y:S01]  /*69c0*/  R2UR UR14, R2 ;  /* 0x00000000020e72ca */ /* 0x000fe200000e0000 */
[----:B------:R-:W-:Y:S01]  /*69d0*/  IMAD.X R3, RZ, RZ, R0, P1 ;  /* 0x000000ffff037224 */ /* 0x000fe200008e0600 */
[----:B---3--:R-:W-:-:S04]  /*69e0*/  ISETP.GE.AND P1, PT, R12, 0x41, PT ;  /* 0x000000410c00780c */ /* 0x008fc80003f26270 */
[----:B------:R-:W-:-:S13]  /*69f0*/  R2UR UR15, R3 ;  /* 0x00000000030f72ca */ /* 0x000fda00000e0000 */
        /* <DEDUP_REMOVED lines=32> */
.L_x_184:
[----:B------:R-:W-:-:S04]  /*6c00*/  SHF.L.U32 R21, R9, 0x1f, RZ ;  /* 0x0000001f09157819 */ /* 0x000fc800000006ff */
[----:B-1----:R-:W1:Y:S02]  /*6c10*/  SYNCS.PHASECHK.TRANS64.TRYWAIT P1, [R11+URZ+0x30840], R21 ;  /* 0x030840150b0075a7 */ /* 0x002e64000802017f */
[----:B-12---:R-:W-:Y:S05]  /*6c20*/  @!P1 BRA `(.L_x_176) ;  /* 0x0000001400bc9947 */ /* 0x006fea0003800000 */
.L_x_210:
[----:B------:R-:W-:Y:S05]  /*6c30*/  @P0 BRA `(.L_x_177) ;  /* 0x0000000000140947 */ /* 0x000fea0003800000 */
[----:B------:R-:W-:Y:S01]  /*6c40*/  ISETP.NE.AND P1, PT, R14, RZ, PT ;  /* 0x000000ff0e00720c */ /* 0x000fe20003f25270 */
[----:B------:R-:W-:-:S04]  /*6c50*/  IMAD.MOV.U32 R0, RZ, RZ, 0x4100 ;  /* 0x00004100ff007424 */ /* 0x000fc800078e00ff */
[----:B------:R2:W-:Y:S08]  /*6c60*/  SYNCS.ARRIVE.TRANS64 RZ, [R11+URZ+0x30830], R0 ;  /* 0x030830000bff79a7 */ /* 0x0005f0000800003f */
[----:B------:R-:W-:Y:S05]  /*6c70*/  @!P1 BRA `(.L_x_177) ;  /* 0x0000000000049947 */ /* 0x000fea0003800000 */
[----:B------:R-:W-:Y:S01]  /*6c80*/  BPT.TRAP 0x1 ;  /* 0x000000040000795c */ /* 0x000fe20000300000 */
.L_x_177:
        /* <DEDUP_REMOVED lines=36> */
.L_x_211:
[----:B------:R-:W-:Y:S05]  /*6ed0*/  @P0 BRA `(.L_x_179) ;  /* 0x0000000000140947 */ /* 0x000fea0003800000 */
[----:B------:R-:W-:Y:S01]  /*6ee0*/  ISETP.NE.AND P1, PT, R14, RZ, PT ;  /* 0x000000ff0e00720c */ /* 0x000fe20003f25270 */
[----:B------:R-:W-:-:S04]  /*6ef0*/  IMAD.MOV.U32 R2, RZ, RZ, 0x4100 ;  /* 0x00004100ff027424 */ /* 0x000fc800078e00ff */
[----:B------:R3:W-:Y:S08]  /*6f00*/  SYNCS.ARRIVE.TRANS64 RZ, [R11+URZ+0x30818], R2 ;  /* 0x030818020bff79a7 */ /* 0x0007f0000800003f */
[----:B------:R-:W-:Y:S05]  /*6f10*/  @!P1 BRA `(.L_x_179) ;  /* 0x0000000000049947 */ /* 0x000fea0003800000 */
[----:B------:R-:W-:Y:S01]  /*6f20*/  BPT.TRAP 0x1 ;  /* 0x000000040000795c */ /* 0x000fe20000300000 */
.L_x_179:
        /* <DEDUP_REMOVED lines=27> */
.L_x_212:
        /* <DEDUP_REMOVED lines=9> */
.L_x_181:
        /* <DEDUP_REMOVED lines=31> */
.L_x_214:
[----:B------:R-:W-:Y:S05]  /*7360*/  @P0 BRA `(.L_x_183) ;  /* 0x0000000000140947 */ /* 0x000fea0003800000 */
[----:B------:R-:W-:Y:S01]  /*7370*/  ISETP.NE.AND P1, PT, R14, RZ, PT ;  /* 0x000000ff0e00720c */ /* 0x000fe20003f25270 */
[----:B-1----:R-:W-:-:S04]  /*7380*/  IMAD.MOV.U32 R4, RZ, RZ, 0x4100 ;  /* 0x00004100ff047424 */ /* 0x002fc800078e00ff */
[----:B------:R2:W-:Y:S08]  /*7390*/  SYNCS.ARRIVE.TRANS64 RZ, [R11+URZ+0x30810], R4 ;  /* 0x030810040bff79a7 */ /* 0x0005f0000800003f */
[----:B------:R-:W-:Y:S05]  /*73a0*/  @!P1 BRA `(.L_x_183) ;  /* 0x0000000000049947 */ /* 0x000fea0003800000 */
[----:B------:R-:W-:Y:S01]  /*73b0*/  BPT.TRAP 0x1 ;  /* 0x000000040000795c */ /* 0x000fe20000300000 */
.L_x_183:
        /* <DEDUP_REMOVED lines=29> */
.L_x_175:
[----:B------:R-:W-:-:S13]  /*7590*/  ISETP.NE.AND P1, PT, R19, RZ, PT ;  /* 0x000000ff1300720c */ /* 0x000fda0003f25270 */
[----:B------:R-:W-:Y:S05]  /*75a0*/  @!P1 BRA `(.L_x_174) ;  /* 0x0000000400289947 */ /* 0x000fea0003800000 */
[----:B------:R-:W-:-:S04]  /*75b0*/  SHF.L.U32 R12, R9, 0x1f, RZ ;  /* 0x0000001f090c7819 */ /* 0x000fc800000006ff */
[----:B------:R-:W3:Y:S02]  /*75c0*/  SYNCS.PHASECHK.TRANS64.TRYWAIT P1, [R11+URZ+0x30840], R12 ;  /* 0x0308400c0b0075a7 */ /* 0x000ee4000802017f */
[----:B---3--:R-:W-:Y:S05]  /*75d0*/  @!P1 BRA `(.L_x_185) ;  /* 0x0000000c00a49947 */ /* 0x008fea0003800000 */
.L_x_215:
[----:B------:R-:W-:Y:S05]  /*75e0*/  @P0 BRA `(.L_x_186) ;  /* 0x0000000000140947 */ /* 0x000fea0003800000 */
[----:B------:R-:W-:Y:S01]  /*75f0*/  ISETP.NE.AND P1, PT, R14, RZ, PT ;  /* 0x000000ff0e00720c */ /* 0x000fe20003f25270 */
[----:B-12---:R-:W-:-:S04]  /*7600*/  IMAD.MOV.U32 R4, RZ, RZ, 0x4100 ;  /* 0x00004100ff047424 */ /* 0x006fc800078e00ff */
[----:B------:R4:W-:Y:S08]  /*7610*/  SYNCS.ARRIVE.TRANS64 RZ, [R11+URZ+0x30830], R4 ;  /* 0x030830040bff79a7 */ /* 0x0009f0000800003f */
[----:B------:R-:W-:Y:S05]  /*7620*/  @!P1 BRA `(.L_x_186) ;  /* 0x0000000000049947 */ /* 0x000fea0003800000 */
[----:B------:R-:W-:Y:S01]  /*7630*/  BPT.TRAP 0x1 ;  /* 0x000000040000795c */ /* 0x000fe20000300000 */
.L_x_186:
        /* <DEDUP_REMOVED lines=33> */
.L_x_216:
[----:B------:R-:W-:Y:S05]  /*7850*/  @P0 BRA `(.L_x_188) ;  /* 0x0000000000140947 */ /* 0x000fea0003800000 */
[----:B------:R-:W-:Y:S01]  /*7860*/  ISETP.NE.AND P0, PT, R14, RZ, PT ;  /* 0x000000ff0e00720c */ /* 0x000fe20003f05270 */
[----:B------:R-:W-:-:S04]  /*7870*/  IMAD.MOV.U32 R4, RZ, RZ, 0x4100 ;  /* 0x00004100ff047424 */ /* 0x000fc800078e00ff */
[----:B------:R2:W-:Y:S08]  /*7880*/  SYNCS.ARRIVE.TRANS64 RZ, [R11+URZ+0x30818], R4 ;  /* 0x030818040bff79a7 */ /* 0x0005f0000800003f */
[----:B------:R-:W-:Y:S05]  /*7890*/  @!P0 BRA `(.L_x_188) ;  /* 0x0000000000048947 */ /* 0x000fea0003800000 */
[----:B------:R-:W-:Y:S01]  /*78a0*/  BPT.TRAP 0x1 ;  /* 0x000000040000795c */ /* 0x000fe20000300000 */
.L_x_188:
        /* <DEDUP_REMOVED lines=26> */
.L_x_174:
[----:B-12---:R-:W-:Y:S01]  /*7a50*/  IMAD R4, R20, 0x8, R11 ;  /* 0x0000000814047824 */ /* 0x006fe200078e020b */
[----:B------:R-:W-:Y:S01]  /*7a60*/  SHF.L.U32 R3, R9, 0x1f, RZ ;  /* 0x0000001f09037819 */ /* 0x000fe200000006ff */
[----:B------:R-:W1:Y:S03]  /*7a70*/  S2R R2, SR_TID.X ;  /* 0x0000000000027919 */ /* 0x000e660000002100 */
[----:B------:R-:W2:Y:S01]  /*7a80*/  SYNCS.PHASECHK.TRANS64.TRYWAIT P0, [R4+URZ+0x30840], R3 ;  /* 0x03084003040075a7 */ /* 0x000ea2000800017f */
[----:B-1----:R-:W-:-:S04]  /*7a90*/  LOP3.LUT R2, R2, 0x7f, RZ, 0xc0, !PT ;  /* 0x0000007f02027812 */ /* 0x002fc800078ec0ff */
[----:B------:R-:W-:Y:S01]  /*7aa0*/  ISETP.NE.AND P1, PT, R2, RZ, PT ;  /* 0x000000ff0200720c */ /* 0x000fe20003f25270 */
[----:B--2---:R-:W-:-:S12]  /*7ab0*/  @!P0 BRA `(.L_x_189) ;  /* 0x0000000800948947 */ /* 0x004fd80003800000 */
.L_x_217:
[----:B------:R-:W-:Y:S05]  /*7ac0*/  @P1 BRA `(.L_x_190) ;  /* 0x0000000000181947 */ /* 0x000fea0003800000 */
[----:B------:R-:W2:Y:S01]  /*7ad0*/  S2R R2, SR_TID.X ;  /* 0x0000000000027919 */ /* 0x000ea20000002100 */
[----:B-1----:R-:W-:-:S04]  /*7ae0*/  IMAD.MOV.U32 R3, RZ, RZ, 0x4100 ;  /* 0x00004100ff037424 */ /* 0x002fc800078e00ff */
[----:B------:R4:W-:Y:S01]  /*7af0*/  SYNCS.ARRIVE.TRANS64 RZ, [R4+URZ+0x30830], R3 ;  /* 0x0308300304ff79a7 */ /* 0x0009e2000800003f */
[----:B--2---:R-:W-:-:S13]  /*7b00*/  LOP3.LUT P0, RZ, R2, 0x1f, RZ, 0xc0, !PT ;  /* 0x0000001f02ff7812 */ /* 0x004fda000780c0ff */
[----:B----4-:R-:W-:Y:S05]  /*7b10*/  @!P0 BRA `(.L_x_190) ;  /* 0x0000000000048947 */ /* 0x010fea0003800000 */
[----:B------:R-:W-:Y:S01]  /*7b20*/  BPT.TRAP 0x1 ;  /* 0x000000040000795c */ /* 0x000fe20000300000 */
.L_x_190:
        /* <DEDUP_REMOVED lines=40> */
.L_x_171:
[----:B------:R-:W-:Y:S05]  /*7db0*/  BSYNC B0 ;  /* 0x0000000000007941 */ /* 0x000fea0003800000 */
.L_x_170:
[----:B------:R-:W-:-:S03]  /*7dc0*/  UMOV UR6, 0xffffffff ;  /* 0xffffffff00067882 */ /* 0x000fc60000000000 */
[----:B------:R-:W-:Y:S05]  /*7dd0*/  BRA.DIV UR6, `(.L_x_191) ;  /* 0x0000000606e07947 */ /* 0x000fea000b800000 */
[----:B------:R-:W-:-:S13]  /*7de0*/  ELECT P0, URZ, PT ;  /* 0x00000000003f782f */ /* 0x000fda0003800000 */
.L_x_220:
[----:B------:R-:W-:Y:S05]  /*7df0*/  @!P0 BRA `(.L_x_107) ;  /* 0x0000000000808947 */ /* 0x000fea0003800000 */
[----:B------:R-:W-:-:S04]  /*7e00*/  LOP3.LUT R17, R17, 0x2, RZ, 0xfc, !PT ;  /* 0x0000000211117812 */ /* 0x000fc800078efcff */
[----:B------:R-:W-:-:S13]  /*7e10*/  ISETP.NE.AND P0, PT, R17, 0x3, PT ;  /* 0x000000031100780c */ /* 0x000fda0003f05270 */
[----:B------:R-:W-:Y:S05]  /*7e20*/  @!P0 BRA `(.L_x_192) ;  /* 0x0000000000048947 */ /* 0x000fea0003800000 */
[----:B------:R-:W-:Y:S01]  /*7e30*/  BPT.TRAP 0x1 ;  /* 0x000000040000795c */ /* 0x000fe20000300000 */
.L_x_192:
        /* <DEDUP_REMOVED lines=15> */
.L_x_221:
[----:B------:R-:W2:Y:S02]  /*7f30*/  SYNCS.PHASECHK.TRANS64.TRYWAIT P1, [R3+URZ], R2 ;  /* 0x00000002030075a7 */ /* 0x000ea4000802017f */
[----:B--2---:R-:W-:Y:S05]  /*7f40*/  @!P1 BRA `(.L_x_194) ;  /* 0x0000000400bc9947 */ /* 0x004fea0003800000 */
.L_x_222:
[----:B------:R-:W-:Y:S05]  /*7f50*/  @!P0 BRA `(.L_x_195) ;  /* 0x0000000000048947 */ /* 0x000fea0003800000 */
[----:B------:R-:W-:Y:S01]  /*7f60*/  BPT.TRAP 0x1 ;  /* 0x000000040000795c */ /* 0x000fe20000300000 */
.L_x_195:
[----:B--2---:R-:W-:-:S04]  /*7f70*/  VIADD R3, R7, 0x30840 ;  /* 0x0003084007037836 */ /* 0x004fc80000000000 */
[----:B------:R-:W-:-:S04]  /*7f80*/  IMAD R0, R0, 0x8, R3 ;  /* 0x0000000800007824 */ /* 0x000fc800078e0203 */
[----:B------:R-:W2:Y:S02]  /*7f90*/  SYNCS.PHASECHK.TRANS64.TRYWAIT P0, [R0+URZ], R5 ;  /* 0x00000005000075a7 */ /* 0x000ea4000800017f */
[----:B--2---:R-:W-:Y:S05]  /*7fa0*/  @!P0 BRA `(.L_x_196) ;  /* 0x0000000400b88947 */ /* 0x004fea0003800000 */
.L_x_223:
[----:B------:R-:W-:-:S07]  /*7fb0*/  IMAD R3, R4, 0x8, R3 ;  /* 0x0000000804037824 */ /* 0x000fce00078e0203 */
.L_x_197:
[----:B---3--:R3:W4:Y:S02]  /*7fc0*/  SYNCS.PHASECHK.TRANS64.TRYWAIT P0, [R3+URZ], R2 ;  /* 0x00000002030075a7 */ /* 0x008724000800017f */
[----:B----4-:R-:W-:Y:S05]  /*7fd0*/  @!P0 NANOSLEEP.SYNCS 0x989680 ;  /* 0x009896800000895d */ /* 0x010fea0003900000 */
[----:B------:R-:W4:Y:S02]  /*7fe0*/  @!P0 SYNCS.PHASECHK.TRANS64 P0, [R3+URZ], R2 ;  /* 0x00000002030085a7 */ /* 0x000f24000800007f */
[----:B----4-:R-:W-:Y:S05]  /*7ff0*/  @!P0 BRA `(.L_x_197) ;  /* 0xfffffffc00f08947 */ /* 0x010fea000383ffff */
.L_x_107:
[----:B------:R-:W-:Y:S05]  /*8000*/  BSYNC B6 ;  /* 0x0000000000067941 */ /* 0x000fea0003800000 */
.L_x_104:
[----:B------:R-:W-:Y:S05]  /*8010*/  EXIT ;  /* 0x000000000000794d */ /* 0x000fea0003800000 */
.L_x_112:
[----:B------:R-:W-:Y:S02]  /*8020*/  IMAD.MOV.U32 R12, RZ, RZ, RZ ;  /* 0x000000ffff0c7224 */ /* 0x000fe400078e00ff */
[----:B------:R-:W-:Y:S02]  /*8030*/  IMAD.MOV.U32 R11, RZ, RZ, 0x1f ;  /* 0x0000001fff0b7424 */ /* 0x000fe400078e00ff */
[----:B------:R-:W-:-:S07]  /*8040*/  IMAD.MOV.U32 R15, RZ, RZ, -0x1 ;  /* 0xffffffffff0f7424 */ /* 0x000fce00078e00ff */
[----:B------:R-:W-:Y:S05]  /*8050*/  WARPSYNC.COLLECTIVE R15, `(.L_x_198) ;  /* 0x000000000f087348 */ /* 0x000fea0003c00000 */
[----:B------:R1:W2:Y:S02]  /*8060*/  SHFL.IDX P6, R14, R13, R12, R11 ;  /* 0x0000000c0d0e7389 */ /* 0x0002a400000c000b */
[----:B-12---:R-:W-:Y:S01]  /*8070*/  ENDCOLLECTIVE ;  /* 0x000000000000791b */ /* 0x006fe20003800000 */
.L_x_198:
[----:B------:R-:W-:Y:S05]  /*8080*/  BRA `(.L_x_199) ;  /* 0xffffff8800c07947 */ /* 0x000fea000383ffff */
.L_x_114:
[----:B--2---:R2:W3:Y:S02]  /*8090*/  SYNCS.PHASECHK.TRANS64.TRYWAIT P0, [R16+URZ+0x30800], R9 ;  /* 0x03080009100075a7 */ /* 0x0044e4000800017f */
[----:B---3--:R-:W-:Y:S05]  /*80a0*/  @!P0 NANOSLEEP.SYNCS 0x989680 ;  /* 0x009896800000895d */ /* 0x008fea0003900000 */
[----:B------:R-:W3:Y:S02]  /*80b0*/  @!P0 SYNCS.PHASECHK.TRANS64 P0, [R16+URZ+0x30800], R9 ;  /* 0x03080009100085a7 */ /* 0x000ee4000800007f */
[----:B---3--:R-:W-:Y:S05]  /*80c0*/  @!P0 BRA `(.L_x_114) ;  /* 0xfffffffc00f08947 */ /* 0x008fea000383ffff */
[----:B------:R-:W-:Y:S05]  /*80d0*/  BRA `(.L_x_113) ;  /* 0xffffff8800e07947 */ /* 0x000fea000383ffff */
.L_x_119:
[----:B---3--:R3:W4:Y:S02]  /*80e0*/  SYNCS.PHASECHK.TRANS64.TRYWAIT P1, [R2+URZ+0x30810], R17 ;  /* 0x03081011020075a7 */ /* 0x008724000802017f */
[----:B----4-:R-:W-:Y:S05]  /*80f0*/  @!P1 NANOSLEEP.SYNCS 0x989680 ;  /* 0x009896800000995d */ /* 0x010fea0003900000 */
[----:B------:R-:W4:Y:S02]  /*8100*/  @!P1 SYNCS.PHASECHK.TRANS64 P1, [R2+URZ+0x30810], R17 ;  /* 0x03081011020095a7 */ /* 0x000f24000802007f */
[----:B----4-:R-:W-:Y:S05]  /*8110*/  @!P1 BRA `(.L_x_119) ;  /* 0xfffffffc00f09947 */ /* 0x010fea000383ffff */
[----:B------:R-:W-:Y:S05]  /*8120*/  BRA `(.L_x_118) ;  /* 0xffffff9000b87947 */ /* 0x000fea000383ffff */
.L_x_123:
[----:B------:R1:W1:Y:S02]  /*8130*/  SYNCS.PHASECHK.TRANS64.TRYWAIT P1, [R2+URZ+0x30830], R17 ;  /* 0x03083011020075a7 */ /* 0x000264000802017f */
[----:B-1----:R-:W-:Y:S05]  /*8140*/  @!P1 NANOSLEEP.SYNCS 0x989680 ;  /* 0x009896800000995d */ /* 0x002fea0003900000 */
[----:B------:R-:W1:Y:S02]  /*8150*/  @!P1 SYNCS.PHASECHK.TRANS64 P1, [R2+URZ+0x30830], R17 ;  /* 0x03083011020095a7 */ /* 0x000e64000802007f */
[----:B-1----:R-:W-:Y:S05]  /*8160*/  @!P1 BRA `(.L_x_123) ;  /* 0xfffffffc00f09947 */ /* 0x002fea000383ffff */
[----:B------:R-:W-:Y:S05]  /*8170*/  BRA `(.L_x_122) ;  /* 0xffffff9800107947 */ /* 0x000fea000383ffff */
.L_x_138:
[----:B------:R-:W-:Y:S01]  /*8180*/  BSSY B0, `(.L_x_200) ;  /* 0x0000005000007945 */ /* 0x000fe20003800000 */
[----:B------:R-:W-:-:S07]  /*8190*/  IMAD.MOV.U32 R15, RZ, RZ, -0x1 ;  /* 0xffffffffff0f7424 */ /* 0x000fce00078e00ff */
[----:B------:R-:W-:Y:S05]  /*81a0*/  WARPSYNC.COLLECTIVE R15, `(.L_x_201) ;  /* 0x000000000f087348 */ /* 0x000fea0003c00000 */
[----:B------:R-:W-:Y:S01]  /*81b0*/  NOP ;  /* 0x0000000000007918 */ /* 0x000fe20000000000 */
[----:B------:R-:W-:Y:S01]  /*81c0*/  ENDCOLLECTIVE ;  /* 0x000000000000791b */ /* 0x000fe20003800000 */
.L_x_201:
[----:B------:R-:W-:Y:S05]  /*81d0*/  BSYNC B0 ;  /* 0x0000000000007941 */ /* 0x000fea0003800000 */
.L_x_200:
[----:B------:R-:W-:Y:S05]  /*81e0*/  BRA `(.L_x_202) ;  /* 0xffffffd000b87947 */ /* 0x000fea000383ffff */
.L_x_150:
[----:B------:R-:W-:Y:S01]  /*81f0*/  BSSY B0, `(.L_x_203) ;  /* 0x0000005000007945 */ /* 0x000fe20003800000 */
[----:B------:R-:W-:-:S07]  /*8200*/  IMAD.MOV.U32 R15, RZ, RZ, -0x1 ;  /* 0xffffffffff0f7424 */ /* 0x000fce00078e00ff */
[----:B------:R-:W-:Y:S05]  /*8210*/  WARPSYNC.COLLECTIVE R15, `(.L_x_204) ;  /* 0x000000000f087348 */ /* 0x000fea0003c00000 */
[----:B------:R-:W-:Y:S01]  /*8220*/  NOP ;  /* 0x0000000000007918 */ /* 0x000fe20000000000 */
[----:B------:R-:W-:Y:S01]  /*8230*/  ENDCOLLECTIVE ;  /* 0x000000000000791b */ /* 0x000fe20003800000 */
.L_x_204:
[----:B------:R-:W-:Y:S05]  /*8240*/  BSYNC B0 ;  /* 0x0000000000007941 */ /* 0x000fea0003800000 */
.L_x_203:
[----:B------:R-:W-:Y:S05]  /*8250*/  BRA `(.L_x_205) ;  /* 0xffffffd400d07947 */ /* 0x000fea000383ffff */
.L_x_163:
[----:B------:R-:W-:Y:S01]  /*8260*/  BSSY B0, `(.L_x_206) ;  /* 0x0000005000007945 */ /* 0x000fe20003800000 */
[----:B------:R-:W-:-:S07]  /*8270*/  IMAD.MOV.U32 R15, RZ, RZ, -0x1 ;  /* 0xffffffffff0f7424 */ /* 0x000fce00078e00ff */
[----:B------:R-:W-:Y:S05]  /*8280*/  WARPSYNC.COLLECTIVE R15, `(.L_x_207) ;  /* 0x000000000f087348 */ /* 0x000fea0003c00000 */
[----:B------:R-:W-:Y:S01]  /*8290*/  NOP ;  /* 0x0000000000007918 */ /* 0x000fe20000000000 */
[----:B------:R-:W-:Y:S01]  /*82a0*/  ENDCOLLECTIVE ;  /* 0x000000000000791b */ /* 0x000fe20003800000 */
.L_x_207:
[----:B------:R-:W-:Y:S05]  /*82b0*/  BSYNC B0 ;  /* 0x0000000000007941 */ /* 0x000fea0003800000 */
.L_x_206:
[----:B------:R-:W-:Y:S05]  /*82c0*/  BRA `(.L_x_208) ;  /* 0xffffffd800ec7947 */ /* 0x000fea000383ffff */
.L_x_172:
[----:B-1----:R1:W2:Y:S02]  /*82d0*/  SYNCS.PHASECHK.TRANS64.TRYWAIT P1, [R11+URZ+0x30820], R0 ;  /* 0x030820000b0075a7 */ /* 0x0022a4000802017f */
[----:B--2---:R-:W-:Y:S05]  /*82e0*/  @!P1 NANOSLEEP.SYNCS 0x989680 ;  /* 0x009896800000995d */ /* 0x004fea0003900000 */
[----:B------:R-:W2:Y:S02]  /*82f0*/  @!P1 SYNCS.PHASECHK.TRANS64 P1, [R11+URZ+0x30820], R0 ;  /* 0x030820000b0095a7 */ /* 0x000ea4000802007f */
[----:B--2---:R-:W-:Y:S05]  /*8300*/  @!P1 BRA `(.L_x_172) ;  /* 0xfffffffc00f09947 */ /* 0x004fea000383ffff */
[----:B------:R-:W-:Y:S05]  /*8310*/  BRA `(.L_x_209) ;  /* 0xffffffe000c47947 */ /* 0x000fea000383ffff */
.L_x_176:
[----:B-1----:R1:W2:Y:S02]  /*8320*/  SYNCS.PHASECHK.TRANS64.TRYWAIT P1, [R11+URZ+0x30840], R21 ;  /* 0x030840150b0075a7 */ /* 0x0022a4000802017f */
[----:B--2---:R-:W-:Y:S05]  /*8330*/  @!P1 NANOSLEEP.SYNCS 0x989680 ;  /* 0x009896800000995d */ /* 0x004fea0003900000 */
[----:B------:R-:W2:Y:S02]  /*8340*/  @!P1 SYNCS.PHASECHK.TRANS64 P1, [R11+URZ+0x30840], R21 ;  /* 0x030840150b0095a7 */ /* 0x000ea4000802007f */
[----:B--2---:R-:W-:Y:S05]  /*8350*/  @!P1 BRA `(.L_x_176) ;  /* 0xfffffffc00f09947 */ /* 0x004fea000383ffff */
[----:B------:R-:W-:Y:S05]  /*8360*/  BRA `(.L_x_210) ;  /* 0xffffffe800307947 */ /* 0x000fea000383ffff */
.L_x_178:
[----:B--2---:R2:W3:Y:S02]  /*8370*/  SYNCS.PHASECHK.TRANS64.TRYWAIT P1, [R11+URZ+0x30828], R21 ;  /* 0x030828150b0075a7 */ /* 0x0044e4000802017f */
[----:B---3--:R-:W-:Y:S05]  /*8380*/  @!P1 NANOSLEEP.SYNCS 0x989680 ;  /* 0x009896800000995d */ /* 0x008fea0003900000 */
[----:B------:R-:W3:Y:S02]  /*8390*/  @!P1 SYNCS.PHASECHK.TRANS64 P1, [R11+URZ+0x30828], R21 ;  /* 0x030828150b0095a7 */ /* 0x000ee4000802007f */
[----:B---3--:R-:W-:Y:S05]  /*83a0*/  @!P1 BRA `(.L_x_178) ;  /* 0xfffffffc00f09947 */ /* 0x008fea000383ffff */
[----:B------:R-:W-:Y:S05]  /*83b0*/  BRA `(.L_x_211) ;  /* 0xffffffe800c47947 */ /* 0x000fea000383ffff */
.L_x_180:
[----:B---3--:R3:W4:Y:S02]  /*83c0*/  SYNCS.PHASECHK.TRANS64.TRYWAIT P1, [R11+URZ+0x30848], R21 ;  /* 0x030848150b0075a7 */ /* 0x008724000802017f */
[----:B----4-:R-:W-:Y:S05]  /*83d0*/  @!P1 NANOSLEEP.SYNCS 0x989680 ;  /* 0x009896800000995d */ /* 0x010fea0003900000 */
[----:B------:R-:W4:Y:S02]  /*83e0*/  @!P1 SYNCS.PHASECHK.TRANS64 P1, [R11+URZ+0x30848], R21 ;  /* 0x030848150b0095a7 */ /* 0x000f24000802007f */
[----:B----4-:R-:W-:Y:S05]  /*83f0*/  @!P1 BRA `(.L_x_180) ;  /* 0xfffffffc00f09947 */ /* 0x010fea000383ffff */
[----:B------:R-:W-:Y:S05]  /*8400*/  BRA `(.L_x_212) ;  /* 0xffffffec00347947 */ /* 0x000fea000383ffff */
.L_x_182:
[----:B------:R-:W-:-:S07]  /*8410*/  SHF.L.U32 R4, R9, 0x1f, RZ ;  /* 0x0000001f09047819 */ /* 0x000fce00000006ff */
.L_x_213:
[----:B-1----:R1:W2:Y:S02]  /*8420*/  SYNCS.PHASECHK.TRANS64.TRYWAIT P1, [R11+URZ+0x30820], R4 ;  /* 0x030820040b0075a7 */ /* 0x0022a4000802017f */
[----:B--2---:R-:W-:Y:S05]  /*8430*/  @!P1 NANOSLEEP.SYNCS 0x989680 ;  /* 0x009896800000995d */ /* 0x004fea0003900000 */
[----:B------:R-:W2:Y:S02]  /*8440*/  @!P1 SYNCS.PHASECHK.TRANS64 P1, [R11+URZ+0x30820], R4 ;  /* 0x030820040b0095a7 */ /* 0x000ea4000802007f */
[----:B--2---:R-:W-:Y:S05]  /*8450*/  @!P1 BRA `(.L_x_213) ;  /* 0xfffffffc00f09947 */ /* 0x004fea000383ffff */
[----:B------:R-:W-:Y:S05]  /*8460*/  BRA `(.L_x_214) ;  /* 0xffffffec00bc7947 */ /* 0x000fea000383ffff */
.L_x_185:
[----:B---3--:R3:W4:Y:S02]  /*8470*/  SYNCS.PHASECHK.TRANS64.TRYWAIT P1, [R11+URZ+0x30840], R12 ;  /* 0x0308400c0b0075a7 */ /* 0x008724000802017f */
[----:B----4-:R-:W-:Y:S05]  /*8480*/  @!P1 NANOSLEEP.SYNCS 0x989680 ;  /* 0x009896800000995d */ /* 0x010fea0003900000 */
[----:B------:R-:W4:Y:S02]  /*8490*/  @!P1 SYNCS.PHASECHK.TRANS64 P1, [R11+URZ+0x30840], R12 ;  /* 0x0308400c0b0095a7 */ /* 0x000f24000802007f */
[----:B----4-:R-:W-:Y:S05]  /*84a0*/  @!P1 BRA `(.L_x_185) ;  /* 0xfffffffc00f09947 */ /* 0x010fea000383ffff */
[----:B------:R-:W-:Y:S05]  /*84b0*/  BRA `(.L_x_215) ;  /* 0xfffffff000487947 */ /* 0x000fea000383ffff */
.L_x_187:
[----:B-1----:R1:W2:Y:S02]  /*84c0*/  SYNCS.PHASECHK.TRANS64.TRYWAIT P1, [R11+URZ+0x30828], R12 ;  /* 0x0308280c0b0075a7 */ /* 0x0022a4000802017f */
[----:B--2---:R-:W-:Y:S05]  /*84d0*/  @!P1 NANOSLEEP.SYNCS 0x989680 ;  /* 0x009896800000995d */ /* 0x004fea0003900000 */
[----:B------:R-:W2:Y:S02]  /*84e0*/  @!P1 SYNCS.PHASECHK.TRANS64 P1, [R11+URZ+0x30828], R12 ;  /* 0x0308280c0b0095a7 */ /* 0x000ea4000802007f */
[----:B--2---:R-:W-:Y:S05]  /*84f0*/  @!P1 BRA `(.L_x_187) ;  /* 0xfffffffc00f09947 */ /* 0x004fea000383ffff */
[----:B------:R-:W-:Y:S05]  /*8500*/  BRA `(.L_x_216) ;  /* 0xfffffff000d07947 */ /* 0x000fea000383ffff */
.L_x_189:
[----:B-1----:R1:W2:Y:S02]  /*8510*/  SYNCS.PHASECHK.TRANS64.TRYWAIT P0, [R4+URZ+0x30840], R3 ;  /* 0x03084003040075a7 */ /* 0x0022a4000800017f */
[----:B--2---:R-:W-:Y:S05]  /*8520*/  @!P0 NANOSLEEP.SYNCS 0x989680 ;  /* 0x009896800000895d */ /* 0x004fea0003900000 */
[----:B------:R-:W2:Y:S02]  /*8530*/  @!P0 SYNCS.PHASECHK.TRANS64 P0, [R4+URZ+0x30840], R3 ;  /* 0x03084003040085a7 */ /* 0x000ea4000800007f */
[----:B--2---:R-:W-:Y:S05]  /*8540*/  @!P0 BRA `(.L_x_189) ;  /* 0xfffffffc00f08947 */ /* 0x004fea000383ffff */
[----:B------:R-:W-:Y:S05]  /*8550*/  BRA `(.L_x_217) ;  /* 0xfffffff400587947 */ /* 0x000fea000383ffff */
.L_x_191:
[----:B------:R-:W-:Y:S01]  /*8560*/  BSSY B0, `(.L_x_218) ;  /* 0x0000006000007945 */ /* 0x000fe20003800000 */
[----:B------:R-:W-:-:S07]  /*8570*/  IMAD.MOV.U32 R15, RZ, RZ, -0x1 ;  /* 0xffffffffff0f7424 */ /* 0x000fce00078e00ff */
[----:B------:R-:W-:Y:S05]  /*8580*/  WARPSYNC.COLLECTIVE R15, `(.L_x_219) ;  /* 0x000000000f0c7348 */ /* 0x000fea0003c00000 */
[----:B------:R-:W-:Y:S02]  /*8590*/  ELECT P6, UR62, PT ;  /* 0x00000000003e782f */ /* 0x000fe400038c0000 */
[----:B------:R-:W-:Y:S01]  /*85a0*/  MOV R14, UR62 ;  /* 0x0000003e000e7c02 */ /* 0x000fe20008000f00 */
[----:B------:R-:W-:Y:S10]  /*85b0*/  ENDCOLLECTIVE ;  /* 0x000000000000791b */ /* 0x000ff40003800000 */
.L_x_219:
[----:B------:R-:W-:Y:S05]  /*85c0*/  BSYNC B0 ;  /* 0x0000000000007941 */ /* 0x000fea0003800000 */
.L_x_218:
[----:B------:R-:W-:Y:S01]  /*85d0*/  PLOP3.LUT P0, PT, P6, PT, PT, 0x80, 0x0 ;  /* 0x000000000000781c */ /* 0x000fe2000370f070 */
[----:B------:R-:W-:-:S12]  /*85e0*/  BRA `(.L_x_220) ;  /* 0xfffffff800007947 */ /* 0x000fd8000383ffff */
.L_x_193:
[----:B-1----:R1:W2:Y:S02]  /*85f0*/  SYNCS.PHASECHK.TRANS64.TRYWAIT P1, [R6+URZ], R5 ;  /* 0x00000005060075a7 */ /* 0x0022a4000802017f */
[----:B--2---:R-:W-:Y:S05]  /*8600*/  @!P1 NANOSLEEP.SYNCS 0x989680 ;  /* 0x009896800000995d */ /* 0x004fea0003900000 */
[----:B------:R-:W2:Y:S02]  /*8610*/  @!P1 SYNCS.PHASECHK.TRANS64 P1, [R6+URZ], R5 ;  /* 0x00000005060095a7 */ /* 0x000ea4000802007f */
[----:B--2---:R-:W-:Y:S05]  /*8620*/  @!P1 BRA `(.L_x_193) ;  /* 0xfffffffc00f09947 */ /* 0x004fea000383ffff */
[----:B------:R-:W-:Y:S05]  /*8630*/  BRA `(.L_x_221) ;  /* 0xfffffff8003c7947 */ /* 0x000fea000383ffff */
.L_x_194:
[----:B--2---:R2:W3:Y:S02]  /*8640*/  SYNCS.PHASECHK.TRANS64.TRYWAIT P1, [R3+URZ], R2 ;  /* 0x00000002030075a7 */ /* 0x0044e4000802017f */
[----:B---3--:R-:W-:Y:S05]  /*8650*/  @!P1 NANOSLEEP.SYNCS 0x989680 ;  /* 0x009896800000995d */ /* 0x008fea0003900000 */
[----:B------:R-:W3:Y:S02]  /*8660*/  @!P1 SYNCS.PHASECHK.TRANS64 P1, [R3+URZ], R2 ;  /* 0x00000002030095a7 */ /* 0x000ee4000802007f */
[----:B---3--:R-:W-:Y:S05]  /*8670*/  @!P1 BRA `(.L_x_194) ;  /* 0xfffffffc00f09947 */ /* 0x008fea000383ffff */
[----:B------:R-:W-:Y:S05]  /*8680*/  BRA `(.L_x_222) ;  /* 0xfffffff800307947 */ /* 0x000fea000383ffff */
.L_x_196:
[----:B--2---:R2:W3:Y:S02]  /*8690*/  SYNCS.PHASECHK.TRANS64.TRYWAIT P0, [R0+URZ], R5 ;  /* 0x00000005000075a7 */ /* 0x0044e4000800017f */
[----:B---3--:R-:W-:Y:S05]  /*86a0*/  @!P0 NANOSLEEP.SYNCS 0x989680 ;  /* 0x009896800000895d */ /* 0x008fea0003900000 */
[----:B------:R-:W3:Y:S02]  /*86b0*/  @!P0 SYNCS.PHASECHK.TRANS64 P0, [R0+URZ], R5 ;  /* 0x00000005000085a7 */ /* 0x000ee4000800007f */
[----:B---3--:R-:W-:Y:S05]  /*86c0*/  @!P0 BRA `(.L_x_196) ;  /* 0xfffffffc00f08947 */ /* 0x008fea000383ffff */
[----:B------:R-:W-:Y:S05]  /*86d0*/  BRA `(.L_x_223) ;  /* 0xfffffff800347947 */ /* 0x000fea000383ffff */
.L_x_224:
        /* <DEDUP_REMOVED lines=10> */
.L_x_7291:


//--------------------- .text._ZN7cutlass13device_kernelIN5flash11enable_sm90INS1_16FlashAttnBwdSm90INS1_25CollectiveMainloopBwdSm90ILi2ELi2ELi2EN4cute5tupleIJNS5_1CILi1EEES8_S8_EEENS6_IJNS7_ILi64EEENS7_ILi128EEESB_EEENS_10bfloat16_tEfNS_4arch4Sm90ELb0ELb0ELb1ELb0ELb0ELb1ELb0ELb0ELi2ELi1ELi2ELi1ELb0EEENS1_24CollectiveEpilogueBwdGQAISC_fSF_Li256ELb0ELb0EEENS1_19SingleTileSchedulerILb0ELb0ELb0ELi128EEEEEEEEEvNT_6ParamsE --------------------------
	.section	.text._ZN7cutlass13device_kernelIN5flash11enable_sm90INS1_16FlashAttnBwdSm90INS1_25CollectiveMainloopBwdSm90ILi2ELi2ELi2EN4cute5tupleIJNS5_1CILi1EEES8_S8_EEENS6_IJNS7_ILi64EEENS7_ILi128EEESB_EEENS_10bfloat16_tEfNS_4arch4Sm90ELb0ELb0ELb1ELb0ELb0ELb1ELb0ELb0ELi2ELi1ELi2ELi1ELb0EEENS1_24CollectiveEpilogueBwdGQAISC_fSF_Li256ELb0ELb0EEENS1_19SingleTileSchedulerILb0ELb0ELb0ELi128EEEEEEEEEvNT_6ParamsE,"ax",@progbits
	.align	128
.text._ZN7cutlass13device_kernelIN5flash11enable_sm90INS1_16FlashAttnBwdSm90INS1_25CollectiveMainloopBwdSm90ILi2ELi2ELi2EN4cute5tupleIJNS5_1CILi1EEES8_S8_EEENS6_IJNS7_ILi64EEENS7_ILi128EEESB_EEENS_10bfloat16_tEfNS_4arch4Sm90ELb0ELb0ELb1ELb0ELb0ELb1ELb0ELb0ELi2ELi1ELi2ELi1ELb0EEENS1_24CollectiveEpilogueBwdGQAISC_fSF_Li256ELb0ELb0EEENS1_19SingleTileSchedulerILb0ELb0ELb0ELi128EEEEEEEEEvNT_6ParamsE:
        .type           _ZN7cutlass13device_kernelIN5flash11enable_sm90INS1_16FlashAttnBwdSm90INS1_25CollectiveMainloopBwdSm90ILi2ELi2ELi2EN4cute5tupleIJNS5_1CILi1EEES8_S8_EEENS6_IJNS7_ILi64EEENS7_ILi128EEESB_EEENS_10bfloat16_tEfNS_4arch4Sm90ELb0ELb0ELb1ELb0ELb0ELb1ELb0ELb0ELi2ELi1ELi2ELi1ELb0EEENS1_24CollectiveEpilogueBwdGQAISC_fSF_Li256ELb0ELb0EEENS1_19SingleTileSchedulerILb0ELb0ELb0ELi128EEEEEEEEEvNT_6ParamsE,@function
        .size           _ZN7cutlass13device_kernelIN5flash11enable_sm90INS1_16FlashAttnBwdSm90INS1_25CollectiveMainloopBwdSm90ILi2ELi2ELi2EN4cute5tupleIJNS5_1CILi1EEES8_S8_EEENS6_IJNS7_ILi64EEENS7_ILi128EEESB_EEENS_10bfloat16_tEfNS_4arch4Sm90ELb0ELb0ELb1ELb0ELb0ELb1ELb0ELb0ELi2ELi1ELi2ELi1ELb0EEENS1_24CollectiveEpilogueBwdGQAISC_fSF_Li256ELb0ELb0EEENS1_19SingleTileSchedulerILb0ELb0ELb0ELi128EEEEEEEEEvNT_6ParamsE,(.L_x_7292 - _ZN7cutlass13device_kernelIN5flash11enable_sm90INS1_16FlashAttnBwdSm90INS1_25CollectiveMainloopBwdSm90ILi2ELi2ELi2EN4cute5tupleIJNS5_1CILi1EEES8_S8_EEENS6_IJNS7_ILi64EEENS7_ILi128EEESB_EEENS_10bfloat16_tEfNS_4arch4Sm90ELb0ELb0ELb1ELb0ELb0ELb1ELb0ELb0ELi2ELi1ELi2ELi1ELb0EEENS1_24CollectiveEpilogueBwdGQAISC_fSF_Li256ELb0ELb0EEENS1_19SingleTileSchedulerILb0ELb0ELb0ELi128EEEEEEEEEvNT_6ParamsE)
        .other          _ZN7cutlass13device_kernelIN5flash11enable_sm90INS1_16FlashAttnBwdSm90INS1_25CollectiveMainloopBwdSm90ILi2ELi2ELi2EN4cute5tupleIJNS5_1CILi1EEES8_S8_EEENS6_IJNS7_ILi64EEENS7_ILi128EEESB_EEENS_10bfloat16_tEfNS_4arch4Sm90ELb0ELb0ELb1ELb0ELb0ELb1ELb0ELb0ELi2ELi1ELi2ELi1ELb0EEENS1_24CollectiveEpilogueBwdGQAISC_fSF_Li256ELb0ELb0EEENS1_19SingleTileSchedulerILb0ELb0ELb0ELi128EEEEEEEEEvNT_6ParamsE,@"STO_CUDA_ENTRY STV_DEFAULT"
_ZN7cutlass13device_kernelIN5flash11enable_sm90INS1_16FlashAttnBwdSm90INS1_25CollectiveMainloopBwdSm90ILi2ELi2ELi2EN4cute5tupleIJNS5_1CILi1EEES8_S8_EEENS6_IJNS7_ILi64EEENS7_ILi128EEESB_EEENS_10bfloat16_tEfNS_4arch4Sm90ELb0ELb0ELb1ELb0ELb0ELb1ELb0ELb0ELi2ELi1ELi2ELi1ELb0EEENS1_24CollectiveEpilogueBwdGQAISC_fSF_Li256ELb0ELb0EEENS1_19SingleTileSchedulerILb0ELb0ELb0ELi128EEEEEEEEEvNT_6ParamsE:
        /* <DEDUP_REMOVED lines=13> */
[----:B------:R-:W-:-:S02]  /*00d0*/  UIADD3.X UR7, URZ, UR5, URZ, UP0, !UPT ;  /* 0x000000053f077290 */ /* 0x000fc400087fe43f */
[----:B------:R-:W-:Y:S02]  /*00e0*/  UIADD3.X UR9, URZ, UR5, URZ, UP1, !UPT ;  /* 0x000000053f097290 */ /* 0x000fe40008ffe43f */
[----:B------:R-:W-:Y:S02]  /*00f0*/  UIADD3.X UR11, URZ, UR5, URZ, UP2, !UPT ;  /* 0x000000053f0b7290 */ /* 0x000fe400097fe43f */
[----:B------:R-:W-:-:S03]  /*0100*/  UIADD3.X UR5, URZ, UR5, URZ, UP3, !UPT ;  /* 0x000000053f057290 */ /* 0x000fc60009ffe43f */
[----:B------:R1:W-:Y:S02]  /*0110*/  UTMACCTL.PF [UR6] ;  /* 0x00000000060079b9 */ /* 0x0003e40008040000 */
[----:B------:R1:W-:Y:S02]  /*0120*/  UTMACCTL.PF [UR8] ;  /* 0x00000000080079b9 */ /* 0x0003e40008040000 */
[----:B------:R1:W-:Y:S02]  /*0130*/  UTMACCTL.PF [UR10] ;  /* 0x000000000a0079b9 */ /* 0x0003e40008040000 */
[----:B------:R1:W-:Y:S02]  /*0140*/  UTMACCTL.PF [UR4] ;  /* 0x00000000040079b9 */ /* 0x0003e40008040000 */
[----:B-1----:R-:W-:Y:S01]  /*0150*/  NOP ;  /* 0x0000000000007918 */ /* 0x002fe20000000000 */
.L_x_226:
[----:B------:R-:W-:Y:S05]  /*0160*/  BSYNC B0 ;  /* 0x0000000000007941 */ /* 0x000fea0003800000 */
.L_x_225:
        /* <DEDUP_REMOVED lines=34> */
.L_x_227:
        /* <DEDUP_REMOVED lines=22> */
.L_x_228:
[----:B------:R-:W-:Y:S01]  /*04f0*/  ISETP.NE.AND P0, PT, R2, RZ, PT ;  /* 0x000000ff0200720c */ /* 0x000fe20003f05270 */
[----:B------:R-:W-:Y:S01]  /*0500*/  IMAD.MOV.U32 R17, RZ, RZ, 0x1 ;  /* 0x00000001ff117424 */ /* 0x000fe200078e00ff */
[----:B------:R-:W-:Y:S01]  /*0510*/  NOP ;  /* 0x0000000000007918 */ /* 0x000fe20000000000 */
[----:B------:R-:W-:Y:S03]  /*0520*/  BSSY B6, `(.L_x_229) ;  /* 0x00006ff000067945 */ /* 0x000fe60003800000 */
[----:B------:R-:W-:Y:S01]  /*0530*/  SEL R17, R17, 0x2, !P0 ;  /* 0x0000000211117807 */ /* 0x000fe20004000000 */
[----:B-12-45:R-:W-:Y:S06]  /*0540*/  BAR.SYNC.DEFER_BLOCKING 0x0 ;  /* 0x0000000000007b1d */ /* 0x036fec0000010000 */
[----:B------:R-:W-:Y:S05]  /*0550*/  @!P0 BRA `(.L_x_230) ;  /* 0x0000004400d08947 */ /* 0x000fea0003800000 */
.L_x_231:
        /* <DEDUP_REMOVED lines=13> */
[----:B----4-:R-:W-:Y:S05]  /*0630*/  @!P0 BRA `(.L_x_232) ;  /* 0x0000006c00b48947 */ /* 0x010fea0003800000 */
        /* <DEDUP_REMOVED lines=19> */
.L_x_234:
        /* <DEDUP_REMOVED lines=15> */
.L_x_233:
        /* <DEDUP_REMOVED lines=22> */
.L_x_236:
        /* <DEDUP_REMOVED lines=15> */
.L_x_235:
        /* <DEDUP_REMOVED lines=8> */
.L_x_306:
[----:B------:R-:W-:Y:S01]  /*0b30*/  SHF.L.U32 R11, RZ, 0x1f, RZ ;  /* 0x0000001fff0b7819 */ /* 0x000fe200000006ff */
[----:B------:R-:W-:Y:S01]  /*0b40*/  IMAD.SHL.U32 R4, R0, 0x40, RZ ;  /* 0x0000004000047824 */ /* 0x000fe200078e00ff */
[-C--:B------:R-:W-:Y:S01]  /*0b50*/  LEA.HI R5, R3, R0.reuse, RZ, 0x5 ;  /* 0x0000000003057211 */ /* 0x080fe200078f28ff */
[----:B------:R-:W-:Y:S01]  /*0b60*/  IMAD.SHL.U32 R10, R13, 0x1000, RZ ;  /* 0x000010000d0a7824 */ /* 0x000fe200078e00ff */
[----:B------:R-:W3:Y:S01]  /*0b70*/  SYNCS.PHASECHK.TRANS64.TRYWAIT P0, [R16+URZ+0x30800], R11 ;  /* 0x0308000b100075a7 */ /* 0x000ee2000800017f */
[----:B------:R-:W-:Y:S02]  /*0b80*/  LEA.HI R6, R3, R0, RZ, 0x4 ;  /* 0x0000000003067211 */ /* 0x000fe400078f20ff */
[----:B------:R-:W-:Y:S02]  /*0b90*/  SHF.R.S32.HI R5, RZ, 0x5, R5 ;  /* 0x00000005ff057819 */ /* 0x000fe40000011405 */
[----:B------:R-:W-:Y:S02]  /*0ba0*/  SHF.R.S32.HI R9, RZ, 0x4, R6 ;  /* 0x00000004ff097819 */ /* 0x000fe40000011406 */
[----:B------:R-:W-:Y:S01]  /*0bb0*/  LOP3.LUT R4, R4, 0x1c0, RZ, 0xc0, !PT ;  /* 0x000001c004047812 */ /* 0x000fe200078ec0ff */
[----:B------:R-:W-:Y:S01]  /*0bc0*/  IMAD.SHL.U32 R5, R5, 0x10, RZ ;  /* 0x0000001005057824 */ /* 0x000fe200078e00ff */
[----:B------:R-:W-:-:S02]  /*0bd0*/  LEA.HI R7, R6, R9, RZ, 0x1 ;  /* 0x0000000906077211 */ /* 0x000fc400078f08ff */
[----:B------:R-:W-:Y:S02]  /*0be0*/  LEA.HI R6, R3, R0, RZ, 0x3 ;  /* 0x0000000003067211 */ /* 0x000fe400078f18ff */
[----:B------:R-:W-:Y:S02]  /*0bf0*/  LOP3.LUT R5, R4, 0x30, R5, 0xf8, !PT ;  /* 0x0000003004057812 */ /* 0x000fe400078ef805 */
[----:B------:R-:W-:Y:S02]  /*0c00*/  LOP3.LUT R8, R7, 0x7ffffe, RZ, 0xc0, !PT ;  /* 0x007ffffe07087812 */ /* 0x000fe400078ec0ff */
[----:B--2---:R-:W-:Y:S02]  /*0c10*/  LEA.HI R3, R14, R14, RZ, 0x1 ;  /* 0x0000000e0e037211 */ /* 0x004fe400078f08ff */
[----:B------:R-:W-:Y:S01]  /*0c20*/  LOP3.LUT R7, R5, 0x8, R6, 0xf8, !PT ;  /* 0x0000000805077812 */ /* 0x000fe200078ef806 */
[----:B------:R-:W-:Y:S01]  /*0c30*/  IMAD.IADD R9, R9, 0x1, -R8 ;  /* 0x0000000109097824 */ /* 0x000fe200078e0a08 */
[----:B------:R-:W-:-:S02]  /*0c40*/  LOP3.LUT R5, R2, 0xffffff80, RZ, 0xc0, !PT ;  /* 0xffffff8002057812 */ /* 0x000fc400078ec0ff */
[----:B------:R-:W-:Y:S01]  /*0c50*/  LOP3.LUT R3, R3, 0xfffffffe, RZ, 0xc0, !PT ;  /* 0xfffffffe03037812 */ /* 0x000fe200078ec0ff */
[----:B------:R-:W-:Y:S01]  /*0c60*/  IMAD R9, R9, 0x200, R10 ;  /* 0x0000020009097824 */ /* 0x000fe200078e020a */
[----:B------:R-:W-:Y:S01]  /*0c70*/  SHF.R.U32.HI R4, RZ, 0x3, R4 ;  /* 0x00000003ff047819 */ /* 0x000fe20000011604 */
[----:B------:R-:W-:Y:S02]  /*0c80*/  IMAD.IADD R5, R0, 0x1, -R5 ;  /* 0x0000000100057824 */ /* 0x000fe400078e0a05 */
[----:B------:R-:W-:Y:S01]  /*0c90*/  IMAD.IADD R8, R14, 0x1, -R3 ;  /* 0x000000010e087824 */ /* 0x000fe200078e0a03 */
[----:B------:R-:W-:Y:S01]  /*0ca0*/  LOP3.LUT R4, R7, R4, RZ, 0x3c, !PT ;  /* 0x0000000407047212 */ /* 0x000fe200078e3cff */
[----:B---3--:R-:W-:Y:S06]  /*0cb0*/  @P0 BRA `(.L_x_238) ;  /* 0x0000000000080947 */ /* 0x008fec0003800000 */
[----:B------:R-:W2:Y:S02]  /*0cc0*/  SYNCS.PHASECHK.TRANS64.TRYWAIT P0, [R16+URZ+0x30800], R11 ;  /* 0x0308000b100075a7 */ /* 0x000ea4000800017f */
[----:B--2---:R-:W-:Y:S05]  /*0cd0*/  @!P0 BRA `(.L_x_239) ;  /* 0x0000006800308947 */ /* 0x004fea0003800000 */
.L_x_238:
[----:B------:R-:W3:Y:S01]  /*0ce0*/  LDC R6, c[0x0][0x280] ;  /* 0x0000a000ff067b82 */ /* 0x000ee20000000800 */
[----:B------:R-:W-:Y:S01]  /*0cf0*/  SHF.R.S32.HI R0, RZ, 0x1f, R5 ;  /* 0x0000001fff007819 */ /* 0x000fe20000011405 */
[----:B------:R-:W-:Y:S01]  /*0d00*/  IMAD.IADD R12, R4, 0x1, R9 ;  /* 0x00000001040c7824 */ /* 0x000fe200078e0209 */
[----:B------:R-:W-:Y:S02]  /*0d10*/  CS2R R24, SRZ ;  /* 0x0000000000187805 */ /* 0x000fe4000001ff00 */
[----:B------:R-:W-:Y:S02]  /*0d20*/  CS2R R88, SRZ ;  /* 0x0000000000587805 */ /* 0x000fe4000001ff00 */
[----:B------:R-:W-:Y:S02]  /*0d30*/  LEA.HI R2, R0, R5, RZ, 0x2 ;  /* 0x0000000500027211 */ /* 0x000fe400078f10ff */
[----:B------:R-:W-:Y:S02]  /*0d40*/  CS2R R90, SRZ ;  /* 0x00000000005a7805 */ /* 0x000fe4000001ff00 */
[----:B------:R-:W-:-:S02]  /*0d50*/  CS2R R92, SRZ ;  /* 0x00000000005c7805 */ /* 0x000fc4000001ff00 */
[----:B------:R-:W-:Y:S02]  /*0d60*/  CS2R R94, SRZ ;  /* 0x00000000005e7805 */ /* 0x000fe4000001ff00 */
[----:B------:R-:W-:Y:S02]  /*0d70*/  LOP3.LUT R228, R2, 0x7ffffffc, RZ, 0xc0, !PT ;  /* 0x7ffffffc02e47812 */ /* 0x000fe400078ec0ff */
        /* <DEDUP_REMOVED lines=59> */
[----:B------:R-:W-:Y:S01]  /*1130*/  CS2R R86, SRZ ;  /* 0x0000000000567805 */ /* 0x000fe2000001ff00 */
[C---:B------:R-:W-:Y:S02]  /*1140*/  IMAD.SHL.U32 R9, R5.reuse, 0x4, RZ ;  /* 0x0000000405097824 */ /* 0x040fe400078e00ff */
[----:B------:R-:W-:Y:S01]  /*1150*/  IMAD.IADD R228, R5, 0x1, -R228 ;  /* 0x0000000105e47824 */ /* 0x000fe200078e0ae4 */
[----:B------:R-:W-:Y:S06]  /*1160*/  @!P0 BRA `(.L_x_240) ;  /* 0x0000002c00ac8947 */ /* 0x000fec0003800000 */
[----:B------:R-:W3:Y:S01]  /*1170*/  S2R R4, SR_CTAID.X ;  /* 0x0000000000047919 */ /* 0x000ee20000002500 */
[----:B------:R-:W3:Y:S01]  /*1180*/  LDC R7, c[0x0][0x290] ;  /* 0x0000a400ff077b82 */ /* 0x000ee20000000800 */
[----:B------:R-:W-:Y:S02]  /*1190*/  LEA.HI R5, R0, R5, RZ, 0x5 ;  /* 0x0000000500057211 */ /* 0x000fe400078f28ff */
[----:B------:R-:W-:Y:S02]  /*11a0*/  CS2R R150, SRZ ;  /* 0x0000000000967805 */ /* 0x000fe4000001ff00 */
[----:B------:R-:W-:Y:S02]  /*11b0*/  SHF.R.S32.HI R0, RZ, 0x2, R2 ;  /* 0x00000002ff007819 */ /* 0x000fe40000011402 */
[----:B------:R-:W-:Y:S02]  /*11c0*/  CS2R R148, SRZ ;  /* 0x0000000000947805 */ /* 0x000fe4000001ff00 */
[----:B------:R-:W-:-:S02]  /*11d0*/  SHF.R.S32.HI R5, RZ, 0x5, R5 ;  /* 0x00000005ff057819 */ /* 0x000fc40000011405 */
[----:B------:R-:W-:Y:S02]  /*11e0*/  CS2R R146, SRZ ;  /* 0x0000000000927805 */ /* 0x000fe4000001ff00 */
[----:B------:R-:W-:Y:S02]  /*11f0*/  SHF.R.S32.HI R3, RZ, 0x1f, R2 ;  /* 0x0000001fff037819 */ /* 0x000fe40000011402 */
[----:B------:R-:W-:Y:S02]  /*1200*/  CS2R R144, SRZ ;  /* 0x0000000000907805 */ /* 0x000fe4000001ff00 */
[----:B------:R-:W-:Y:S02]  /*1210*/  LEA.HI R2, R13, R13, RZ, 0x1 ;  /* 0x0000000d0d027211 */ /* 0x000fe400078f08ff */
[----:B------:R-:W-:Y:S02]  /*1220*/  CS2R R142, SRZ ;  /* 0x00000000008e7805 */ /* 0x000fe4000001ff00 */
[----:B------:R-:W-:-:S02]  /*1230*/  LEA.HI R3, R3, R0, RZ, 0x3 ;  /* 0x0000000003037211 */ /* 0x000fc400078f18ff */
[----:B------:R-:W-:Y:S02]  /*1240*/  CS2R R140, SRZ ;  /* 0x00000000008c7805 */ /* 0x000fe4000001ff00 */
[----:B------:R-:W-:Y:S02]  /*1250*/  LOP3.LUT R2, R2, 0xfffffffe, RZ, 0xc0, !PT ;  /* 0xfffffffe02027812 */ /* 0x000fe400078ec0ff */
[----:B------:R-:W-:Y:S02]  /*1260*/  CS2R R138, SRZ ;  /* 0x00000000008a7805 */ /* 0x000fe4000001ff00 */
[----:B------:R-:W-:Y:S02]  /*1270*/  LOP3.LUT R3, R3, 0xfffffff8, RZ, 0xc0, !PT ;  /* 0xfffffff803037812 */ /* 0x000fe400078ec0ff */
[----:B------:R-:W-:Y:S02]  /*1280*/  CS2R R136, SRZ ;  /* 0x0000000000887805 */ /* 0x000fe4000001ff00 */
[----:B------:R-:W-:Y:S01]  /*1290*/  CS2R R134, SRZ ;  /* 0x0000000000867805 */ /* 0x000fe2000001ff00 */
[----:B------:R-:W-:Y:S01]  /*12a0*/  IMAD.IADD R2, R13, 0x1, -R2 ;  /* 0x000000010d027824 */ /* 0x000fe200078e0a02 */
        /* <DEDUP_REMOVED lines=11> */
[----:B------:R-:W-:Y:S01]  /*1360*/  CS2R R110, SRZ ;  /* 0x00000000006e7805 */ /* 0x000fe2000001ff00 */
[----:B---3--:R-:W-:Y:S01]  /*1370*/  IMAD R4, R4, -0x80, R7 ;  /* 0xffffff8004047824 */ /* 0x008fe200078e0207 */
[----:B------:R-:W-:-:S02]  /*1380*/  LOP3.LUT R7, R17, 0x1, RZ, 0xfc, !PT ;  /* 0x0000000111077812 */ /* 0x000fc400078efcff */
[----:B------:R-:W-:Y:S02]  /*1390*/  CS2R R108, SRZ ;  /* 0x00000000006c7805 */ /* 0x000fe4000001ff00 */
[----:B------:R-:W-:Y:S01]  /*13a0*/  CS2R R106, SRZ ;  /* 0x00000000006a7805 */ /* 0x000fe2000001ff00 */
[----:B------:R-:W-:Y:S01]  /*13b0*/  IMAD R4, R5, -0x10, R4 ;  /* 0xfffffff005047824 */ /* 0x000fe200078e0204 */
[----:B------:R-:W-:Y:S01]  /*13c0*/  CS2R R104, SRZ ;  /* 0x0000000000687805 */ /* 0x000fe2000001ff00 */
[----:B------:R-:W-:Y:S01]  /*13d0*/  VIADD R5, R6, 0x3f ;  /* 0x0000003f06057836 */ /* 0x000fe20000000000 */
[----:B------:R-:W-:Y:S02]  /*13e0*/  CS2R R102, SRZ ;  /* 0x0000000000667805 */ /* 0x000fe4000001ff00 */
[----:B------:R-:W-:Y:S02]  /*13f0*/  CS2R R100, SRZ ;  /* 0x0000000000647805 */ /* 0x000fe4000001ff00 */
[----:B------:R-:W-:-:S02]  /*1400*/  IADD3 R3, R4, R3, -R0 ;  /* 0x0000000304037210 */ /* 0x000fc40007ffe800 */
[----:B------:R-:W-:Y:S02]  /*1410*/  CS2R R98, SRZ ;  /* 0x0000000000627805 */ /* 0x000fe4000001ff00 */
[----:B------:R-:W-:Y:S02]  /*1420*/  SHF.R.S32.HI R6, RZ, 0x1f, R5 ;  /* 0x0000001fff067819 */ /* 0x000fe40000011405 */
[----:B------:R-:W-:Y:S02]  /*1430*/  CS2R R96, SRZ ;  /* 0x0000000000607805 */ /* 0x000fe4000001ff00 */
[----:B------:R-:W-:Y:S02]  /*1440*/  CS2R R94, SRZ ;  /* 0x00000000005e7805 */ /* 0x000fe4000001ff00 */
[----:B------:R-:W-:Y:S02]  /*1450*/  CS2R R92, SRZ ;  /* 0x00000000005c7805 */ /* 0x000fe4000001ff00 */
[----:B--2---:R-:W-:Y:S01]  /*1460*/  LEA.HI R11, R6, R5, RZ, 0x6 ;  /* 0x00000005060b7211 */ /* 0x004fe200078f30ff */
[----:B------:R-:W-:Y:S01]  /*1470*/  IMAD R6, R2, -0x40, R3 ;  /* 0xffffffc002067824 */ /* 0x000fe200078e0203 */
[----:B------:R-:W-:Y:S01]  /*1480*/  CS2R R4, SRZ ;  /* 0x0000000000047805 */ /* 0x000fe2000001ff00 */
[----:B------:R-:W-:Y:S01]  /*1490*/  IMAD.MOV.U32 R3, RZ, RZ, RZ ;  /* 0x000000ffff037224 */ /* 0x000fe200078e00ff */
        /* <DEDUP_REMOVED lines=34> */
[----:B------:R-:W-:-:S07]  /*16c0*/  SHF.R.S32.HI R11, RZ, 0x6, R11 ;  /* 0x00000006ff0b7819 */ /* 0x000fce000001140b */
.L_x_251:
[----:B------:R-:W-:-:S13]  /*16d0*/  ISETP.NE.AND P0, PT, R7, 0x3, PT ;  /* 0x000000030700780c */ /* 0x000fda0003f05270 */
[----:B---3--:R-:W-:Y:S05]  /*16e0*/  @!P0 BRA `(.L_x_241) ;  /* 0x0000000000048947 */ /* 0x008fea0003800000 */
[----:B------:R-:W-:Y:S01]  /*16f0*/  BPT.TRAP 0x1 ;  /* 0x000000040000795c */ /* 0x000fe20000300000 */
.L_x_241:
[----:B------:R-:W-:Y:S01]  /*1700*/  IMAD R2, R3, 0x8, R16 ;  /* 0x0000000803027824 */ /* 0x000fe200078e0210 */
[----:B------:R-:W-:-:S04]  /*1710*/  SHF.L.U32 R153, R4, 0x1f, RZ ;  /* 0x0000001f04997819 */ /* 0x000fc800000006ff */
[----:B------:R2:W3:Y:S01]  /*1720*/  SYNCS.PHASECHK.TRANS64.TRYWAIT P1, [R2+URZ+0x30810], R153 ;  /* 0x03081099020075a7 */ /* 0x0004e2000802017f */
[----:B------:R-:W-:Y:S05]  /*1730*/  @!P0 BRA `(.L_x_242) ;  /* 0x0000000000048947 */ /* 0x000fea0003800000 */
[----:B------:R-:W-:Y:S01]  /*1740*/  BPT.TRAP 0x1 ;  /* 0x000000040000795c */ /* 0x000fe20000300000 */
.L_x_242:
[----:B---3--:R-:W-:Y:S05]  /*1750*/  @P1 BRA `(.L_x_243) ;  /* 0x0000000000081947 */ /* 0x008fea0003800000 */
[----:B------:R-:W3:Y:S02]  /*1760*/  SYNCS.PHASECHK.TRANS64.TRYWAIT P1, [R2+URZ+0x30810], R153 ;  /* 0x03081099020075a7 */ /* 0x000ee4000802017f */
[----:B---3--:R-:W-:Y:S05]  /*1770*/  @!P1 BRA `(.L_x_244) ;  /* 0x0000005c009c9947 */ /* 0x008fea0003800000 */
.L_x_243:
[----:B------:R-:W-:Y:S05]  /*1780*/  WARPSYNC.ALL ;  /* 0x0000000000007948 */ /* 0x000fea0003800000 */
[----:B------:R-:W-:Y:S01]  /*1790*/  VIADD R0, R16, 0x18000 ;  /* 0x0001800010007836 */ /* 0x000fe20000000000 */
[----:B------:R-:W-:Y:S01]  /*17a0*/  WARPGROUP.ARRIVE ;  /* 0x00000000000079c5 */ /* 0x000fe20000000000 */
[----:B-1----:R-:W-:Y:S01]  /*17b0*/  IMAD R13, R8, 0x2000, R16 ;  /* 0x00002000080d7824 */ /* 0x002fe200078e0210 */
[----:B------:R-:W-:Y:S01]  /*17c0*/  UMOV UR5, 0x40000040 ;  /* 0x4000004000057882 */ /* 0x000fe20000000000 */
[----:B------:R-:W-:Y:S01]  /*17d0*/  UMOV UR7, 0x40000040 ;  /* 0x4000004000077882 */ /* 0x000fe20000000000 */
[----:B------:R-:W-:-:S02]  /*17e0*/  SHF.R.U32.HI R0, RZ, 0x4, R0 ;  /* 0x00000004ff007819 */ /* 0x000fc40000011600 */
[----:B------:R-:W-:Y:S01]  /*17f0*/  R2UR UR9, R13 ;  /* 0x000000000d0972ca */ /* 0x000fe200000e0000 */
[----:B------:R-:W-:Y:S01]  /*1800*/  IMAD R13, R3, 0x20, R228 ;  /* 0x00000020030d7824 */ /* 0x000fe200078e02e4 */
[----:B------:R-:W-:-:S03]  /*1810*/  LOP3.LUT R0, R0, 0x3fff, RZ, 0xc0, !PT ;  /* 0x00003fff00007812 */ /* 0x000fc600078ec0ff */
[----:B------:R-:W-:Y:S01]  /*1820*/  IMAD.SHL.U32 R13, R13, 0x2, RZ ;  /* 0x000000020d0d7824 */ /* 0x000fe200078e00ff */
[----:B------:R-:W-:-:S03]  /*1830*/  LOP3.LUT R14, R0, 0x10000, RZ, 0xfc, !PT ;  /* 0x00010000000e7812 */ /* 0x000fc600078efcff */
[----:B------:R-:W-:Y:S02]  /*1840*/  IMAD R13, R13, 0x4, R16 ;  /* 0x000000040d0d7824 */ /* 0x000fe400078e0210 */
[----:B------:R-:W-:Y:S02]  /*1850*/  IMAD R14, R3, 0x400, R14 ;  /* 0x00000400030e7824 */ /* 0x000fe400078e020e */
[----:B------:R-:W-:-:S03]  /*1860*/  USHF.R.U32.HI UR4, URZ, 0x4, UR9 ;  /* 0x000000043f047899 */ /* 0x000fc60008011609 */
[----:B------:R-:W-:Y:S01]  /*1870*/  R2UR UR8, R14 ;  /* 0x000000000e0872ca */ /* 0x000fe200000e0000 */
[----:B------:R-:W-:-:S04]  /*1880*/  ULOP3.LUT UR4, UR4, 0x3fff, URZ, 0xc0, !UPT ;  /* 0x00003fff04047892 */ /* 0x000fc8000f8ec03f */
[----:B------:R-:W-:-:S07]  /*1890*/  ULOP3.LUT UR10, UR4, 0x10000, URZ, 0xfc, !UPT ;  /* 0x00010000040a7892 */ /* 0x000fce000f8efc3f */
[----:B------:R-:W-:Y:S01]  /*18a0*/  UMOV UR4, UR10 ;  /* 0x0000000a00047c82 */ /* 0x000fe20008000000 */
[----:B------:R-:W-:Y:S02]  /*18b0*/  UMOV UR6, UR8 ;  /* 0x0000000800067c82 */ /* 0x000fe40008000000 */
[----:B------:R-:W-:Y:S01]  /*18c0*/  HGMMA.64x64x16.F32.BF16 R184, gdesc[UR4], RZ, !UPT, gsb0 ;  /* 0x00e0000004b879f0 */ /* 0x000fe2000c0018ff */
        /* <DEDUP_REMOVED lines=60> */
.L_x_245:
[----:B------:R1:W1:Y:S01]  /*1c90*/  SYNCS.PHASECHK.TRANS64.TRYWAIT P1, [R2+URZ+0x30830], R153 ;  /* 0x03083099020075a7 */ /* 0x000262000802017f */
[----:B------:R-:W-:Y:S05]  /*1ca0*/  @!P0 BRA `(.L_x_246) ;  /* 0x0000000000048947 */ /* 0x000fea0003800000 */
[----:B------:R-:W-:Y:S01]  /*1cb0*/  BPT.TRAP 0x1 ;  /* 0x000000040000795c */ /* 0x000fe20000300000 */
.L_x_246:
[----:B------:R-:W-:-:S05]  /*1cc0*/  VIADD R17, R16, 0x20000 ;  /* 0x0002000010117836 */ /* 0x000fca0000000000 */
[----:B------:R-:W-:-:S04]  /*1cd0*/  SHF.R.U32.HI R17, RZ, 0x4, R17 ;  /* 0x00000004ff117819 */ /* 0x000fc80000011611 */
[----:B------:R-:W-:-:S04]  /*1ce0*/  LOP3.LUT R17, R17, 0x3fff, RZ, 0xc0, !PT ;  /* 0x00003fff11117812 */ /* 0x000fc800078ec0ff */
[----:B------:R-:W-:Y:S01]  /*1cf0*/  LOP3.LUT R152, R17, 0x10000, RZ, 0xfc, !PT ;  /* 0x0001000011987812 */ /* 0x000fe200078efcff */
[----:B-1----:R-:W-:Y:S06]  /*1d00*/  @P1 BRA `(.L_x_247) ;  /* 0x0000000000081947 */ /* 0x002fec0003800000 */
[----:B------:R-:W1:Y:S02]  /*1d10*/  SYNCS.PHASECHK.TRANS64.TRYWAIT P1, [R2+URZ+0x30830], R153 ;  /* 0x03083099020075a7 */ /* 0x000e64000802017f */
[----:B-1----:R-:W-:Y:S05]  /*1d20*/  @!P1 BRA `(.L_x_248) ;  /* 0x0000005800449947 */ /* 0x002fea0003800000 */
.L_x_247:
[----:B------:R-:W-:Y:S01]  /*1d30*/  UIADD3 UR9, UR9, 0x8000, URZ ;  /* 0x0000800009097890 */ /* 0x000fe2000fffe03f */
[----:B------:R-:W-:Y:S01]  /*1d40*/  IMAD R152, R3, 0x400, R152 ;  /* 0x0000040003987824 */ /* 0x000fe200078e0298 */
[----:B------:R-:W-:Y:S01]  /*1d50*/  UMOV UR7, 0x40000040 ;  /* 0x4000004000077882 */ /* 0x000fe20000000000 */
[----:B------:R-:W-:Y:S01]  /*1d60*/  UMOV UR5, 0x40000040 ;  /* 0x4000004000057882 */ /* 0x000fe20000000000 */
[----:B------:R-:W-:Y:S01]  /*1d70*/  USHF.R.U32.HI UR9, URZ, 0x4, UR9 ;  /* 0x000000043f097899 */ /* 0x000fe20008011609 */
[----:B------:R-:W-:Y:S01]  /*1d80*/  ISETP.GT.AND P1, PT, R6, 0x8, PT ;  /* 0x000000080600780c */ /* 0x000fe20003f24270 */
[----:B------:R-:W-:Y:S01]  /*1d90*/  ULDC UR10, c[0x0][0x75c] ;  /* 0x0001d700000a7ab9 */ /* 0x000fe20000000800 */
[----:B------:R-:W-:Y:S01]  /*1da0*/  R2UR UR8, R152 ;  /* 0x00000000980872ca */ /* 0x000fe200000e0000 */
[----:B------:R-:W-:Y:S01]  /*1db0*/  ULOP3.LUT UR9, UR9, 0x3fff, URZ, 0xc0, !UPT ;  /* 0x00003fff09097892 */ /* 0x000fe2000f8ec03f */
[----:B--23--:R-:W-:Y:S01]  /*1dc0*/  WARPGROUP.ARRIVE ;  /* 0x00000000000079c5 */ /* 0x00cfe20000000000 */
[----:B------:R-:W-:Y:S01]  /*1dd0*/  FMUL.FTZ R224, R188, UR10 ;  /* 0x0000000abce07c20 */ /* 0x000fe20008410000 */
[----:B------:R-:W-:Y:S01]  /*1de0*/  FMUL.FTZ R225, R189, UR10 ;  /* 0x0000000abde17c20 */ /* 0x000fe20008410000 */
[----:B------:R-:W-:Y:S01]  /*1df0*/  ULOP3.LUT UR9, UR9, 0x10000, URZ, 0xfc, !UPT ;  /* 0x0001000009097892 */ /* 0x000fe2000f8efc3f */
[----:B------:R-:W-:Y:S01]  /*1e00*/  FMUL.FTZ R186, R186, UR10 ;  /* 0x0000000ababa7c20 */ /* 0x000fe20008410000 */
[----:B------:R-:W-:Y:S01]  /*1e10*/  FMUL.FTZ R184, R184, UR10 ;  /* 0x0000000ab8b87c20 */ /* 0x000fe20008410000 */
[----:B------:R-:W-:Y:S01]  /*1e20*/  FMUL.FTZ R185, R185, UR10 ;  /* 0x0000000ab9b97c20 */ /* 0x000fe20008410000 */
[----:B------:R-:W-:Y:S01]  /*1e30*/  FMUL.FTZ R226, R200, UR10 ;  /* 0x0000000ac8e27c20 */ /* 0x000fe20008410000 */
[----:B------:R-:W-:Y:S01]  /*1e40*/  LOP3.LUT R200, R17, 0x2000000, RZ, 0xfc, !PT ;  /* 0x0200000011c87812 */ /* 0x000fe200078efcff */
[----:B------:R-:W-:Y:S01]  /*1e50*/  FMUL.FTZ R187, R187, UR10 ;  /* 0x0000000abbbb7c20 */ /* 0x000fe20008410000 */
[----:B------:R-:W-:Y:S01]  /*1e60*/  UMOV UR4, UR9 ;  /* 0x0000000900047c82 */ /* 0x000fe20008000000 */
[----:B------:R-:W-:Y:S01]  /*1e70*/  UMOV UR6, UR8 ;  /* 0x0000000800067c82 */ /* 0x000fe20008000000 */
[----:B------:R-:W1:Y:S01]  /*1e80*/  MUFU.TANH R186, R186 ;  /* 0x000000ba00ba7308 */ /* 0x000e620000002400 */
[----:B------:R-:W-:Y:S01]  /*1e90*/  HGMMA.64x64x16.F32.BF16 R152, gdesc[UR4], RZ, !UPT, gsb0 ;  /* 0x00e00000049879f0 */ /* 0x000fe2000c0018ff */
[----:B------:R-:W-:Y:S01]  /*1ea0*/  UIADD3 UR6, UR8, 0x2, URZ ;  /* 0x0000000208067890 */ /* 0x000fe2000fffe03f */
[----:B------:R-:W-:Y:S01]  /*1eb0*/  IMAD R200, R3, 0x400, R200 ;  /* 0x0000040003c87824 */ /* 0x000fe200078e02c8 */
[----:B------:R-:W-:Y:S01]  /*1ec0*/  UIADD3 UR4, UR9, 0x2, URZ ;  /* 0x0000000209047890 */ /* 0x000fe2000fffe03f */
[----:B------:R-:W-:Y:S01]  /*1ed0*/  ISETP.GT.AND P2, PT, R6, RZ, PT ;  /* 0x000000ff0600720c */ /* 0x000fe20003f44270 */
[----:B------:R-:W-:Y:S01]  /*1ee0*/  UMOV UR7, 0x40000040 ;  /* 0x4000004000077882 */ /* 0x000fe20000000000 */
[----:B------:R-:W-:Y:S01]  /*1ef0*/  UMOV UR5, 0x40000040 ;  /* 0x4000004000057882 */ /* 0x000fe20000000000 */
[----:B------:R-:W2:Y:S01]  /*1f00*/  MUFU.TANH R184, R184 ;  /* 0x000000b800b87308 */ /* 0x000ea20000002400 */
        /* <DEDUP_REMOVED lines=8> */
[----:B-1----:R-:W-:Y:S01]  /*1f90*/  FSEL R201, R186, -INF , P1 ;  /* 0xff800000bac97808 */ /* 0x002fe20000800000 */
[----:B------:R-:W-:Y:S01]  /*1fa0*/  FMUL.FTZ R197, R197, UR10 ;  /* 0x0000000ac5c57c20 */ /* 0x000fe20008410000 */
[----:B------:R-:W-:Y:S01]  /*1fb0*/  FMUL.FTZ R199, R199, UR10 ;  /* 0x0000000ac7c77c20 */ /* 0x000fe20008410000 */
[----:B------:R-:W-:Y:S01]  /*1fc0*/  FMUL.FTZ R196, R196, UR10 ;  /* 0x0000000ac4c47c20 */ /* 0x000fe20008410000 */
[----:B------:R-:W-:Y:S01]  /*1fd0*/  FMUL.FTZ R198, R198, UR10 ;  /* 0x0000000ac6c67c20 */ /* 0x000fe20008410000 */
[----:B------:R-:W-:Y:S01]  /*1fe0*/  FMUL.FTZ R202, R202, UR10 ;  /* 0x0000000acaca7c20 */ /* 0x000fe20008410000 */
[----:B------:R-:W-:Y:S01]  /*1ff0*/  FMUL.FTZ R210, R210, UR10 ;  /* 0x0000000ad2d27c20 */ /* 0x000fe20008410000 */
[----:B------:R-:W1:Y:S01]  /*2000*/  MUFU.TANH R187, R187 ;  /* 0x000000bb00bb7308 */ /* 0x000e620000002400 */
[C---:B--2---:R-:W-:Y:S01]  /*2010*/  FSEL R17, R184.reuse, -INF , P2 ;  /* 0xff800000b8117808 */ /* 0x044fe20001000000 */
[----:B------:R-:W-:Y:S01]  /*2020*/  FFMA.FTZ R184, -R184, R184, 1 ;  /* 0x3f800000b8b87423 */ /* 0x000fe200000101b8 */
[----:B------:R-:W-:Y:S01]  /*2030*/  FMUL.FTZ R209, R209, UR10 ;  /* 0x0000000ad1d17c20 */ /* 0x000fe20008410000 */
[----:B------:R-:W-:Y:S01]  /*2040*/  FMUL.FTZ R212, R212, UR10 ;  /* 0x0000000ad4d47c20 */ /* 0x000fe20008410000 */
[----:B------:R-:W-:-:S03]  /*2050*/  FFMA.FTZ R186, -R186, R186, 1 ;  /* 0x3f800000baba7423 */ /* 0x000fc600000101ba */
[----:B------:R-:W-:Y:S08]  /*2060*/  MUFU.TANH R225, R225 ;  /* 0x000000e100e17308 */ /* 0x000ff00000002400 */
[----:B------:R-:W-:Y:S01]  /*2070*/  MUFU.TANH R191, R191 ;  /* 0x000000bf00bf7308 */ /* 0x000fe20000002400 */
[C---:B-1----:R-:W-:Y:S01]  /*2080*/  FSEL R230, R187.reuse, -INF , P1 ;  /* 0xff800000bbe67808 */ /* 0x042fe20000800000 */
[----:B------:R-:W-:-:S06]  /*2090*/  FFMA.FTZ R187, -R187, R187, 1 ;  /* 0x3f800000bbbb7423 */ /* 0x000fcc00000101bb */
        /* <DEDUP_REMOVED lines=61> */
[----:B------:R-:W-:Y:S01]  /*2470*/  R2UR UR4, R200 ;  /* 0x00000000c80472ca */ /* 0x000fe200000e0000 */
[----:B------:R-:W-:Y:S01]  /*2480*/  ULDC UR5, c[0x0][0x744] ;  /* 0x0001d10000057ab9 */ /* 0x000fe20000000800 */
[----:B------:R-:W-:Y:S01]  /*2490*/  UMOV UR7, 0x40000040 ;  /* 0x4000004000077882 */ /* 0x000fe20000000000 */
[--C-:B----4-:R-:W-:Y:S01]  /*24a0*/  FFMA.FTZ R232, R201, UR5, -R222.reuse ;  /* 0x00000005c9e87c23 */ /* 0x110fe200080108de */
[----:B------:R-:W-:Y:S01]  /*24b0*/  FFMA.FTZ R17, R17, UR5, -R222 ;  /* 0x0000000511117c23 */ /* 0x000fe200080108de */
[----:B------:R-:W-:-:S05]  /*24c0*/  FFMA.FTZ R230, R230, UR5, -R223 ;  /* 0x00000005e6e67c23 */ /* 0x000fca00080108df */
[----:B------:R-:W1:Y:S03]  /*24d0*/  MUFU.EX2 R17, R17 ;  /* 0x0000001100117308 */ /* 0x000e660000000800 */
[----:B------:R-:W-:Y:S01]  /*24e0*/  UMOV UR6, UR4 ;  /* 0x0000000400067c82 */ /* 0x000fe20008000000 */
[----:B------:R-:W-:Y:S02]  /*24f0*/  WARPGROUP.DEPBAR.LE gsb0, 0x0 ;  /* 0x00008000000079c5 */ /* 0x000fe40000010000 */
[----:B------:R-:W2:Y:S02]  /*2500*/  LDS.64 R188, [R13+0x28200] ;  /* 0x028200000dbc7984 */ /* 0x000ea40000000a00 */
[--C-:B--2---:R-:W-:Y:S01]  /*2510*/  FADD.FTZ R200, R152, -R188.reuse ;  /* 0x800000bc98c87221 */ /* 0x104fe20000010000 */
[----:B------:R-:W-:Y:S01]  /*2520*/  FSEL R152, R185, -INF , P2 ;  /* 0xff800000b9987808 */ /* 0x000fe20001000000 */
[--C-:B------:R-:W-:Y:S01]  /*2530*/  FADD.FTZ R201, R155, -R189.reuse ;  /* 0x800000bd9bc97221 */ /* 0x100fe20000010000 */
[----:B------:R-:W-:Y:S01]  /*2540*/  FADD.FTZ R222, R153, -R189 ;  /* 0x800000bd99de7221 */ /* 0x000fe20000010000 */
[----:B-1----:R-:W-:Y:S01]  /*2550*/  FMUL.FTZ R189, R17, R200 ;  /* 0x000000c811bd7220 */ /* 0x002fe20000410000 */
[----:B------:R-:W-:Y:S01]  /*2560*/  FADD.FTZ R231, R154, -R188 ;  /* 0x800000bc9ae77221 */ /* 0x000fe20000010000 */
[----:B------:R-:W-:Y:S01]  /*2570*/  FFMA.FTZ R155, R152, UR5, -R223 ;  /* 0x00000005989b7c23 */ /* 0x000fe200080108df */
[----:B------:R-:W1:Y:S01]  /*2580*/  MUFU.EX2 R200, R230 ;  /* 0x000000e600c87308 */ /* 0x000e620000000800 */
[----:B------:R-:W2:Y:S01]  /*2590*/  LDS.64 R152, [R13+0x28220] ;  /* 0x028220000d987984 */ /* 0x000ea20000000a00 */
[----:B------:R-:W-:Y:S01]  /*25a0*/  FMUL.FTZ R184, R184, R189 ;  /* 0x000000bdb8b87220 */ /* 0x000fe20000410000 */
[----:B------:R-:W-:Y:S01]  /*25b0*/  FMUL.FTZ R189, R204, UR10 ;  /* 0x0000000accbd7c20 */ /* 0x000fe20008410000 */
[----:B------:R-:W-:Y:S01]  /*25c0*/  FMUL.FTZ R188, R203, UR10 ;  /* 0x0000000acbbc7c20 */ /* 0x000fe20008410000 */
[----:B------:R-:W-:Y:S01]  /*25d0*/  FFMA.FTZ R185, -R185, R185, 1 ;  /* 0x3f800000b9b97423 */ /* 0x000fe200000101b9 */
[----:B------:R-:W-:-:S02]  /*25e0*/  FSEL R203, R224, -INF , P2 ;  /* 0xff800000e0cb7808 */ /* 0x000fc40001000000 */
[----:B------:R-:W3:Y:S08]  /*25f0*/  MUFU.EX2 R155, R155 ;  /* 0x0000009b009b7308 */ /* 0x000ef00000000800 */
[----:B------:R-:W-:Y:S01]  /*2600*/  MUFU.TANH R188, R188 ;  /* 0x000000bc00bc7308 */ /* 0x000fe20000002400 */
[----:B-1----:R-:W-:-:S04]  /*2610*/  FMUL.FTZ R204, R200, R201 ;  /* 0x000000c9c8cc7220 */ /* 0x002fc80000410000 */
[----:B------:R-:W-:Y:S01]  /*2620*/  FMUL.FTZ R187, R187, R204 ;  /* 0x000000ccbbbb7220 */ /* 0x000fe20000410000 */
[----:B------:R-:W-:Y:S02]  /*2630*/  FMUL.FTZ R204, R206, UR10 ;  /* 0x0000000acecc7c20 */ /* 0x000fe40008410000 */
[----:B------:R-:W-:Y:S01]  /*2640*/  MUFU.TANH R189, R189 ;  /* 0x000000bd00bd7308 */ /* 0x000fe20000002400 */
[----:B---3--:R-:W-:-:S04]  /*2650*/  FMUL.FTZ R222, R155, R222 ;  /* 0x000000de9bde7220 */ /* 0x008fc80000410000 */
[----:B------:R-:W-:Y:S01]  /*2660*/  FMUL.FTZ R185, R185, R222 ;  /* 0x000000deb9b97220 */ /* 0x000fe20000410000 */
[----:B-----5:R-:W-:Y:S01]  /*2670*/  FFMA.FTZ R222, R203, UR5, -R220 ;  /* 0x00000005cbde7c23 */ /* 0x020fe200080108dc */
[----:B------:R-:W-:Y:S01]  /*2680*/  FMUL.FTZ R203, R205, UR10 ;  /* 0x0000000acdcb7c20 */ /* 0x000fe20008410000 */
[C---:B------:R-:W-:Y:S01]  /*2690*/  FSEL R205, R190.reuse, -INF , P1 ;  /* 0xff800000becd7808 */ /* 0x040fe20000800000 */
[----:B------:R-:W-:Y:S01]  /*26a0*/  FFMA.FTZ R190, -R190, R190, 1 ;  /* 0x3f800000bebe7423 */ /* 0x000fe200000101be */
[----:B------:R1:W3:Y:S01]  /*26b0*/  MUFU.EX2 R201, R222 ;  /* 0x000000de00c97308 */ /* 0x0002e20000000800 */
[----:B------:R-:W-:Y:S01]  /*26c0*/  F2FP.BF16.F32.PACK_AB R184, R185, R184 ;  /* 0x000000b8b9b8723e */ /* 0x000fe200000010ff */
[--C-:B--2---:R-:W-:Y:S01]  /*26d0*/  FADD.FTZ R230, R156, -R152.reuse ;  /* 0x800000989ce67221 */ /* 0x104fe20000010000 */
[----:B------:R-:W-:Y:S01]  /*26e0*/  FADD.FTZ R223, R158, -R152 ;  /* 0x800000989edf7221 */ /* 0x000fe20000010000 */
[----:B------:R-:W-:Y:S01]  /*26f0*/  FSEL R152, R225, -INF , P2 ;  /* 0xff800000e1987808 */ /* 0x000fe20001000000 */
[--C-:B------:R-:W-:Y:S01]  /*2700*/  FADD.FTZ R206, R157, -R153.reuse ;  /* 0x800000999dce7221 */ /* 0x100fe20000010000 */
[----:B------:R-:W-:Y:S01]  /*2710*/  FADD.FTZ R159, R159, -R153 ;  /* 0x800000999f9f7221 */ /* 0x000fe20000010000 */
[----:B------:R-:W-:Y:S01]  /*2720*/  FFMA.FTZ R225, -R225, R225, 1 ;  /* 0x3f800000e1e17423 */ /* 0x000fe200000101e1 */
[----:B------:R-:W-:Y:S01]  /*2730*/  FFMA.FTZ R156, R205, UR5, -R220 ;  /* 0x00000005cd9c7c23 */ /* 0x000fe200080108dc */
[--C-:B------:R-:W-:Y:S01]  /*2740*/  FFMA.FTZ R157, R152, UR5, -R221.reuse ;  /* 0x00000005989d7c23 */ /* 0x100fe200080108dd */
[----:B------:R-:W-:Y:S01]  /*2750*/  FSEL R152, R191, -INF , P1 ;  /* 0xff800000bf987808 */ /* 0x000fe20000800000 */
[----:B------:R-:W-:Y:S01]  /*2760*/  FMUL.FTZ R220, R207, UR10 ;  /* 0x0000000acfdc7c20 */ /* 0x000fe20008410000 */
[----:B------:R-:W-:Y:S01]  /*2770*/  FSEL R207, R194, -INF , P1 ;  /* 0xff800000c2cf7808 */ /* 0x000fe20000800000 */
[----:B------:R-:W-:Y:S01]  /*2780*/  FFMA.FTZ R191, -R191, R191, 1 ;  /* 0x3f800000bfbf7423 */ /* 0x000fe200000101bf */
[----:B------:R-:W2:Y:S01]  /*2790*/  MUFU.EX2 R156, R156 ;  /* 0x0000009c009c7308 */ /* 0x000ea20000000800 */
[----:B------:R-:W-:Y:S01]  /*27a0*/  FFMA.FTZ R158, R152, UR5, -R221 ;  /* 0x00000005989e7c23 */ /* 0x000fe200080108dd */
[----:B------:R-:W-:Y:S01]  /*27b0*/  FMUL.FTZ R221, R208, UR10 ;  /* 0x0000000ad0dd7c20 */ /* 0x000fe20008410000 */
[----:B------:R-:W4:Y:S01]  /*27c0*/  LDS.64 R152, [R13+0x28240] ;  /* 0x028240000d987984 */ /* 0x000f220000000a00 */
[----:B-1----:R-:W-:Y:S01]  /*27d0*/  FFMA.FTZ R222, R207, UR5, -R218 ;  /* 0x00000005cfde7c23 */ /* 0x002fe200080108da */
[----:B------:R-:W-:Y:S01]  /*27e0*/  FFMA.FTZ R205, -R224, R224, 1 ;  /* 0x3f800000e0cd7423 */ /* 0x000fe200000101e0 */
[----:B---3--:R-:W-:-:S02]  /*27f0*/  FMUL.FTZ R230, R201, R230 ;  /* 0x000000e6c9e67220 */ /* 0x008fc40000410000 */
[----:B------:R-:W1:Y:S02]  /*2800*/  MUFU.EX2 R157, R157 ;  /* 0x0000009d009d7308 */ /* 0x000e640000000800 */
[----:B------:R-:W-:-:S06]  /*2810*/  FMUL.FTZ R205, R205, R230 ;  /* 0x000000e6cdcd7220 */ /* 0x000fcc0000410000 */
[----:B------:R-:W3:Y:S01]  /*2820*/  MUFU.EX2 R158, R158 ;  /* 0x0000009e009e7308 */ /* 0x000ee20000000800 */
[----:B--2---:R-:W-:-:S04]  /*2830*/  FMUL.FTZ R223, R156, R223 ;  /* 0x000000df9cdf7220 */ /* 0x004fc80000410000 */
[----:B------:R-:W-:-:S03]  /*2840*/  FMUL.FTZ R190, R190, R223 ;  /* 0x000000dfbebe7220 */ /* 0x000fc60000410000 */
[----:B------:R-:W-:Y:S01]  /*2850*/  MUFU.TANH R204, R204 ;  /* 0x000000cc00cc7308 */ /* 0x000fe20000002400 */
[----:B-1----:R-:W-:-:S04]  /*2860*/  FMUL.FTZ R206, R157, R206 ;  /* 0x000000ce9dce7220 */ /* 0x002fc80000410000 */
[----:B------:R-:W-:-:S03]  /*2870*/  FMUL.FTZ R208, R225, R206 ;  /* 0x000000cee1d07220 */ /* 0x000fc60000410000 */
[----:B------:R-:W-:Y:S01]  /*2880*/  MUFU.TANH R203, R203 ;  /* 0x000000cb00cb7308 */ /* 0x000fe20000002400 */
[----:B---3--:R-:W-:Y:S01]  /*2890*/  FMUL.FTZ R206, R158, R159 ;  /* 0x0000009f9ece7220 */ /* 0x008fe20000410000 */
[C---:B------:R-:W-:Y:S01]  /*28a0*/  FSEL R159, R192.reuse, -INF , P2 ;  /* 0xff800000c09f7808 */ /* 0x040fe20001000000 */
[----:B------:R-:W-:Y:S02]  /*28b0*/  FFMA.FTZ R192, -R192, R192, 1 ;  /* 0x3f800000c0c07423 */ /* 0x000fe400000101c0 */
[----:B------:R-:W-:Y:S02]  /*28c0*/  FMUL.FTZ R191, R191, R206 ;  /* 0x000000cebfbf7220 */ /* 0x000fe40000410000 */
[----:B------:R-:W-:Y:S01]  /*28d0*/  FFMA.FTZ R159, R159, UR5, -R218 ;  /* 0x000000059f9f7c23 */ /* 0x000fe200080108da */
[C---:B------:R-:W-:Y:S01]  /*28e0*/  FSEL R218, R195.reuse, -INF , P1 ;  /* 0xff800000c3da7808 */ /* 0x040fe20000800000 */
[----:B------:R-:W-:Y:S01]  /*28f0*/  FFMA.FTZ R195, -R195, R195, 1 ;  /* 0x3f800000c3c37423 */ /* 0x000fe200000101c3 */
[----:B------:R-:W-:Y:S01]  /*2900*/  MUFU.TANH R220, R220 ;  /* 0x000000dc00dc7308 */ /* 0x000fe20000002400 */
[--C-:B----4-:R-:W-:Y:S01]  /*2910*/  FADD.FTZ R206, R160, -R152.reuse ;  /* 0x80000098a0ce7221 */ /* 0x110fe20000010000 */
[----:B------:R-:W-:Y:S01]  /*2920*/  FADD.FTZ R207, R162, -R152 ;  /* 0x80000098a2cf7221 */ /* 0x000fe20000010000 */
[----:B------:R-:W-:Y:S01]  /*2930*/  FSEL R152, R193, -INF , P2 ;  /* 0xff800000c1987808 */ /* 0x000fe20001000000 */
[--C-:B------:R-:W-:Y:S01]  /*2940*/  FADD.FTZ R160, R161, -R153.reuse ;  /* 0x80000099a1a07221 */ /* 0x100fe20000010000 */
[----:B------:R-:W-:Y:S01]  /*2950*/  FADD.FTZ R161, R163, -R153 ;  /* 0x80000099a3a17221 */ /* 0x000fe20000010000 */
[----:B------:R-:W-:-:S02]  /*2960*/  FFMA.FTZ R193, -R193, R193, 1 ;  /* 0x3f800000c1c17423 */ /* 0x000fc400000101c1 */
[----:B------:R-:W1:Y:S01]  /*2970*/  MUFU.EX2 R159, R159 ;  /* 0x0000009f009f7308 */ /* 0x000e620000000800 */
[--C-:B------:R-:W-:Y:S01]  /*2980*/  FFMA.FTZ R163, R152, UR5, -R219.reuse ;  /* 0x0000000598a37c23 */ /* 0x100fe200080108db */
[----:B------:R-:W-:Y:S01]  /*2990*/  FFMA.FTZ R219, R218, UR5, -R219 ;  /* 0x00000005dadb7c23 */ /* 0x000fe200080108db */
[----:B------:R-:W2:Y:S01]  /*29a0*/  LDS.64 R152, [R13+0x28260] ;  /* 0x028260000d987984 */ /* 0x000ea20000000a00 */
[----:B------:R-:W-:Y:S01]  /*29b0*/  FMUL.FTZ R218, R211, UR10 ;  /* 0x0000000ad3da7c20 */ /* 0x000fe20008410000 */
[----:B------:R-:W-:-:S03]  /*29c0*/  FFMA.FTZ R211, -R194, R194, 1 ;  /* 0x3f800000c2d37423 */ /* 0x000fc600000101c2 */
[----:B------:R-:W3:Y:S08]  /*29d0*/  MUFU.EX2 R162, R222 ;  /* 0x000000de00a27308 */ /* 0x000ef00000000800 */
[----:B------:R-:W4:Y:S01]  /*29e0*/  MUFU.EX2 R163, R163 ;  /* 0x000000a300a37308 */ /* 0x000f220000000800 */
[----:B-1----:R-:W-:-:S04]  /*29f0*/  FMUL.FTZ R223, R159, R206 ;  /* 0x000000ce9fdf7220 */ /* 0x002fc80000410000 */
[----:B------:R-:W-:-:S03]  /*2a00*/  FMUL.FTZ R194, R192, R223 ;  /* 0x000000dfc0c27220 */ /* 0x000fc60000410000 */
[----:B------:R-:W-:Y:S01]  /*2a10*/  MUFU.TANH R221, R221 ;  /* 0x000000dd00dd7308 */ /* 0x000fe20000002400 */
[----:B---3--:R-:W-:Y:S01]  /*2a20*/  FMUL.FTZ R206, R162, R207 ;  /* 0x000000cfa2ce7220 */ /* 0x008fe20000410000 */
[----:B------:R-:W-:-:S03]  /*2a30*/  FSEL R207, R196, -INF , P2 ;  /* 0xff800000c4cf7808 */ /* 0x000fc60001000000 */
[----:B------:R-:W-:Y:S01]  /*2a40*/  FMUL.FTZ R192, R211, R206 ;  /* 0x000000ced3c07220 */ /* 0x000fe20000410000 */
[----:B------:R-:W-:Y:S01]  /*2a50*/  FSEL R211, R198, -INF , P1 ;  /* 0xff800000c6d37808 */ /* 0x000fe20000800000 */
[--C-:B------:R-:W-:Y:S01]  /*2a60*/  FFMA.FTZ R207, R207, UR5, -R216.reuse ;  /* 0x00000005cfcf7c23 */ /* 0x100fe200080108d8 */
[----:B------:R-:W1:Y:S01]  /*2a70*/  MUFU.EX2 R206, R219 ;  /* 0x000000db00ce7308 */ /* 0x000e620000000800 */
[----:B----4-:R-:W-:Y:S02]  /*2a80*/  FMUL.FTZ R160, R163, R160 ;  /* 0x000000a0a3a07220 */ /* 0x010fe40000410000 */
[----:B------:R-:W-:Y:S02]  /*2a90*/  FFMA.FTZ R216, R211, UR5, -R216 ;  /* 0x00000005d3d87c23 */ /* 0x000fe400080108d8 */
[----:B------:R-:W-:-:S03]  /*2aa0*/  FMUL.FTZ R193, R193, R160 ;  /* 0x000000a0c1c17220 */ /* 0x000fc60000410000 */
[----:B------:R-:W3:Y:S01]  /*2ab0*/  MUFU.EX2 R207, R207 ;  /* 0x000000cf00cf7308 */ /* 0x000ee20000000800 */
[--C-:B--2---:R-:W-:Y:S01]  /*2ac0*/  FADD.FTZ R222, R164, -R152.reuse ;  /* 0x80000098a4de7221 */ /* 0x104fe20000010000 */
[----:B------:R-:W-:Y:S01]  /*2ad0*/  FADD.FTZ R223, R166, -R152 ;  /* 0x80000098a6df7221 */ /* 0x000fe20000010000 */
[----:B------:R-:W-:Y:S01]  /*2ae0*/  FSEL R152, R197, -INF , P2 ;  /* 0xff800000c5987808 */ /* 0x000fe20001000000 */
[----:B------:R-:W-:Y:S01]  /*2af0*/  FADD.FTZ R211, R165, -R153 ;  /* 0x80000099a5d37221 */ /* 0x000fe20000010000 */
[----:B------:R-:W-:-:S03]  /*2b00*/  FFMA.FTZ R197, -R197, R197, 1 ;  /* 0x3f800000c5c57423 */ /* 0x000fc600000101c5 */
[----:B------:R-:W2:Y:S01]  /*2b10*/  MUFU.EX2 R164, R216 ;  /* 0x000000d800a47308 */ /* 0x000ea20000000800 */
[----:B-1----:R-:W-:Y:S01]  /*2b20*/  FMUL.FTZ R160, R206, R161 ;  /* 0x000000a1cea07220 */ /* 0x002fe20000410000 */
[----:B------:R-:W-:Y:S01]  /*2b30*/  FFMA.FTZ R166, R152, UR5, -R217 ;  /* 0x0000000598a67c23 */ /* 0x000fe200080108d9 */
[----:B------:R-:W-:Y:S01]  /*2b40*/  FFMA.FTZ R152, -R196, R196, 1 ;  /* 0x3f800000c4987423 */ /* 0x000fe200000101c4 */
[----:B------:R-:W-:Y:S01]  /*2b50*/  FADD.FTZ R196, R167, -R153 ;  /* 0x80000099a7c47221 */ /* 0x000fe20000010000 */
[----:B------:R-:W-:Y:S01]  /*2b60*/  FMUL.FTZ R195, R195, R160 ;  /* 0x000000a0c3c37220 */ /* 0x000fe20000410000 */
[----:B------:R-:W-:Y:S01]  /*2b70*/  FSEL R160, R199, -INF , P1 ;  /* 0xff800000c7a07808 */ /* 0x000fe20000800000 */
[----:B------:R-:W-:Y:S01]  /*2b80*/  FFMA.FTZ R153, -R198, R198, 1 ;  /* 0x3f800000c6997423 */ /* 0x000fe200000101c6 */
[----:B------:R-:W1:Y:S01]  /*2b90*/  MUFU.EX2 R166, R166 ;  /* 0x000000a600a67308 */ /* 0x000e620000000800 */
[----:B------:R-:W-:Y:S01]  /*2ba0*/  FMUL.FTZ R198, R213, UR10 ;  /* 0x0000000ad5c67c20 */ /* 0x000fe20008410000 */
[----:B------:R-:W-:Y:S01]  /*2bb0*/  FSEL R167, R226, -INF , P2 ;  /* 0xff800000e2a77808 */ /* 0x000fe20001000000 */
[----:B------:R-:W-:Y:S01]  /*2bc0*/  FFMA.FTZ R217, R160, UR5, -R217 ;  /* 0x00000005a0d97c23 */ /* 0x000fe200080108d9 */
[----:B------:R-:W-:Y:S01]  /*2bd0*/  FSEL R213, R202, -INF , P1 ;  /* 0xff800000cad57808 */ /* 0x000fe20000800000 */
[----:B------:R-:W4:Y:S01]  /*2be0*/  LDS.64 R160, [R13+0x28280] ;  /* 0x028280000da07984 */ /* 0x000f220000000a00 */
[----:B---3--:R-:W-:Y:S01]  /*2bf0*/  FMUL.FTZ R219, R207, R222 ;  /* 0x000000decfdb7220 */ /* 0x008fe20000410000 */
[--C-:B------:R-:W-:Y:S01]  /*2c00*/  FFMA.FTZ R167, R167, UR5, -R22.reuse ;  /* 0x00000005a7a77c23 */ /* 0x100fe20008010816 */
[----:B------:R3:W5:Y:S01]  /*2c10*/  MUFU.EX2 R165, R217 ;  /* 0x000000d900a57308 */ /* 0x0007620000000800 */
[----:B------:R-:W-:Y:S01]  /*2c20*/  FFMA.FTZ R213, R213, UR5, -R22 ;  /* 0x00000005d5d57c23 */ /* 0x000fe20008010816 */
[----:B------:R-:W-:Y:S01]  /*2c30*/  FMUL.FTZ R152, R152, R219 ;  /* 0x000000db98987220 */ /* 0x000fe20000410000 */
[----:B------:R-:W-:Y:S01]  /*2c40*/  FFMA.FTZ R199, -R199, R199, 1 ;  /* 0x3f800000c7c77423 */ /* 0x000fe200000101c7 */
[----:B------:R-:W-:Y:S01]  /*2c50*/  FFMA.FTZ R226, -R226, R226, 1 ;  /* 0x3f800000e2e27423 */ /* 0x000fe200000101e2 */
[----:B--2---:R-:W-:-:S03]  /*2c60*/  FMUL.FTZ R216, R164, R223 ;  /* 0x000000dfa4d87220 */ /* 0x004fc60000410000 */
[----:B------:R-:W2:Y:S01]  /*2c70*/  MUFU.EX2 R167, R167 ;  /* 0x000000a700a77308 */ /* 0x000ea20000000800 */
[----:B-1----:R-:W-:Y:S01]  /*2c80*/  FMUL.FTZ R22, R166, R211 ;  /* 0x000000d3a6167220 */ /* 0x002fe20000410000 */
[----:B------:R-:W-:Y:S01]  /*2c90*/  FMUL.FTZ R153, R153, R216 ;  /* 0x000000d899997220 */ /* 0x000fe20000410000 */
[----:B------:R-:W-:Y:S01]  /*2ca0*/  FMUL.FTZ R216, R214, UR10 ;  /* 0x0000000ad6d87c20 */ /* 0x000fe20008410000 */
[----:B------:R-:W-:Y:S01]  /*2cb0*/  FFMA.FTZ R214, -R188, R188, 1 ;  /* 0x3f800000bcd67423 */ /* 0x000fe200000101bc */
[----:B------:R-:W-:Y:S01]  /*2cc0*/  FMUL.FTZ R197, R197, R22 ;  /* 0x00000016c5c57220 */ /* 0x000fe20000410000 */
[----:B------:R-:W-:Y:S01]  /*2cd0*/  FSEL R22, R227, -INF , P2 ;  /* 0xff800000e3167808 */ /* 0x000fe20001000000 */
[----:B---3--:R-:W-:Y:S01]  /*2ce0*/  FMUL.FTZ R217, R215, UR10 ;  /* 0x0000000ad7d97c20 */ /* 0x008fe20008410000 */
[----:B------:R1:W3:Y:S01]  /*2cf0*/  MUFU.EX2 R211, R213 ;  /* 0x000000d500d37308 */ /* 0x0002e20000000800 */
[----:B-----5:R-:W-:Y:S01]  /*2d00*/  FMUL.FTZ R196, R165, R196 ;  /* 0x000000c4a5c47220 */ /* 0x020fe20000410000 */
[----:B------:R-:W-:-:S03]  /*2d10*/  FFMA.FTZ R215, -R189, R189, 1 ;  /* 0x3f800000bdd77423 */ /* 0x000fc600000101bd */
[----:B------:R-:W-:Y:S01]  /*2d20*/  FMUL.FTZ R196, R199, R196 ;  /* 0x000000c4c7c47220 */ /* 0x000fe20000410000 */
[----:B------:R-:W-:Y:S02]  /*2d30*/  FFMA.FTZ R199, -R202, R202, 1 ;  /* 0x3f800000cac77423 */ /* 0x000fe400000101ca */
[----:B------:R-:W-:Y:S01]  /*2d40*/  MUFU.TANH R218, R218 ;  /* 0x000000da00da7308 */ /* 0x000fe20000002400 */
[----:B-1----:R-:W-:-:S07]  /*2d50*/  FFMA.FTZ R213, -R227, R227, 1 ;  /* 0x3f800000e3d57423 */ /* 0x002fce00000101e3 */
[----:B------:R-:W-:Y:S01]  /*2d60*/  MUFU.TANH R216, R216 ;  /* 0x000000d800d87308 */ /* 0x000fe20000002400 */
[--C-:B----4-:R-:W-:Y:S01]  /*2d70*/  FADD.FTZ R168, R168, -R160.reuse ;  /* 0x800000a0a8a87221 */ /* 0x110fe20000010000 */
[----:B------:R-:W-:Y:S01]  /*2d80*/  FADD.FTZ R222, R170, -R160 ;  /* 0x800000a0aade7221 */ /* 0x000fe20000010000 */
[----:B------:R-:W-:Y:S01]  /*2d90*/  FFMA.FTZ R160, R22, UR5, -R23 ;  /* 0x0000000516a07c23 */ /* 0x000fe20008010817 */
[----:B------:R-:W-:Y:S01]  /*2da0*/  FSEL R22, R188, -INF , P1 ;  /* 0xff800000bc167808 */ /* 0x000fe20000800000 */
[--C-:B------:R-:W-:Y:S01]  /*2db0*/  FADD.FTZ R219, R169, -R161.reuse ;  /* 0x800000a1a9db7221 */ /* 0x100fe20000010000 */
[----:B------:R-:W-:Y:S01]  /*2dc0*/  FADD.FTZ R170, R171, -R161 ;  /* 0x800000a1abaa7221 */ /* 0x000fe20000010000 */
[----:B--2---:R-:W-:Y:S01]  /*2dd0*/  FMUL.FTZ R169, R167, R168 ;  /* 0x000000a8a7a97220 */ /* 0x004fe20000410000 */
[----:B---3--:R-:W-:Y:S01]  /*2de0*/  FMUL.FTZ R222, R211, R222 ;  /* 0x000000ded3de7220 */ /* 0x008fe20000410000 */
[----:B------:R-:W1:Y:S01]  /*2df0*/  MUFU.EX2 R160, R160 ;  /* 0x000000a000a07308 */ /* 0x000e620000000800 */
[----:B------:R-:W-:Y:S01]  /*2e00*/  FFMA.FTZ R161, R22, UR5, -R23 ;  /* 0x0000000516a17c23 */ /* 0x000fe20008010817 */
[----:B------:R-:W-:Y:S01]  /*2e10*/  FMUL.FTZ R202, R226, R169 ;  /* 0x000000a9e2ca7220 */ /* 0x000fe20000410000 */
[----:B------:R-:W2:Y:S01]  /*2e20*/  LDS.64 R22, [R13+0x282a0] ;  /* 0x0282a0000d167984 */ /* 0x000ea20000000a00 */
[----:B------:R-:W-:Y:S01]  /*2e30*/  FSEL R169, R189, -INF , P2 ;  /* 0xff800000bda97808 */ /* 0x000fe20001000000 */
[----:B------:R-:W-:Y:S01]  /*2e40*/  FMUL.FTZ R199, R199, R222 ;  /* 0x000000dec7c77220 */ /* 0x000fe20000410000 */
[----:B------:R-:W-:-:S02]  /*2e50*/  FFMA.FTZ R222, -R203, R203, 1 ;  /* 0x3f800000cbde7423 */ /* 0x000fc400000101cb */
[----:B------:R-:W3:Y:S08]  /*2e60*/  MUFU.EX2 R161, R161 ;  /* 0x000000a100a17308 */ /* 0x000ef00000000800 */
[----:B------:R-:W-:Y:S01]  /*2e70*/  MUFU.TANH R198, R198 ;  /* 0x000000c600c67308 */ /* 0x000fe20000002400 */
[C---:B-1----:R-:W-:Y:S01]  /*2e80*/  FMUL.FTZ R168, R160.reuse, R219 ;  /* 0x000000dba0a87220 */ /* 0x042fe20000410000 */
[----:B------:R-:W-:-:S03]  /*2e90*/  F2FP.BF16.F32.PACK_AB R160, R160, R167 ;  /* 0x000000a7a0a0723e */ /* 0x000fc600000010ff */
[----:B------:R-:W-:Y:S01]  /*2ea0*/  FMUL.FTZ R213, R213, R168 ;  /* 0x000000a8d5d57220 */ /* 0x000fe20000410000 */
[--C-:B------:R-:W-:Y:S01]  /*2eb0*/  FFMA.FTZ R168, R169, UR5, -R20.reuse ;  /* 0x00000005a9a87c23 */ /* 0x100fe20008010814 */
[C---:B------:R-:W-:Y:S01]  /*2ec0*/  FSEL R169, R204.reuse, -INF , P1 ;  /* 0xff800000cca97808 */ /* 0x040fe20000800000 */
[----:B------:R-:W-:Y:S01]  /*2ed0*/  FFMA.FTZ R204, -R204, R204, 1 ;  /* 0x3f800000cccc7423 */ /* 0x000fe200000101cc */
[C---:B---3--:R-:W-:Y:S01]  /*2ee0*/  FMUL.FTZ R171, R161.reuse, R170 ;  /* 0x000000aaa1ab7220 */ /* 0x048fe20000410000 */
[----:B------:R-:W-:Y:S01]  /*2ef0*/  MUFU.TANH R217, R217 ;  /* 0x000000d900d97308 */ /* 0x000fe20000002400 */
[----:B------:R-:W-:Y:S01]  /*2f00*/  F2FP.BF16.F32.PACK_AB R161, R161, R211 ;  /* 0x000000d3a1a1723e */ /* 0x000fe200000010ff */
[----:B------:R-:W-:Y:S01]  /*2f10*/  FFMA.FTZ R169, R169, UR5, -R20 ;  /* 0x00000005a9a97c23 */ /* 0x000fe20008010814 */
[----:B------:R-:W-:Y:S01]  /*2f20*/  FSEL R20, R203, -INF , P2 ;  /* 0xff800000cb147808 */ /* 0x000fe20001000000 */
[----:B------:R-:W-:Y:S01]  /*2f30*/  FMUL.FTZ R214, R214, R171 ;  /* 0x000000abd6d67220 */ /* 0x000fe20000410000 */
[----:B------:R-:W-:-:S03]  /*2f40*/  FFMA.FTZ R203, -R220, R220, 1 ;  /* 0x3f800000dccb7423 */ /* 0x000fc600000101dc */
[----:B------:R-:W1:Y:S01]  /*2f50*/  MUFU.EX2 R168, R168 ;  /* 0x000000a800a87308 */ /* 0x000e620000000800 */
[----:B------:R-:W-:Y:S01]  /*2f60*/  FFMA.FTZ R170, R20, UR5, -R21 ;  /* 0x0000000514aa7c23 */ /* 0x000fe20008010815 */
[----:B------:R-:W-:-:S05]  /*2f70*/  FSEL R20, R220, -INF , P1 ;  /* 0xff800000dc147808 */ /* 0x000fca0000800000 */
[----:B------:R-:W-:Y:S01]  /*2f80*/  FFMA.FTZ R188, R20, UR5, -R21 ;  /* 0x0000000514bc7c23 */ /* 0x000fe20008010815 */
[----:B------:R-:W-:Y:S01]  /*2f90*/  FSEL R21, R221, -INF , P2 ;  /* 0xff800000dd157808 */ /* 0x000fe20001000000 */
[----:B--2---:R-:W-:Y:S01]  /*2fa0*/  FADD.FTZ R171, R172, -R22 ;  /* 0x80000016acab7221 */ /* 0x004fe20000010000 */
[----:B------:R-:W2:Y:S01]  /*2fb0*/  MUFU.EX2 R170, R170 ;  /* 0x000000aa00aa7308 */ /* 0x000ea20000000800 */
[--C-:B------:R-:W-:Y:S01]  /*2fc0*/  FADD.FTZ R173, R173, -R23.reuse ;  /* 0x80000017adad7221 */ /* 0x100fe20000010000 */
[----:B------:R-:W-:Y:S01]  /*2fd0*/  FADD.FTZ R175, R175, -R23 ;  /* 0x80000017afaf7221 */ /* 0x000fe20000010000 */
[----:B------:R-:W-:Y:S01]  /*2fe0*/  FFMA.FTZ R23, R21, UR5, -R18 ;  /* 0x0000000515177c23 */ /* 0x000fe20008010812 */
[----:B------:R-:W-:Y:S01]  /*2ff0*/  FADD.FTZ R174, R174, -R22 ;  /* 0x80000016aeae7221 */ /* 0x000fe20000010000 */
[----:B-1----:R-:W-:Y:S01]  /*3000*/  FMUL.FTZ R20, R168, R171 ;  /* 0x000000aba8147220 */ /* 0x002fe20000410000 */
[----:B------:R-:W-:Y:S02]  /*3010*/  FSEL R171, R210, -INF , P1 ;  /* 0xff800000d2ab7808 */ /* 0x000fe40000800000 */
[----:B------:R-:W1:Y:S01]  /*3020*/  MUFU.EX2 R169, R169 ;  /* 0x000000a900a97308 */ /* 0x000e620000000800 */
[----:B------:R-:W-:-:S02]  /*3030*/  FMUL.FTZ R215, R215, R20 ;  /* 0x00000014d7d77220 */ /* 0x000fc40000410000 */
[----:B------:R-:W-:Y:S01]  /*3040*/  FFMA.FTZ R171, R171, UR5, -R18 ;  /* 0x00000005abab7c23 */ /* 0x000fe20008010812 */
[----:B------:R-:W-:Y:S01]  /*3050*/  FSEL R18, R209, -INF , P2 ;  /* 0xff800000d1127808 */ /* 0x000fe20001000000 */
[----:B------:R-:W3:Y:S03]  /*3060*/  LDS.64 R20, [R13+0x282c0] ;  /* 0x0282c0000d147984 */ /* 0x000ee60000000a00 */
[----:B------:R4:W5:Y:S01]  /*3070*/  MUFU.EX2 R22, R188 ;  /* 0x000000bc00167308 */ /* 0x0009620000000800 */
[----:B------:R-:W-:Y:S01]  /*3080*/  FFMA.FTZ R172, R18, UR5, -R19 ;  /* 0x0000000512ac7c23 */ /* 0x000fe20008010813 */
[----:B------:R-:W-:-:S06]  /*3090*/  FSEL R18, R218, -INF , P1 ;  /* 0xff800000da127808 */ /* 0x000fcc0000800000 */
[----:B------:R-:W-:Y:S01]  /*30a0*/  MUFU.EX2 R171, R171 ;  /* 0x000000ab00ab7308 */ /* 0x000fe20000000800 */
[----:B----4-:R-:W-:Y:S01]  /*30b0*/  FFMA.FTZ R188, R18, UR5, -R19 ;  /* 0x0000000512bc7c23 */ /* 0x010fe20008010813 */
[----:B--2---:R-:W-:Y:S01]  /*30c0*/  FMUL.FTZ R19, R170, R173 ;  /* 0x000000adaa137220 */ /* 0x004fe20000410000 */
[----:B-1----:R-:W-:-:S03]  /*30d0*/  FMUL.FTZ R189, R169, R174 ;  /* 0x000000aea9bd7220 */ /* 0x002fc60000410000 */
[----:B------:R-:W-:Y:S01]  /*30e0*/  FMUL.FTZ R222, R222, R19 ;  /* 0x00000013dede7220 */ /* 0x000fe20000410000 */
[----:B------:R-:W-:Y:S01]  /*30f0*/  FMUL.FTZ R204, R204, R189 ;  /* 0x000000bdcccc7220 */ /* 0x000fe20000410000 */
[----:B------:R-:W-:Y:S01]  /*3100*/  FSEL R189, R212, -INF , P2 ;  /* 0xff800000d4bd7808 */ /* 0x000fe20001000000 */
[----:B------:R1:W2:Y:S01]  /*3110*/  LDS.64 R18, [R13+0x282e0] ;  /* 0x0282e0000d127984 */ /* 0x0002a20000000a00 */
[----:B-----5:R-:W-:Y:S01]  /*3120*/  FMUL.FTZ R220, R22, R175 ;  /* 0x000000af16dc7220 */ /* 0x020fe20000410000 */
[----:B------:R-:W4:Y:S01]  /*3130*/  MUFU.EX2 R154, R232 ;  /* 0x000000e8009a7308 */ /* 0x000f220000000800 */
[----:B------:R-:W-:Y:S01]  /*3140*/  FFMA.FTZ R212, -R212, R212, 1 ;  /* 0x3f800000d4d47423 */ /* 0x000fe200000101d4 */
[----:B------:R-:W-:Y:S01]  /*3150*/  FFMA.FTZ R174, R189, UR5, -R14 ;  /* 0x00000005bdae7c23 */ /* 0x000fe2000801080e */
[C---:B------:R-:W-:Y:S01]  /*3160*/  FSEL R189, R216.reuse, -INF , P1 ;  /* 0xff800000d8bd7808 */ /* 0x040fe20000800000 */
[----:B------:R-:W-:Y:S01]  /*3170*/  FMUL.FTZ R203, R203, R220 ;  /* 0x000000dccbcb7220 */ /* 0x000fe20000410000 */
[----:B------:R-:W-:-:S03]  /*3180*/  FFMA.FTZ R216, -R216, R216, 1 ;  /* 0x3f800000d8d87423 */ /* 0x000fc600000101d8 */
[----:B------:R-:W-:Y:S01]  /*3190*/  FFMA.FTZ R175, R189, UR5, -R14 ;  /* 0x00000005bdaf7c23 */ /* 0x000fe2000801080e */
[C---:B------:R-:W-:Y:S01]  /*31a0*/  FSEL R14, R198.reuse, -INF , P2 ;  /* 0xff800000c60e7808 */ /* 0x040fe20001000000 */
[----:B------:R-:W-:Y:S01]  /*31b0*/  MUFU.EX2 R23, R23 ;  /* 0x0000001700177308 */ /* 0x000fe20000000800 */
[----:B------:R-:W-:-:S03]  /*31c0*/  FFMA.FTZ R198, -R198, R198, 1 ;  /* 0x3f800000c6c67423 */ /* 0x000fc600000101c6 */
[--C-:B-1----:R-:W-:Y:S01]  /*31d0*/  FFMA.FTZ R13, R14, UR5, -R15.reuse ;  /* 0x000000050e0d7c23 */ /* 0x102fe2000801080f */
[C---:B------:R-:W-:Y:S01]  /*31e0*/  FSEL R14, R217.reuse, -INF , P1 ;  /* 0xff800000d90e7808 */ /* 0x040fe20000800000 */
[----:B------:R-:W-:Y:S01]  /*31f0*/  FFMA.FTZ R217, -R217, R217, 1 ;  /* 0x3f800000d9d97423 */ /* 0x000fe200000101d9 */
[----:B----4-:R-:W-:Y:S01]  /*3200*/  FMUL.FTZ R231, R154, R231 ;  /* 0x000000e79ae77220 */ /* 0x010fe20000410000 */
[----:B------:R-:W1:Y:S01]  /*3210*/  MUFU.EX2 R172, R172 ;  /* 0x000000ac00ac7308 */ /* 0x000e620000000800 */
[----:B---3--:R-:W-:Y:S01]  /*3220*/  FADD.FTZ R178, R178, -R20 ;  /* 0x80000014b2b27221 */ /* 0x008fe20000010000 */
[----:B------:R-:W-:Y:S01]  /*3230*/  FFMA.FTZ R14, R14, UR5, -R15 ;  /* 0x000000050e0e7c23 */ /* 0x000fe2000801080f */
[--C-:B------:R-:W-:Y:S01]  /*3240*/  FADD.FTZ R189, R177, -R21.reuse ;  /* 0x80000015b1bd7221 */ /* 0x100fe20000010000 */
[----:B------:R-:W-:Y:S01]  /*3250*/  FMUL.FTZ R186, R186, R231 ;  /* 0x000000e7baba7220 */ /* 0x000fe20000410000 */
[----:B------:R-:W-:Y:S01]  /*3260*/  FMUL.FTZ R177, R171, R178 ;  /* 0x000000b2abb17220 */ /* 0x000fe20000410000 */
[----:B------:R-:W-:Y:S01]  /*3270*/  FADD.FTZ R220, R179, -R21 ;  /* 0x80000015b3dc7221 */ /* 0x000fe20000010000 */
[----:B------:R-:W-:Y:S01]  /*3280*/  FFMA.FTZ R15, -R221, R221, 1 ;  /* 0x3f800000dd0f7423 */ /* 0x000fe200000101dd */
[----:B------:R-:W-:Y:S01]  /*3290*/  MUFU.EX2 R175, R175 ;  /* 0x000000af00af7308 */ /* 0x000fe20000000800 */
[----:B------:R-:W-:Y:S01]  /*32a0*/  F2FP.BF16.F32.PACK_AB R185, R187, R186 ;  /* 0x000000babbb9723e */ /* 0x000fe200000010ff */
[----:B------:R-:W-:Y:S01]  /*32b0*/  FFMA.FTZ R21, -R218, R218, 1 ;  /* 0x3f800000da157423 */ /* 0x000fe200000101da */
[----:B------:R-:W-:-:S02]  /*32c0*/  F2FP.BF16.F32.PACK_AB R187, R191, R190 ;  /* 0x000000bebfbb723e */ /* 0x000fc400000010ff */
[----:B------:R-:W-:Y:S01]  /*32d0*/  F2FP.BF16.F32.PACK_AB R191, R196, R153 ;  /* 0x00000099c4bf723e */ /* 0x000fe200000010ff */
[----:B------:R-:W-:Y:S01]  /*32e0*/  IMAD R153, R3, 0x2000, R12 ;  /* 0x0000200003997824 */ /* 0x000fe200078e020c */
[----:B------:R-:W-:Y:S01]  /*32f0*/  F2FP.BF16.F32.PACK_AB R186, R208, R205 ;  /* 0x000000cdd0ba723e */ /* 0x000fe200000010ff */
[----:B------:R3:W4:Y:S01]  /*3300*/  MUFU.EX2 R173, R188 ;  /* 0x000000bc00ad7308 */ /* 0x0007220000000800 */
[----:B-1----:R-:W-:Y:S01]  /*3310*/  FMUL.FTZ R189, R172, R189 ;  /* 0x000000bdacbd7220 */ /* 0x002fe20000410000 */
[----:B------:R-:W-:Y:S01]  /*3320*/  F2FP.BF16.F32.PACK_AB R190, R197, R152 ;  /* 0x00000098c5be723e */ /* 0x000fe200000010ff */
[--C-:B--2---:R-:W-:Y:S01]  /*3330*/  FADD.FTZ R178, R181, -R19.reuse ;  /* 0x80000013b5b27221 */ /* 0x104fe20000010000 */
[----:B------:R-:W-:Y:S01]  /*3340*/  FADD.FTZ R183, R183, -R19 ;  /* 0x80000013b7b77221 */ /* 0x000fe20000010000 */
[----:B------:R-:W-:Y:S01]  /*3350*/  F2FP.BF16.F32.PACK_AB R152, R155, R17 ;  /* 0x000000119b98723e */ /* 0x000fe200000010ff */
[----:B------:R-:W-:Y:S02]  /*3360*/  IMAD R17, R8, 0x4000, R16 ;  /* 0x0000400008117824 */ /* 0x000fe400078e0210 */
[----:B------:R-:W1:Y:S01]  /*3370*/  MUFU.EX2 R174, R174 ;  /* 0x000000ae00ae7308 */ /* 0x000e620000000800 */
[----:B---3--:R-:W-:Y:S01]  /*3380*/  FADD.FTZ R188, R176, -R20 ;  /* 0x80000014b0bc7221 */ /* 0x008fe20000010000 */
[----:B------:R-:W-:Y:S01]  /*3390*/  FFMA.FTZ R20, -R210, R210, 1 ;  /* 0x3f800000d2147423 */ /* 0x000fe200000101d2 */
[----:B------:R-:W-:Y:S01]  /*33a0*/  FFMA.FTZ R176, -R209, R209, 1 ;  /* 0x3f800000d1b07423 */ /* 0x000fe200000101d1 */
[----:B------:R-:W-:Y:S01]  /*33b0*/  F2FP.BF16.F32.PACK_AB R155, R158, R156 ;  /* 0x0000009c9e9b723e */ /* 0x000fe200000010ff */
[----:B------:R-:W-:Y:S01]  /*33c0*/  FMUL.FTZ R188, R23, R188 ;  /* 0x000000bc17bc7220 */ /* 0x000fe20000410000 */
[----:B------:R-:W-:Y:S01]  /*33d0*/  FMUL.FTZ R20, R20, R177 ;  /* 0x000000b114147220 */ /* 0x000fe20000410000 */
[--C-:B------:R-:W-:Y:S01]  /*33e0*/  FADD.FTZ R177, R180, -R18.reuse ;  /* 0x80000012b4b17221 */ /* 0x100fe20000010000 */
[----:B------:R-:W2:Y:S01]  /*33f0*/  MUFU.EX2 R13, R13 ;  /* 0x0000000d000d7308 */ /* 0x000ea20000000800 */
[----:B------:R-:W-:Y:S01]  /*3400*/  FADD.FTZ R18, R182, -R18 ;  /* 0x80000012b6127221 */ /* 0x000fe20000010000 */
[----:B----4-:R-:W-:Y:S01]  /*3410*/  FMUL.FTZ R220, R173, R220 ;  /* 0x000000dcaddc7220 */ /* 0x010fe20000410000 */
[----:B------:R-:W-:Y:S01]  /*3420*/  FMUL.FTZ R15, R15, R188 ;  /* 0x000000bc0f0f7220 */ /* 0x000fe20000410000 */
[----:B------:R-:W-:Y:S01]  /*3430*/  FMUL.FTZ R176, R176, R189 ;  /* 0x000000bdb0b07220 */ /* 0x000fe20000410000 */
[----:B------:R-:W-:Y:S01]  /*3440*/  FMUL.FTZ R19, R175, R18 ;  /* 0x00000012af137220 */ /* 0x000fe20000410000 */
[----:B------:R-:W-:Y:S01]  /*3450*/  FMUL.FTZ R21, R21, R220 ;  /* 0x000000dc15157220 */ /* 0x000fe20000410000 */
[----:B------:R-:W-:Y:S01]  /*3460*/  F2FP.BF16.F32.PACK_AB R188, R193, R194 ;  /* 0x000000c2c1bc723e */ /* 0x000fe200000010ff */
[----:B------:R-:W3:Y:S01]  /*3470*/  MUFU.EX2 R14, R14 ;  /* 0x0000000e000e7308 */ /* 0x000ee20000000800 */
[----:B-1----:R-:W-:Y:S01]  /*3480*/  FMUL.FTZ R177, R174, R177 ;  /* 0x000000b1aeb17220 */ /* 0x002fe20000410000 */
[----:B------:R-:W-:Y:S01]  /*3490*/  FMUL.FTZ R19, R216, R19 ;  /* 0x00000013d8137220 */ /* 0x000fe20000410000 */
[----:B------:R-:W-:Y:S01]  /*34a0*/  F2FP.BF16.F32.PACK_AB R196, R176, R15 ;  /* 0x0000000fb0c4723e */ /* 0x000fe200000010ff */
[----:B------:R-:W-:-:S02]  /*34b0*/  IMAD R15, R153, 0x2, R16 ;  /* 0x00000002990f7824 */ /* 0x000fc400078e0210 */
[----:B------:R-:W-:Y:S01]  /*34c0*/  FMUL.FTZ R177, R212, R177 ;  /* 0x000000b1d4b17220 */ /* 0x000fe20000410000 */
[----:B------:R-:W-:Y:S02]  /*34d0*/  F2FP.BF16.F32.PACK_AB R189, R195, R192 ;  /* 0x000000c0c3bd723e */ /* 0x000fe400000010ff */
[----:B------:R-:W-:Y:S01]  /*34e0*/  F2FP.BF16.F32.PACK_AB R192, R213, R202 ;  /* 0x000000cad5c0723e */ /* 0x000fe200000010ff */
[----:B--2---:R-:W-:Y:S01]  /*34f0*/  FMUL.FTZ R179, R13, R178 ;  /* 0x000000b20db37220 */ /* 0x004fe20000410000 */
[----:B------:R-:W-:Y:S01]  /*3500*/  F2FP.BF16.F32.PACK_AB R193, R214, R199 ;  /* 0x000000c7d6c1723e */ /* 0x000fe200000010ff */
[----:B------:R-:W-:Y:S01]  /*3510*/  STSM.16.MT88.4 [R15+0x28800], R184 ;  /* 0x028800b80f007844 */ /* 0x000fe20000004200 */
[----:B------:R-:W-:Y:S01]  /*3520*/  F2FP.BF16.F32.PACK_AB R194, R222, R215 ;  /* 0x000000d7dec2723e */ /* 0x000fe200000010ff */
[----:B------:R-:W-:Y:S01]  /*3530*/  FMUL.FTZ R198, R198, R179 ;  /* 0x000000b3c6c67220 */ /* 0x000fe20000410000 */
[----:B------:R-:W-:Y:S01]  /*3540*/  F2FP.BF16.F32.PACK_AB R195, R203, R204 ;  /* 0x000000cccbc3723e */ /* 0x000fe200000010ff */
[----:B------:R-:W-:Y:S01]  /*3550*/  STSM.16.MT88.4 [R15+0x29000], R188 ;  /* 0x029000bc0f007844 */ /* 0x000fe20000004200 */
[----:B------:R-:W-:Y:S01]  /*3560*/  F2FP.BF16.F32.PACK_AB R197, R21, R20 ;  /* 0x0000001415c5723e */ /* 0x000fe200000010ff */
[----:B---3--:R-:W-:Y:S01]  /*3570*/  FMUL.FTZ R18, R14, R183 ;  /* 0x000000b70e127220 */ /* 0x008fe20000410000 */
[----:B------:R-:W-:Y:S01]  /*3580*/  F2FP.BF16.F32.PACK_AB R198, R198, R177 ;  /* 0x000000b1c6c6723e */ /* 0x000fe200000010ff */
[----:B------:R-:W-:Y:S01]  /*3590*/  STSM.16.MT88.4 [R15+0x29800], R192 ;  /* 0x029800c00f007844 */ /* 0x000fe20000004200 */
[----:B------:R-:W-:Y:S01]  /*35a0*/  F2FP.BF16.F32.PACK_AB R153, R200, R154 ;  /* 0x0000009ac899723e */ /* 0x000fe200000010ff */
[----:B------:R-:W-:Y:S01]  /*35b0*/  FMUL.FTZ R18, R217, R18 ;  /* 0x00000012d9127220 */ /* 0x000fe20000410000 */
[----:B------:R-:W-:-:S02]  /*35c0*/  F2FP.BF16.F32.PACK_AB R154, R157, R201 ;  /* 0x000000c99d9a723e */ /* 0x000fc400000010ff */
[----:B------:R-:W-:Y:S02]  /*35d0*/  F2FP.BF16.F32.PACK_AB R172, R172, R23 ;  /* 0x00000017acac723e */ /* 0x000fe400000010ff */
[----:B------:R-:W-:Y:S02]  /*35e0*/  F2FP.BF16.F32.PACK_AB R199, R18, R19 ;  /* 0x0000001312c7723e */ /* 0x000fe400000010ff */
[----:B------:R-:W-:Y:S02]  /*35f0*/  F2FP.BF16.F32.PACK_AB R173, R173, R171 ;  /* 0x000000abadad723e */ /* 0x000fe400000010ff */
[----:B------:R-:W-:Y:S01]  /*3600*/  F2FP.BF16.F32.PACK_AB R174, R13, R174 ;  /* 0x000000ae0dae723e */ /* 0x000fe200000010ff */
[----:B------:R1:W-:Y:S01]  /*3610*/  STSM.16.MT88.4 [R15+0x2a000], R196 ;  /* 0x02a000c40f007844 */ /* 0x0003e20000004200 */
[----:B------:R-:W-:Y:S01]  /*3620*/  WARPGROUP.ARRIVE ;  /* 0x00000000000079c5 */ /* 0x000fe20000000000 */
[----:B------:R-:W-:Y:S02]  /*3630*/  F2FP.BF16.F32.PACK_AB R175, R14, R175 ;  /* 0x000000af0eaf723e */ /* 0x000fe400000010ff */
[----:B------:R-:W-:-:S13]  /*3640*/  R2UR UR5, R17 ;  /* 0x00000000110572ca */ /* 0x000fda00000e0000 */
[----:B------:R-:W-:Y:S01]  /*3650*/  HGMMA.64x128x16.F32.BF16 R24, R152, gdesc[UR4].tnspB, R24, gsb0 ;  /* 0x41e0000498187df0 */ /* 0x000fe20008001818 */
[----:B------:R-:W-:Y:S01]  /*3660*/  UIADD3 UR6, UR4, 0x80, URZ ;  /* 0x0000008004067890 */ /* 0x000fe2000fffe03f */
[----:B------:R-:W-:Y:S01]  /*3670*/  UMOV UR7, 0x40000040 ;  /* 0x4000004000077882 */ /* 0x000fe20000000000 */
[----:B-1----:R-:W-:Y:S01]  /*3680*/  SHF.R.U32.HI R15, RZ, 0x4, R229 ;  /* 0x00000004ff0f7819 */ /* 0x002fe200000116e5 */
[----:B------:R-:W-:-:S03]  /*3690*/  USHF.R.U32.HI UR5, URZ, 0x4, UR5 ;  /* 0x000000043f057899 */ /* 0x000fc60008011605 */
[----:B------:R-:W-:Y:S01]  /*36a0*/  LOP3.LUT R15, R15, 0x3fff, RZ, 0xc0, !PT ;  /* 0x00003fff0f0f7812 */ /* 0x000fe200078ec0ff */
[----:B------:R-:W-:-:S03]  /*36b0*/  ULOP3.LUT UR9, UR5, 0x3fff, URZ, 0xc0, !UPT ;  /* 0x00003fff05097892 */ /* 0x000fc6000f8ec03f */
[----:B------:R-:W-:Y:S01]  /*36c0*/  LOP3.LUT R18, R15, 0x10000, RZ, 0xfc, !PT ;  /* 0x000100000f127812 */ /* 0x000fe200078efcff */
[----:B------:R-:W-:-:S04]  /*36d0*/  UMOV UR5, 0x40000040 ;  /* 0x4000004000057882 */ /* 0x000fc80000000000 */
[----:B------:R-:W-:-:S05]  /*36e0*/  IMAD R18, R3, 0x400, R18 ;  /* 0x0000040003127824 */ /* 0x000fca00078e0212 */
[----:B------:R-:W-:Y:S01]  /*36f0*/  R2UR UR8, R18 ;  /* 0x00000000120872ca */ /* 0x000fe200000e0000 */
[----:B------:R-:W-:Y:S02]  /*3700*/  WARPGROUP.DEPBAR.LE gsb0, 0x0 ;  /* 0x00008000000079c5 */ /* 0x000fe40000010000 */
[----:B------:R-:W-:Y:S02]  /*3710*/  F2FP.BF16.F32.PACK_AB R152, R163, R159 ;  /* 0x0000009fa398723e */ /* 0x000fe400000010ff */
[----:B------:R-:W-:Y:S02]  /*3720*/  F2FP.BF16.F32.PACK_AB R153, R206, R162 ;  /* 0x000000a2ce99723e */ /* 0x000fe400000010ff */
[----:B------:R-:W-:Y:S02]  /*3730*/  F2FP.BF16.F32.PACK_AB R154, R166, R207 ;  /* 0x000000cfa69a723e */ /* 0x000fe400000010ff */
[----:B------:R-:W-:Y:S02]  /*3740*/  F2FP.BF16.F32.PACK_AB R155, R165, R164 ;  /* 0x000000a4a59b723e */ /* 0x000fe400000010ff */
[----:B------:R-:W-:-:S02]  /*3750*/  F2FP.BF16.F32.PACK_AB R162, R170, R168 ;  /* 0x000000a8aaa2723e */ /* 0x000fc400000010ff */
[----:B------:R-:W-:Y:S01]  /*3760*/  WARPGROUP.ARRIVE ;  /* 0x00000000000079c5 */ /* 0x000fe20000000000 */
[----:B------:R-:W-:-:S05]  /*3770*/  F2FP.BF16.F32.PACK_AB R163, R22, R169 ;  /* 0x000000a916a3723e */ /* 0x000fca00000010ff */
[----:B------:R-:W-:Y:S01]  /*3780*/  HGMMA.64x128x16.F32.BF16 R24, R152, gdesc[UR4].tnspB, R24, gsb0 ;  /* 0x41e0000498187df0 */ /* 0x000fe20008001818 */
[----:B------:R-:W-:Y:S01]  /*3790*/  UIADD3 UR6, UR4, 0x100, URZ ;  /* 0x0000010004067890 */ /* 0x000fe2000fffe03f */
[----:B------:R-:W-:Y:S01]  /*37a0*/  UMOV UR7, 0x40000040 ;  /* 0x4000004000077882 */ /* 0x000fe20000000000 */
[----:B------:R-:W-:Y:S02]  /*37b0*/  WARPGROUP.DEPBAR.LE gsb0, 0x0 ;  /* 0x00008000000079c5 */ /* 0x000fe40000010000 */
[----:B------:R-:W-:-:S07]  /*37c0*/  WARPGROUP.ARRIVE ;  /* 0x00000000000079c5 */ /* 0x000fce0000000000 */
[----:B------:R-:W-:Y:S01]  /*37d0*/  HGMMA.64x128x16.F32.BF16 R24, R160, gdesc[UR4].tnspB, R24, gsb0 ;  /* 0x41e00004a0187df0 */ /* 0x000fe20008001818 */
        /* <DEDUP_REMOVED lines=70> */
.L_x_249:
[----:B------:R-:W-:Y:S01]  /*3c40*/  LOP3.LUT R0, R0, 0x2000000, RZ, 0xfc, !PT ;  /* 0x0200000000007812 */ /* 0x000fe200078efcff */
[----:B------:R-:W-:Y:S01]  /*3c50*/  UMOV UR7, 0x40000040 ;  /* 0x4000004000077882 */ /* 0x000fe20000000000 */
[----:B------:R-:W1:Y:S03]  /*3c60*/  S2R R13, SR_TID.X ;  /* 0x00000000000d7919 */ /* 0x000e660000002100 */
[----:B------:R-:W-:-:S05]  /*3c70*/  IMAD R0, R3, 0x400, R0 ;  /* 0x0000040003007824 */ /* 0x000fca00078e0200 */
[----:B------:R-:W-:Y:S01]  /*3c80*/  R2UR UR4, R0 ;  /* 0x00000000000472ca */ /* 0x000fe200000e0000 */
[----:B------:R-:W-:-:S05]  /*3c90*/  VIADD R0, R2, 0x30840 ;  /* 0x0003084002007836 */ /* 0x000fca0000000000 */
[----:B------:R-:W-:-:S04]  /*3ca0*/  PRMT R0, RZ, 0x654, R0 ;  /* 0x00000654ff007816 */ /* 0x000fc80000000000 */
[----:B------:R2:W-:Y:S01]  /*3cb0*/  SYNCS.ARRIVE.TRANS64.RED.A1T0 RZ, [R0+URZ], RZ ;  /* 0x000000ff00ff79a7 */ /* 0x0005e2000810043f */
[----:B------:R-:W-:Y:S02]  /*3cc0*/  WARPGROUP.ARRIVE ;  /* 0x00000000000079c5 */ /* 0x000fe40000000000 */
[----:B------:R-:W-:-:S04]  /*3cd0*/  UMOV UR6, UR4 ;  /* 0x0000000400067c82 */ /* 0x000fc80008000000 */
[----:B------:R-:W-:Y:S01]  /*3ce0*/  HGMMA.64x128x16.F32.BF16 R88, R184, gdesc[UR4].tnspB, R88, gsb0 ;  /* 0x41e00004b8587df0 */ /* 0x000fe20008001858 */
[----:B------:R-:W-:Y:S01]  /*3cf0*/  UIADD3 UR6, UR4, 0x80, URZ ;  /* 0x0000008004067890 */ /* 0x000fe2000fffe03f */
[----:B------:R-:W-:Y:S01]  /*3d00*/  UMOV UR7, 0x40000040 ;  /* 0x4000004000077882 */ /* 0x000fe20000000000 */
[----:B-1----:R-:W-:Y:S01]  /*3d10*/  SHF.R.U32.HI R15, RZ, 0x7, R13 ;  /* 0x00000007ff0f7819 */ /* 0x002fe2000001160d */
[----:B------:R-:W-:-:S04]  /*3d20*/  IMAD.IADD R13, R9, 0x1, R10 ;  /* 0x00000001090d7824 */ /* 0x000fc800078e020a */
[----:B------:R-:W-:Y:S02]  /*3d30*/  VIADD R14, R15, 0x9 ;  /* 0x000000090f0e7836 */ /* 0x000fe40000000000 */
[----:B------:R-:W-:Y:S02]  /*3d40*/  IMAD R13, R13, 0x4, R16 ;  /* 0x000000040d0d7824 */ /* 0x000fe400078e0210 */
        /* <DEDUP_REMOVED lines=34> */
.L_x_250:
        /* <DEDUP_REMOVED lines=11> */
.L_x_240:
[----:B------:R-:W4:Y:S01]  /*4020*/  S2UR UR8, SR_CTAID.Y ;  /* 0x00000000000879c3 */ /* 0x000f220000002600 */
[----:B------:R-:W5:Y:S01]  /*4030*/  S2R R8, SR_TID.X ;  /* 0x0000000000087919 */ /* 0x000f620000002100 */
[----:B------:R-:W-:Y:S01]  /*4040*/  ULDC UR4, c[0x0][0x850] ;  /* 0x0002140000047ab9 */ /* 0x000fe20000000800 */
[----:B------:R-:W-:Y:S01]  /*4050*/  ULDC.64 UR12, c[0x0][0x818] ;  /* 0x00020600000c7ab9 */ /* 0x000fe20000000a00 */
[----:B------:R-:W-:-:S04]  /*4060*/  UISETP.NE.AND UP0, UPT, UR4, 0x1, UPT ;  /* 0x000000010400788c */ /* 0x000fc8000bf05270 */
[----:B------:R-:W1:Y:S07]  /*4070*/  S2UR UR6, SR_CTAID.X ;  /* 0x00000000000679c3 */ /* 0x000e6e0000002500 */
[----:B------:R-:W-:Y:S01]  /*4080*/  @UP0 ULDC UR4, c[0x0][0x854] ;  /* 0x0002150000040ab9 */ /* 0x000fe20000000800 */
[----:B------:R-:W-:Y:S01]  /*4090*/  @UP0 ULDC UR7, c[0x0][0x858] ;  /* 0x0002160000070ab9 */ /* 0x000fe20000000800 */
[----:B------:R-:W3:Y:S01]  /*40a0*/  S2UR UR11, SR_CTAID.Z ;  /* 0x00000000000b79c3 */ /* 0x000ee20000002700 */
[----:B----4-:R-:W-:-:S07]  /*40b0*/  UIMAD.WIDE.U32 UR4, UR8, UR4, URZ ;  /* 0x00000004080472a5 */ /* 0x010fce000f8e003f */
[----:B--2---:R-:W2:Y:S01]  /*40c0*/  LDC.64 R10, c[0x0][0x820] ;  /* 0x00020800ff0a7b82 */ /* 0x004ea20000000a00 */
[----:B------:R-:W-:Y:S02]  /*40d0*/  @UP0 USHF.R.U32.HI UR8, URZ, UR7, UR5 ;  /* 0x000000073f080299 */ /* 0x000fe40008011605 */
[----:B-1----:R-:W-:-:S05]  /*40e0*/  USHF.L.U32 UR6, UR6, 0xe, URZ ;  /* 0x0000000e06067899 */ /* 0x002fca000800063f */
[----:B------:R-:W1:Y:S01]  /*40f0*/  LDC.64 R12, c[0x0][0x848] ;  /* 0x00021200ff0c7b82 */ /* 0x000e620000000a00 */
[----:B------:R-:W-:Y:S01]  /*4100*/  USHF.R.S32.HI UR9, URZ, 0x1f, UR8 ;  /* 0x0000001f3f097899 */ /* 0x000fe20008011408 */
[----:B-----5:R-:W-:Y:S01]  /*4110*/  VIADD R0, R8, 0xffffff80 ;  /* 0xffffff8008007836 */ /* 0x020fe20000000000 */
[----:B------:R-:W-:Y:S02]  /*4120*/  USHF.R.S32.HI UR7, URZ, 0x1f, UR6 ;  /* 0x0000001f3f077899 */ /* 0x000fe40008011406 */
[----:B------:R-:W-:Y:S02]  /*4130*/  UIMAD UR10, UR9, UR12, URZ ;  /* 0x0000000c090a72a4 */ /* 0x000fe4000f8e023f */
[----:B------:R-:W-:Y:S01]  /*4140*/  UIMAD.WIDE.U32 UR4, UR8, UR12, UR6 ;  /* 0x0000000c080472a5 */ /* 0x000fe2000f8e0006 */
[----:B------:R-:W-:Y:S01]  /*4150*/  SHF.R.S32.HI R3, RZ, 0x1f, R0 ;  /* 0x0000001fff037819 */ /* 0x000fe20000011400 */
[----:B------:R-:W-:-:S03]  /*4160*/  UIMAD UR10, UR8, UR13, UR10 ;  /* 0x0000000d080a72a4 */ /* 0x000fc6000f8e020a */
[----:B------:R-:W-:Y:S01]  /*4170*/  ULDC.64 UR12, c[0x0][0x840] ;  /* 0x00021000000c7ab9 */ /* 0x000fe20000000a00 */
[----:B------:R-:W-:Y:S01]  /*4180*/  LEA.HI R3, R3, R0, RZ, 0x7 ;  /* 0x0000000003037211 */ /* 0x000fe200078f38ff */
[----:B------:R-:W-:Y:S01]  /*4190*/  UIMAD UR9, UR9, UR12, URZ ;  /* 0x0000000c090972a4 */ /* 0x000fe2000f8e023f */
[----:B---3--:R-:W-:Y:S01]  /*41a0*/  IMAD.U32 R2, RZ, RZ, UR4 ;  /* 0x00000004ff027e24 */ /* 0x008fe2000f8e00ff */
[----:B------:R-:W-:Y:S01]  /*41b0*/  UIMAD.WIDE.U32 UR6, UR8, UR12, UR6 ;  /* 0x0000000c080672a5 */ /* 0x000fe2000f8e0006 */
[----:B------:R-:W-:Y:S01]  /*41c0*/  SHF.R.S32.HI R0, RZ, 0x7, R3 ;  /* 0x00000007ff007819 */ /* 0x000fe20000011403 */
[----:B------:R-:W-:Y:S01]  /*41d0*/  UIMAD UR8, UR8, UR13, UR9 ;  /* 0x0000000d080872a4 */ /* 0x000fe2000f8e0209 */
[----:B------:R-:W-:Y:S01]  /*41e0*/  IMAD.U32 R3, RZ, RZ, UR5 ;  /* 0x00000005ff037e24 */ /* 0x000fe2000f8e00ff */
[----:B------:R-:W-:Y:S02]  /*41f0*/  UIADD3 UR9, UR5, UR10, URZ ;  /* 0x0000000a05097290 */ /* 0x000fe4000fffe03f */
[----:B------:R-:W-:Y:S01]  /*4200*/  USHF.R.S32.HI UR10, URZ, 0x1f, UR11 ;  /* 0x0000001f3f0a7899 */ /* 0x000fe2000801140b */
[----:B------:R-:W-:Y:S01]  /*4210*/  IMAD R9, R0, 0x2000, R9 ;  /* 0x0000200000097824 */ /* 0x000fe200078e0209 */
[----:B------:R-:W-:-:S02]  /*4220*/  UIADD3 UR8, UR7, UR8, URZ ;  /* 0x0000000807087290 */ /* 0x000fc4000fffe03f */
[----:B------:R-:W-:Y:S01]  /*4230*/  IMAD.U32 R5, RZ, RZ, UR7 ;  /* 0x00000007ff057e24 */ /* 0x000fe2000f8e00ff */
[----:B------:R-:W-:Y:S01]  /*4240*/  ULDC UR4, c[0x0][0x740] ;  /* 0x0001d00000047ab9 */ /* 0x000fe20000000800 */
[----:B------:R-:W-:Y:S02]  /*4250*/  IMAD.U32 R3, RZ, RZ, UR9 ;  /* 0x00000009ff037e24 */ /* 0x000fe4000f8e00ff */
[----:B------:R-:W-:Y:S01]  /*4260*/  FMUL.FTZ R88, R88, UR4 ;  /* 0x0000000458587c20 */ /* 0x000fe20008410000 */
[----:B--2---:R-:W-:Y:S02]  /*4270*/  IMAD R0, R10, UR10, RZ ;  /* 0x0000000a0a007c24 */ /* 0x004fe4000f8e02ff */
[----:B------:R-:W-:Y:S01]  /*4280*/  FMUL.FTZ R89, R89, UR4 ;  /* 0x0000000459597c20 */ /* 0x000fe20008410000 */
[----:B------:R-:W-:Y:S02]  /*4290*/  IMAD.U32 R4, RZ, RZ, UR6 ;  /* 0x00000006ff047e24 */ /* 0x000fe4000f8e00ff */
[----:B------:R-:W-:Y:S01]  /*42a0*/  FMUL.FTZ R90, R90, UR4 ;  /* 0x000000045a5a7c20 */ /* 0x000fe20008410000 */
[----:B------:R-:W-:-:S02]  /*42b0*/  IMAD.U32 R5, RZ, RZ, UR8 ;  /* 0x00000008ff057e24 */ /* 0x000fc4000f8e00ff */
[----:B------:R-:W-:Y:S01]  /*42c0*/  FMUL.FTZ R91, R91, UR4 ;  /* 0x000000045b5b7c20 */ /* 0x000fe20008410000 */
[----:B-1----:R-:W-:Y:S02]  /*42d0*/  IMAD R6, R12, UR10, RZ ;  /* 0x0000000a0c067c24 */ /* 0x002fe4000f8e02ff */
[----:B------:R-:W-:Y:S01]  /*42e0*/  FMUL.FTZ R92, R92, UR4 ;  /* 0x000000045c5c7c20 */ /* 0x000fe20008410000 */
[----:B------:R-:W-:Y:S02]  /*42f0*/  IMAD R7, R11, UR11, R0 ;  /* 0x0000000b0b077c24 */ /* 0x000fe4000f8e0200 */
[----:B------:R-:W-:Y:S01]  /*4300*/  FMUL.FTZ R93, R93, UR4 ;  /* 0x000000045d5d7c20 */ /* 0x000fe20008410000 */
[----:B------:R-:W-:-:S04]  /*4310*/  IMAD.WIDE.U32 R2, R10, UR11, R2 ;  /* 0x0000000b0a027c25 */ /* 0x000fc8000f8e0002 */
[----:B------:R-:W-:Y:S01]  /*4320*/  FMUL.FTZ R94, R94, UR4 ;  /* 0x000000045e5e7c20 */ /* 0x000fe20008410000 */
[----:B------:R-:W-:Y:S01]  /*4330*/  FMUL.FTZ R95, R95, UR4 ;  /* 0x000000045f5f7c20 */ /* 0x000fe20008410000 */
[----:B------:R-:W-:Y:S01]  /*4340*/  FMUL.FTZ R96, R96, UR4 ;  /* 0x0000000460607c20 */ /* 0x000fe20008410000 */
[----:B------:R-:W-:Y:S02]  /*4350*/  IMAD R11, R13, UR11, R6 ;  /* 0x0000000b0d0b7c24 */ /* 0x000fe4000f8e0206 */
[----:B------:R-:W-:Y:S01]  /*4360*/  FMUL.FTZ R97, R97, UR4 ;  /* 0x0000000461617c20 */ /* 0x000fe20008410000 */
[----:B------:R-:W-:-:S04]  /*4370*/  IMAD.WIDE.U32 R4, R12, UR11, R4 ;  /* 0x0000000b0c047c25 */ /* 0x000fc8000f8e0004 */
        /* <DEDUP_REMOVED lines=54> */
[----:B------:R-:W-:Y:S05]  /*46e0*/  WARPSYNC.ALL ;  /* 0x0000000000007948 */ /* 0x000fea0003800000 */
[----:B------:R-:W-:-:S02]  /*46f0*/  IMAD R9, R9, 0x4, R16 ;  /* 0x0000000409097824 */ /* 0x000fc400078e0210 */
[----:B------:R-:W-:Y:S02]  /*4700*/  IMAD.IADD R6, R3, 0x1, R7 ;  /* 0x0000000103067824 */ /* 0x000fe400078e0207 */
[----:B------:R-:W-:Y:S01]  /*4710*/  IMAD.IADD R0, R5, 0x1, R11 ;  /* 0x0000000105007824 */ /* 0x000fe200078e020b */
[----:B------:R-:W-:Y:S01]  /*4720*/  BAR.SYNC.DEFER_BLOCKING 0x1, 0x100 ;  /* 0x0044000000007b1d */ /* 0x000fe20000010000 */
[----:B------:R-:W-:-:S07]  /*4730*/  ISETP.NE.AND P1, PT, R8, 0x80, PT ;  /* 0x000000800800780c */ /* 0x000fce0003f25270 */
[----:B------:R-:W1:Y:S01]  /*4740*/  LDC.64 R10, c[0x0][0x800] ;  /* 0x00020000ff0a7b82 */ /* 0x000e620000000a00 */
[----:B------:R-:W-:Y:S07]  /*4750*/  BSSY B0, `(.L_x_252) ;  /* 0x000002c000007945 */ /* 0x000fee0003800000 */
[----:B------:R-:W2:Y:S01]  /*4760*/  LDC.64 R12, c[0x0][0x828] ;  /* 0x00020a00ff0c7b82 */ /* 0x000ea20000000a00 */
[----:B------:R3:W-:Y:S04]  /*4770*/  STS.128 [R9], R24 ;  /* 0x0000001809007388 */ /* 0x0007e80000000c00 */
[----:B------:R3:W-:Y:S01]  /*4780*/  STS.128 [R9+0x800], R28 ;  /* 0x0008001c09007388 */ /* 0x0007e20000000c00 */
[----:B-1----:R-:W-:-:S03]  /*4790*/  LEA R10, P0, R2, R10, 0x2 ;  /* 0x0000000a020a7211 */ /* 0x002fc600078010ff */
[----:B------:R3:W-:Y:S01]  /*47a0*/  STS.128 [R9+0x1000], R32 ;  /* 0x0010002009007388 */ /* 0x0007e20000000c00 */
[----:B------:R-:W-:-:S03]  /*47b0*/  LEA.HI.X R6, R2, R11, R6, 0x2, P0 ;  /* 0x0000000b02067211 */ /* 0x000fc600000f1406 */
[----:B------:R3:W-:Y:S01]  /*47c0*/  STS.128 [R9+0x1800], R36 ;  /* 0x0018002409007388 */ /* 0x0007e20000000c00 */
[----:B--2---:R-:W-:-:S03]  /*47d0*/  LEA R12, P2, R4, R12, 0x2 ;  /* 0x0000000c040c7211 */ /* 0x004fc600078410ff */
[----:B------:R3:W-:Y:S01]  /*47e0*/  STS.128 [R9+0x2000], R40 ;  /* 0x0020002809007388 */ /* 0x0007e20000000c00 */
[----:B------:R-:W-:-:S03]  /*47f0*/  LEA.HI.X R0, R4, R13, R0, 0x2, P2 ;  /* 0x0000000d04007211 */ /* 0x000fc600010f1400 */
[----:B------:R3:W-:Y:S04]  /*4800*/  STS.128 [R9+0x2800], R44 ;  /* 0x0028002c09007388 */ /* 0x0007e80000000c00 */
        /* <DEDUP_REMOVED lines=15> */
[----:B-1----:R-:W1:Y:S02]  /*4900*/  FENCE.VIEW.ASYNC.S ;  /* 0x00000000000073c6 */ /* 0x002e640000000000 */
[----:B-1----:R-:W-:Y:S06]  /*4910*/  BAR.SYNC.DEFER_BLOCKING 0x1, 0x100 ;  /* 0x0044000000007b1d */ /* 0x002fec0000010000 */
[----:B------:R-:W-:Y:S05]  /*4920*/  @P1 BRA `(.L_x_253) ;  /* 0x0000000000381947 */ /* 0x000fea0003800000 */
[----:B------:R-:W-:Y:S01]  /*4930*/  R2UR UR4, R12 ;  /* 0x000000000c0472ca */ /* 0x000fe200000e0000 */
[----:B------:R-:W-:Y:S01]  /*4940*/  UMOV UR7, 0x1000 ;  /* 0x0000100000077882 */ /* 0x000fe20000000000 */
[----:B------:R-:W-:Y:S01]  /*4950*/  R2UR UR5, R0 ;  /* 0x00000000000572ca */ /* 0x000fe200000e0000 */
[----:B------:R-:W-:Y:S01]  /*4960*/  UMOV UR8, 0x0 ;  /* 0x0000000000087882 */ /* 0x000fe20000000000 */
[----:B------:R-:W-:Y:S01]  /*4970*/  R2UR UR6, R16 ;  /* 0x00000000100672ca */ /* 0x000fe200000e0000 */
[----:B------:R-:W-:Y:S01]  /*4980*/  UMOV UR9, 0x14f00000 ;  /* 0x14f0000000097882 */ /* 0x000fe20000000000 */
[----:B------:R-:W-:-:S13]  /*4990*/  PLOP3.LUT P0, PT, PT, PT, PT, 0x80, 0x0 ;  /* 0x000000000000781c */ /* 0x000fda0003f0f070 */
.L_x_254:
[----:B------:R-:W-:Y:S01]  /*49a0*/  @P0 ELECT P2, URZ, PT ;  /* 0x00000000003f082f */ /* 0x000fe20003840000 */
[----:B------:R1:W-:-:S12]  /*49b0*/  UBLKRED.G.S.ADD.F32.RN [UR4], [UR6], UR7, desc[UR8] ;  /* 0x00000804060073bb */ /* 0x0003d800080a1407 */
[----:B------:R-:W-:Y:S02]  /*49c0*/  @P2 PLOP3.LUT P0, PT, P2, PT, PT, 0x8, 0x0 ;  /* 0x000000000000281c */ /* 0x000fe4000170e170 */
[----:B------:R-:W-:-:S11]  /*49d0*/  PLOP3.LUT P2, PT, PT, PT, PT, 0x8, 0x0 ;  /* 0x000000000000781c */ /* 0x000fd60003f4e170 */
[----:B-1----:R-:W-:Y:S05]  /*49e0*/  @P0 BRA.U.ANY `(.L_x_254) ;  /* 0xfffffffd00ec0947 */ /* 0x002fea000393ffff */
[----:B------:R0:W-:Y:S01]  /*49f0*/  UTMACMDFLUSH ;  /* 0x00000000000079b7 */ /* 0x0001e20000000000 */
[----:B------:R-:W-:-:S04]  /*4a00*/  DEPBAR.LE SB0, 0x0 ;  /* 0x000080000000791a */ /* 0x000fc80000000000 */
.L_x_253:
[----:B------:R-:W-:Y:S05]  /*4a10*/  BSYNC B0 ;  /* 0x0000000000007941 */ /* 0x000fea0003800000 */
.L_x_252:
[----:B------:R-:W-:Y:S06]  /*4a20*/  BAR.SYNC.DEFER_BLOCKING 0x1, 0x100 ;  /* 0x0044000000007b1d */ /* 0x000fec0000010000 */
[----:B------:R4:W-:Y:S04]  /*4a30*/  STS.128 [R9], R88 ;  /* 0x0000005809007388 */ /* 0x0009e80000000c00 */
        /* <DEDUP_REMOVED lines=30> */
.L_x_255:
[----:B------:R-:W-:Y:S01]  /*4c20*/  @P0 ELECT P1, URZ, PT ;  /* 0x00000000003f082f */ /* 0x000fe20003820000 */
[----:B------:R1:W-:-:S12]  /*4c30*/  UBLKRED.G.S.ADD.F32.RN [UR4], [UR6], UR7, desc[UR8] ;  /* 0x00000804060073bb */ /* 0x0003d800080a1407 */
[----:B------:R-:W-:Y:S02]  /*4c40*/  @P1 PLOP3.LUT P0, PT, P1, PT, PT, 0x8, 0x0 ;  /* 0x000000000000181c */ /* 0x000fe40000f0e170 */
[----:B------:R-:W-:-:S11]  /*4c50*/  PLOP3.LUT P1, PT, PT, PT, PT, 0x8, 0x0 ;  /* 0x000000000000781c */ /* 0x000fd60003f2e170 */
[----:B-1----:R-:W-:Y:S05]  /*4c60*/  @P0 BRA.U.ANY `(.L_x_255) ;  /* 0xfffffffd00ec0947 */ /* 0x002fea000393ffff */
[----:B------:R0:W-:Y:S01]  /*4c70*/  UTMACMDFLUSH ;  /* 0x00000000000079b7 */ /* 0x0001e20000000000 */
[----:B------:R-:W-:-:S04]  /*4c80*/  DEPBAR.LE SB0, 0x0 ;  /* 0x000080000000791a */ /* 0x000fc80000000000 */
[----:B------:R-:W-:Y:S05]  /*4c90*/  BRA `(.L_x_232) ;  /* 0x00000028001c7947 */ /* 0x000fea0003800000 */
.L_x_230:
        /* <DEDUP_REMOVED lines=51> */
.L_x_270:
        /* <DEDUP_REMOVED lines=21> */
.L_x_259:
[----:B------:R-:W-:Y:S05]  /*5120*/  BSYNC B0 ;  /* 0x0000000000007941 */ /* 0x000fea0003800000 */
.L_x_258:
        /* <DEDUP_REMOVED lines=13> */
.L_x_261:
[----:B------:R-:W-:Y:S05]  /*5200*/  BSYNC B0 ;  /* 0x0000000000007941 */ /* 0x000fea0003800000 */
.L_x_260:
[----:B------:R-:W-:Y:S06]  /*5210*/  BAR.ARV 0xa, 0xa0 ;  /* 0x0282800000007b1d */ /* 0x000fec0000002000 */
[----:B------:R-:W-:Y:S04]  /*5220*/  BSSY B0, `(.L_x_262) ;  /* 0x0000003000007945 */ /* 0x000fe80003800000 */
[----:B------:R-:W-:Y:S05]  /*5230*/  @!P0 BRA `(.L_x_263) ;  /* 0x0000000000048947 */ /* 0x000fea0003800000 */
[----:B------:R-:W-:-:S04]  /*5240*/  DEPBAR.LE SB0, 0x0 ;  /* 0x000080000000791a */ /* 0x000fc80000000000 */
.L_x_263:
[----:B------:R-:W-:Y:S05]  /*5250*/  BSYNC B0 ;  /* 0x0000000000007941 */ /* 0x000fea0003800000 */
.L_x_262:
        /* <DEDUP_REMOVED lines=13> */
.L_x_265:
[----:B------:R-:W-:Y:S05]  /*5330*/  BSYNC B0 ;  /* 0x0000000000007941 */ /* 0x000fea0003800000 */
.L_x_264:
        /* <DEDUP_REMOVED lines=13> */
.L_x_267:
[----:B------:R-:W-:Y:S05]  /*5410*/  BSYNC B0 ;  /* 0x0000000000007941 */ /* 0x000fea0003800000 */
.L_x_266:
[----:B------:R-:W-:Y:S01]  /*5420*/  VIADD R0, R0, 0xfffffffe ;  /* 0xfffffffe00007836 */ /* 0x000fe20000000000 */
[----:B------:R-:W-:Y:S06]  /*5430*/  BAR.ARV 0xa, 0xa0 ;  /* 0x0282800000007b1d */ /* 0x000fec0000002000 */
[----:B------:R-:W-:Y:S01]  /*5440*/  BSSY B0, `(.L_x_268) ;  /* 0x0000004000007945 */ /* 0x000fe20003800000 */
[----:B------:R-:W-:-:S03]  /*5450*/  ISETP.NE.AND P1, PT, R0, RZ, PT ;  /* 0x000000ff0000720c */ /* 0x000fc60003f25270 */
[----:B------:R-:W-:Y:S10]  /*5460*/  @!P0 BRA `(.L_x_269) ;  /* 0x0000000000048947 */ /* 0x000ff40003800000 */
[----:B------:R-:W-:-:S04]  /*5470*/  DEPBAR.LE SB0, 0x0 ;  /* 0x000080000000791a */ /* 0x000fc80000000000 */
.L_x_269:
[----:B------:R-:W-:Y:S05]  /*5480*/  BSYNC B0 ;  /* 0x0000000000007941 */ /* 0x000fea0003800000 */
.L_x_268:
[----:B------:R-:W-:Y:S06]  /*5490*/  BAR.ARV 0xb, 0xa0 ;  /* 0x02c2800000007b1d */ /* 0x000fec0000002000 */
[----:B------:R-:W-:Y:S02]  /*54a0*/  UIADD3 UR5, UR5, 0x2, URZ ;  /* 0x0000000205057890 */ /* 0x000fe4000fffe03f */
[----:B------:R-:W-:Y:S01]  /*54b0*/  UIADD3 UR4, UR4, 0x1, URZ ;  /* 0x0000000104047890 */ /* 0x000fe2000fffe03f */
[----:B------:R-:W-:Y:S11]  /*54c0*/  @P1 BRA `(.L_x_270) ;  /* 0xfffffff800c01947 */ /* 0x000ff6000383ffff */
[----:B------:R-:W-:-:S12]  /*54d0*/  USHF.L.U32 UR5, UR5, 0xd, URZ ;  /* 0x0000000d05057899 */ /* 0x000fd8000800063f */
.L_x_257:
        /* <DEDUP_REMOVED lines=19> */
.L_x_272:
[----:B------:R-:W-:Y:S05]  /*5610*/  BSYNC B0 ;  /* 0x0000000000007941 */ /* 0x000fea0003800000 */
.L_x_271:
        /* <DEDUP_REMOVED lines=19> */
.L_x_274:
[----:B------:R-:W-:Y:S05]  /*5750*/  BSYNC B0 ;  /* 0x0000000000007941 */ /* 0x000fea0003800000 */
.L_x_273:
[----:B------:R-:W-:Y:S06]  /*5760*/  BAR.ARV 0xa, 0xa0 ;  /* 0x0282800000007b1d */ /* 0x000fec0000002000 */
[----:B------:R-:W-:Y:S04]  /*5770*/  BSSY B0, `(.L_x_275) ;  /* 0x0000003000007945 */ /* 0x000fe80003800000 */
[----:B------:R-:W-:Y:S05]  /*5780*/  @!P0 BRA `(.L_x_276) ;  /* 0x0000000000048947 */ /* 0x000fea0003800000 */
[----:B------:R-:W-:-:S04]  /*5790*/  DEPBAR.LE SB0, 0x0 ;  /* 0x000080000000791a */ /* 0x000fc80000000000 */
.L_x_276:
[----:B------:R-:W-:Y:S05]  /*57a0*/  BSYNC B0 ;  /* 0x0000000000007941 */ /* 0x000fea0003800000 */
.L_x_275:
[----:B------:R-:W-:Y:S06]  /*57b0*/  BAR.ARV 0xb, 0xa0 ;  /* 0x02c2800000007b1d */ /* 0x000fec0000002000 */
[----:B------:R-:W-:Y:S05]  /*57c0*/  BRA `(.L_x_232) ;  /* 0x0000001c00507947 */ /* 0x000fea0003800000 */
.L_x_256:
        /* <DEDUP_REMOVED lines=55> */
.L_x_307:
[----:B------:R-:W-:Y:S02]  /*5b40*/  IMAD.IADD R10, R7, 0x1, R3 ;  /* 0x00000001070a7824 */ /* 0x000fe400078e0203 */
[----:B-1----:R-:W-:Y:S02]  /*5b50*/  IMAD.SHL.U32 R0, R2, 0x80, RZ ;  /* 0x0000008002007824 */ /* 0x002fe400078e00ff */
[----:B------:R-:W-:Y:S01]  /*5b60*/  IMAD.MOV.U32 R9, RZ, RZ, 0x1 ;  /* 0x00000001ff097424 */ /* 0x000fe200078e00ff */
[----:B------:R-:W-:Y:S06]  /*5b70*/  @P0 BRA `(.L_x_280) ;  /* 0x0000000000180947 */ /* 0x000fec0003800000 */
[----:B------:R-:W1:Y:S01]  /*5b80*/  S2R R4, SR_TID.X ;  /* 0x0000000000047919 */ /* 0x000e620000002100 */
[----:B------:R-:W-:-:S04]  /*5b90*/  IMAD.MOV.U32 R2, RZ, RZ, 0x4100 ;  /* 0x00004100ff027424 */ /* 0x000fc800078e00ff */
[----:B------:R2:W-:Y:S01]  /*5ba0*/  SYNCS.ARRIVE.TRANS64 RZ, [R11+URZ+0x30810], R2 ;  /* 0x030810020bff79a7 */ /* 0x0005e2000800003f */
[----:B-1----:R-:W-:-:S13]  /*5bb0*/  LOP3.LUT P1, RZ, R4, 0x1f, RZ, 0xc0, !PT ;  /* 0x0000001f04ff7812 */ /* 0x002fda000782c0ff */
[----:B--2---:R-:W-:Y:S05]  /*5bc0*/  @!P1 BRA `(.L_x_280) ;  /* 0x0000000000049947 */ /* 0x004fea0003800000 */
[----:B------:R-:W-:Y:S01]  /*5bd0*/  BPT.TRAP 0x1 ;  /* 0x000000040000795c */ /* 0x000fe20000300000 */
.L_x_280:
[----:B------:R-:W1:Y:S01]  /*5be0*/  LDC.64 R2, c[0x0][0x198] ;  /* 0x00006600ff027b82 */ /* 0x000e620000000a00 */
[----:B------:R-:W-:Y:S01]  /*5bf0*/  R2UR UR11, R0 ;  /* 0x00000000000b72ca */ /* 0x000fe200000e0000 */
[----:B------:R-:W-:Y:S01]  /*5c00*/  UMOV UR19, URZ ;  /* 0x0000003f00137c82 */ /* 0x000fe20008000000 */
[----:B------:R-:W-:Y:S01]  /*5c10*/  R2UR UR8, R11 ;  /* 0x000000000b0872ca */ /* 0x000fe200000e0000 */
[----:B------:R-:W-:Y:S01]  /*5c20*/  UMOV UR22, 0x0 ;  /* 0x0000000000167882 */ /* 0x000fe20000000000 */
[----:B------:R-:W-:Y:S01]  /*5c30*/  UMOV UR23, 0x14f00000 ;  /* 0x14f0000000177882 */ /* 0x000fe20000000000 */
[----:B------:R-:W-:Y:S01]  /*5c40*/  UMOV UR18, URZ ;  /* 0x0000003f00127c82 */ /* 0x000fe20008000000 */
[----:B------:R-:W-:Y:S01]  /*5c50*/  UMOV UR26, 0x40 ;  /* 0x00000040001a7882 */ /* 0x000fe20000000000 */
[----:B------:R-:W2:Y:S01]  /*5c60*/  LDC R12, c[0x0][0x280] ;  /* 0x0000a000ff0c7b82 */ /* 0x000ea20000000800 */
[----:B------:R-:W-:Y:S01]  /*5c70*/  UMOV UR28, UR20 ;  /* 0x00000014001c7c82 */ /* 0x000fe20008000000 */
[----:B------:R-:W-:Y:S01]  /*5c80*/  UMOV UR29, UR21 ;  /* 0x00000015001d7c82 */ /* 0x000fe20008000000 */
[----:B------:R-:W-:Y:S01]  /*5c90*/  UMOV UR27, UR19 ;  /* 0x00000013001b7c82 */ /* 0x000fe20008000000 */
[----:B------:R-:W-:Y:S01]  /*5ca0*/  UMOV UR10, 0x10 ;  /* 0x00000010000a7882 */ /* 0x000fe20000000000 */
[----:B------:R-:W-:Y:S01]  /*5cb0*/  IMAD.MOV.U32 R4, RZ, RZ, 0x10000 ;  /* 0x00010000ff047424 */ /* 0x000fe200078e00ff */
[----:B------:R-:W-:Y:S01]  /*5cc0*/  UMOV UR30, 0x0 ;  /* 0x00000000001e7882 */ /* 0x000fe20000000000 */
[----:B------:R-:W-:Y:S01]  /*5cd0*/  UMOV UR31, 0x10000000 ;  /* 0x10000000001f7882 */ /* 0x000fe20000000000 */
[----:B------:R-:W-:Y:S01]  /*5ce0*/  UIADD3 UR16, UR8, 0x18000, URZ ;  /* 0x0001800008107890 */ /* 0x000fe2000fffe03f */
[----:B------:R-:W-:Y:S01]  /*5cf0*/  IMAD.MOV.U32 R20, RZ, RZ, RZ ;  /* 0x000000ffff147224 */ /* 0x000fe200078e00ff */
[----:B------:R-:W-:Y:S01]  /*5d00*/  UIADD3 UR17, UR8, 0x30810, URZ ;  /* 0x0003081008117890 */ /* 0x000fe2000fffe03f */
[----:B------:R-:W-:Y:S01]  /*5d10*/  IMAD.MOV.U32 R5, RZ, RZ, RZ ;  /* 0x000000ffff057224 */ /* 0x000fe200078e00ff */
[----:B------:R-:W-:-:S02]  /*5d20*/  UIADD3 UR24, UR8, 0x1a000, URZ ;  /* 0x0001a00008187890 */ /* 0x000fc4000fffe03f */
[----:B------:R-:W-:Y:S01]  /*5d30*/  UIADD3 UR32, UR8, 0x28000, URZ ;  /* 0x0002800008207890 */ /* 0x000fe2000fffe03f */
[----:B-1----:R-:W-:Y:S02]  /*5d40*/  IMAD.MOV.U32 R8, RZ, RZ, R2 ;  /* 0x000000ffff087224 */ /* 0x002fe400078e0002 */
[----:B------:R-:W-:Y:S01]  /*5d50*/  UMOV UR25, UR17 ;  /* 0x0000001100197c82 */ /* 0x000fe20008000000 */
[----:B------:R-:W-:Y:S01]  /*5d60*/  UMOV UR33, UR17 ;  /* 0x0000001100217c82 */ /* 0x000fe20008000000 */
[----:B------:R-:W-:Y:S01]  /*5d70*/  UIADD3 UR9, UR8, 0x30800, URZ ;  /* 0x0003080008097890 */ /* 0x000fe2000fffe03f */
[----:B------:R-:W-:Y:S01]  /*5d80*/  IADD3 R0, P1, R8, 0x2f0, RZ ;  /* 0x000002f008007810 */ /* 0x000fe20007f3e0ff */
[----:B------:R-:W-:Y:S01]  /*5d90*/  UIADD3 UR40, UR8, 0x4000, URZ ;  /* 0x0000400008287890 */ /* 0x000fe2000fffe03f */
[----:B------:R-:W-:Y:S02]  /*5da0*/  UMOV UR13, UR21 ;  /* 0x00000015000d7c82 */ /* 0x000fe40008000000 */
[----:B------:R-:W-:Y:S01]  /*5db0*/  R2UR UR6, R0 ;  /* 0x00000000000672ca */ /* 0x000fe200000e0000 */
[----:B------:R-:W-:Y:S01]  /*5dc0*/  UMOV UR42, 0x40 ;  /* 0x00000040002a7882 */ /* 0x000fe20000000000 */
        /* <DEDUP_REMOVED lines=11> */
[----:B------:R-:W-:-:S03]  /*5e80*/  UMOV UR34, UR18 ;  /* 0x0000001200227c82 */ /* 0x000fc60008000000 */
[----:B------:R-:W-:Y:S01]  /*5e90*/  R2UR UR7, R2 ;  /* 0x00000000020772ca */ /* 0x000fe200000e0000 */
[----:B------:R-:W-:-:S05]  /*5ea0*/  IMAD.X R2, RZ, RZ, R0, P2 ;  /* 0x000000ffff027224 */ /* 0x000fca00010e0600 */
[----:B------:R-:W-:Y:S02]  /*5eb0*/  R2UR UR39, R2 ;  /* 0x00000000022772ca */ /* 0x000fe400000e0000 */
[----:B------:R-:W-:-:S04]  /*5ec0*/  IADD3 R2, P1, R8, 0xf0, RZ ;  /* 0x000000f008027810 */ /* 0x000fc80007f3e0ff */
[----:B------:R-:W-:Y:S01]  /*5ed0*/  R2UR UR14, R2 ;  /* 0x00000000020e72ca */ /* 0x000fe200000e0000 */
[----:B------:R-:W-:Y:S01]  /*5ee0*/  IMAD.X R3, RZ, RZ, R0, P1 ;  /* 0x000000ffff037224 */ /* 0x000fe200008e0600 */
[----:B--2---:R-:W-:-:S04]  /*5ef0*/  ISETP.GE.AND P1, PT, R12, 0x41, PT ;  /* 0x000000410c00780c */ /* 0x004fc80003f26270 */
        /* <DEDUP_REMOVED lines=33> */
.L_x_291:
[----:B------:R-:W-:-:S04]  /*6110*/  SHF.L.U32 R21, R9, 0x1f, RZ ;  /* 0x0000001f09157819 */ /* 0x000fc800000006ff */
[----:B-1----:R-:W1:Y:S02]  /*6120*/  SYNCS.PHASECHK.TRANS64.TRYWAIT P1, [R11+URZ+0x30840], R21 ;  /* 0x030840150b0075a7 */ /* 0x002e64000802017f */
[----:B-12---:R-:W-:Y:S05]  /*6130*/  @!P1 BRA `(.L_x_283) ;  /* 0x0000001400689947 */ /* 0x006fea0003800000 */
.L_x_308:
[----:B------:R-:W-:Y:S05]  /*6140*/  @P0 BRA `(.L_x_284) ;  /* 0x0000000000140947 */ /* 0x000fea0003800000 */
[----:B------:R-:W-:Y:S01]  /*6150*/  ISETP.NE.AND P1, PT, R14, RZ, PT ;  /* 0x000000ff0e00720c */ /* 0x000fe20003f25270 */
[----:B------:R-:W-:-:S04]  /*6160*/  IMAD.MOV.U32 R0, RZ, RZ, 0x4100 ;  /* 0x00004100ff007424 */ /* 0x000fc800078e00ff */
[----:B------:R2:W-:Y:S08]  /*6170*/  SYNCS.ARRIVE.TRANS64 RZ, [R11+URZ+0x30830], R0 ;  /* 0x030830000bff79a7 */ /* 0x0005f0000800003f */
[----:B------:R-:W-:Y:S05]  /*6180*/  @!P1 BRA `(.L_x_284) ;  /* 0x0000000000049947 */ /* 0x000fea0003800000 */
[----:B------:R-:W-:Y:S01]  /*6190*/  BPT.TRAP 0x1 ;  /* 0x000000040000795c */ /* 0x000fe20000300000 */
.L_x_284:
        /* <DEDUP_REMOVED lines=36> */
.L_x_309:
[----:B------:R-:W-:Y:S05]  /*63e0*/  @P0 BRA `(.L_x_286) ;  /* 0x0000000000140947 */ /* 0x000fea0003800000 */
[----:B------:R-:W-:Y:S01]  /*63f0*/  ISETP.NE.AND P1, PT, R14, RZ, PT ;  /* 0x000000ff0e00720c */ /* 0x000fe20003f25270 */
[----:B------:R-:W-:-:S04]  /*6400*/  IMAD.MOV.U32 R2, RZ, RZ, 0x4100 ;  /* 0x00004100ff027424 */ /* 0x000fc800078e00ff */
[----:B------:R3:W-:Y:S08]  /*6410*/  SYNCS.ARRIVE.TRANS64 RZ, [R11+URZ+0x30818], R2 ;  /* 0x030818020bff79a7 */ /* 0x0007f0000800003f */
[----:B------:R-:W-:Y:S05]  /*6420*/  @!P1 BRA `(.L_x_286) ;  /* 0x0000000000049947 */ /* 0x000fea0003800000 */
[----:B------:R-:W-:Y:S01]  /*6430*/  BPT.TRAP 0x1 ;  /* 0x000000040000795c */ /* 0x000fe20000300000 */
.L_x_286:
        /* <DEDUP_REMOVED lines=27> */
.L_x_310:
        /* <DEDUP_REMOVED lines=9> */
.L_x_288:
        /* <DEDUP_REMOVED lines=31> */
.L_x_312:
[----:B------:R-:W-:Y:S05]  /*6870*/  @P0 BRA `(.L_x_290) ;  /* 0x0000000000140947 */ /* 0x000fea0003800000 */
[----:B------:R-:W-:Y:S01]  /*6880*/  ISETP.NE.AND P1, PT, R14, RZ, PT ;  /* 0x000000ff0e00720c */ /* 0x000fe20003f25270 */
[----:B-1----:R-:W-:-:S04]  /*6890*/  IMAD.MOV.U32 R4, RZ, RZ, 0x4100 ;  /* 0x00004100ff047424 */ /* 0x002fc800078e00ff */
[----:B------:R2:W-:Y:S08]  /*68a0*/  SYNCS.ARRIVE.TRANS64 RZ, [R11+URZ+0x30810], R4 ;  /* 0x030810040bff79a7 */ /* 0x0005f0000800003f */
[----:B------:R-:W-:Y:S05]  /*68b0*/  @!P1 BRA `(.L_x_290) ;  /* 0x0000000000049947 */ /* 0x000fea0003800000 */
[----:B------:R-:W-:Y:S01]  /*68c0*/  BPT.TRAP 0x1 ;  /* 0x000000040000795c */ /* 0x000fe20000300000 */
.L_x_290:
        /* <DEDUP_REMOVED lines=29> */
.L_x_282:
[----:B------:R-:W-:-:S13]  /*6aa0*/  ISETP.NE.AND P1, PT, R19, RZ, PT ;  /* 0x000000ff1300720c */ /* 0x000fda0003f25270 */
[----:B------:R-:W-:Y:S05]  /*6ab0*/  @!P1 BRA `(.L_x_281) ;  /* 0x0000000400289947 */ /* 0x000fea0003800000 */
[----:B------:R-:W-:-:S04]  /*6ac0*/  SHF.L.U32 R12, R9, 0x1f, RZ ;  /* 0x0000001f090c7819 */ /* 0x000fc800000006ff */
[----:B------:R-:W3:Y:S02]  /*6ad0*/  SYNCS.PHASECHK.TRANS64.TRYWAIT P1, [R11+URZ+0x30840], R12 ;  /* 0x0308400c0b0075a7 */ /* 0x000ee4000802017f */
[----:B---3--:R-:W-:Y:S05]  /*6ae0*/  @!P1 BRA `(.L_x_292) ;  /* 0x0000000c00509947 */ /* 0x008fea0003800000 */
.L_x_313:
[----:B------:R-:W-:Y:S05]  /*6af0*/  @P0 BRA `(.L_x_293) ;  /* 0x0000000000140947 */ /* 0x000fea0003800000 */
[----:B------:R-:W-:Y:S01]  /*6b00*/  ISETP.NE.AND P1, PT, R14, RZ, PT ;  /* 0x000000ff0e00720c */ /* 0x000fe20003f25270 */
[----:B-12---:R-:W-:-:S04]  /*6b10*/  IMAD.MOV.U32 R4, RZ, RZ, 0x4100 ;  /* 0x00004100ff047424 */ /* 0x006fc800078e00ff */
[----:B------:R4:W-:Y:S08]  /*6b20*/  SYNCS.ARRIVE.TRANS64 RZ, [R11+URZ+0x30830], R4 ;  /* 0x030830040bff79a7 */ /* 0x0009f0000800003f */
[----:B------:R-:W-:Y:S05]  /*6b30*/  @!P1 BRA `(.L_x_293) ;  /* 0x0000000000049947 */ /* 0x000fea0003800000 */
[----:B------:R-:W-:Y:S01]  /*6b40*/  BPT.TRAP 0x1 ;  /* 0x000000040000795c */ /* 0x000fe20000300000 */
.L_x_293:
        /* <DEDUP_REMOVED lines=33> */
.L_x_314:
[----:B------:R-:W-:Y:S05]  /*6d60*/  @P0 BRA `(.L_x_295) ;  /* 0x0000000000140947 */ /* 0x000fea0003800000 */
[----:B------:R-:W-:Y:S01]  /*6d70*/  ISETP.NE.AND P0, PT, R14, RZ, PT ;  /* 0x000000ff0e00720c */ /* 0x000fe20003f05270 */
[----:B------:R-:W-:-:S04]  /*6d80*/  IMAD.MOV.U32 R4, RZ, RZ, 0x4100 ;  /* 0x00004100ff047424 */ /* 0x000fc800078e00ff */
[----:B------:R2:W-:Y:S08]  /*6d90*/  SYNCS.ARRIVE.TRANS64 RZ, [R11+URZ+0x30818], R4 ;  /* 0x030818040bff79a7 */ /* 0x0005f0000800003f */
[----:B------:R-:W-:Y:S05]  /*6da0*/  @!P0 BRA `(.L_x_295) ;  /* 0x0000000000048947 */ /* 0x000fea0003800000 */
[----:B------:R-:W-:Y:S01]  /*6db0*/  BPT.TRAP 0x1 ;  /* 0x000000040000795c */ /* 0x000fe20000300000 */
.L_x_295:
        /* <DEDUP_REMOVED lines=26> */
.L_x_281:
[----:B-12---:R-:W-:Y:S01]  /*6f60*/  IMAD R4, R20, 0x8, R11 ;  /* 0x0000000814047824 */ /* 0x006fe200078e020b */
[----:B------:R-:W-:Y:S01]  /*6f70*/  SHF.L.U32 R3, R9, 0x1f, RZ ;  /* 0x0000001f09037819 */ /* 0x000fe200000006ff */
[----:B------:R-:W1:Y:S03]  /*6f80*/  S2R R2, SR_TID.X ;  /* 0x0000000000027919 */ /* 0x000e660000002100 */
[----:B------:R-:W2:Y:S01]  /*6f90*/  SYNCS.PHASECHK.TRANS64.TRYWAIT P0, [R4+URZ+0x30840], R3 ;  /* 0x03084003040075a7 */ /* 0x000ea2000800017f */
[----:B-1----:R-:W-:-:S04]  /*6fa0*/  LOP3.LUT R2, R2, 0x7f, RZ, 0xc0, !PT ;  /* 0x0000007f02027812 */ /* 0x002fc800078ec0ff */
[----:B------:R-:W-:Y:S01]  /*6fb0*/  ISETP.NE.AND P1, PT, R2, RZ, PT ;  /* 0x000000ff0200720c */ /* 0x000fe20003f25270 */
[----:B--2---:R-:W-:-:S12]  /*6fc0*/  @!P0 BRA `(.L_x_296) ;  /* 0x0000000800408947 */ /* 0x004fd80003800000 */
.L_x_315:
[----:B------:R-:W-:Y:S05]  /*6fd0*/  @P1 BRA `(.L_x_297) ;  /* 0x0000000000181947 */ /* 0x000fea0003800000 */
[----:B------:R-:W2:Y:S01]  /*6fe0*/  S2R R2, SR_TID.X ;  /* 0x0000000000027919 */ /* 0x000ea20000002100 */
[----:B-1----:R-:W-:-:S04]  /*6ff0*/  IMAD.MOV.U32 R3, RZ, RZ, 0x4100 ;  /* 0x00004100ff037424 */ /* 0x002fc800078e00ff */
[----:B------:R4:W-:Y:S01]  /*7000*/  SYNCS.ARRIVE.TRANS64 RZ, [R4+URZ+0x30830], R3 ;  /* 0x0308300304ff79a7 */ /* 0x0009e2000800003f */
[----:B--2---:R-:W-:-:S13]  /*7010*/  LOP3.LUT P0, RZ, R2, 0x1f, RZ, 0xc0, !PT ;  /* 0x0000001f02ff7812 */ /* 0x004fda000780c0ff */
[----:B----4-:R-:W-:Y:S05]  /*7020*/  @!P0 BRA `(.L_x_297) ;  /* 0x0000000000048947 */ /* 0x010fea0003800000 */
[----:B------:R-:W-:Y:S01]  /*7030*/  BPT.TRAP 0x1 ;  /* 0x000000040000795c */ /* 0x000fe20000300000 */
.L_x_297:
        /* <DEDUP_REMOVED lines=40> */
.L_x_278:
[----:B------:R-:W-:Y:S05]  /*72c0*/  BSYNC B0 ;  /* 0x0000000000007941 */ /* 0x000fea0003800000 */
.L_x_277:
[----:B------:R-:W-:-:S03]  /*72d0*/  UMOV UR6, 0xffffffff ;  /* 0xffffffff00067882 */ /* 0x000fc60000000000 */
[----:B------:R-:W-:Y:S05]  /*72e0*/  BRA.DIV UR6, `(.L_x_298) ;  /* 0x00000006068c7947 */ /* 0x000fea000b800000 */
[----:B------:R-:W-:-:S13]  /*72f0*/  ELECT P0, URZ, PT ;  /* 0x00000000003f782f */ /* 0x000fda0003800000 */
.L_x_318:
[----:B------:R-:W-:Y:S05]  /*7300*/  @!P0 BRA `(.L_x_232) ;  /* 0x0000000000808947 */ /* 0x000fea0003800000 */
[----:B------:R-:W-:-:S04]  /*7310*/  LOP3.LUT R17, R17, 0x2, RZ, 0xfc, !PT ;  /* 0x0000000211117812 */ /* 0x000fc800078efcff */
[----:B------:R-:W-:-:S13]  /*7320*/  ISETP.NE.AND P0, PT, R17, 0x3, PT ;  /* 0x000000031100780c */ /* 0x000fda0003f05270 */
[----:B------:R-:W-:Y:S05]  /*7330*/  @!P0 BRA `(.L_x_299) ;  /* 0x0000000000048947 */ /* 0x000fea0003800000 */
[----:B------:R-:W-:Y:S01]  /*7340*/  BPT.TRAP 0x1 ;  /* 0x000000040000795c */ /* 0x000fe20000300000 */
.L_x_299:
        /* <DEDUP_REMOVED lines=15> */
.L_x_319:
[----:B------:R-:W2:Y:S02]  /*7440*/  SYNCS.PHASECHK.TRANS64.TRYWAIT P1, [R3+URZ], R2 ;  /* 0x00000002030075a7 */ /* 0x000ea4000802017f */
[----:B--2---:R-:W-:Y:S05]  /*7450*/  @!P1 BRA `(.L_x_301) ;  /* 0x0000000400689947 */ /* 0x004fea0003800000 */
.L_x_320:
[----:B------:R-:W-:Y:S05]  /*7460*/  @!P0 BRA `(.L_x_302) ;  /* 0x0000000000048947 */ /* 0x000fea0003800000 */
[----:B------:R-:W-:Y:S01]  /*7470*/  BPT.TRAP 0x1 ;  /* 0x000000040000795c */ /* 0x000fe20000300000 */
.L_x_302:
[----:B--2---:R-:W-:-:S04]  /*7480*/  VIADD R3, R7, 0x30840 ;  /* 0x0003084007037836 */ /* 0x004fc80000000000 */
[----:B------:R-:W-:-:S04]  /*7490*/  IMAD R0, R0, 0x8, R3 ;  /* 0x0000000800007824 */ /* 0x000fc800078e0203 */
[----:B------:R-:W2:Y:S02]  /*74a0*/  SYNCS.PHASECHK.TRANS64.TRYWAIT P0, [R0+URZ], R5 ;  /* 0x00000005000075a7 */ /* 0x000ea4000800017f */
[----:B--2---:R-:W-:Y:S05]  /*74b0*/  @!P0 BRA `(.L_x_303) ;  /* 0x0000000400648947 */ /* 0x004fea0003800000 */
.L_x_321:
[----:B------:R-:W-:-:S07]  /*74c0*/  IMAD R3, R4, 0x8, R3 ;  /* 0x0000000804037824 */ /* 0x000fce00078e0203 */
.L_x_304:
[----:B---3--:R3:W4:Y:S02]  /*74d0*/  SYNCS.PHASECHK.TRANS64.TRYWAIT P0, [R3+URZ], R2 ;  /* 0x00000002030075a7 */ /* 0x008724000800017f */
[----:B----4-:R-:W-:Y:S05]  /*74e0*/  @!P0 NANOSLEEP.SYNCS 0x989680 ;  /* 0x009896800000895d */ /* 0x010fea0003900000 */
[----:B------:R-:W4:Y:S02]  /*74f0*/  @!P0 SYNCS.PHASECHK.TRANS64 P0, [R3+URZ], R2 ;  /* 0x00000002030085a7 */ /* 0x000f24000800007f */
[----:B----4-:R-:W-:Y:S05]  /*7500*/  @!P0 BRA `(.L_x_304) ;  /* 0xfffffffc00f08947 */ /* 0x010fea000383ffff */
.L_x_232:
[----:B------:R-:W-:Y:S05]  /*7510*/  BSYNC B6 ;  /* 0x0000000000067941 */ /* 0x000fea0003800000 */
.L_x_229:
[----:B------:R-:W-:Y:S05]  /*7520*/  EXIT ;  /* 0x000000000000794d */ /* 0x000fea0003800000 */
.L_x_237:
[----:B------:R-:W-:Y:S02]  /*7530*/  IMAD.MOV.U32 R12, RZ, RZ, RZ ;  /* 0x000000ffff0c7224 */ /* 0x000fe400078e00ff */
[----:B------:R-:W-:Y:S02]  /*7540*/  IMAD.MOV.U32 R11, RZ, RZ, 0x1f ;  /* 0x0000001fff0b7424 */ /* 0x000fe400078e00ff */
[----:B------:R-:W-:-:S07]  /*7550*/  IMAD.MOV.U32 R15, RZ, RZ, -0x1 ;  /* 0xffffffffff0f7424 */ /* 0x000fce00078e00ff */
[----:B------:R-:W-:Y:S05]  /*7560*/  WARPSYNC.COLLECTIVE R15, `(.L_x_305) ;  /* 0x000000000f087348 */ /* 0x000fea0003c00000 */
[----:B------:R1:W2:Y:S02]  /*7570*/  SHFL.IDX P6, R14, R13, R12, R11 ;  /* 0x0000000c0d0e7389 */ /* 0x0002a400000c000b */
[----:B-12---:R-:W-:Y:S01]  /*7580*/  ENDCOLLECTIVE ;  /* 0x000000000000791b */ /* 0x006fe20003800000 */
.L_x_305:
[----:B------:R-:W-:Y:S05]  /*7590*/  BRA `(.L_x_306) ;  /* 0xffffff9400647947 */ /* 0x000fea000383ffff */
.L_x_239:
[----:B--2---:R2:W3:Y:S02]  /*75a0*/  SYNCS.PHASECHK.TRANS64.TRYWAIT P0, [R16+URZ+0x30800], R11 ;  /* 0x0308000b100075a7 */ /* 0x0044e4000800017f */
[----:B---3--:R-:W-:Y:S05]  /*75b0*/  @!P0 NANOSLEEP.SYNCS 0x989680 ;  /* 0x009896800000895d */ /* 0x008fea0003900000 */
[----:B------:R-:W3:Y:S02]  /*75c0*/  @!P0 SYNCS.PHASECHK.TRANS64 P0, [R16+URZ+0x30800], R11 ;  /* 0x0308000b100085a7 */ /* 0x000ee4000800007f */
[----:B---3--:R-:W-:Y:S05]  /*75d0*/  @!P0 BRA `(.L_x_239) ;  /* 0xfffffffc00f08947 */ /* 0x008fea000383ffff */
[----:B------:R-:W-:Y:S05]  /*75e0*/  BRA `(.L_x_238) ;  /* 0xffffff9400bc7947 */ /* 0x000fea000383ffff */
.L_x_244:
[----:B---3--:R3:W4:Y:S02]  /*75f0*/  SYNCS.PHASECHK.TRANS64.TRYWAIT P1, [R2+URZ+0x30810], R153 ;  /* 0x03081099020075a7 */ /* 0x008724000802017f */
[----:B----4-:R-:W-:Y:S05]  /*7600*/  @!P1 NANOSLEEP.SYNCS 0x989680 ;  /* 0x009896800000995d */ /* 0x010fea0003900000 */
[----:B------:R-:W4:Y:S02]  /*7610*/  @!P1 SYNCS.PHASECHK.TRANS64 P1, [R2+URZ+0x30810], R153 ;  /* 0x03081099020095a7 */ /* 0x000f24000802007f */
[----:B----4-:R-:W-:Y:S05]  /*7620*/  @!P1 BRA `(.L_x_244) ;  /* 0xfffffffc00f09947 */ /* 0x010fea000383ffff */
[----:B------:R-:W-:Y:S05]  /*7630*/  BRA `(.L_x_243) ;  /* 0xffffffa000507947 */ /* 0x000fea000383ffff */
.L_x_248:
[----:B------:R1:W1:Y:S02]  /*7640*/  SYNCS.PHASECHK.TRANS64.TRYWAIT P1, [R2+URZ+0x30830], R153 ;  /* 0x03083099020075a7 */ /* 0x000264000802017f */
[----:B-1----:R-:W-:Y:S05]  /*7650*/  @!P1 NANOSLEEP.SYNCS 0x989680 ;  /* 0x009896800000995d */ /* 0x002fea0003900000 */
[----:B------:R-:W1:Y:S02]  /*7660*/  @!P1 SYNCS.PHASECHK.TRANS64 P1, [R2+URZ+0x30830], R153 ;  /* 0x03083099020095a7 */ /* 0x000e64000802007f */
[----:B-1----:R-:W-:Y:S05]  /*7670*/  @!P1 BRA `(.L_x_248) ;  /* 0xfffffffc00f09947 */ /* 0x002fea000383ffff */
[----:B------:R-:W-:Y:S05]  /*7680*/  BRA `(.L_x_247) ;  /* 0xffffffa400a87947 */ /* 0x000fea000383ffff */
.L_x_279:
[----:B-1----:R1:W2:Y:S02]  /*7690*/  SYNCS.PHASECHK.TRANS64.TRYWAIT P1, [R11+URZ+0x30820], R0 ;  /* 0x030820000b0075a7 */ /* 0x0022a4000802017f */
[----:B--2---:R-:W-:Y:S05]  /*76a0*/  @!P1 NANOSLEEP.SYNCS 0x989680 ;  /* 0x009896800000995d */ /* 0x004fea0003900000 */
[----:B------:R-:W2:Y:S02]  /*76b0*/  @!P1 SYNCS.PHASECHK.TRANS64 P1, [R11+URZ+0x30820], R0 ;  /* 0x030820000b0095a7 */ /* 0x000ea4000802007f */
[----:B--2---:R-:W-:Y:S05]  /*76c0*/  @!P1 BRA `(.L_x_279) ;  /* 0xfffffffc00f09947 */ /* 0x004fea000383ffff */
[----:B------:R-:W-:Y:S05]  /*76d0*/  BRA `(.L_x_307) ;  /* 0xffffffe400187947 */ /* 0x000fea000383ffff */
.L_x_283:
[----:B-1----:R1:W2:Y:S02]  /*76e0*/  SYNCS.PHASECHK.TRANS64.TRYWAIT P1, [R11+URZ+0x30840], R21 ;  /* 0x030840150b0075a7 */ /* 0x0022a4000802017f */
[----:B--2---:R-:W-:Y:S05]  /*76f0*/  @!P1 NANOSLEEP.SYNCS 0x989680 ;  /* 0x009896800000995d */ /* 0x004fea0003900000 */
[----:B------:R-:W2:Y:S02]  /*7700*/  @!P1 SYNCS.PHASECHK.TRANS64 P1, [R11+URZ+0x30840], R21 ;  /* 0x030840150b0095a7 */ /* 0x000ea4000802007f */
[----:B--2---:R-:W-:Y:S05]  /*7710*/  @!P1 BRA `(.L_x_283) ;  /* 0xfffffffc00f09947 */ /* 0x004fea000383ffff */
[----:B------:R-:W-:Y:S05]  /*7720*/  BRA `(.L_x_308) ;  /* 0xffffffe800847947 */ /* 0x000fea000383ffff */
.L_x_285:
[----:B--2---:R2:W3:Y:S02]  /*7730*/  SYNCS.PHASECHK.TRANS64.TRYWAIT P1, [R11+URZ+0x30828], R21 ;  /* 0x030828150b0075a7 */ /* 0x0044e4000802017f */
[----:B---3--:R-:W-:Y:S05]  /*7740*/  @!P1 NANOSLEEP.SYNCS 0x989680 ;  /* 0x009896800000995d */ /* 0x008fea0003900000 */
[----:B------:R-:W3:Y:S02]  /*7750*/  @!P1 SYNCS.PHASECHK.TRANS64 P1, [R11+URZ+0x30828], R21 ;  /* 0x030828150b0095a7 */ /* 0x000ee4000802007f */
[----:B---3--:R-:W-:Y:S05]  /*7760*/  @!P1 BRA `(.L_x_285) ;  /* 0xfffffffc00f09947 */ /* 0x008fea000383ffff */
[----:B------:R-:W-:Y:S05]  /*7770*/  BRA `(.L_x_309) ;  /* 0xffffffec00187947 */ /* 0x000fea000383ffff */
.L_x_287:
[----:B---3--:R3:W4:Y:S02]  /*7780*/  SYNCS.PHASECHK.TRANS64.TRYWAIT P1, [R11+URZ+0x30848], R21 ;  /* 0x030848150b0075a7 */ /* 0x008724000802017f */
[----:B----4-:R-:W-:Y:S05]  /*7790*/  @!P1 NANOSLEEP.SYNCS 0x989680 ;  /* 0x009896800000995d */ /* 0x010fea0003900000 */
[----:B------:R-:W4:Y:S02]  /*77a0*/  @!P1 SYNCS.PHASECHK.TRANS64 P1, [R11+URZ+0x30848], R21 ;  /* 0x030848150b0095a7 */ /* 0x000f24000802007f */
[----:B----4-:R-:W-:Y:S05]  /*77b0*/  @!P1 BRA `(.L_x_287) ;  /* 0xfffffffc00f09947 */ /* 0x010fea000383ffff */
[----:B------:R-:W-:Y:S05]  /*77c0*/  BRA `(.L_x_310) ;  /* 0xffffffec00887947 */ /* 0x000fea000383ffff */
.L_x_289:
[----:B------:R-:W-:-:S07]  /*77d0*/  SHF.L.U32 R4, R9, 0x1f, RZ ;  /* 0x0000001f09047819 */ /* 0x000fce00000006ff */
.L_x_311:
[----:B-1----:R1:W2:Y:S02]  /*77e0*/  SYNCS.PHASECHK.TRANS64.TRYWAIT P1, [R11+URZ+0x30820], R4 ;  /* 0x030820040b0075a7 */ /* 0x0022a4000802017f */
[----:B--2---:R-:W-:Y:S05]  /*77f0*/  @!P1 NANOSLEEP.SYNCS 0x989680 ;  /* 0x009896800000995d */ /* 0x004fea0003900000 */
[----:B------:R-:W2:Y:S02]  /*7800*/  @!P1 SYNCS.PHASECHK.TRANS64 P1, [R11+URZ+0x30820], R4 ;  /* 0x030820040b0095a7 */ /* 0x000ea4000802007f */
[----:B--2---:R-:W-:Y:S05]  /*7810*/  @!P1 BRA `(.L_x_311) ;  /* 0xfffffffc00f09947 */ /* 0x004fea000383ffff */
[----:B------:R-:W-:Y:S05]  /*7820*/  BRA `(.L_x_312) ;  /* 0xfffffff000107947 */ /* 0x000fea000383ffff */
.L_x_292:
[----:B---3--:R3:W4:Y:S02]  /*7830*/  SYNCS.PHASECHK.TRANS64.TRYWAIT P1, [R11+URZ+0x30840], R12 ;  /* 0x0308400c0b0075a7 */ /* 0x008724000802017f */
[----:B----4-:R-:W-:Y:S05]  /*7840*/  @!P1 NANOSLEEP.SYNCS 0x989680 ;  /* 0x009896800000995d */ /* 0x010fea0003900000 */
[----:B------:R-:W4:Y:S02]  /*7850*/  @!P1 SYNCS.PHASECHK.TRANS64 P1, [R11+URZ+0x30840], R12 ;  /* 0x0308400c0b0095a7 */ /* 0x000f24000802007f */
[----:B----4-:R-:W-:Y:S05]  /*7860*/  @!P1 BRA `(.L_x_292) ;  /* 0xfffffffc00f09947 */ /* 0x010fea000383ffff */
[----:B------:R-:W-:Y:S05]  /*7870*/  BRA `(.L_x_313) ;  /* 0xfffffff0009c7947 */ /* 0x000fea000383ffff */
.L_x_294:
[----:B-1----:R1:W2:Y:S02]  /*7880*/  SYNCS.PHASECHK.TRANS64.TRYWAIT P1, [R11+URZ+0x30828], R12 ;  /* 0x0308280c0b0075a7 */ /* 0x0022a4000802017f */
[----:B--2---:R-:W-:Y:S05]  /*7890*/  @!P1 NANOSLEEP.SYNCS 0x989680 ;  /* 0x009896800000995d */ /* 0x004fea0003900000 */
[----:B------:R-:W2:Y:S02]  /*78a0*/  @!P1 SYNCS.PHASECHK.TRANS64 P1, [R11+URZ+0x30828], R12 ;  /* 0x0308280c0b0095a7 */ /* 0x000ea4000802007f */
[----:B--2---:R-:W-:Y:S05]  /*78b0*/  @!P1 BRA `(.L_x_294) ;  /* 0xfffffffc00f09947 */ /* 0x004fea000383ffff */
[----:B------:R-:W-:Y:S05]  /*78c0*/  BRA `(.L_x_314) ;  /* 0xfffffff400247947 */ /* 0x000fea000383ffff */
.L_x_296:
[----:B-1----:R1:W2:Y:S02]  /*78d0*/  SYNCS.PHASECHK.TRANS64.TRYWAIT P0, [R4+URZ+0x30840], R3 ;  /* 0x03084003040075a7 */ /* 0x0022a4000800017f */
[----:B--2---:R-:W-:Y:S05]  /*78e0*/  @!P0 NANOSLEEP.SYNCS 0x989680 ;  /* 0x009896800000895d */ /* 0x004fea0003900000 */
[----:B------:R-:W2:Y:S02]  /*78f0*/  @!P0 SYNCS.PHASECHK.TRANS64 P0, [R4+URZ+0x30840], R3 ;  /* 0x03084003040085a7 */ /* 0x000ea4000800007f */
[----:B--2---:R-:W-:Y:S05]  /*7900*/  @!P0 BRA `(.L_x_296) ;  /* 0xfffffffc00f08947 */ /* 0x004fea000383ffff */
[----:B------:R-:W-:Y:S05]  /*7910*/  BRA `(.L_x_315) ;  /* 0xfffffff400ac7947 */ /* 0x000fea000383ffff */
.L_x_298:
[----:B------:R-:W-:Y:S01]  /*7920*/  BSSY B0, `(.L_x_316) ;  /* 0x0000006000007945 */ /* 0x000fe20003800000 */
[----:B------:R-:W-:-:S07]  /*7930*/  IMAD.MOV.U32 R15, RZ, RZ, -0x1 ;  /* 0xffffffffff0f7424 */ /* 0x000fce00078e00ff */
[----:B------:R-:W-:Y:S05]  /*7940*/  WARPSYNC.COLLECTIVE R15, `(.L_x_317) ;  /* 0x000000000f0c7348 */ /* 0x000fea0003c00000 */
[----:B------:R-:W-:Y:S02]  /*7950*/  ELECT P6, UR62, PT ;  /* 0x00000000003e782f */ /* 0x000fe400038c0000 */
[----:B------:R-:W-:Y:S01]  /*7960*/  MOV R14, UR62 ;  /* 0x0000003e000e7c02 */ /* 0x000fe20008000f00 */
[----:B------:R-:W-:Y:S10]  /*7970*/  ENDCOLLECTIVE ;  /* 0x000000000000791b */ /* 0x000ff40003800000 */
.L_x_317:
[----:B------:R-:W-:Y:S05]  /*7980*/  BSYNC B0 ;  /* 0x0000000000007941 */ /* 0x000fea0003800000 */
.L_x_316:
[----:B------:R-:W-:Y:S01]  /*7990*/  PLOP3.LUT P0, PT, P6, PT, PT, 0x80, 0x0 ;  /* 0x000000000000781c */ /* 0x000fe2000370f070 */
[----:B------:R-:W-:-:S12]  /*79a0*/  BRA `(.L_x_318) ;  /* 0xfffffff800547947 */ /* 0x000fd8000383ffff */
.L_x_300:
[----:B-1----:R1:W2:Y:S02]  /*79b0*/  SYNCS.PHASECHK.TRANS64.TRYWAIT P1, [R6+URZ], R5 ;  /* 0x00000005060075a7 */ /* 0x0022a4000802017f */
[----:B--2---:R-:W-:Y:S05]  /*79c0*/  @!P1 NANOSLEEP.SYNCS 0x989680 ;  /* 0x009896800000995d */ /* 0x004fea0003900000 */
[----:B------:R-:W2:Y:S02]  /*79d0*/  @!P1 SYNCS.PHASECHK.TRANS64 P1, [R6+URZ], R5 ;  /* 0x00000005060095a7 */ /* 0x000ea4000802007f */
[----:B--2---:R-:W-:Y:S05]  /*79e0*/  @!P1 BRA `(.L_x_300) ;  /* 0xfffffffc00f09947 */ /* 0x004fea000383ffff */
[----:B------:R-:W-:Y:S05]  /*79f0*/  BRA `(.L_x_319) ;  /* 0xfffffff800907947 */ /* 0x000fea000383ffff */
.L_x_301:
[----:B--2---:R2:W3:Y:S02]  /*7a00*/  SYNCS.PHASECHK.TRANS64.TRYWAIT P1, [R3+URZ], R2 ;  /* 0x00000002030075a7 */ /* 0x0044e4000802017f */
[----:B---3--:R-:W-:Y:S05]  /*7a10*/  @!P1 NANOSLEEP.SYNCS 0x989680 ;  /* 0x009896800000995d */ /* 0x008fea0003900000 */
[----:B------:R-:W3:Y:S02]  /*7a20*/  @!P1 SYNCS.PHASECHK.TRANS64 P1, [R3+URZ], R2 ;  /* 0x00000002030095a7 */ /* 0x000ee4000802007f */
[----:B---3--:R-:W-:Y:S05]  /*7a30*/  @!P1 BRA `(.L_x_301) ;  /* 0xfffffffc00f09947 */ /* 0x008fea000383ffff */
[----:B------:R-:W-:Y:S05]  /*7a40*/  BRA `(.L_x_320) ;  /* 0xfffffff800847947 */ /* 0x000fea000383ffff */
.L_x_303:
[----:B--2---:R2:W3:Y:S02]  /*7a50*/  SYNCS.PHASECHK.TRANS64.TRYWAIT P0, [R0+URZ], R5 ;  /* 0x00000005000075a7 */ /* 0x0044e4000800017f */
[----:B---3--:R-:W-:Y:S05]  /*7a60*/  @!P0 NANOSLEEP.SYNCS 0x989680 ;  /* 0x009896800000895d */ /* 0x008fea0003900000 */
[----:B------:R-:W3:Y:S02]  /*7a70*/  @!P0 SYNCS.PHASECHK.TRANS64 P0, [R0+URZ], R5 ;  /* 0x00000005000085a7 */ /* 0x000ee4000800007f */
[----:B---3--:R-:W-:Y:S05]  /*7a80*/  @!P0 BRA `(.L_x_303) ;  /* 0xfffffffc00f08947 */ /* 0x008fea000383ffff */
[----:B------:R-:W-:Y:S05]  /*7a90*/  BRA `(.L_x_321) ;  /* 0xfffffff800887947 */ /* 0x000fea000383ffff */
.L_x_322:
        /* <DEDUP_REMOVED lines=14> */
.L_x_7292:


//--------------------- .text._ZN7cutlass13device_kernelIN5flash11enable_sm90INS1_16FlashAttnBwdSm90INS1_25CollectiveMainloopBwdSm90ILi2ELi2ELi2EN4cute5tupleIJNS5_1CILi1EEES8_S8_EEENS6_IJNS7_ILi64EEENS7_ILi128EEESB_EEENS_10bfloat16_tEfNS_4arch4Sm90ELb0ELb0ELb1ELb0ELb1ELb1ELb0ELb0ELi2ELi1ELi2ELi1ELb0EEENS1_24CollectiveEpilogueBwdGQAISC_fSF_Li256ELb0ELb1EEENS1_19SingleTileSchedulerILb0ELb0ELb0ELi128EEEEEEEEEvNT_6ParamsE --------------------------
	.section	.text._ZN7cutlass13device_kernelIN5flash11enable_sm90INS1_16FlashAttnBwdSm90INS1_25CollectiveMainloopBwdSm90ILi2ELi2ELi2EN4cute5tupleIJNS5_1CILi1EEES8_S8_EEENS6_IJNS7_ILi64EEENS7_ILi128EEESB_EEENS_10bfloat16_tEfNS_4arch4Sm90ELb0ELb0ELb1ELb0ELb1ELb1ELb0ELb0ELi2ELi1ELi2ELi1ELb0EEENS1_24CollectiveEpilogueBwdGQAISC_fSF_Li256ELb0ELb1EEENS1_19SingleTileSchedulerILb0ELb0ELb0ELi128EEEEEEEEEvNT_6ParamsE,"ax",@progbits
	.align	128
.text._ZN7cutlass13device_kernelIN5flash11enable_sm90INS1_16FlashAttnBwdSm90INS1_25CollectiveMainloopBwdSm90ILi2ELi2ELi2EN4cute5tupleIJNS5_1CILi1EEES8_S8_EEENS6_IJNS7_ILi64EEENS7_ILi128EEESB_EEENS_10bfloat16_tEfNS_4arch4Sm90ELb0ELb0ELb1ELb0ELb1ELb1ELb0ELb0ELi2ELi1ELi2ELi1ELb0EEENS1_24CollectiveEpilogueBwdGQAISC_fSF_Li256ELb0ELb1EEENS1_19SingleTileSchedulerILb0ELb0ELb0ELi128EEEEEEEEEvNT_6ParamsE:
        .type           _ZN7cutlass13device_kernelIN5flash11enable_sm90INS1_16FlashAttnBwdSm90INS1_25CollectiveMainloopBwdSm90ILi2ELi2ELi2EN4cute5tupleIJNS5_1CILi1EEES8_S8_EEENS6_IJNS7_ILi64EEENS7_ILi128EEESB_EEENS_10bfloat16_tEfNS_4arch4Sm90ELb0ELb0ELb1ELb0ELb1ELb1ELb0ELb0ELi2ELi1ELi2ELi1ELb0EEENS1_24CollectiveEpilogueBwdGQAISC_fSF_Li256ELb0ELb1EEENS1_19SingleTileSchedulerILb0ELb0ELb0ELi128EEEEEEEEEvNT_6ParamsE,@function
        .size           _ZN7cutlass13device_kernelIN5flash11enable_sm90INS1_16FlashAttnBwdSm90INS1_25CollectiveMainloopBwdSm90ILi2ELi2ELi2EN4cute5tupleIJNS5_1CILi1EEES8_S8_EEENS6_IJNS7_ILi64EEENS7_ILi128EEESB_EEENS_10bfloat16_tEfNS_4arch4Sm90ELb0ELb0ELb1ELb0ELb1ELb1ELb0ELb0ELi2ELi1ELi2ELi1ELb0EEENS1_24CollectiveEpilogueBwdGQAISC_fSF_Li256ELb0ELb1EEENS1_19SingleTileSchedulerILb0ELb0ELb0ELi128EEEEEEEEEvNT_6ParamsE,(.L_x_7293 - _ZN7cutlass13device_kernelIN5flash11enable_sm90INS1_16FlashAttnBwdSm90INS1_25CollectiveMainloopBwdSm90ILi2ELi2ELi2EN4cute5tupleIJNS5_1CILi1EEES8_S8_EEENS6_IJNS7_ILi64EEENS7_ILi128EEESB_EEENS_10bfloat16_tEfNS_4arch4Sm90ELb0ELb0ELb1ELb0ELb1ELb1ELb0ELb0ELi2ELi1ELi2ELi1ELb0EEENS1_24CollectiveEpilogueBwdGQAISC_fSF_Li256ELb0ELb1EEENS1_19SingleTileSchedulerILb0ELb0ELb0ELi128EEEEEEEEEvNT_6ParamsE)
        .other          _ZN7cutlass13device_kernelIN5flash11enable_sm90INS1_16FlashAttnBwdSm90INS1_25CollectiveMainloopBwdSm90ILi2ELi2ELi2EN4cute5tupleIJNS5_1CILi1EEES8_S8_EEENS6_IJNS7_ILi64EEENS7_ILi128EEESB_EEENS_10bfloat16_tEfNS_4arch4Sm90ELb0ELb0ELb1ELb0ELb1ELb1ELb0ELb0ELi2ELi1ELi2ELi1ELb0EEENS1_24CollectiveEpilogueBwdGQAISC_fSF_Li256ELb0ELb1EEENS1_19SingleTileSchedulerILb0ELb0ELb0ELi128EEEEEEEEEvNT_6ParamsE,@"STO_CUDA_ENTRY STV_DEFAULT"
_ZN7cutlass13device_kernelIN5flash11enable_sm90INS1_16FlashAttnBwdSm90INS1_25CollectiveMainloopBwdSm90ILi2ELi2ELi2EN4cute5tupleIJNS5_1CILi1EEES8_S8_EEENS6_IJNS7_ILi64EEENS7_ILi128EEESB_EEENS_10bfloat16_tEfNS_4arch4Sm90ELb0ELb0ELb1ELb0ELb1ELb1ELb0ELb0ELi2ELi1ELi2ELi1ELb0EEENS1_24CollectiveEpilogueBwdGQAISC_fSF_Li256ELb0ELb1EEENS1_19SingleTileSchedulerILb0ELb0ELb0ELi128EEEEEEEEEvNT_6ParamsE:
        /* <DEDUP_REMOVED lines=22> */
.L_x_324:
[----:B------:R-:W-:Y:S05]  /*0160*/  BSYNC B0 ;  /* 0x0000000000007941 */ /* 0x000fea0003800000 */
.L_x_323:
        /* <DEDUP_REMOVED lines=34> */
.L_x_325:
        /* <DEDUP_REMOVED lines=22> */
.L_x_326:
[----:B---3--:R-:W-:Y:S01]  /*04f0*/  ISETP.NE.AND P0, PT, R2, RZ, PT ;  /* 0x000000ff0200720c */ /* 0x008fe20003f05270 */
[----:B------:R-:W-:Y:S01]  /*0500*/  IMAD.MOV.U32 R17, RZ, RZ, 0x1 ;  /* 0x00000001ff117424 */ /* 0x000fe200078e00ff */
[----:B------:R-:W-:Y:S01]  /*0510*/  NOP ;  /* 0x0000000000007918 */ /* 0x000fe20000000000 */
[----:B------:R-:W-:Y:S01]  /*0520*/  ULDC.64 UR38, c[0x0][0x208] ;  /* 0x0000820000267ab9 */ /* 0x000fe20000000a00 */
[----:B------:R-:W-:Y:S02]  /*0530*/  BSSY B6, `(.L_x_327) ;  /* 0x00007c4000067945 */ /* 0x000fe40003800000 */
[----:B------:R-:W-:Y:S01]  /*0540*/  SEL R17, R17, 0x2, !P0 ;  /* 0x0000000211117807 */ /* 0x000fe20004000000 */
[----:B-12-4-:R-:W-:Y:S06]  /*0550*/  BAR.SYNC.DEFER_BLOCKING 0x0 ;  /* 0x0000000000007b1d */ /* 0x016fec0000010000 */
[----:B------:R-:W-:Y:S05]  /*0560*/  @!P0 BRA `(.L_x_328) ;  /* 0x0000004800e08947 */ /* 0x000fea0003800000 */
.L_x_329:
        /* <DEDUP_REMOVED lines=33> */
.L_x_332:
        /* <DEDUP_REMOVED lines=15> */
.L_x_331:
        /* <DEDUP_REMOVED lines=22> */
.L_x_334:
        /* <DEDUP_REMOVED lines=15> */
.L_x_333:
        /* <DEDUP_REMOVED lines=8> */
.L_x_432:
        /* <DEDUP_REMOVED lines=27> */
.L_x_336:
        /* <DEDUP_REMOVED lines=159> */
.L_x_349:
[----:B------:R-:W-:-:S13]  /*16e0*/  ISETP.NE.AND P0, PT, R7, 0x3, PT ;  /* 0x000000030700780c */ /* 0x000fda0003f05270 */
[----:B---3--:R-:W-:Y:S05]  /*16f0*/  @!P0 BRA `(.L_x_339) ;  /* 0x0000000000048947 */ /* 0x008fea0003800000 */
[----:B------:R-:W-:Y:S01]  /*1700*/  BPT.TRAP 0x1 ;  /* 0x000000040000795c */ /* 0x000fe20000300000 */
.L_x_339:
[----:B------:R-:W-:Y:S01]  /*1710*/  IMAD R2, R3, 0x8, R16 ;  /* 0x0000000803027824 */ /* 0x000fe200078e0210 */
[----:B------:R-:W-:-:S04]  /*1720*/  SHF.L.U32 R153, R4, 0x1f, RZ ;  /* 0x0000001f04997819 */ /* 0x000fc800000006ff */
[----:B------:R2:W3:Y:S01]  /*1730*/  SYNCS.PHASECHK.TRANS64.TRYWAIT P1, [R2+URZ+0x30810], R153 ;  /* 0x03081099020075a7 */ /* 0x0004e2000802017f */
[----:B------:R-:W-:Y:S05]  /*1740*/  @!P0 BRA `(.L_x_340) ;  /* 0x0000000000048947 */ /* 0x000fea0003800000 */
[----:B------:R-:W-:Y:S01]  /*1750*/  BPT.TRAP 0x1 ;  /* 0x000000040000795c */ /* 0x000fe20000300000 */
.L_x_340:
[----:B---3--:R-:W-:Y:S05]  /*1760*/  @P1 BRA `(.L_x_341) ;  /* 0x0000000000081947 */ /* 0x008fea0003800000 */
[----:B------:R-:W3:Y:S02]  /*1770*/  SYNCS.PHASECHK.TRANS64.TRYWAIT P1, [R2+URZ+0x30810], R153 ;  /* 0x03081099020075a7 */ /* 0x000ee4000802017f */
[----:B---3--:R-:W-:Y:S05]  /*1780*/  @!P1 BRA `(.L_x_342) ;  /* 0x0000006800b09947 */ /* 0x008fea0003800000 */
.L_x_341:
        /* <DEDUP_REMOVED lines=81> */
.L_x_343:
[----:B------:R1:W1:Y:S01]  /*1ca0*/  SYNCS.PHASECHK.TRANS64.TRYWAIT P1, [R2+URZ+0x30830], R153 ;  /* 0x03083099020075a7 */ /* 0x000262000802017f */
[----:B------:R-:W-:Y:S05]  /*1cb0*/  @!P0 BRA `(.L_x_344) ;  /* 0x0000000000048947 */ /* 0x000fea0003800000 */
[----:B------:R-:W-:Y:S01]  /*1cc0*/  BPT.TRAP 0x1 ;  /* 0x000000040000795c */ /* 0x000fe20000300000 */
.L_x_344:
[----:B------:R-:W-:-:S05]  /*1cd0*/  VIADD R17, R16, 0x20000 ;  /* 0x0002000010117836 */ /* 0x000fca0000000000 */
[----:B------:R-:W-:-:S04]  /*1ce0*/  SHF.R.U32.HI R17, RZ, 0x4, R17 ;  /* 0x00000004ff117819 */ /* 0x000fc80000011611 */
[----:B------:R-:W-:-:S04]  /*1cf0*/  LOP3.LUT R17, R17, 0x3fff, RZ, 0xc0, !PT ;  /* 0x00003fff11117812 */ /* 0x000fc800078ec0ff */
[----:B------:R-:W-:Y:S01]  /*1d00*/  LOP3.LUT R152, R17, 0x10000, RZ, 0xfc, !PT ;  /* 0x0001000011987812 */ /* 0x000fe200078efcff */
[----:B-1----:R-:W-:Y:S06]  /*1d10*/  @P1 BRA `(.L_x_345) ;  /* 0x0000000000081947 */ /* 0x002fec0003800000 */
[----:B------:R-:W1:Y:S02]  /*1d20*/  SYNCS.PHASECHK.TRANS64.TRYWAIT P1, [R2+URZ+0x30830], R153 ;  /* 0x03083099020075a7 */ /* 0x000e64000802017f */
[----:B-1----:R-:W-:Y:S05]  /*1d30*/  @!P1 BRA `(.L_x_346) ;  /* 0x0000006400589947 */ /* 0x002fea0003800000 */
.L_x_345:
        /* <DEDUP_REMOVED lines=148> */
[----:B------:R-:W-:Y:S01]  /*2680*/  FFMA.FTZ R222, R203, UR5, -R220 ;  /* 0x00000005cbde7c23 */ /* 0x000fe200080108dc */
        /* <DEDUP_REMOVED lines=348> */
.L_x_347:
        /* <DEDUP_REMOVED lines=51> */
.L_x_348:
        /* <DEDUP_REMOVED lines=11> */
.L_x_338:
[----:B------:R-:W4:Y:S01]  /*4030*/  LDC R0, c[0x0][0x850] ;  /* 0x00021400ff007b82 */ /* 0x000f220000000800 */
[----:B------:R-:W5:Y:S01]  /*4040*/  S2R R7, SR_CTAID.Y ;  /* 0x0000000000077919 */ /* 0x000f620000002600 */
[----:B------:R-:W-:Y:S01]  /*4050*/  ULDC.64 UR4, c[0x0][0x818] ;  /* 0x0002060000047ab9 */ /* 0x000fe20000000a00 */
[----:B------:R-:W-:Y:S01]  /*4060*/  ULDC.64 UR6, c[0x0][0x840] ;  /* 0x0002100000067ab9 */ /* 0x000fe20000000a00 */
[----:B------:R-:W1:Y:S01]  /*4070*/  S2R R18, SR_TID.X ;  /* 0x0000000000127919 */ /* 0x000e620000002100 */
[----:B--2---:R-:W2:Y:S01]  /*4080*/  S2R R11, SR_CTAID.X ;  /* 0x00000000000b7919 */ /* 0x004ea20000002500 */
[----:B------:R-:W2:Y:S01]  /*4090*/  S2R R10, SR_CTAID.Z ;  /* 0x00000000000a7919 */ /* 0x000ea20000002700 */
[----:B----4-:R-:W-:Y:S01]  /*40a0*/  ISETP.NE.AND P0, PT, R0, 0x1, PT ;  /* 0x000000010000780c */ /* 0x010fe20003f05270 */
[----:B-----5:R-:W-:-:S12]  /*40b0*/  IMAD.MOV.U32 R6, RZ, RZ, R7 ;  /* 0x000000ffff067224 */ /* 0x020fd800078e0007 */
[----:B---3--:R-:W3:Y:S01]  /*40c0*/  @P0 LDC R2, c[0x0][0x854] ;  /* 0x00021500ff020b82 */ /* 0x008ee20000000800 */
[----:B-1----:R-:W-:Y:S02]  /*40d0*/  VIADD R12, R18, 0xffffff80 ;  /* 0xffffff80120c7836 */ /* 0x002fe40000000000 */
[----:B--2---:R-:W-:-:S05]  /*40e0*/  IMAD.SHL.U32 R4, R11, 0x4000, RZ ;  /* 0x000040000b047824 */ /* 0x004fca00078e00ff */
[----:B------:R-:W1:Y:S01]  /*40f0*/  @P0 LDC R3, c[0x0][0x858] ;  /* 0x00021600ff030b82 */ /* 0x000e620000000800 */
[----:B------:R-:W-:Y:S01]  /*4100*/  SHF.R.S32.HI R5, RZ, 0x1f, R4 ;  /* 0x0000001fff057819 */ /* 0x000fe20000011404 */
[----:B---3--:R-:W-:-:S05]  /*4110*/  @P0 IMAD.HI.U32 R2, R7, R2, RZ ;  /* 0x0000000207020227 */ /* 0x008fca00078e00ff */
[----:B-1----:R-:W-:Y:S02]  /*4120*/  @P0 SHF.R.U32.HI R6, RZ, R3, R2 ;  /* 0x00000003ff060219 */ /* 0x002fe40000011602 */
[----:B------:R-:W-:Y:S02]  /*4130*/  SHF.R.S32.HI R3, RZ, 0x1f, R12 ;  /* 0x0000001fff037819 */ /* 0x000fe4000001140c */
[----:B------:R-:W-:Y:S02]  /*4140*/  SHF.R.S32.HI R8, RZ, 0x1f, R6 ;  /* 0x0000001fff087819 */ /* 0x000fe40000011406 */
[----:B------:R-:W-:Y:S01]  /*4150*/  LEA.HI R12, R3, R12, RZ, 0x7 ;  /* 0x0000000c030c7211 */ /* 0x000fe200078f38ff */
[----:B------:R-:W-:-:S03]  /*4160*/  IMAD.WIDE.U32 R2, R6, UR4, R4 ;  /* 0x0000000406027c25 */ /* 0x000fc6000f8e0004 */
[----:B------:R-:W-:Y:S01]  /*4170*/  SHF.R.S32.HI R14, RZ, 0x7, R12 ;  /* 0x00000007ff0e7819 */ /* 0x000fe2000001140c */
[C---:B------:R-:W-:Y:S01]  /*4180*/  IMAD R13, R8.reuse, UR4, RZ ;  /* 0x00000004080d7c24 */ /* 0x040fe2000f8e02ff */
[----:B------:R-:W-:Y:S01]  /*4190*/  SHF.R.S32.HI R12, RZ, 0x1f, R10 ;  /* 0x0000001fff0c7819 */ /* 0x000fe2000001140a */
[----:B------:R-:W-:Y:S02]  /*41a0*/  IMAD R15, R8, UR6, RZ ;  /* 0x00000006080f7c24 */ /* 0x000fe4000f8e02ff */
[C---:B------:R-:W-:Y:S01]  /*41b0*/  IMAD R13, R6.reuse, UR5, R13 ;  /* 0x00000005060d7c24 */ /* 0x040fe2000f8e020d */
[----:B------:R-:W-:Y:S01]  /*41c0*/  ULDC.64 UR4, c[0x0][0x820] ;  /* 0x0002080000047ab9 */ /* 0x000fe20000000a00 */
[----:B------:R-:W-:-:S04]  /*41d0*/  IMAD.WIDE.U32 R4, R6, UR6, R4 ;  /* 0x0000000606047c25 */ /* 0x000fc8000f8e0004 */
[----:B------:R-:W-:Y:S01]  /*41e0*/  IMAD R15, R6, UR7, R15 ;  /* 0x00000007060f7c24 */ /* 0x000fe2000f8e020f */
[----:B------:R-:W-:Y:S01]  /*41f0*/  ULDC.64 UR6, c[0x0][0x848] ;  /* 0x0002120000067ab9 */ /* 0x000fe20000000a00 */
[----:B------:R-:W-:Y:S02]  /*4200*/  IMAD.IADD R3, R3, 0x1, R13 ;  /* 0x0000000103037824 */ /* 0x000fe400078e020d */
[----:B------:R-:W-:Y:S02]  /*4210*/  IMAD.IADD R5, R5, 0x1, R15 ;  /* 0x0000000105057824 */ /* 0x000fe400078e020f */
[C---:B------:R-:W-:Y:S02]  /*4220*/  IMAD R13, R12.reuse, UR4, RZ ;  /* 0x000000040c0d7c24 */ /* 0x040fe4000f8e02ff */
[----:B------:R-:W-:Y:S02]  /*4230*/  IMAD R15, R12, UR6, RZ ;  /* 0x000000060c0f7c24 */ /* 0x000fe4000f8e02ff */
[----:B------:R-:W-:Y:S01]  /*4240*/  IMAD.WIDE.U32 R2, R10, UR4, R2 ;  /* 0x000000040a027c25 */ /* 0x000fe2000f8e0002 */
[----:B------:R-:W-:-:S03]  /*4250*/  ULDC UR4, c[0x0][0x740] ;  /* 0x0001d00000047ab9 */ /* 0x000fc60000000800 */
[----:B------:R-:W-:Y:S01]  /*4260*/  FMUL.FTZ R88, R88, UR4 ;  /* 0x0000000458587c20 */ /* 0x000fe20008410000 */
[----:B------:R-:W-:Y:S02]  /*4270*/  IMAD R9, R14, 0x2000, R9 ;  /* 0x000020000e097824 */ /* 0x000fe400078e0209 */
[----:B------:R-:W-:Y:S01]  /*4280*/  FMUL.FTZ R89, R89, UR4 ;  /* 0x0000000459597c20 */ /* 0x000fe20008410000 */
[----:B------:R-:W-:Y:S02]  /*4290*/  IMAD R13, R10, UR5, R13 ;  /* 0x000000050a0d7c24 */ /* 0x000fe4000f8e020d */
[----:B------:R-:W-:Y:S01]  /*42a0*/  FMUL.FTZ R90, R90, UR4 ;  /* 0x000000045a5a7c20 */ /* 0x000fe20008410000 */
[C---:B------:R-:W-:Y:S02]  /*42b0*/  IMAD R17, R10.reuse, UR7, R15 ;  /* 0x000000070a117c24 */ /* 0x040fe4000f8e020f */
        /* <DEDUP_REMOVED lines=67> */
[----:B------:R-:W-:-:S05]  /*46f0*/  ISETP.NE.AND P1, PT, R18, 0x80, PT ;  /* 0x000000801200780c */ /* 0x000fca0003f25270 */
[----:B------:R-:W-:Y:S02]  /*4700*/  ULDC UR4, c[0x0][0x870] ;  /* 0x00021c0000047ab9 */ /* 0x000fe40000000800 */
[----:B------:R-:W1:Y:S01]  /*4710*/  LDC.64 R18, c[0x0][0x800] ;  /* 0x00020000ff127b82 */ /* 0x000e620000000a00 */
[----:B------:R-:W-:Y:S01]  /*4720*/  IMAD R11, R11, UR4, RZ ;  /* 0x000000040b0b7c24 */ /* 0x000fe2000f8e02ff */
[----:B------:R-:W-:Y:S01]  /*4730*/  ULDC UR4, c[0x0][0x80c] ;  /* 0x0002030000047ab9 */ /* 0x000fe20000000800 */
[----:B------:R-:W-:Y:S01]  /*4740*/  BSSY B0, `(.L_x_350) ;  /* 0x0000027000007945 */ /* 0x000fe20003800000 */
[----:B------:R-:W-:Y:S02]  /*4750*/  IMAD R9, R10, UR4, RZ ;  /* 0x000000040a097c24 */ /* 0x000fe4000f8e02ff */
[----:B------:R-:W-:Y:S01]  /*4760*/  IMAD R11, R11, UR4, RZ ;  /* 0x000000040b0b7c24 */ /* 0x000fe2000f8e02ff */
[----:B------:R-:W-:Y:S01]  /*4770*/  ULDC.64 UR4, c[0x0][0x868] ;  /* 0x00021a0000047ab9 */ /* 0x000fe20000000a00 */
[----:B------:R-:W2:Y:S01]  /*4780*/  LDC.64 R20, c[0x0][0x828] ;  /* 0x00020a00ff147b82 */ /* 0x000ea20000000a00 */
[----:B------:R-:W-:-:S02]  /*4790*/  SHF.R.S32.HI R13, RZ, 0x1f, R9 ;  /* 0x0000001fff0d7819 */ /* 0x000fc40000011409 */
[--C-:B------:R-:W-:Y:S01]  /*47a0*/  IADD3 R9, P0, P2, R11, R9, R6.reuse ;  /* 0x000000090b097210 */ /* 0x100fe20007a1e006 */
[----:B------:R-:W-:Y:S01]  /*47b0*/  IMAD.MOV R6, RZ, RZ, -R6 ;  /* 0x000000ffff067224 */ /* 0x000fe200078e0a06 */
[----:B------:R-:W-:-:S03]  /*47c0*/  SHF.R.S32.HI R11, RZ, 0x1f, R11 ;  /* 0x0000001fff0b7819 */ /* 0x000fc6000001140b */
[----:B------:R-:W-:Y:S01]  /*47d0*/  IMAD R7, R0, R6, R7 ;  /* 0x0000000600077224 */ /* 0x000fe200078e0207 */
[----:B------:R3:W-:Y:S01]  /*47e0*/  STS.128 [R12], R24 ;  /* 0x000000180c007388 */ /* 0x0007e20000000c00 */
[----:B------:R-:W-:Y:S01]  /*47f0*/  IADD3.X R8, R11, R13, R8, P0, P2 ;  /* 0x0000000d0b087210 */ /* 0x000fe200007e4408 */
[C---:B------:R-:W-:Y:S02]  /*4800*/  IMAD.SHL.U32 R11, R9.reuse, 0x4, RZ ;  /* 0x00000004090b7824 */ /* 0x040fe400078e00ff */
[----:B------:R3:W-:Y:S01]  /*4810*/  STS.128 [R12+0x800], R28 ;  /* 0x0008001c0c007388 */ /* 0x0007e20000000c00 */
[----:B------:R-:W-:Y:S02]  /*4820*/  SHF.L.U64.HI R10, R9, 0x2, R8 ;  /* 0x00000002090a7819 */ /* 0x000fe40000010208 */
[----:B------:R-:W-:Y:S01]  /*4830*/  IADD3 R8, P3, R11, UR4, RZ ;  /* 0x000000040b087c10 */ /* 0x000fe2000ff7e0ff */
[----:B------:R3:W-:Y:S01]  /*4840*/  STS.128 [R12+0x1000], R32 ;  /* 0x001000200c007388 */ /* 0x0007e20000000c00 */
[----:B-1----:R-:W-:-:S02]  /*4850*/  LEA R18, P2, R2, R18, 0x2 ;  /* 0x0000001202127211 */ /* 0x002fc400078410ff */
[----:B------:R-:W-:Y:S01]  /*4860*/  IADD3.X R9, R10, UR5, RZ, P3, !PT ;  /* 0x000000050a097c10 */ /* 0x000fe20009ffe4ff */
[----:B------:R3:W-:Y:S01]  /*4870*/  STS.128 [R12+0x1800], R36 ;  /* 0x001800240c007388 */ /* 0x0007e20000000c00 */
[----:B--2---:R-:W-:-:S03]  /*4880*/  LEA R20, P0, R4, R20, 0x2 ;  /* 0x0000001404147211 */ /* 0x004fc600078010ff */
        /* <DEDUP_REMOVED lines=12> */
[----:B------:R-:W-:Y:S05]  /*4950*/  @P1 BRA `(.L_x_351) ;  /* 0x0000000000141947 */ /* 0x000fea0003800000 */
.L_x_352:
[----:B------:R-:W2:Y:S04]  /*4960*/  LDG.E.STRONG.GPU R0, desc[UR38][R8.64] ;  /* 0x0000002608007981 */ /* 0x000ea8000c1ef900 */
[----:B--2---:R-:W-:Y:S01]  /*4970*/  CCTL.IVALL ;  /* 0x00000000ff00798f */ /* 0x004fe20002000000 */
[----:B------:R-:W-:Y:S05]  /*4980*/  YIELD ;  /* 0x0000000000007946 */ /* 0x000fea0003800000 */
[----:B------:R-:W-:-:S13]  /*4990*/  ISETP.NE.AND P3, PT, R0, R7, PT ;  /* 0x000000070000720c */ /* 0x000fda0003f65270 */
[----:B------:R-:W-:Y:S05]  /*49a0*/  @P3 BRA `(.L_x_352) ;  /* 0xfffffffc00ec3947 */ /* 0x000fea000383ffff */
.L_x_351:
[----:B------:R-:W-:Y:S05]  /*49b0*/  BSYNC B0 ;  /* 0x0000000000007941 */ /* 0x000fea0003800000 */
.L_x_350:
[----:B------:R-:W-:Y:S01]  /*49c0*/  UMOV UR4, 0xffffffff ;  /* 0xffffffff00047882 */ /* 0x000fe20000000000 */
[----:B------:R-:W-:Y:S02]  /*49d0*/  LEA.HI.X R19, R2, R19, R15, 0x2, P2 ;  /* 0x0000001302137211 */ /* 0x000fe400010f140f */
[----:B------:R-:W-:Y:S01]  /*49e0*/  LEA.HI.X R14, R4, R21, R14, 0x2, P0 ;  /* 0x00000015040e7211 */ /* 0x000fe200000f140e */
[----:B------:R-:W-:Y:S06]  /*49f0*/  BRA.DIV UR4, `(.L_x_353) ;  /* 0x0000003a043c7947 */ /* 0x000fec000b800000 */
[----:B------:R-:W-:Y:S01]  /*4a00*/  NOP ;  /* 0x0000000000007918 */ /* 0x000fe20000000000 */
.L_x_435:
[----:B------:R-:W-:Y:S01]  /*4a10*/  @!PT LDS RZ, [RZ] ;  /* 0x00000000fffff984 */ /* 0x000fe20000000800 */
[----:B------:R-:W-:Y:S01]  /*4a20*/  @!PT LDS RZ, [RZ] ;  /* 0x00000000fffff984 */ /* 0x000fe20000000800 */
[----:B------:R-:W-:Y:S01]  /*4a30*/  @!PT LDS RZ, [RZ] ;  /* 0x00000000fffff984 */ /* 0x000fe20000000800 */
[----:B------:R-:W-:Y:S01]  /*4a40*/  @!PT LDS RZ, [RZ] ;  /* 0x00000000fffff984 */ /* 0x000fe20000000800 */
[----:B------:R1:W-:Y:S06]  /*4a50*/  MEMBAR.ALL.CTA ;  /* 0x0000000000007992 */ /* 0x0003ec0000008000 */
[----:B-1----:R-:W1:Y:S01]  /*4a60*/  FENCE.VIEW.ASYNC.S ;  /* 0x00000000000073c6 */ /* 0x002e620000000000 */
[----:B------:R-:W-:Y:S05]  /*4a70*/  WARPSYNC.ALL ;  /* 0x0000000000007948 */ /* 0x000fea0003800000 */
[----:B------:R-:W-:Y:S01]  /*4a80*/  BSSY B0, `(.L_x_354) ;  /* 0x0000011000007945 */ /* 0x000fe20003800000 */
        /* <DEDUP_REMOVED lines=9> */
.L_x_356:
[----:B------:R-:W-:Y:S01]  /*4b20*/  @P0 ELECT P2, URZ, PT ;  /* 0x00000000003f082f */ /* 0x000fe20003840000 */
[----:B------:R1:W-:-:S12]  /*4b30*/  UBLKRED.G.S.ADD.F32.RN [UR4], [UR6], UR7, desc[UR8] ;  /* 0x00000804060073bb */ /* 0x0003d800080a1407 */
[----:B------:R-:W-:Y:S02]  /*4b40*/  @P2 PLOP3.LUT P0, PT, P2, PT, PT, 0x8, 0x0 ;  /* 0x000000000000281c */ /* 0x000fe4000170e170 */
[----:B------:R-:W-:-:S11]  /*4b50*/  PLOP3.LUT P2, PT, PT, PT, PT, 0x8, 0x0 ;  /* 0x000000000000781c */ /* 0x000fd60003f4e170 */
[----:B-1----:R-:W-:Y:S05]  /*4b60*/  @P0 BRA.U.ANY `(.L_x_356) ;  /* 0xfffffffd00ec0947 */ /* 0x002fea000393ffff */
[----:B------:R0:W-:Y:S01]  /*4b70*/  UTMACMDFLUSH ;  /* 0x00000000000079b7 */ /* 0x0001e20000000000 */
[----:B------:R-:W-:-:S04]  /*4b80*/  DEPBAR.LE SB0, 0x0 ;  /* 0x000080000000791a */ /* 0x000fc80000000000 */
.L_x_355:
[----:B------:R-:W-:Y:S05]  /*4b90*/  BSYNC B0 ;  /* 0x0000000000007941 */ /* 0x000fea0003800000 */
.L_x_354:
        /* <DEDUP_REMOVED lines=12> */
[----:B------:R-:W-:-:S05]  /*4c60*/  IMAD.MOV.U32 R3, RZ, RZ, 0x1 ;  /* 0x00000001ff037424 */ /* 0x000fca00078e00ff */
[----:B------:R1:W-:Y:S02]  /*4c70*/  REDG.E.ADD.S32.STRONG.GPU desc[UR38][R8.64], R3 ;  /* 0x000000030800798e */ /* 0x0003e4000c10e3a6 */
.L_x_358:
[----:B------:R-:W-:Y:S05]  /*4c80*/  BSYNC B0 ;  /* 0x0000000000007941 */ /* 0x000fea0003800000 */
.L_x_357:
[----:B------:R-:W-:Y:S06]  /*4c90*/  BAR.SYNC.DEFER_BLOCKING 0x1, 0x100 ;  /* 0x0044000000007b1d */ /* 0x000fec0000010000 */
[----:B------:R-:W-:Y:S01]  /*4ca0*/  ULDC.64 UR4, c[0x0][0x860] ;  /* 0x0002180000047ab9 */ /* 0x000fe20000000a00 */
[----:B------:R-:W-:Y:S01]  /*4cb0*/  BSSY B0, `(.L_x_359) ;  /* 0x0000019000007945 */ /* 0x000fe20003800000 */
[----:B------:R-:W-:-:S04]  /*4cc0*/  IADD3 R2, P0, R11, UR4, RZ ;  /* 0x000000040b027c10 */ /* 0x000fc8000ff1e0ff */
[----:B-1----:R-:W-:Y:S01]  /*4cd0*/  IADD3.X R3, R10, UR5, RZ, P0, !PT ;  /* 0x000000050a037c10 */ /* 0x002fe200087fe4ff */
        /* <DEDUP_REMOVED lines=17> */
.L_x_361:
[----:B------:R-:W2:Y:S04]  /*4df0*/  LDG.E.STRONG.GPU R0, desc[UR38][R2.64] ;  /* 0x0000002602007981 */ /* 0x000ea8000c1ef900 */
[----:B--2---:R-:W-:Y:S01]  /*4e00*/  CCTL.IVALL ;  /* 0x00000000ff00798f */ /* 0x004fe20002000000 */
[----:B------:R-:W-:Y:S05]  /*4e10*/  YIELD ;  /* 0x0000000000007946 */ /* 0x000fea0003800000 */
[----:B------:R-:W-:-:S13]  /*4e20*/  ISETP.NE.AND P0, PT, R0, R7, PT ;  /* 0x000000070000720c */ /* 0x000fda0003f05270 */
[----:B------:R-:W-:Y:S05]  /*4e30*/  @P0 BRA `(.L_x_361) ;  /* 0xfffffffc00ec0947 */ /* 0x000fea000383ffff */
.L_x_360:
[----:B------:R-:W-:Y:S05]  /*4e40*/  BSYNC B0 ;  /* 0x0000000000007941 */ /* 0x000fea0003800000 */
.L_x_359:
[----:B------:R-:W-:-:S03]  /*4e50*/  UMOV UR4, 0xffffffff ;  /* 0xffffffff00047882 */ /* 0x000fc60000000000 */
[----:B------:R-:W-:Y:S05]  /*4e60*/  BRA.DIV UR4, `(.L_x_362) ;  /* 0x00000036043c7947 */ /* 0x000fea000b800000 */
[----:B------:R-:W-:Y:S01]  /*4e70*/  NOP ;  /* 0x0000000000007918 */ /* 0x000fe20000000000 */
.L_x_438:
[----:B------:R-:W-:Y:S01]  /*4e80*/  @!PT LDS RZ, [RZ] ;  /* 0x00000000fffff984 */ /* 0x000fe20000000800 */
[----:B------:R-:W-:Y:S01]  /*4e90*/  @!PT LDS RZ, [RZ] ;  /* 0x00000000fffff984 */ /* 0x000fe20000000800 */
[----:B------:R-:W-:Y:S01]  /*4ea0*/  @!PT LDS RZ, [RZ] ;  /* 0x00000000fffff984 */ /* 0x000fe20000000800 */
[----:B------:R-:W-:Y:S01]  /*4eb0*/  @!PT LDS RZ, [RZ] ;  /* 0x00000000fffff984 */ /* 0x000fe20000000800 */
[----:B------:R2:W-:Y:S06]  /*4ec0*/  MEMBAR.ALL.CTA ;  /* 0x0000000000007992 */ /* 0x0005ec0000008000 */
[----:B--2---:R-:W2:Y:S01]  /*4ed0*/  FENCE.VIEW.ASYNC.S ;  /* 0x00000000000073c6 */ /* 0x004ea20000000000 */
[----:B------:R-:W-:Y:S05]  /*4ee0*/  WARPSYNC.ALL ;  /* 0x0000000000007948 */ /* 0x000fea0003800000 */
[----:B------:R-:W-:Y:S01]  /*4ef0*/  BSSY B0, `(.L_x_363) ;  /* 0x0000011000007945 */ /* 0x000fe20003800000 */
[----:B--2---:R-:W-:Y:S06]  /*4f00*/  BAR.SYNC.DEFER_BLOCKING 0x1, 0x100 ;  /* 0x0044000000007b1d */ /* 0x004fec0000010000 */
        /* <DEDUP_REMOVED lines=8> */
.L_x_365:
[----:B------:R-:W-:Y:S01]  /*4f90*/  @P0 ELECT P2, URZ, PT ;  /* 0x00000000003f082f */ /* 0x000fe20003840000 */
[----:B------:R2:W-:-:S12]  /*4fa0*/  UBLKRED.G.S.ADD.F32.RN [UR4], [UR6], UR7, desc[UR8] ;  /* 0x00000804060073bb */ /* 0x0005d800080a1407 */
[----:B------:R-:W-:Y:S02]  /*4fb0*/  @P2 PLOP3.LUT P0, PT, P2, PT, PT, 0x8, 0x0 ;  /* 0x000000000000281c */ /* 0x000fe4000170e170 */
[----:B------:R-:W-:-:S11]  /*4fc0*/  PLOP3.LUT P2, PT, PT, PT, PT, 0x8, 0x0 ;  /* 0x000000000000781c */ /* 0x000fd60003f4e170 */
[----:B--2---:R-:W-:Y:S05]  /*4fd0*/  @P0 BRA.U.ANY `(.L_x_365) ;  /* 0xfffffffd00ec0947 */ /* 0x004fea000393ffff */
[----:B------:R0:W-:Y:S01]  /*4fe0*/  UTMACMDFLUSH ;  /* 0x00000000000079b7 */ /* 0x0001e20000000000 */
[----:B------:R-:W-:-:S04]  /*4ff0*/  DEPBAR.LE SB0, 0x0 ;  /* 0x000080000000791a */ /* 0x000fc80000000000 */
.L_x_364:
[----:B------:R-:W-:Y:S05]  /*5000*/  BSYNC B0 ;  /* 0x0000000000007941 */ /* 0x000fea0003800000 */
.L_x_363:
[----:B------:R-:W-:Y:S01]  /*5010*/  NOP ;  /* 0x0000000000007918 */ /* 0x000fe20000000000 */
[----:B------:R-:W-:Y:S05]  /*5020*/  @P1 BRA `(.L_x_330) ;  /* 0x0000003000501947 */ /* 0x000fea0003800000 */
[----:B------:R-:W-:Y:S01]  /*5030*/  IMAD.MOV.U32 R5, RZ, RZ, 0x1 ;  /* 0x00000001ff057424 */ /* 0x000fe200078e00ff */
        /* <DEDUP_REMOVED lines=8> */
[----:B012345:R-:W-:Y:S04]  /*50c0*/  CCTL.IVALL ;  /* 0x00000000ff00798f */ /* 0x03ffe80002000000 */
[----:B------:R2:W-:Y:S01]  /*50d0*/  REDG.E.ADD.S32.STRONG.GPU desc[UR38][R2.64], R5 ;  /* 0x000000050200798e */ /* 0x0005e2000c10e3a6 */
[----:B------:R-:W-:Y:S05]  /*50e0*/  BRA `(.L_x_330) ;  /* 0x0000003000207947 */ /* 0x000fea0003800000 */
.L_x_328:
        /* <DEDUP_REMOVED lines=20> */
[----:B------:R-:W-:Y:S02]  /*5230*/  UIMAD UR6, UR8, UR10, URZ ;  /* 0x0000000a080672a4 */ /* 0x000fe4000f8e023f */
[----:B------:R-:W-:Y:S01]  /*5240*/  USHF.R.S32.HI UR10, URZ, 0x1f, UR7 ;  /* 0x0000001f3f0a7899 */ /* 0x000fe20008011407 */
[----:B--2---:R-:W-:Y:S01]  /*5250*/  ISETP.GE.AND P1, PT, R4, 0x1, PT ;  /* 0x000000010400780c */ /* 0x004fe20003f26270 */
[----:B------:R-:W-:Y:S02]  /*5260*/  UIMAD UR6, UR9, UR11, UR6 ;  /* 0x0000000b090672a4 */ /* 0x000fe4000f8e0206 */
[----:B------:R-:W-:-:S02]  /*5270*/  UIMAD UR11, UR7, UR13, URZ ;  /* 0x0000000d070b72a4 */ /* 0x000fc4000f8e023f */
[----:B------:R-:W-:Y:S02]  /*5280*/  UIADD3 UR5, UR5, UR6, URZ ;  /* 0x0000000605057290 */ /* 0x000fe4000fffe03f */
[----:B------:R-:W-:Y:S02]  /*5290*/  UIMAD UR6, UR10, UR14, URZ ;  /* 0x0000000e0a0672a4 */ /* 0x000fe4000f8e023f */
[----:B------:R-:W-:Y:S02]  /*52a0*/  UIADD3 UR10, UP0, UR11, UR9, URZ ;  /* 0x000000090b0a7290 */ /* 0x000fe4000ff1e03f */
        /* <DEDUP_REMOVED lines=13> */
[----:B------:R-:W-:-:S04]  /*5380*/  LEA.HI R3, R3, R0, RZ, 0x6 ;  /* 0x0000000003037211 */ /* 0x000fc800078f30ff */
        /* <DEDUP_REMOVED lines=17> */
.L_x_392:
        /* <DEDUP_REMOVED lines=17> */
.L_x_370:
[----:B------:R-:W2:Y:S04]  /*55b0*/  LDG.E.STRONG.GPU R6, desc[UR38][R2.64] ;  /* 0x0000002602067981 */ /* 0x000ea8000c1ef900 */
[----:B--2---:R-:W-:Y:S01]  /*55c0*/  CCTL.IVALL ;  /* 0x00000000ff00798f */ /* 0x004fe20002000000 */
[----:B------:R-:W-:Y:S05]  /*55d0*/  YIELD ;  /* 0x0000000000007946 */ /* 0x000fea0003800000 */
[----:B------:R-:W-:-:S13]  /*55e0*/  ISETP.NE.AND P3, PT, R6, UR26, PT ;  /* 0x0000001a06007c0c */ /* 0x000fda000bf65270 */
[----:B------:R-:W-:Y:S05]  /*55f0*/  @P3 BRA `(.L_x_370) ;  /* 0xfffffffc00ec3947 */ /* 0x000fea000383ffff */
.L_x_369:
[----:B------:R-:W-:Y:S05]  /*5600*/  BSYNC B0 ;  /* 0x0000000000007941 */ /* 0x000fea0003800000 */
.L_x_368:
[----:B------:R-:W-:-:S03]  /*5610*/  UMOV UR23, 0xffffffff ;  /* 0xffffffff00177882 */ /* 0x000fc60000000000 */
[----:B------:R-:W-:Y:S05]  /*5620*/  BRA.DIV UR23, `(.L_x_371) ;  /* 0x0000002e17687947 */ /* 0x000fea000b800000 */
[----:B------:R-:W-:Y:S01]  /*5630*/  NOP ;  /* 0x0000000000007918 */ /* 0x000fe20000000000 */
.L_x_441:
        /* <DEDUP_REMOVED lines=19> */
.L_x_373:
[----:B------:R-:W-:Y:S05]  /*5770*/  BSYNC B0 ;  /* 0x0000000000007941 */ /* 0x000fea0003800000 */
.L_x_372:
        /* <DEDUP_REMOVED lines=13> */
.L_x_375:
[----:B------:R-:W-:Y:S05]  /*5850*/  BSYNC B0 ;  /* 0x0000000000007941 */ /* 0x000fea0003800000 */
.L_x_374:
[----:B------:R-:W-:Y:S06]  /*5860*/  BAR.ARV 0xa, 0xa0 ;  /* 0x0282800000007b1d */ /* 0x000fec0000002000 */
[----:B------:R-:W-:Y:S04]  /*5870*/  BSSY B0, `(.L_x_376) ;  /* 0x0000003000007945 */ /* 0x000fe80003800000 */
[----:B------:R-:W-:Y:S05]  /*5880*/  @!P0 BRA `(.L_x_377) ;  /* 0x0000000000048947 */ /* 0x000fea0003800000 */
[----:B------:R-:W-:-:S04]  /*5890*/  DEPBAR.LE SB0, 0x0 ;  /* 0x000080000000791a */ /* 0x000fc80000000000 */
.L_x_377:
[----:B------:R-:W-:Y:S05]  /*58a0*/  BSYNC B0 ;  /* 0x0000000000007941 */ /* 0x000fea0003800000 */
.L_x_376:
        /* <DEDUP_REMOVED lines=19> */
.L_x_379:
[----:B------:R-:W-:Y:S05]  /*59e0*/  BSYNC B0 ;  /* 0x0000000000007941 */ /* 0x000fea0003800000 */
.L_x_378:
        /* <DEDUP_REMOVED lines=9> */
.L_x_382:
[----:B------:R-:W2:Y:S04]  /*5a80*/  LDG.E.STRONG.GPU R6, desc[UR38][R2.64] ;  /* 0x0000002602067981 */ /* 0x000ea8000c1ef900 */
[----:B--2---:R-:W-:Y:S01]  /*5a90*/  CCTL.IVALL ;  /* 0x00000000ff00798f */ /* 0x004fe20002000000 */
[----:B------:R-:W-:Y:S05]  /*5aa0*/  YIELD ;  /* 0x0000000000007946 */ /* 0x000fea0003800000 */
[----:B------:R-:W-:-:S13]  /*5ab0*/  ISETP.NE.AND P3, PT, R6, UR26, PT ;  /* 0x0000001a06007c0c */ /* 0x000fda000bf65270 */
[----:B------:R-:W-:Y:S05]  /*5ac0*/  @P3 BRA `(.L_x_382) ;  /* 0xfffffffc00ec3947 */ /* 0x000fea000383ffff */
.L_x_381:
[----:B------:R-:W-:Y:S05]  /*5ad0*/  BSYNC B0 ;  /* 0x0000000000007941 */ /* 0x000fea0003800000 */
.L_x_380:
[----:B------:R-:W-:-:S03]  /*5ae0*/  UMOV UR8, 0xffffffff ;  /* 0xffffffff00087882 */ /* 0x000fc60000000000 */
[----:B------:R-:W-:Y:S05]  /*5af0*/  BRA.DIV UR8, `(.L_x_383) ;  /* 0x0000002a08507947 */ /* 0x000fea000b800000 */
[----:B------:R-:W-:Y:S01]  /*5b00*/  NOP ;  /* 0x0000000000007918 */ /* 0x000fe20000000000 */
.L_x_444:
        /* <DEDUP_REMOVED lines=13> */
.L_x_385:
[----:B------:R-:W-:Y:S05]  /*5be0*/  BSYNC B0 ;  /* 0x0000000000007941 */ /* 0x000fea0003800000 */
.L_x_384:
        /* <DEDUP_REMOVED lines=13> */
.L_x_387:
[----:B------:R-:W-:Y:S05]  /*5cc0*/  BSYNC B0 ;  /* 0x0000000000007941 */ /* 0x000fea0003800000 */
.L_x_386:
[----:B------:R-:W-:Y:S06]  /*5cd0*/  BAR.ARV 0xa, 0xa0 ;  /* 0x0282800000007b1d */ /* 0x000fec0000002000 */
[----:B------:R-:W-:Y:S04]  /*5ce0*/  BSSY B0, `(.L_x_388) ;  /* 0x0000003000007945 */ /* 0x000fe80003800000 */
[----:B------:R-:W-:Y:S05]  /*5cf0*/  @!P0 BRA `(.L_x_389) ;  /* 0x0000000000048947 */ /* 0x000fea0003800000 */
[----:B------:R-:W-:-:S04]  /*5d00*/  DEPBAR.LE SB0, 0x0 ;  /* 0x000080000000791a */ /* 0x000fc80000000000 */
.L_x_389:
[----:B------:R-:W-:Y:S05]  /*5d10*/  BSYNC B0 ;  /* 0x0000000000007941 */ /* 0x000fea0003800000 */
.L_x_388:
        /* <DEDUP_REMOVED lines=19> */
.L_x_391:
[----:B------:R-:W-:Y:S05]  /*5e50*/  BSYNC B0 ;  /* 0x0000000000007941 */ /* 0x000fea0003800000 */
.L_x_390:
[----:B------:R-:W-:Y:S02]  /*5e60*/  UIADD3 UR4, UR4, 0x2, URZ ;  /* 0x0000000204047890 */ /* 0x000fe4000fffe03f */
[----:B------:R-:W-:Y:S01]  /*5e70*/  UIADD3 UR5, UR5, 0x1, URZ ;  /* 0x0000000105057890 */ /* 0x000fe2000fffe03f */
[----:B------:R-:W-:Y:S11]  /*5e80*/  @P2 BRA `(.L_x_392) ;  /* 0xfffffff400842947 */ /* 0x000ff6000383ffff */
.L_x_367:
        /* <DEDUP_REMOVED lines=13> */
.L_x_395:
[----:B------:R-:W2:Y:S04]  /*5f60*/  LDG.E.STRONG.GPU R0, desc[UR38][R2.64] ;  /* 0x0000002602007981 */ /* 0x000ea8000c1ef900 */
[----:B--2---:R-:W-:Y:S01]  /*5f70*/  CCTL.IVALL ;  /* 0x00000000ff00798f */ /* 0x004fe20002000000 */
[----:B------:R-:W-:Y:S05]  /*5f80*/  YIELD ;  /* 0x0000000000007946 */ /* 0x000fea0003800000 */
[----:B------:R-:W-:-:S13]  /*5f90*/  ISETP.NE.AND P2, PT, R0, UR26, PT ;  /* 0x0000001a00007c0c */ /* 0x000fda000bf45270 */
[----:B------:R-:W-:Y:S05]  /*5fa0*/  @P2 BRA `(.L_x_395) ;  /* 0xfffffffc00ec2947 */ /* 0x000fea000383ffff */
.L_x_394:
[----:B------:R-:W-:Y:S05]  /*5fb0*/  BSYNC B0 ;  /* 0x0000000000007941 */ /* 0x000fea0003800000 */
.L_x_393:
[----:B------:R-:W-:-:S03]  /*5fc0*/  UMOV UR5, 0xffffffff ;  /* 0xffffffff00057882 */ /* 0x000fc60000000000 */
[----:B------:R-:W-:Y:S05]  /*5fd0*/  BRA.DIV UR5, `(.L_x_396) ;  /* 0x0000002605347947 */ /* 0x000fea000b800000 */
[----:B------:R-:W-:Y:S01]  /*5fe0*/  NOP ;  /* 0x0000000000007918 */ /* 0x000fe20000000000 */
.L_x_447:
        /* <DEDUP_REMOVED lines=22> */
.L_x_398:
[----:B------:R-:W-:Y:S05]  /*6150*/  BSYNC B0 ;  /* 0x0000000000007941 */ /* 0x000fea0003800000 */
.L_x_397:
        /* <DEDUP_REMOVED lines=20> */
.L_x_400:
[----:B------:R-:W-:Y:S05]  /*62a0*/  BSYNC B0 ;  /* 0x0000000000007941 */ /* 0x000fea0003800000 */
.L_x_399:
[----:B------:R-:W-:Y:S06]  /*62b0*/  BAR.ARV 0xa, 0xa0 ;  /* 0x0282800000007b1d */ /* 0x000fec0000002000 */
[----:B------:R-:W-:Y:S04]  /*62c0*/  BSSY B0, `(.L_x_401) ;  /* 0x0000003000007945 */ /* 0x000fe80003800000 */
[----:B------:R-:W-:Y:S05]  /*62d0*/  @!P0 BRA `(.L_x_402) ;  /* 0x0000000000048947 */ /* 0x000fea0003800000 */
[----:B------:R-:W-:-:S04]  /*62e0*/  DEPBAR.LE SB0, 0x0 ;  /* 0x000080000000791a */ /* 0x000fc80000000000 */
.L_x_402:
[----:B------:R-:W-:Y:S05]  /*62f0*/  BSYNC B0 ;  /* 0x0000000000007941 */ /* 0x000fea0003800000 */
.L_x_401:
        /* <DEDUP_REMOVED lines=19> */
.L_x_366:
        /* <DEDUP_REMOVED lines=55> */
.L_x_448:
        /* <DEDUP_REMOVED lines=10> */
.L_x_406:
        /* <DEDUP_REMOVED lines=83> */
.L_x_417:
[----:B------:R-:W-:-:S04]  /*6d70*/  SHF.L.U32 R21, R9, 0x1f, RZ ;  /* 0x0000001f09157819 */ /* 0x000fc800000006ff */
[----:B-1----:R-:W1:Y:S02]  /*6d80*/  SYNCS.PHASECHK.TRANS64.TRYWAIT P1, [R11+URZ+0x30840], R21 ;  /* 0x030840150b0075a7 */ /* 0x002e64000802017f */
[----:B-12---:R-:W-:Y:S05]  /*6d90*/  @!P1 BRA `(.L_x_409) ;  /* 0x0000001400f49947 */ /* 0x006fea0003800000 */
.L_x_449:
[----:B------:R-:W-:Y:S05]  /*6da0*/  @P0 BRA `(.L_x_410) ;  /* 0x0000000000140947 */ /* 0x000fea0003800000 */
[----:B------:R-:W-:Y:S01]  /*6db0*/  ISETP.NE.AND P1, PT, R14, RZ, PT ;  /* 0x000000ff0e00720c */ /* 0x000fe20003f25270 */
[----:B------:R-:W-:-:S04]  /*6dc0*/  IMAD.MOV.U32 R0, RZ, RZ, 0x4100 ;  /* 0x00004100ff007424 */ /* 0x000fc800078e00ff */
[----:B------:R2:W-:Y:S08]  /*6dd0*/  SYNCS.ARRIVE.TRANS64 RZ, [R11+URZ+0x30830], R0 ;  /* 0x030830000bff79a7 */ /* 0x0005f0000800003f */
[----:B------:R-:W-:Y:S05]  /*6de0*/  @!P1 BRA `(.L_x_410) ;  /* 0x0000000000049947 */ /* 0x000fea0003800000 */
[----:B------:R-:W-:Y:S01]  /*6df0*/  BPT.TRAP 0x1 ;  /* 0x000000040000795c */ /* 0x000fe20000300000 */
.L_x_410:
        /* <DEDUP_REMOVED lines=36> */
.L_x_450:
[----:B------:R-:W-:Y:S05]  /*7040*/  @P0 BRA `(.L_x_412) ;  /* 0x0000000000140947 */ /* 0x000fea0003800000 */
[----:B------:R-:W-:Y:S01]  /*7050*/  ISETP.NE.AND P1, PT, R14, RZ, PT ;  /* 0x000000ff0e00720c */ /* 0x000fe20003f25270 */
[----:B------:R-:W-:-:S04]  /*7060*/  IMAD.MOV.U32 R2, RZ, RZ, 0x4100 ;  /* 0x00004100ff027424 */ /* 0x000fc800078e00ff */
[----:B------:R3:W-:Y:S08]  /*7070*/  SYNCS.ARRIVE.TRANS64 RZ, [R11+URZ+0x30818], R2 ;  /* 0x030818020bff79a7 */ /* 0x0007f0000800003f */
[----:B------:R-:W-:Y:S05]  /*7080*/  @!P1 BRA `(.L_x_412) ;  /* 0x0000000000049947 */ /* 0x000fea0003800000 */
[----:B------:R-:W-:Y:S01]  /*7090*/  BPT.TRAP 0x1 ;  /* 0x000000040000795c */ /* 0x000fe20000300000 */
.L_x_412:
        /* <DEDUP_REMOVED lines=27> */
.L_x_451:
        /* <DEDUP_REMOVED lines=9> */
.L_x_414:
        /* <DEDUP_REMOVED lines=31> */
.L_x_453:
[----:B------:R-:W-:Y:S05]  /*74d0*/  @P0 BRA `(.L_x_416) ;  /* 0x0000000000140947 */ /* 0x000fea0003800000 */
[----:B------:R-:W-:Y:S01]  /*74e0*/  ISETP.NE.AND P1, PT, R14, RZ, PT ;  /* 0x000000ff0e00720c */ /* 0x000fe20003f25270 */
[----:B-1----:R-:W-:-:S04]  /*74f0*/  IMAD.MOV.U32 R4, RZ, RZ, 0x4100 ;  /* 0x00004100ff047424 */ /* 0x002fc800078e00ff */
[----:B------:R2:W-:Y:S08]  /*7500*/  SYNCS.ARRIVE.TRANS64 RZ, [R11+URZ+0x30810], R4 ;  /* 0x030810040bff79a7 */ /* 0x0005f0000800003f */
[----:B------:R-:W-:Y:S05]  /*7510*/  @!P1 BRA `(.L_x_416) ;  /* 0x0000000000049947 */ /* 0x000fea0003800000 */
[----:B------:R-:W-:Y:S01]  /*7520*/  BPT.TRAP 0x1 ;  /* 0x000000040000795c */ /* 0x000fe20000300000 */
.L_x_416:
        /* <DEDUP_REMOVED lines=29> */
.L_x_408:
[----:B------:R-:W-:-:S13]  /*7700*/  ISETP.NE.AND P1, PT, R19, RZ, PT ;  /* 0x000000ff1300720c */ /* 0x000fda0003f25270 */
[----:B------:R-:W-:Y:S05]  /*7710*/  @!P1 BRA `(.L_x_407) ;  /* 0x0000000400289947 */ /* 0x000fea0003800000 */
[----:B------:R-:W-:-:S04]  /*7720*/  SHF.L.U32 R12, R9, 0x1f, RZ ;  /* 0x0000001f090c7819 */ /* 0x000fc800000006ff */
[----:B------:R-:W3:Y:S02]  /*7730*/  SYNCS.PHASECHK.TRANS64.TRYWAIT P1, [R11+URZ+0x30840], R12 ;  /* 0x0308400c0b0075a7 */ /* 0x000ee4000802017f */
[----:B---3--:R-:W-:Y:S05]  /*7740*/  @!P1 BRA `(.L_x_418) ;  /* 0x0000000c00dc9947 */ /* 0x008fea0003800000 */
.L_x_454:
[----:B------:R-:W-:Y:S05]  /*7750*/  @P0 BRA `(.L_x_419) ;  /* 0x0000000000140947 */ /* 0x000fea0003800000 */
[----:B------:R-:W-:Y:S01]  /*7760*/  ISETP.NE.AND P1, PT, R14, RZ, PT ;  /* 0x000000ff0e00720c */ /* 0x000fe20003f25270 */
[----:B-12---:R-:W-:-:S04]  /*7770*/  IMAD.MOV.U32 R4, RZ, RZ, 0x4100 ;  /* 0x00004100ff047424 */ /* 0x006fc800078e00ff */
[----:B------:R4:W-:Y:S08]  /*7780*/  SYNCS.ARRIVE.TRANS64 RZ, [R11+URZ+0x30830], R4 ;  /* 0x030830040bff79a7 */ /* 0x0009f0000800003f */
[----:B------:R-:W-:Y:S05]  /*7790*/  @!P1 BRA `(.L_x_419) ;  /* 0x0000000000049947 */ /* 0x000fea0003800000 */
[----:B------:R-:W-:Y:S01]  /*77a0*/  BPT.TRAP 0x1 ;  /* 0x000000040000795c */ /* 0x000fe20000300000 */
.L_x_419:
        /* <DEDUP_REMOVED lines=33> */
.L_x_455:
[----:B------:R-:W-:Y:S05]  /*79c0*/  @P0 BRA `(.L_x_421) ;  /* 0x0000000000140947 */ /* 0x000fea0003800000 */
[----:B------:R-:W-:Y:S01]  /*79d0*/  ISETP.NE.AND P0, PT, R14, RZ, PT ;  /* 0x000000ff0e00720c */ /* 0x000fe20003f05270 */
[----:B------:R-:W-:-:S04]  /*79e0*/  IMAD.MOV.U32 R4, RZ, RZ, 0x4100 ;  /* 0x00004100ff047424 */ /* 0x000fc800078e00ff */
[----:B------:R2:W-:Y:S08]  /*79f0*/  SYNCS.ARRIVE.TRANS64 RZ, [R11+URZ+0x30818], R4 ;  /* 0x030818040bff79a7 */ /* 0x0005f0000800003f */
[----:B------:R-:W-:Y:S05]  /*7a00*/  @!P0 BRA `(.L_x_421) ;  /* 0x0000000000048947 */ /* 0x000fea0003800000 */
[----:B------:R-:W-:Y:S01]  /*7a10*/  BPT.TRAP 0x1 ;  /* 0x000000040000795c */ /* 0x000fe20000300000 */
.L_x_421:
        /* <DEDUP_REMOVED lines=26> */
.L_x_407:
[----:B-12---:R-:W-:Y:S01]  /*7bc0*/  IMAD R4, R20, 0x8, R11 ;  /* 0x0000000814047824 */ /* 0x006fe200078e020b */
[----:B------:R-:W-:Y:S01]  /*7bd0*/  SHF.L.U32 R3, R9, 0x1f, RZ ;  /* 0x0000001f09037819 */ /* 0x000fe200000006ff */
[----:B------:R-:W1:Y:S03]  /*7be0*/  S2R R2, SR_TID.X ;  /* 0x0000000000027919 */ /* 0x000e660000002100 */
[----:B------:R-:W2:Y:S01]  /*7bf0*/  SYNCS.PHASECHK.TRANS64.TRYWAIT P0, [R4+URZ+0x30840], R3 ;  /* 0x03084003040075a7 */ /* 0x000ea2000800017f */
[----:B-1----:R-:W-:-:S04]  /*7c00*/  LOP3.LUT R2, R2, 0x7f, RZ, 0xc0, !PT ;  /* 0x0000007f02027812 */ /* 0x002fc800078ec0ff */
[----:B------:R-:W-:Y:S01]  /*7c10*/  ISETP.NE.AND P1, PT, R2, RZ, PT ;  /* 0x000000ff0200720c */ /* 0x000fe20003f25270 */
[----:B--2---:R-:W-:-:S12]  /*7c20*/  @!P0 BRA `(.L_x_422) ;  /* 0x0000000800cc8947 */ /* 0x004fd80003800000 */
.L_x_456:
[----:B------:R-:W-:Y:S05]  /*7c30*/  @P1 BRA `(.L_x_423) ;  /* 0x0000000000181947 */ /* 0x000fea0003800000 */
[----:B------:R-:W2:Y:S01]  /*7c40*/  S2R R2, SR_TID.X ;  /* 0x0000000000027919 */ /* 0x000ea20000002100 */
[----:B-1----:R-:W-:-:S04]  /*7c50*/  IMAD.MOV.U32 R3, RZ, RZ, 0x4100 ;  /* 0x00004100ff037424 */ /* 0x002fc800078e00ff */
[----:B------:R4:W-:Y:S01]  /*7c60*/  SYNCS.ARRIVE.TRANS64 RZ, [R4+URZ+0x30830], R3 ;  /* 0x0308300304ff79a7 */ /* 0x0009e2000800003f */
[----:B--2---:R-:W-:-:S13]  /*7c70*/  LOP3.LUT P0, RZ, R2, 0x1f, RZ, 0xc0, !PT ;  /* 0x0000001f02ff7812 */ /* 0x004fda000780c0ff */
[----:B----4-:R-:W-:Y:S05]  /*7c80*/  @!P0 BRA `(.L_x_423) ;  /* 0x0000000000048947 */ /* 0x010fea0003800000 */
[----:B------:R-:W-:Y:S01]  /*7c90*/  BPT.TRAP 0x1 ;  /* 0x000000040000795c */ /* 0x000fe20000300000 */
.L_x_423:
        /* <DEDUP_REMOVED lines=40> */
.L_x_404:
[----:B------:R-:W-:Y:S05]  /*7f20*/  BSYNC B0 ;  /* 0x0000000000007941 */ /* 0x000fea0003800000 */
.L_x_403:
[----:B------:R-:W-:-:S03]  /*7f30*/  UMOV UR6, 0xffffffff ;  /* 0xffffffff00067882 */ /* 0x000fc60000000000 */
[----:B------:R-:W-:Y:S05]  /*7f40*/  BRA.DIV UR6, `(.L_x_424) ;  /* 0x0000000a06187947 */ /* 0x000fea000b800000 */
[----:B------:R-:W-:-:S13]  /*7f50*/  ELECT P0, URZ, PT ;  /* 0x00000000003f782f */ /* 0x000fda0003800000 */
.L_x_459:
[----:B------:R-:W-:Y:S05]  /*7f60*/  @!P0 BRA `(.L_x_330) ;  /* 0x0000000000808947 */ /* 0x000fea0003800000 */
[----:B------:R-:W-:-:S04]  /*7f70*/  LOP3.LUT R17, R17, 0x2, RZ, 0xfc, !PT ;  /* 0x0000000211117812 */ /* 0x000fc800078efcff */
[----:B------:R-:W-:-:S13]  /*7f80*/  ISETP.NE.AND P0, PT, R17, 0x3, PT ;  /* 0x000000031100780c */ /* 0x000fda0003f05270 */
[----:B------:R-:W-:Y:S05]  /*7f90*/  @!P0 BRA `(.L_x_425) ;  /* 0x0000000000048947 */ /* 0x000fea0003800000 */
[----:B------:R-:W-:Y:S01]  /*7fa0*/  BPT.TRAP 0x1 ;  /* 0x000000040000795c */ /* 0x000fe20000300000 */
.L_x_425:
        /* <DEDUP_REMOVED lines=15> */
.L_x_460:
[----:B------:R-:W2:Y:S02]  /*80a0*/  SYNCS.PHASECHK.TRANS64.TRYWAIT P1, [R3+URZ], R2 ;  /* 0x00000002030075a7 */ /* 0x000ea4000802017f */
[----:B--2---:R-:W-:Y:S05]  /*80b0*/  @!P1 BRA `(.L_x_427) ;  /* 0x0000000400f49947 */ /* 0x004fea0003800000 */
.L_x_461:
[----:B------:R-:W-:Y:S05]  /*80c0*/  @!P0 BRA `(.L_x_428) ;  /* 0x0000000000048947 */ /* 0x000fea0003800000 */
[----:B------:R-:W-:Y:S01]  /*80d0*/  BPT.TRAP 0x1 ;  /* 0x000000040000795c */ /* 0x000fe20000300000 */
.L_x_428:
[----:B--2---:R-:W-:-:S04]  /*80e0*/  VIADD R3, R7, 0x30840 ;  /* 0x0003084007037836 */ /* 0x004fc80000000000 */
[----:B------:R-:W-:-:S04]  /*80f0*/  IMAD R0, R0, 0x8, R3 ;  /* 0x0000000800007824 */ /* 0x000fc800078e0203 */
[----:B------:R-:W2:Y:S02]  /*8100*/  SYNCS.PHASECHK.TRANS64.TRYWAIT P0, [R0+URZ], R5 ;  /* 0x00000005000075a7 */ /* 0x000ea4000800017f */
[----:B--2---:R-:W-:Y:S05]  /*8110*/  @!P0 BRA `(.L_x_429) ;  /* 0x0000000400f08947 */ /* 0x004fea0003800000 */
.L_x_462:
[----:B------:R-:W-:-:S07]  /*8120*/  IMAD R3, R4, 0x8, R3 ;  /* 0x0000000804037824 */ /* 0x000fce00078e0203 */
.L_x_430:
[----:B---3--:R3:W4:Y:S02]  /*8130*/  SYNCS.PHASECHK.TRANS64.TRYWAIT P0, [R3+URZ], R2 ;  /* 0x00000002030075a7 */ /* 0x008724000800017f */
[----:B----4-:R-:W-:Y:S05]  /*8140*/  @!P0 NANOSLEEP.SYNCS 0x989680 ;  /* 0x009896800000895d */ /* 0x010fea0003900000 */
[----:B------:R-:W4:Y:S02]  /*8150*/  @!P0 SYNCS.PHASECHK.TRANS64 P0, [R3+URZ], R2 ;  /* 0x00000002030085a7 */ /* 0x000f24000800007f */
[----:B----4-:R-:W-:Y:S05]  /*8160*/  @!P0 BRA `(.L_x_430) ;  /* 0xfffffffc00f08947 */ /* 0x010fea000383ffff */
.L_x_330:
[----:B------:R-:W-:Y:S05]  /*8170*/  BSYNC B6 ;  /* 0x0000000000067941 */ /* 0x000fea0003800000 */
.L_x_327:
[----:B------:R-:W-:Y:S05]  /*8180*/  EXIT ;  /* 0x000000000000794d */ /* 0x000fea0003800000 */
.L_x_335:
[----:B------:R-:W-:Y:S02]  /*8190*/  IMAD.MOV.U32 R12, RZ, RZ, RZ ;  /* 0x000000ffff0c7224 */ /* 0x000fe400078e00ff */
[----:B------:R-:W-:Y:S02]  /*81a0*/  IMAD.MOV.U32 R11, RZ, RZ, 0x1f ;  /* 0x0000001fff0b7424 */ /* 0x000fe400078e00ff */
[----:B------:R-:W-:-:S07]  /*81b0*/  IMAD.MOV.U32 R15, RZ, RZ, -0x1 ;  /* 0xffffffffff0f7424 */ /* 0x000fce00078e00ff */
[----:B------:R-:W-:Y:S05]  /*81c0*/  WARPSYNC.COLLECTIVE R15, `(.L_x_431) ;  /* 0x000000000f087348 */ /* 0x000fea0003c00000 */
[----:B------:R1:W2:Y:S02]  /*81d0*/  SHFL.IDX P6, R14, R13, R12, R11 ;  /* 0x0000000c0d0e7389 */ /* 0x0002a400000c000b */
[----:B-12---:R-:W-:Y:S01]  /*81e0*/  ENDCOLLECTIVE ;  /* 0x000000000000791b */ /* 0x006fe20003800000 */
.L_x_431:
[----:B------:R-:W-:Y:S05]  /*81f0*/  BRA `(.L_x_432) ;  /* 0xffffff8800507947 */ /* 0x000fea000383ffff */
.L_x_337:
[----:B--2---:R2:W3:Y:S02]  /*8200*/  SYNCS.PHASECHK.TRANS64.TRYWAIT P0, [R16+URZ+0x30800], R11 ;  /* 0x0308000b100075a7 */ /* 0x0044e4000800017f */
[----:B---3--:R-:W-:Y:S05]  /*8210*/  @!P0 NANOSLEEP.SYNCS 0x989680 ;  /* 0x009896800000895d */ /* 0x008fea0003900000 */
[----:B------:R-:W3:Y:S02]  /*8220*/  @!P0 SYNCS.PHASECHK.TRANS64 P0, [R16+URZ+0x30800], R11 ;  /* 0x0308000b100085a7 */ /* 0x000ee4000800007f */
[----:B---3--:R-:W-:Y:S05]  /*8230*/  @!P0 BRA `(.L_x_337) ;  /* 0xfffffffc00f08947 */ /* 0x008fea000383ffff */
[----:B------:R-:W-:Y:S05]  /*8240*/  BRA `(.L_x_336) ;  /* 0xffffff8800a87947 */ /* 0x000fea000383ffff */
.L_x_342:
[----:B---3--:R3:W4:Y:S02]  /*8250*/  SYNCS.PHASECHK.TRANS64.TRYWAIT P1, [R2+URZ+0x30810], R153 ;  /* 0x03081099020075a7 */ /* 0x008724000802017f */
[----:B----4-:R-:W-:Y:S05]  /*8260*/  @!P1 NANOSLEEP.SYNCS 0x989680 ;  /* 0x009896800000995d */ /* 0x010fea0003900000 */
[----:B------:R-:W4:Y:S02]  /*8270*/  @!P1 SYNCS.PHASECHK.TRANS64 P1, [R2+URZ+0x30810], R153 ;  /* 0x03081099020095a7 */ /* 0x000f24000802007f */
[----:B----4-:R-:W-:Y:S05]  /*8280*/  @!P1 BRA `(.L_x_342) ;  /* 0xfffffffc00f09947 */ /* 0x010fea000383ffff */
[----:B------:R-:W-:Y:S05]  /*8290*/  BRA `(.L_x_341) ;  /* 0xffffff94003c7947 */ /* 0x000fea000383ffff */
.L_x_346:
[----:B------:R1:W1:Y:S02]  /*82a0*/  SYNCS.PHASECHK.TRANS64.TRYWAIT P1, [R2+URZ+0x30830], R153 ;  /* 0x03083099020075a7 */ /* 0x000264000802017f */
[----:B-1----:R-:W-:Y:S05]  /*82b0*/  @!P1 NANOSLEEP.SYNCS 0x989680 ;  /* 0x009896800000995d */ /* 0x002fea0003900000 */
[----:B------:R-:W1:Y:S02]  /*82c0*/  @!P1 SYNCS.PHASECHK.TRANS64 P1, [R2+URZ+0x30830], R153 ;  /* 0x03083099020095a7 */ /* 0x000e64000802007f */
[----:B-1----:R-:W-:Y:S05]  /*82d0*/  @!P1 BRA `(.L_x_346) ;  /* 0xfffffffc00f09947 */ /* 0x002fea000383ffff */
[----:B------:R-:W-:Y:S05]  /*82e0*/  BRA `(.L_x_345) ;  /* 0xffffff9800947947 */ /* 0x000fea000383ffff */
.L_x_353:
[----:B------:R-:W-:Y:S01]  /*82f0*/  BSSY B0, `(.L_x_433) ;  /* 0x0000005000007945 */ /* 0x000fe20003800000 */
[----:B------:R-:W-:-:S07]  /*8300*/  IMAD.MOV.U32 R15, RZ, RZ, -0x1 ;  /* 0xffffffffff0f7424 */ /* 0x000fce00078e00ff */
[----:B---3--:R-:W-:Y:S05]  /*8310*/  WARPSYNC.COLLECTIVE R15, `(.L_x_434) ;  /* 0x000000000f087348 */ /* 0x008fea0003c00000 */
[----:B------:R-:W-:Y:S01]  /*8320*/  NOP ;  /* 0x0000000000007918 */ /* 0x000fe20000000000 */
[----:B---3--:R-:W-:Y:S01]  /*8330*/  ENDCOLLECTIVE ;  /* 0x000000000000791b */ /* 0x008fe20003800000 */
.L_x_434:
[----:B------:R-:W-:Y:S05]  /*8340*/  BSYNC B0 ;  /* 0x0000000000007941 */ /* 0x000fea0003800000 */
.L_x_433:
[----:B------:R-:W-:Y:S05]  /*8350*/  BRA `(.L_x_435) ;  /* 0xffffffc400ac7947 */ /* 0x000fea000383ffff */
.L_x_362:
[----:B------:R-:W-:Y:S01]  /*8360*/  BSSY B0, `(.L_x_436) ;  /* 0x0000005000007945 */ /* 0x000fe20003800000 */
[----:B------:R-:W-:-:S07]  /*8370*/  IMAD.MOV.U32 R15, RZ, RZ, -0x1 ;  /* 0xffffffffff0f7424 */ /* 0x000fce00078e00ff */
[----:B-1-3--:R-:W-:Y:S05]  /*8380*/  WARPSYNC.COLLECTIVE R15, `(.L_x_437) ;  /* 0x000000000f087348 */ /* 0x00afea0003c00000 */
[----:B------:R-:W-:Y:S01]  /*8390*/  NOP ;  /* 0x0000000000007918 */ /* 0x000fe20000000000 */
[----:B-1-3--:R-:W-:Y:S01]  /*83a0*/  ENDCOLLECTIVE ;  /* 0x000000000000791b */ /* 0x00afe20003800000 */
.L_x_437:
[----:B------:R-:W-:Y:S05]  /*83b0*/  BSYNC B0 ;  /* 0x0000000000007941 */ /* 0x000fea0003800000 */
.L_x_436:
[----:B------:R-:W-:Y:S05]  /*83c0*/  BRA `(.L_x_438) ;  /* 0xffffffc800ac7947 */ /* 0x000fea000383ffff */
.L_x_371:
[----:B------:R-:W-:Y:S01]  /*83d0*/  BSSY B0, `(.L_x_439) ;  /* 0x0000005000007945 */ /* 0x000fe20003800000 */
[----:B------:R-:W-:-:S07]  /*83e0*/  IMAD.MOV.U32 R15, RZ, RZ, -0x1 ;  /* 0xffffffffff0f7424 */ /* 0x000fce00078e00ff */
[----:B------:R-:W-:Y:S05]  /*83f0*/  WARPSYNC.COLLECTIVE R15, `(.L_x_440) ;  /* 0x000000000f087348 */ /* 0x000fea0003c00000 */
[----:B------:R-:W-:Y:S01]  /*8400*/  NOP ;  /* 0x0000000000007918 */ /* 0x000fe20000000000 */
[----:B------:R-:W-:Y:S01]  /*8410*/  ENDCOLLECTIVE ;  /* 0x000000000000791b */ /* 0x000fe20003800000 */
.L_x_440:
[----:B------:R-:W-:Y:S05]  /*8420*/  BSYNC B0 ;  /* 0x0000000000007941 */ /* 0x000fea0003800000 */
.L_x_439:
[----:B------:R-:W-:Y:S05]  /*8430*/  BRA `(.L_x_441) ;  /* 0xffffffd000807947 */ /* 0x000fea000383ffff */
.L_x_383:
[----:B------:R-:W-:Y:S01]  /*8440*/  BSSY B0, `(.L_x_442) ;  /* 0x0000005000007945 */ /* 0x000fe20003800000 */
[----:B------:R-:W-:-:S07]  /*8450*/  IMAD.MOV.U32 R15, RZ, RZ, -0x1 ;  /* 0xffffffffff0f7424 */ /* 0x000fce00078e00ff */
[----:B------:R-:W-:Y:S05]  /*8460*/  WARPSYNC.COLLECTIVE R15, `(.L_x_443) ;  /* 0x000000000f087348 */ /* 0x000fea0003c00000 */
[----:B------:R-:W-:Y:S01]  /*8470*/  NOP ;  /* 0x0000000000007918 */ /* 0x000fe20000000000 */
[----:B------:R-:W-:Y:S01]  /*8480*/  ENDCOLLECTIVE ;  /* 0x000000000000791b */ /* 0x000fe20003800000 */
.L_x_443:
[----:B------:R-:W-:Y:S05]  /*8490*/  BSYNC B0 ;  /* 0x0000000000007941 */ /* 0x000fea0003800000 */
.L_x_442:
[----:B------:R-:W-:Y:S05]  /*84a0*/  BRA `(.L_x_444) ;  /* 0xffffffd400987947 */ /* 0x000fea000383ffff */
.L_x_396:
[----:B------:R-:W-:Y:S01]  /*84b0*/  BSSY B0, `(.L_x_445) ;  /* 0x0000005000007945 */ /* 0x000fe20003800000 */
[----:B------:R-:W-:-:S07]  /*84c0*/  IMAD.MOV.U32 R15, RZ, RZ, -0x1 ;  /* 0xffffffffff0f7424 */ /* 0x000fce00078e00ff */
[----:B------:R-:W-:Y:S05]  /*84d0*/  WARPSYNC.COLLECTIVE R15, `(.L_x_446) ;  /* 0x000000000f087348 */ /* 0x000fea0003c00000 */
[----:B------:R-:W-:Y:S01]  /*84e0*/  NOP ;  /* 0x0000000000007918 */ /* 0x000fe20000000000 */
[----:B------:R-:W-:Y:S01]  /*84f0*/  ENDCOLLECTIVE ;  /* 0x000000000000791b */ /* 0x000fe20003800000 */
.L_x_446:
[----:B------:R-:W-:Y:S05]  /*8500*/  BSYNC B0 ;  /* 0x0000000000007941 */ /* 0x000fea0003800000 */
.L_x_445:
[----:B------:R-:W-:Y:S05]  /*8510*/  BRA `(.L_x_447) ;  /* 0xffffffd800b47947 */ /* 0x000fea000383ffff */
.L_x_405:
[----:B-1----:R1:W2:Y:S02]  /*8520*/  SYNCS.PHASECHK.TRANS64.TRYWAIT P1, [R11+URZ+0x30820], R0 ;  /* 0x030820000b0075a7 */ /* 0x0022a4000802017f */
[----:B--2---:R-:W-:Y:S05]  /*8530*/  @!P1 NANOSLEEP.SYNCS 0x989680 ;  /* 0x009896800000995d */ /* 0x004fea0003900000 */
[----:B------:R-:W2:Y:S02]  /*8540*/  @!P1 SYNCS.PHASECHK.TRANS64 P1, [R11+URZ+0x30820], R0 ;  /* 0x030820000b0095a7 */ /* 0x000ea4000802007f */
[----:B--2---:R-:W-:Y:S05]  /*8550*/  @!P1 BRA `(.L_x_405) ;  /* 0xfffffffc00f09947 */ /* 0x004fea000383ffff */
[----:B------:R-:W-:Y:S05]  /*8560*/  BRA `(.L_x_448) ;  /* 0xffffffe0008c7947 */ /* 0x000fea000383ffff */
.L_x_409:
[----:B-1----:R1:W2:Y:S02]  /*8570*/  SYNCS.PHASECHK.TRANS64.TRYWAIT P1, [R11+URZ+0x30840], R21 ;  /* 0x030840150b0075a7 */ /* 0x0022a4000802017f */
[----:B--2---:R-:W-:Y:S05]  /*8580*/  @!P1 NANOSLEEP.SYNCS 0x989680 ;  /* 0x009896800000995d */ /* 0x004fea0003900000 */
[----:B------:R-:W2:Y:S02]  /*8590*/  @!P1 SYNCS.PHASECHK.TRANS64 P1, [R11+URZ+0x30840], R21 ;  /* 0x030840150b0095a7 */ /* 0x000ea4000802007f */
[----:B--2---:R-:W-:Y:S05]  /*85a0*/  @!P1 BRA `(.L_x_409) ;  /* 0xfffffffc00f09947 */ /* 0x004fea000383ffff */
[----:B------:R-:W-:Y:S05]  /*85b0*/  BRA `(.L_x_449) ;  /* 0xffffffe400f87947 */ /* 0x000fea000383ffff */
.L_x_411:
[----:B--2---:R2:W3:Y:S02]  /*85c0*/  SYNCS.PHASECHK.TRANS64.TRYWAIT P1, [R11+URZ+0x30828], R21 ;  /* 0x030828150b0075a7 */ /* 0x0044e4000802017f */
[----:B---3--:R-:W-:Y:S05]  /*85d0*/  @!P1 NANOSLEEP.SYNCS 0x989680 ;  /* 0x009896800000995d */ /* 0x008fea0003900000 */
[----:B------:R-:W3:Y:S02]  /*85e0*/  @!P1 SYNCS.PHASECHK.TRANS64 P1, [R11+URZ+0x30828], R21 ;  /* 0x030828150b0095a7 */ /* 0x000ee4000802007f */
[----:B---3--:R-:W-:Y:S05]  /*85f0*/  @!P1 BRA `(.L_x_411) ;  /* 0xfffffffc00f09947 */ /* 0x008fea000383ffff */
[----:B------:R-:W-:Y:S05]  /*8600*/  BRA `(.L_x_450) ;  /* 0xffffffe8008c7947 */ /* 0x000fea000383ffff */
.L_x_413:
[----:B---3--:R3:W4:Y:S02]  /*8610*/  SYNCS.PHASECHK.TRANS64.TRYWAIT P1, [R11+URZ+0x30848], R21 ;  /* 0x030848150b0075a7 */ /* 0x008724000802017f */
[----:B----4-:R-:W-:Y:S05]  /*8620*/  @!P1 NANOSLEEP.SYNCS 0x989680 ;  /* 0x009896800000995d */ /* 0x010fea0003900000 */
[----:B------:R-:W4:Y:S02]  /*8630*/  @!P1 SYNCS.PHASECHK.TRANS64 P1, [R11+URZ+0x30848], R21 ;  /* 0x030848150b0095a7 */ /* 0x000f24000802007f */
[----:B----4-:R-:W-:Y:S05]  /*8640*/  @!P1 BRA `(.L_x_413) ;  /* 0xfffffffc00f09947 */ /* 0x010fea000383ffff */
[----:B------:R-:W-:Y:S05]  /*8650*/  BRA `(.L_x_451) ;  /* 0xffffffe800fc7947 */ /* 0x000fea000383ffff */
.L_x_415:
[----:B------:R-:W-:-:S07]  /*8660*/  SHF.L.U32 R4, R9, 0x1f, RZ ;  /* 0x0000001f09047819 */ /* 0x000fce00000006ff */
.L_x_452:
[----:B-1----:R1:W2:Y:S02]  /*8670*/  SYNCS.PHASECHK.TRANS64.TRYWAIT P1, [R11+URZ+0x30820], R4 ;  /* 0x030820040b0075a7 */ /* 0x0022a4000802017f */
[----:B--2---:R-:W-:Y:S05]  /*8680*/  @!P1 NANOSLEEP.SYNCS 0x989680 ;  /* 0x009896800000995d */ /* 0x004fea0003900000 */
[----:B------:R-:W2:Y:S02]  /*8690*/  @!P1 SYNCS.PHASECHK.TRANS64 P1, [R11+URZ+0x30820], R4 ;  /* 0x030820040b0095a7 */ /* 0x000ea4000802007f */
[----:B--2---:R-:W-:Y:S05]  /*86a0*/  @!P1 BRA `(.L_x_452) ;  /* 0xfffffffc00f09947 */ /* 0x004fea000383ffff */
[----:B------:R-:W-:Y:S05]  /*86b0*/  BRA `(.L_x_453) ;  /* 0xffffffec00847947 */ /* 0x000fea000383ffff */
.L_x_418:
[----:B---3--:R3:W4:Y:S02]  /*86c0*/  SYNCS.PHASECHK.TRANS64.TRYWAIT P1, [R11+URZ+0x30840], R12 ;  /* 0x0308400c0b0075a7 */ /* 0x008724000802017f */
[----:B----4-:R-:W-:Y:S05]  /*86d0*/  @!P1 NANOSLEEP.SYNCS 0x989680 ;  /* 0x009896800000995d */ /* 0x010fea0003900000 */
[----:B------:R-:W4:Y:S02]  /*86e0*/  @!P1 SYNCS.PHASECHK.TRANS64 P1, [R11+URZ+0x30840], R12 ;  /* 0x0308400c0b0095a7 */ /* 0x000f24000802007f */
[----:B----4-:R-:W-:Y:S05]  /*86f0*/  @!P1 BRA `(.L_x_418) ;  /* 0xfffffffc00f09947 */ /* 0x010fea000383ffff */
[----:B------:R-:W-:Y:S05]  /*8700*/  BRA `(.L_x_454) ;  /* 0xfffffff000107947 */ /* 0x000fea000383ffff */
.L_x_420:
[----:B-1----:R1:W2:Y:S02]  /*8710*/  SYNCS.PHASECHK.TRANS64.TRYWAIT P1, [R11+URZ+0x30828], R12 ;  /* 0x0308280c0b0075a7 */ /* 0x0022a4000802017f */
[----:B--2---:R-:W-:Y:S05]  /*8720*/  @!P1 NANOSLEEP.SYNCS 0x989680 ;  /* 0x009896800000995d */ /* 0x004fea0003900000 */
[----:B------:R-:W2:Y:S02]  /*8730*/  @!P1 SYNCS.PHASECHK.TRANS64 P1, [R11+URZ+0x30828], R12 ;  /* 0x0308280c0b0095a7 */ /* 0x000ea4000802007f */
[----:B--2---:R-:W-:Y:S05]  /*8740*/  @!P1 BRA `(.L_x_420) ;  /* 0xfffffffc00f09947 */ /* 0x004fea000383ffff */
[----:B------:R-:W-:Y:S05]  /*8750*/  BRA `(.L_x_455) ;  /* 0xfffffff000987947 */ /* 0x000fea000383ffff */
.L_x_422:
[----:B-1----:R1:W2:Y:S02]  /*8760*/  SYNCS.PHASECHK.TRANS64.TRYWAIT P0, [R4+URZ+0x30840], R3 ;  /* 0x03084003040075a7 */ /* 0x0022a4000800017f */
[----:B--2---:R-:W-:Y:S05]  /*8770*/  @!P0 NANOSLEEP.SYNCS 0x989680 ;  /* 0x009896800000895d */ /* 0x004fea0003900000 */
[----:B------:R-:W2:Y:S02]  /*8780*/  @!P0 SYNCS.PHASECHK.TRANS64 P0, [R4+URZ+0x30840], R3 ;  /* 0x03084003040085a7 */ /* 0x000ea4000800007f */
[----:B--2---:R-:W-:Y:S05]  /*8790*/  @!P0 BRA `(.L_x_422) ;  /* 0xfffffffc00f08947 */ /* 0x004fea000383ffff */
[----:B------:R-:W-:Y:S05]  /*87a0*/  BRA `(.L_x_456) ;  /* 0xfffffff400207947 */ /* 0x000fea000383ffff */
.L_x_424:
[----:B------:R-:W-:Y:S01]  /*87b0*/  BSSY B0, `(.L_x_457) ;  /* 0x0000006000007945 */ /* 0x000fe20003800000 */
[----:B------:R-:W-:-:S07]  /*87c0*/  IMAD.MOV.U32 R15, RZ, RZ, -0x1 ;  /* 0xffffffffff0f7424 */ /* 0x000fce00078e00ff */
[----:B------:R-:W-:Y:S05]  /*87d0*/  WARPSYNC.COLLECTIVE R15, `(.L_x_458) ;  /* 0x000000000f0c7348 */ /* 0x000fea0003c00000 */
[----:B------:R-:W-:Y:S02]  /*87e0*/  ELECT P6, UR62, PT ;  /* 0x00000000003e782f */ /* 0x000fe400038c0000 */
[----:B------:R-:W-:Y:S01]  /*87f0*/  MOV R14, UR62 ;  /* 0x0000003e000e7c02 */ /* 0x000fe20008000f00 */
[----:B------:R-:W-:Y:S10]  /*8800*/  ENDCOLLECTIVE ;  /* 0x000000000000791b */ /* 0x000ff40003800000 */
.L_x_458:
[----:B------:R-:W-:Y:S05]  /*8810*/  BSYNC B0 ;  /* 0x0000000000007941 */ /* 0x000fea0003800000 */
.L_x_457:
[----:B------:R-:W-:Y:S01]  /*8820*/  PLOP3.LUT P0, PT, P6, PT, PT, 0x80, 0x0 ;  /* 0x000000000000781c */ /* 0x000fe2000370f070 */
[----:B------:R-:W-:-:S12]  /*8830*/  BRA `(.L_x_459) ;  /* 0xfffffff400c87947 */ /* 0x000fd8000383ffff */
.L_x_426:
[----:B-1----:R1:W2:Y:S02]  /*8840*/  SYNCS.PHASECHK.TRANS64.TRYWAIT P1, [R6+URZ], R5 ;  /* 0x00000005060075a7 */ /* 0x0022a4000802017f */
[----:B--2---:R-:W-:Y:S05]  /*8850*/  @!P1 NANOSLEEP.SYNCS 0x989680 ;  /* 0x009896800000995d */ /* 0x004fea0003900000 */
[----:B------:R-:W2:Y:S02]  /*8860*/  @!P1 SYNCS.PHASECHK.TRANS64 P1, [R6+URZ], R5 ;  /* 0x00000005060095a7 */ /* 0x000ea4000802007f */
[----:B--2---:R-:W-:Y:S05]  /*8870*/  @!P1 BRA `(.L_x_426) ;  /* 0xfffffffc00f09947 */ /* 0x004fea000383ffff */
[----:B------:R-:W-:Y:S05]  /*8880*/  BRA `(.L_x_460) ;  /* 0xfffffff800047947 */ /* 0x000fea000383ffff */
.L_x_427:
[----:B--2---:R2:W3:Y:S02]  /*8890*/  SYNCS.PHASECHK.TRANS64.TRYWAIT P1, [R3+URZ], R2 ;  /* 0x00000002030075a7 */ /* 0x0044e4000802017f */
[----:B---3--:R-:W-:Y:S05]  /*88a0*/  @!P1 NANOSLEEP.SYNCS 0x989680 ;  /* 0x009896800000995d */ /* 0x008fea0003900000 */
[----:B------:R-:W3:Y:S02]  /*88b0*/  @!P1 SYNCS.PHASECHK.TRANS64 P1, [R3+URZ], R2 ;  /* 0x00000002030095a7 */ /* 0x000ee4000802007f */
[----:B---3--:R-:W-:Y:S05]  /*88c0*/  @!P1 BRA `(.L_x_427) ;  /* 0xfffffffc00f09947 */ /* 0x008fea000383ffff */
[----:B------:R-:W-:Y:S05]  /*88d0*/  BRA `(.L_x_461) ;  /* 0xfffffff400f87947 */ /* 0x000fea000383ffff */
.L_x_429:
[----:B--2---:R2:W3:Y:S02]  /*88e0*/  SYNCS.PHASECHK.TRANS64.TRYWAIT P0, [R0+URZ], R5 ;  /* 0x00000005000075a7 */ /* 0x0044e4000800017f */
[----:B---3--:R-:W-:Y:S05]  /*88f0*/  @!P0 NANOSLEEP.SYNCS 0x989680 ;  /* 0x009896800000895d */ /* 0x008fea0003900000 */
[----:B------:R-:W3:Y:S02]  /*8900*/  @!P0 SYNCS.PHASECHK.TRANS64 P0, [R0+URZ], R5 ;  /* 0x00000005000085a7 */ /* 0x000ee4000800007f */
[----:B---3--:R-:W-:Y:S05]  /*8910*/  @!P0 BRA `(.L_x_429) ;  /* 0xfffffffc00f08947 */ /* 0x008fea000383ffff */
[----:B------:R-:W-:Y:S05]  /*8920*/  BRA `(.L_x_462) ;  /* 0xfffffff400fc7947 */ /* 0x000fea000383ffff */
.L_x_463:
        /* <DEDUP_REMOVED lines=13> */
.L_x_7293:


//--------------------- .text._ZN7cutlass13device_kernelIN5flash11enable_sm90INS1_16FlashAttnBwdSm90INS1_25CollectiveMainloopBwdSm90ILi2ELi2ELi2EN4cute5tupleIJNS5_1CILi1EEES8_S8_EEENS6_IJNS7_ILi64EEENS7_ILi128EEESB_EEENS_10bfloat16_tEfNS_4arch4Sm90ELb0ELb0ELb1ELb1ELb0ELb1ELb0ELb0ELi2ELi1ELi2ELi1ELb0EEENS1_21CollectiveEpilogueBwdISC_SD_SF_Li256ELb1ELb0ELi1EEENS1_19SingleTileSchedulerILb1ELb0ELb0ELi128EEEEEEEEEvNT_6ParamsE --------------------------
	.section	.text._ZN7cutlass13device_kernelIN5flash11enable_sm90INS1_16FlashAttnBwdSm90INS1_25CollectiveMainloopBwdSm90ILi2ELi2ELi2EN4cute5tupleIJNS5_1CILi1EEES8_S8_EEENS6_IJNS7_ILi64EEENS7_ILi128EEESB_EEENS_10bfloat16_tEfNS_4arch4Sm90ELb0ELb0ELb1ELb1ELb0ELb1ELb0ELb0ELi2ELi1ELi2ELi1ELb0EEENS1_21CollectiveEpilogueBwdISC_SD_SF_Li256ELb1ELb0ELi1EEENS1_19SingleTileSchedulerILb1ELb0ELb0ELi128EEEEEEEEEvNT_6ParamsE,"ax",@progbits
	.align	128
.text._ZN7cutlass13device_kernelIN5flash11enable_sm90INS1_16FlashAttnBwdSm90INS1_25CollectiveMainloopBwdSm90ILi2ELi2ELi2EN4cute5tupleIJNS5_1CILi1EEES8_S8_EEENS6_IJNS7_ILi64EEENS7_ILi128EEESB_EEENS_10bfloat16_tEfNS_4arch4Sm90ELb0ELb0ELb1ELb1ELb0ELb1ELb0ELb0ELi2ELi1ELi2ELi1ELb0EEENS1_21CollectiveEpilogueBwdISC_SD_SF_Li256ELb1ELb0ELi1EEENS1_19SingleTileSchedulerILb1ELb0ELb0ELi128EEEEEEEEEvNT_6ParamsE:
        .type           _ZN7cutlass13device_kernelIN5flash11enable_sm90INS1_16FlashAttnBwdSm90INS1_25CollectiveMainloopBwdSm90ILi2ELi2ELi2EN4cute5tupleIJNS5_1CILi1EEES8_S8_EEENS6_IJNS7_ILi64EEENS7_ILi128EEESB_EEENS_10bfloat16_tEfNS_4arch4Sm90ELb0ELb0ELb1ELb1ELb0ELb1ELb0ELb0ELi2ELi1ELi2ELi1ELb0EEENS1_21CollectiveEpilogueBwdISC_SD_SF_Li256ELb1ELb0ELi1EEENS1_19SingleTileSchedulerILb1ELb0ELb0ELi128EEEEEEEEEvNT_6ParamsE,@function
        .size           _ZN7cutlass13device_kernelIN5flash11enable_sm90INS1_16FlashAttnBwdSm90INS1_25CollectiveMainloopBwdSm90ILi2ELi2ELi2EN4cute5tupleIJNS5_1CILi1EEES8_S8_EEENS6_IJNS7_ILi64EEENS7_ILi128EEESB_EEENS_10bfloat16_tEfNS_4arch4Sm90ELb0ELb0ELb1ELb1ELb0ELb1ELb0ELb0ELi2ELi1ELi2ELi1ELb0EEENS1_21CollectiveEpilogueBwdISC_SD_SF_Li256ELb1ELb0ELi1EEENS1_19SingleTileSchedulerILb1ELb0ELb0ELi128EEEEEEEEEvNT_6ParamsE,(.L_x_7294 - _ZN7cutlass13device_kernelIN5flash11enable_sm90INS1_16FlashAttnBwdSm90INS1_25CollectiveMainloopBwdSm90ILi2ELi2ELi2EN4cute5tupleIJNS5_1CILi1EEES8_S8_EEENS6_IJNS7_ILi64EEENS7_ILi128EEESB_EEENS_10bfloat16_tEfNS_4arch4Sm90ELb0ELb0ELb1ELb1ELb0ELb1ELb0ELb0ELi2ELi1ELi2ELi1ELb0EEENS1_21CollectiveEpilogueBwdISC_SD_SF_Li256ELb1ELb0ELi1EEENS1_19SingleTileSchedulerILb1ELb0ELb0ELi128EEEEEEEEEvNT_6ParamsE)
        .other          _ZN7cutlass13device_kernelIN5flash11enable_sm90INS1_16FlashAttnBwdSm90INS1_25CollectiveMainloopBwdSm90ILi2ELi2ELi2EN4cute5tupleIJNS5_1CILi1EEES8_S8_EEENS6_IJNS7_ILi64EEENS7_ILi128EEESB_EEENS_10bfloat16_tEfNS_4arch4Sm90ELb0ELb0ELb1ELb1ELb0ELb1ELb0ELb0ELi2ELi1ELi2ELi1ELb0EEENS1_21CollectiveEpilogueBwdISC_SD_SF_Li256ELb1ELb0ELi1EEENS1_19SingleTileSchedulerILb1ELb0ELb0ELi128EEEEEEEEEvNT_6ParamsE,@"STO_CUDA_ENTRY STV_DEFAULT"
_ZN7cutlass13device_kernelIN5flash11enable_sm90INS1_16FlashAttnBwdSm90INS1_25CollectiveMainloopBwdSm90ILi2ELi2ELi2EN4cute5tupleIJNS5_1CILi1EEES8_S8_EEENS6_IJNS7_ILi64EEENS7_ILi128EEESB_EEENS_10bfloat16_tEfNS_4arch4Sm90ELb0ELb0ELb1ELb1ELb0ELb1ELb0ELb0ELi2ELi1ELi2ELi1ELb0EEENS1_21CollectiveEpilogueBwdISC_SD_SF_Li256ELb1ELb0ELi1EEENS1_19SingleTileSchedulerILb1ELb0ELb0ELi128EEEEEEEEEvNT_6ParamsE:
[----:B------:R-:W1:Y:S02]  /*0000*/  LDC R1, c[0x0][0x28] ;  /* 0x00000a00ff017b82 */ /* 0x000e640000000800 */
[----:B-1----:R-:W-:Y:S01]  /*0010*/  VIADD R1, R1, 0xfffffff8 ;  /* 0xfffffff801017836 */ /* 0x002fe20000000000 */
[----:B------:R-:W1:Y:S01]  /*0020*/  S2R R3, SR_TID.X ;  /* 0x0000000000037919 */ /* 0x000e620000002100 */
[----:B------:R-:W-:Y:S01]  /*0030*/  ELECT P0, URZ, PT ;  /* 0x00000000003f782f */ /* 0x000fe20003800000 */
[----:B------:R-:W-:Y:S01]  /*0040*/  BSSY B0, `(.L_x_464) ;  /* 0x0000013000007945 */ /* 0x000fe20003800000 */
[----:B-1----:R-:W-:-:S05]  /*0050*/  SHF.R.U32.HI R0, RZ, 0x5, R3 ;  /* 0x00000005ff007819 */ /* 0x002fca0000011603 */
[----:B------:R-:W1:Y:S02]  /*0060*/  SHFL.IDX PT, R2, R0, RZ, 0x1f ;  /* 0x00001fff00027589 */ /* 0x000e6400000e0000 */
[----:B-1----:R-:W-:-:S13]  /*0070*/  ISETP.EQ.AND P0, PT, R2, RZ, P0 ;  /* 0x000000ff0200720c */ /* 0x002fda0000702270 */
[----:B------:R-:W-:Y:S05]  /*0080*/  @!P0 BRA `(.L_x_465) ;  /* 0x0000000000388947 */ /* 0x000fea0003800000 */
        /* <DEDUP_REMOVED lines=14> */
.L_x_465:
[----:B------:R-:W-:Y:S05]  /*0170*/  BSYNC B0 ;  /* 0x0000000000007941 */ /* 0x000fea0003800000 */
.L_x_464:
        /* <DEDUP_REMOVED lines=34> */
.L_x_466:
        /* <DEDUP_REMOVED lines=22> */
.L_x_467:
[----:B---3--:R-:W-:Y:S01]  /*0500*/  ISETP.NE.AND P0, PT, R2, RZ, PT ;  /* 0x000000ff0200720c */ /* 0x008fe20003f05270 */
[----:B------:R-:W-:Y:S01]  /*0510*/  IMAD.MOV.U32 R2, RZ, RZ, 0x1 ;  /* 0x00000001ff027424 */ /* 0x000fe200078e00ff */
[----:B------:R-:W-:Y:S01]  /*0520*/  NOP ;  /* 0x0000000000007918 */ /* 0x000fe20000000000 */
[----:B------:R-:W-:Y:S01]  /*0530*/  ULDC.64 UR38, c[0x0][0x208] ;  /* 0x0000820000267ab9 */ /* 0x000fe20000000a00 */
[----:B------:R-:W-:Y:S02]  /*0540*/  BSSY B6, `(.L_x_468) ;  /* 0x0000a9c000067945 */ /* 0x000fe40003800000 */
[----:B------:R-:W-:-:S05]  /*0550*/  SEL R2, R2, 0x2, !P0 ;  /* 0x0000000202027807 */ /* 0x000fca0004000000 */
[----:B------:R3:W-:Y:S01]  /*0560*/  STL [R1], R2 ;  /* 0x0000000201007387 */ /* 0x0007e20000100800 */
[----:B-12-4-:R-:W-:Y:S06]  /*0570*/  BAR.SYNC.DEFER_BLOCKING 0x0 ;  /* 0x0000000000007b1d */ /* 0x016fec0000010000 */
[----:B------:R-:W-:Y:S05]  /*0580*/  @!P0 BRA `(.L_x_469) ;  /* 0x0000007400d48947 */ /* 0x000fea0003800000 */
.L_x_470:
[----:B------:R-:W-:-:S08]  /*0590*/  NOP ;  /* 0x0000000000007918 */ /* 0x000fd00000000000 */
[----:B------:R-:W1:Y:S02]  /*05a0*/  USETMAXREG.TRY_ALLOC.CTAPOOL UP0, 0xf0 ;  /* 0x000000f0000079c8 */ /* 0x000e640008000600 */
[----:B-1----:R-:W-:-:S13]  /*05b0*/  PLOP3.LUT P0, PT, PT, PT, UP0, 0x80, 0x0 ;  /* 0x000000000000781c */ /* 0x002fda0003f0f008 */
[----:B------:R-:W-:Y:S05]  /*05c0*/  @!P0 BRA `(.L_x_470) ;  /* 0xfffffffc00f08947 */ /* 0x000fea000383ffff */
[----:B------:R-:W-:Y:S01]  /*05d0*/  LOP3.LUT R0, R0, 0x3, RZ, 0xc0, !PT ;  /* 0x0000000300007812 */ /* 0x000fe200078ec0ff */
[----:B---3--:R-:W1:Y:S01]  /*05e0*/  S2R R2, SR_TID.X ;  /* 0x0000000000027919 */ /* 0x008e620000002100 */
[----:B------:R-:W-:Y:S01]  /*05f0*/  ULDC.64 UR4, c[0x0][0x8d8] ;  /* 0x0002360000047ab9 */ /* 0x000fe20000000a00 */
[----:B------:R-:W2:Y:S03]  /*0600*/  S2R R7, SR_CTAID.Z ;  /* 0x0000000000077919 */ /* 0x000ea60000002700 */
[----:B------:R-:W3:Y:S02]  /*0610*/  SHFL.IDX PT, R0, R0, RZ, 0x1f ;  /* 0x00001fff00007589 */ /* 0x000ee400000e0000 */
[----:B---3--:R-:W-:Y:S02]  /*0620*/  ISETP.NE.AND P0, PT, R0, RZ, PT ;  /* 0x000000ff0000720c */ /* 0x008fe40003f05270 */
[----:B-1----:R-:W-:-:S11]  /*0630*/  SHF.R.U32.HI R2, RZ, 0x7, R2 ;  /* 0x00000007ff027819 */ /* 0x002fd60000011602 */
[----:B------:R-:W-:-:S05]  /*0640*/  @!P0 VIADD R2, R2, 0x9 ;  /* 0x0000000902028836 */ /* 0x000fca0000000000 */
[----:B------:R1:W-:Y:S06]  /*0650*/  @!P0 BAR.ARV R2, 0xa0 ;  /* 0x000280020000851d */ /* 0x0003ec0000002000 */
[----:B------:R-:W-:-:S04]  /*0660*/  ISETP.NE.U32.AND P0, PT, RZ, UR4, PT ;  /* 0x00000004ff007c0c */ /* 0x000fc8000bf05070 */
[----:B------:R-:W-:-:S13]  /*0670*/  ISETP.NE.AND.EX P0, PT, RZ, UR5, PT, P0 ;  /* 0x00000005ff007c0c */ /* 0x000fda000bf05300 */
[----:B-12---:R-:W-:Y:S05]  /*0680*/  @!P0 BRA `(.L_x_471) ;  /* 0x0000000000108947 */ /* 0x006fea0003800000 */
[----:B------:R-:W1:Y:S02]  /*0690*/  LDC.64 R2, c[0x0][0x8d8] ;  /* 0x00023600ff027b82 */ /* 0x000e640000000a00 */
[----:B-1----:R-:W-:-:S05]  /*06a0*/  IMAD.WIDE R2, R7, 0x4, R2 ;  /* 0x0000000407027825 */ /* 0x002fca00078e0202 */
[----:B------:R1:W5:Y:S01]  /*06b0*/  LDG.E R0, desc[UR38][R2.64] ;  /* 0x0000002602007981 */ /* 0x000362000c1e1900 */
[----:B------:R-:W-:Y:S05]  /*06c0*/  BRA `(.L_x_472) ;  /* 0x00000000002c7947 */ /* 0x000fea0003800000 */
.L_x_471:
[----:B------:R-:W-:Y:S02]  /*06d0*/  ULDC.64 UR4, c[0x0][0x8d0] ;  /* 0x0002340000047ab9 */ /* 0x000fe40000000a00 */
[----:B------:R-:W-:-:S04]  /*06e0*/  ISETP.NE.U32.AND P0, PT, RZ, UR4, PT ;  /* 0x00000004ff007c0c */ /* 0x000fc8000bf05070 */
[----:B------:R-:W-:-:S13]  /*06f0*/  ISETP.NE.AND.EX P0, PT, RZ, UR5, PT, P0 ;  /* 0x00000005ff007c0c */ /* 0x000fda000bf05300 */
[----:B------:R-:W-:Y:S05]  /*0700*/  @!P0 BRA `(.L_x_473) ;  /* 0x0000000000188947 */ /* 0x000fea0003800000 */
[----:B------:R-:W1:Y:S02]  /*0710*/  LDC.64 R2, c[0x0][0x8d0] ;  /* 0x00023400ff027b82 */ /* 0x000e640000000a00 */
[----:B-1----:R-:W-:-:S05]  /*0720*/  IMAD.WIDE R2, R7, 0x4, R2 ;  /* 0x0000000407027825 */ /* 0x002fca00078e0202 */
[----:B------:R-:W2:Y:S04]  /*0730*/  LDG.E R0, desc[UR38][R2.64] ;  /* 0x0000002602007981 */ /* 0x000ea8000c1e1900 */
[----:B------:R-:W2:Y:S02]  /*0740*/  LDG.E R5, desc[UR38][R2.64+0x4] ;  /* 0x0000042602057981 */ /* 0x000ea4000c1e1900 */
[----:B--2---:R-:W-:Y:S01]  /*0750*/  IMAD.IADD R0, R5, 0x1, -R0 ;  /* 0x0000000105007824 */ /* 0x004fe200078e0a00 */
[----:B------:R-:W-:Y:S06]  /*0760*/  BRA `(.L_x_472) ;  /* 0x0000000000047947 */ /* 0x000fec0003800000 */
.L_x_473:
[----:B------:R-:W2:Y:S02]  /*0770*/  LDC R0, c[0x0][0x8bc] ;  /* 0x00022f00ff007b82 */ /* 0x000ea40000000800 */
.L_x_472:
[----:B------:R-:W3:Y:S02]  /*0780*/  S2R R17, SR_CTAID.X ;  /* 0x0000000000117919 */ /* 0x000ee40000002500 */
[----:B---3--:R-:W-:-:S05]  /*0790*/  IMAD.SHL.U32 R17, R17, 0x80, RZ ;  /* 0x0000008011117824 */ /* 0x008fca00078e00ff */
[----:B--2--5:R-:W-:-:S04]  /*07a0*/  ISETP.GE.AND P0, PT, R17, R0, PT ;  /* 0x000000001100720c */ /* 0x024fc80003f06270 */
[----:B------:R-:W-:-:S04]  /*07b0*/  SEL R228, R7, 0xffffffff, !P0 ;  /* 0xffffffff07e47807 */ /* 0x000fc80004000000 */
[----:B------:R-:W-:-:S13]  /*07c0*/  ISETP.GE.AND P0, PT, R228, RZ, PT ;  /* 0x000000ffe400720c */ /* 0x000fda0003f06270 */
[----:B------:R-:W-:Y:S05]  /*07d0*/  @!P0 BRA `(.L_x_474) ;  /* 0x000000a400c88947 */ /* 0x000fea0003800000 */
[----:B------:R-:W-:Y:S02]  /*07e0*/  ULDC.64 UR4, c[0x0][0x780] ;  /* 0x0001e00000047ab9 */ /* 0x000fe40000000a00 */
[----:B------:R-:W-:Y:S01]  /*07f0*/  ISETP.NE.U32.AND P0, PT, RZ, UR4, PT ;  /* 0x00000004ff007c0c */ /* 0x000fe2000bf05070 */
[----:B------:R-:W-:Y:S02]  /*0800*/  ULDC UR4, c[0x0][0x290] ;  /* 0x0000a40000047ab9 */ /* 0x000fe40000000800 */
[----:B------:R-:W-:Y:S01]  /*0810*/  IMAD.U32 R18, RZ, RZ, UR4 ;  /* 0x00000004ff127e24 */ /* 0x000fe2000f8e00ff */
[----:B------:R-:W-:-:S13]  /*0820*/  ISETP.NE.AND.EX P0, PT, RZ, UR5, PT, P0 ;  /* 0x00000005ff007c0c */ /* 0x000fda000bf05300 */
[----:B------:R-:W-:Y:S05]  /*0830*/  @!P0 BRA `(.L_x_475) ;  /* 0x0000000000108947 */ /* 0x000fea0003800000 */
[----:B-1----:R-:W1:Y:S02]  /*0840*/  LDC.64 R2, c[0x0][0x780] ;  /* 0x0001e000ff027b82 */ /* 0x002e640000000a00 */
[----:B-1----:R-:W-:-:S05]  /*0850*/  IMAD.WIDE R2, R228, 0x4, R2 ;  /* 0x00000004e4027825 */ /* 0x002fca00078e0202 */
[----:B------:R1:W5:Y:S01]  /*0860*/  LDG.E R19, desc[UR38][R2.64] ;  /* 0x0000002602137981 */ /* 0x000362000c1e1900 */
[----:B------:R-:W-:Y:S05]  /*0870*/  BRA `(.L_x_476) ;  /* 0x0000000000287947 */ /* 0x000fea0003800000 */
.L_x_475:
[----:B------:R-:W-:Y:S01]  /*0880*/  ULDC.64 UR4, c[0x0][0x770] ;  /* 0x0001dc0000047ab9 */ /* 0x000fe20000000a00 */
[----:B------:R-:W2:Y:S01]  /*0890*/  LDC R19, c[0x0][0x280] ;  /* 0x0000a000ff137b82 */ /* 0x000ea20000000800 */
[----:B------:R-:W-:-:S04]  /*08a0*/  ISETP.NE.U32.AND P0, PT, RZ, UR4, PT ;  /* 0x00000004ff007c0c */ /* 0x000fc8000bf05070 */
[----:B------:R-:W-:-:S13]  /*08b0*/  ISETP.NE.AND.EX P0, PT, RZ, UR5, PT, P0 ;  /* 0x00000005ff007c0c */ /* 0x000fda000bf05300 */
[----:B------:R-:W-:Y:S05]  /*08c0*/  @!P0 BRA `(.L_x_476) ;  /* 0x0000000000148947 */ /* 0x000fea0003800000 */
[----:B-1----:R-:W1:Y:S02]  /*08d0*/  LDC.64 R2, c[0x0][0x770] ;  /* 0x0001dc00ff027b82 */ /* 0x002e640000000a00 */
[----:B-1----:R-:W-:-:S05]  /*08e0*/  IMAD.WIDE R2, R228, 0x4, R2 ;  /* 0x00000004e4027825 */ /* 0x002fca00078e0202 */
[----:B--2---:R-:W2:Y:S04]  /*08f0*/  LDG.E R19, desc[UR38][R2.64] ;  /* 0x0000002602137981 */ /* 0x004ea8000c1e1900 */
[----:B------:R-:W2:Y:S02]  /*0900*/  LDG.E R0, desc[UR38][R2.64+0x4] ;  /* 0x0000042602007981 */ /* 0x000ea4000c1e1900 */
[----:B--2---:R-:W-:-:S07]  /*0910*/  IMAD.IADD R19, R0, 0x1, -R19 ;  /* 0x0000000100137824 */ /* 0x004fce00078e0a13 */
.L_x_476:
[----:B------:R-:W-:Y:S02]  /*0920*/  ULDC.64 UR4, c[0x0][0x788] ;  /* 0x0001e20000047ab9 */ /* 0x000fe40000000a00 */
[----:B------:R-:W-:-:S04]  /*0930*/  ISETP.NE.U32.AND P0, PT, RZ, UR4, PT ;  /* 0x00000004ff007c0c */ /* 0x000fc8000bf05070 */
[----:B------:R-:W-:-:S13]  /*0940*/  ISETP.NE.AND.EX P0, PT, RZ, UR5, PT, P0 ;  /* 0x00000005ff007c0c */ /* 0x000fda000bf05300 */
[----:B------:R-:W-:Y:S05]  /*0950*/  @!P0 BRA `(.L_x_477) ;  /* 0x0000000000108947 */ /* 0x000fea0003800000 */
[----:B-1----:R-:W1:Y:S02]  /*0960*/  LDC.64 R2, c[0x0][0x788] ;  /* 0x0001e200ff027b82 */ /* 0x002e640000000a00 */
[----:B-1----:R-:W-:-:S05]  /*0970*/  IMAD.WIDE R2, R228, 0x4, R2 ;  /* 0x00000004e4027825 */ /* 0x002fca00078e0202 */
[----:B------:R1:W5:Y:S01]  /*0980*/  LDG.E R18, desc[UR38][R2.64] ;  /* 0x0000002602127981 */ /* 0x000362000c1e1900 */
[----:B------:R-:W-:Y:S05]  /*0990*/  BRA `(.L_x_478) ;  /* 0x0000000000247947 */ /* 0x000fea0003800000 */
.L_x_477:
[----:B------:R-:W-:Y:S02]  /*09a0*/  ULDC.64 UR4, c[0x0][0x778] ;  /* 0x0001de0000047ab9 */ /* 0x000fe40000000a00 */
[----:B------:R-:W-:-:S04]  /*09b0*/  ISETP.NE.U32.AND P0, PT, RZ, UR4, PT ;  /* 0x00000004ff007c0c */ /* 0x000fc8000bf05070 */
[----:B------:R-:W-:-:S13]  /*09c0*/  ISETP.NE.AND.EX P0, PT, RZ, UR5, PT, P0 ;  /* 0x00000005ff007c0c */ /* 0x000fda000bf05300 */
[----:B------:R-:W-:Y:S05]  /*09d0*/  @!P0 BRA `(.L_x_478) ;  /* 0x0000000000148947 */ /* 0x000fea0003800000 */
[----:B-1----:R-:W1:Y:S02]  /*09e0*/  LDC.64 R2, c[0x0][0x778] ;  /* 0x0001de00ff027b82 */ /* 0x002e640000000a00 */
[----:B-1----:R-:W-:-:S05]  /*09f0*/  IMAD.WIDE R2, R228, 0x4, R2 ;  /* 0x00000004e4027825 */ /* 0x002fca00078e0202 */
[----:B------:R-:W3:Y:S04]  /*0a00*/  LDG.E R18, desc[UR38][R2.64] ;  /* 0x0000002602127981 */ /* 0x000ee8000c1e1900 */
[----:B------:R-:W3:Y:S02]  /*0a10*/  LDG.E R5, desc[UR38][R2.64+0x4] ;  /* 0x0000042602057981 */ /* 0x000ee4000c1e1900 */
[----:B---3--:R-:W-:-:S07]  /*0a20*/  IMAD.IADD R18, R5, 0x1, -R18 ;  /* 0x0000000105127824 */ /* 0x008fce00078e0a12 */
.L_x_478:
[----:B--2--5:R-:W-:Y:S02]  /*0a30*/  ISETP.GE.AND P1, PT, R19, 0x1, PT ;  /* 0x000000011300780c */ /* 0x024fe40003f26270 */
[----:B------:R-:W-:Y:S02]  /*0a40*/  CS2R R86, SRZ ;  /* 0x0000000000567805 */ /* 0x000fe4000001ff00 */
[----:B------:R-:W-:Y:S02]  /*0a50*/  PLOP3.LUT P0, PT, PT, PT, PT, 0x80, 0x0 ;  /* 0x000000000000781c */ /* 0x000fe40003f0f070 */
        /* <DEDUP_REMOVED lines=23> */
[----:B------:R-:W-:Y:S01]  /*0bd0*/  IMAD.MOV.U32 R14, RZ, RZ, RZ ;  /* 0x000000ffff0e7224 */ /* 0x000fe200078e00ff */
[----:B------:R-:W-:Y:S02]  /*0be0*/  CS2R R10, SRZ ;  /* 0x00000000000a7805 */ /* 0x000fe4000001ff00 */
[----:B------:R-:W-:Y:S01]  /*0bf0*/  CS2R R36, SRZ ;  /* 0x0000000000247805 */ /* 0x000fe2000001ff00 */
[----:B------:R-:W-:Y:S01]  /*0c00*/  IMAD.MOV.U32 R12, RZ, RZ, RZ ;  /* 0x000000ffff0c7224 */ /* 0x000fe200078e00ff */
[----:B------:R-:W-:Y:S02]  /*0c10*/  CS2R R8, SRZ ;  /* 0x0000000000087805 */ /* 0x000fe4000001ff00 */
[----:B------:R-:W-:-:S02]  /*0c20*/  CS2R R32, SRZ ;  /* 0x0000000000207805 */ /* 0x000fc4000001ff00 */
[----:B------:R-:W-:Y:S01]  /*0c30*/  CS2R R6, SRZ ;  /* 0x0000000000067805 */ /* 0x000fe2000001ff00 */
[----:B------:R-:W-:Y:S01]  /*0c40*/  IMAD.MOV.U32 R29, RZ, RZ, RZ ;  /* 0x000000ffff1d7224 */ /* 0x000fe200078e00ff */
[----:B------:R-:W-:Y:S01]  /*0c50*/  CS2R R4, SRZ ;  /* 0x0000000000047805 */ /* 0x000fe2000001ff00 */
[----:B------:R-:W-:Y:S01]  /*0c60*/  IMAD.MOV.U32 R25, RZ, RZ, RZ ;  /* 0x000000ffff197224 */ /* 0x000fe200078e00ff */
        /* <DEDUP_REMOVED lines=31> */
[----:B------:R-:W-:Y:S01]  /*0e60*/  CS2R R88, SRZ ;  /* 0x0000000000587805 */ /* 0x000fe2000001ff00 */
[----:B------:R-:W-:Y:S06]  /*0e70*/  @!P1 BRA `(.L_x_479) ;  /* 0x00000038006c9947 */ /* 0x000fec0003800000 */
[----:B------:R-:W-:Y:S01]  /*0e80*/  MOV R0, RZ ;  /* 0x000000ff00007202 */ /* 0x000fe20000000f00 */
[----:B------:R-:W-:Y:S01]  /*0e90*/  ULDC UR36, c[0x0][0x75c] ;  /* 0x0001d70000247ab9 */ /* 0x000fe20000000800 */
[----:B------:R-:W-:Y:S02]  /*0ea0*/  ULDC UR37, c[0x0][0x744] ;  /* 0x0001d10000257ab9 */ /* 0x000fe40000000800 */
[----:B------:R-:W-:-:S13]  /*0eb0*/  LOP3.LUT P0, RZ, R0, 0x3ff, RZ, 0xc0, !PT ;  /* 0x000003ff00ff7812 */ /* 0x000fda000780c0ff */
[----:B------:R-:W-:Y:S05]  /*0ec0*/  @!P0 BRA `(.L_x_480) ;  /* 0x00000000007c8947 */ /* 0x000fea0003800000 */
[----:B-1----:R-:W-:Y:S01]  /*0ed0*/  MOV R2, 0x0 ;  /* 0x0000000000027802 */ /* 0x002fe20000000f00 */
        /* <DEDUP_REMOVED lines=15> */
.L_x_481:
        /* <DEDUP_REMOVED lines=15> */
.L_x_480:
[----:B-1----:R-:W1:Y:S01]  /*10c0*/  S2R R3, SR_CgaCtaId ;  /* 0x0000000000037919 */ /* 0x002e620000008800 */
        /* <DEDUP_REMOVED lines=21> */
.L_x_483:
        /* <DEDUP_REMOVED lines=15> */
.L_x_482:
        /* <DEDUP_REMOVED lines=8> */
.L_x_619:
[----:B------:R-:W-:Y:S01]  /*1390*/  SHF.L.U32 R21, RZ, 0x1f, RZ ;  /* 0x0000001fff157819 */ /* 0x000fe200000006ff */
[----:B------:R-:W-:Y:S01]  /*13a0*/  VIADD R19, R19, 0x3f ;  /* 0x0000003f13137836 */ /* 0x000fe20000000000 */
[----:B--2---:R-:W-:Y:S01]  /*13b0*/  LEA.HI R4, R14, R14, RZ, 0x1 ;  /* 0x0000000e0e047211 */ /* 0x004fe200078f08ff */
[----:B------:R-:W-:Y:S01]  /*13c0*/  IMAD.IADD R17, R18, 0x1, -R17 ;  /* 0x0000000112117824 */ /* 0x000fe200078e0a11 */
[----:B------:R-:W2:Y:S01]  /*13d0*/  SYNCS.PHASECHK.TRANS64.TRYWAIT P0, [R16+URZ+0x30800], R21 ;  /* 0x03080015100075a7 */ /* 0x000ea2000800017f */
[----:B------:R-:W-:Y:S01]  /*13e0*/  LOP3.LUT R5, R2, 0xffffff80, RZ, 0xc0, !PT ;  /* 0xffffff8002057812 */ /* 0x000fe200078ec0ff */
[----:B------:R-:W-:Y:S01]  /*13f0*/  IMAD.SHL.U32 R2, R0, 0x40, RZ ;  /* 0x0000004000027824 */ /* 0x000fe200078e00ff */
[----:B------:R-:W-:Y:S02]  /*1400*/  LOP3.LUT R9, R4, 0xfffffffe, RZ, 0xc0, !PT ;  /* 0xfffffffe04097812 */ /* 0x000fe400078ec0ff */
[----:B------:R-:W-:Y:S01]  /*1410*/  SHF.R.S32.HI R4, RZ, 0x1f, R19 ;  /* 0x0000001fff047819 */ /* 0x000fe20000011413 */
[----:B------:R-:W-:Y:S01]  /*1420*/  IMAD.IADD R5, R0, 0x1, -R5 ;  /* 0x0000000100057824 */ /* 0x000fe200078e0a05 */
[----:B------:R-:W-:Y:S01]  /*1430*/  LEA.HI R7, R3, R0, RZ, 0x4 ;  /* 0x0000000003077211 */ /* 0x000fe200078f20ff */
[----:B------:R-:W-:Y:S01]  /*1440*/  IMAD.IADD R9, R14, 0x1, -R9 ;  /* 0x000000010e097824 */ /* 0x000fe200078e0a09 */
[----:B------:R-:W-:-:S02]  /*1450*/  LEA.HI R10, R4, R19, RZ, 0x6 ;  /* 0x00000013040a7211 */ /* 0x000fc400078f30ff */
[CC--:B------:R-:W-:Y:S02]  /*1460*/  LEA.HI R4, R3.reuse, R0.reuse, RZ, 0x5 ;  /* 0x0000000003047211 */ /* 0x0c0fe400078f28ff */
[----:B------:R-:W-:Y:S02]  /*1470*/  LEA.HI R11, R3, R0, RZ, 0x3 ;  /* 0x00000000030b7211 */ /* 0x000fe400078f18ff */
[----:B------:R-:W-:Y:S02]  /*1480*/  SHF.R.S32.HI R4, RZ, 0x5, R4 ;  /* 0x00000005ff047819 */ /* 0x000fe40000011404 */
[----:B------:R-:W-:Y:S02]  /*1490*/  SHF.R.S32.HI R12, RZ, 0x4, R7 ;  /* 0x00000004ff0c7819 */ /* 0x000fe40000011407 */
[----:B------:R-:W-:Y:S01]  /*14a0*/  SHF.R.S32.HI R0, RZ, 0x1f, R5 ;  /* 0x0000001fff007819 */ /* 0x000fe20000011405 */
[----:B------:R-:W-:Y:S01]  /*14b0*/  IMAD.SHL.U32 R4, R4, 0x10, RZ ;  /* 0x0000001004047824 */ /* 0x000fe200078e00ff */
[----:B------:R-:W-:-:S02]  /*14c0*/  LOP3.LUT R3, R2, 0x1c0, RZ, 0xc0, !PT ;  /* 0x000001c002037812 */ /* 0x000fc400078ec0ff */
[----:B------:R-:W-:Y:S02]  /*14d0*/  LEA.HI R7, R7, R12, RZ, 0x1 ;  /* 0x0000000c07077211 */ /* 0x000fe400078f08ff */
[CC--:B------:R-:W-:Y:S02]  /*14e0*/  LEA.HI R2, R0.reuse, R5.reuse, RZ, 0x2 ;  /* 0x0000000500027211 */ /* 0x0c0fe400078f10ff */
[----:B------:R-:W-:Y:S02]  /*14f0*/  LEA.HI R0, R0, R5, RZ, 0x5 ;  /* 0x0000000500007211 */ /* 0x000fe400078f28ff */
[----:B------:R-:W-:Y:S02]  /*1500*/  LOP3.LUT R8, R3, 0x30, R4, 0xf8, !PT ;  /* 0x0000003003087812 */ /* 0x000fe400078ef804 */
[----:B------:R-:W-:Y:S02]  /*1510*/  LOP3.LUT R15, R7, 0x7ffffe, RZ, 0xc0, !PT ;  /* 0x007ffffe070f7812 */ /* 0x000fe400078ec0ff */
[----:B------:R-:W-:-:S02]  /*1520*/  SHF.R.S32.HI R4, RZ, 0x2, R2 ;  /* 0x00000002ff047819 */ /* 0x000fc40000011402 */
[----:B------:R-:W-:Y:S01]  /*1530*/  SHF.R.S32.HI R7, RZ, 0x1f, R2 ;  /* 0x0000001fff077819 */ /* 0x000fe20000011402 */
[----:B------:R-:W-:Y:S01]  /*1540*/  IMAD.IADD R15, R12, 0x1, -R15 ;  /* 0x000000010c0f7824 */ /* 0x000fe200078e0a0f */
[----:B------:R-:W-:Y:S02]  /*1550*/  SHF.R.S32.HI R0, RZ, 0x5, R0 ;  /* 0x00000005ff007819 */ /* 0x000fe40000011400 */
[----:B------:R-:W-:Y:S02]  /*1560*/  LEA.HI R6, R13, R13, RZ, 0x1 ;  /* 0x0000000d0d067211 */ /* 0x000fe400078f08ff */
[----:B------:R-:W-:Y:S01]  /*1570*/  LEA.HI R7, R7, R4, RZ, 0x3 ;  /* 0x0000000407077211 */ /* 0x000fe200078f18ff */
[----:B------:R-:W-:Y:S01]  /*1580*/  IMAD R17, R0, -0x10, R17 ;  /* 0xfffffff000117824 */ /* 0x000fe200078e0211 */
[----:B------:R-:W-:Y:S01]  /*1590*/  LOP3.LUT R6, R6, 0xfffffffe, RZ, 0xc0, !PT ;  /* 0xfffffffe06067812 */ /* 0x000fe200078ec0ff */
[----:B------:R-:W-:Y:S01]  /*15a0*/  IMAD.SHL.U32 R0, R13, 0x1000, RZ ;  /* 0x000010000d007824 */ /* 0x000fe200078e00ff */
[----:B------:R-:W-:-:S02]  /*15b0*/  LOP3.LUT R8, R8, 0x8, R11, 0xf8, !PT ;  /* 0x0000000808087812 */ /* 0x000fc400078ef80b */
[----:B------:R-:W-:Y:S01]  /*15c0*/  SHF.R.U32.HI R3, RZ, 0x3, R3 ;  /* 0x00000003ff037819 */ /* 0x000fe20000011603 */
[----:B------:R-:W-:Y:S01]  /*15d0*/  IMAD.IADD R6, R13, 0x1, -R6 ;  /* 0x000000010d067824 */ /* 0x000fe200078e0a06 */
[----:B------:R-:W-:Y:S01]  /*15e0*/  LOP3.LUT R7, R7, 0xfffffff8, RZ, 0xc0, !PT ;  /* 0xfffffff807077812 */ /* 0x000fe200078ec0ff */
[----:B------:R-:W-:Y:S01]  /*15f0*/  IMAD R11, R15, 0x200, R0 ;  /* 0x000002000f0b7824 */ /* 0x000fe200078e0200 */
[----:B------:R-:W-:Y:S02]  /*1600*/  LOP3.LUT R8, R8, R3, RZ, 0x3c, !PT ;  /* 0x0000000308087212 */ /* 0x000fe400078e3cff */
[----:B------:R-:W-:Y:S02]  /*1610*/  IADD3 R7, R17, R7, -R4 ;  /* 0x0000000711077210 */ /* 0x000fe40007ffe804 */
[----:B------:R-:W-:Y:S01]  /*1620*/  LOP3.LUT R12, R2, 0x7ffffffc, RZ, 0xc0, !PT ;  /* 0x7ffffffc020c7812 */ /* 0x000fe200078ec0ff */
[----:B--2---:R-:W-:Y:S06]  /*1630*/  @P0 BRA `(.L_x_485) ;  /* 0x0000000000080947 */ /* 0x004fec0003800000 */
[----:B------:R-:W2:Y:S02]  /*1640*/  SYNCS.PHASECHK.TRANS64.TRYWAIT P0, [R16+URZ+0x30800], R21 ;  /* 0x03080015100075a7 */ /* 0x000ea4000800017f */
[----:B--2---:R-:W-:Y:S05]  /*1650*/  @!P0 BRA `(.L_x_486) ;  /* 0x00000098004c8947 */ /* 0x004fea0003800000 */
.L_x_485:
[----:B------:R-:W3:Y:S01]  /*1660*/  LDL.LU R2, [R1] ;  /* 0x0000000001027983 */ /* 0x000ee20000300800 */
[C---:B------:R-:W-:Y:S01]  /*1670*/  IMAD R3, R5.reuse, 0x4, R0 ;  /* 0x0000000405037824 */ /* 0x040fe200078e0200 */
[----:B------:R-:W-:Y:S01]  /*1680*/  CS2R R86, SRZ ;  /* 0x0000000000567805 */ /* 0x000fe2000001ff00 */
[----:B------:R-:W-:Y:S01]  /*1690*/  IMAD.IADD R11, R8, 0x1, R11 ;  /* 0x00000001080b7824 */ /* 0x000fe200078e020b */
[----:B------:R-:W-:Y:S01]  /*16a0*/  CS2R R84, SRZ ;  /* 0x0000000000547805 */ /* 0x000fe2000001ff00 */
[----:B------:R-:W-:Y:S01]  /*16b0*/  IMAD.IADD R12, R5, 0x1, -R12 ;  /* 0x00000001050c7824 */ /* 0x000fe200078e0a0c */
[----:B------:R-:W-:Y:S01]  /*16c0*/  CS2R R4, SRZ ;  /* 0x0000000000047805 */ /* 0x000fe2000001ff00 */
        /* <DEDUP_REMOVED lines=63> */
[----:B------:R-:W-:Y:S01]  /*1ac0*/  CS2R R88, SRZ ;  /* 0x0000000000587805 */ /* 0x000fe2000001ff00 */
[----:B------:R-:W-:Y:S01]  /*1ad0*/  IMAD R3, R3, 0x4, R16 ;  /* 0x0000000403037824 */ /* 0x000fe200078e0210 */
[----:B------:R-:W-:-:S02]  /*1ae0*/  SHF.R.S32.HI R10, RZ, 0x6, R10 ;  /* 0x00000006ff0a7819 */ /* 0x000fc4000001140a */
[----:B---3--:R-:W-:-:S07]  /*1af0*/  LOP3.LUT R7, R2, 0x1, RZ, 0xfc, !PT ;  /* 0x0000000102077812 */ /* 0x008fce00078efcff */
.L_x_497:
[----:B------:R-:W-:-:S13]  /*1b00*/  ISETP.NE.AND P0, PT, R7, 0x3, PT ;  /* 0x000000030700780c */ /* 0x000fda0003f05270 */
[----:B---3--:R-:W-:Y:S05]  /*1b10*/  @!P0 BRA `(.L_x_487) ;  /* 0x0000000000048947 */ /* 0x008fea0003800000 */
[----:B------:R-:W-:Y:S01]  /*1b20*/  BPT.TRAP 0x1 ;  /* 0x000000040000795c */ /* 0x000fe20000300000 */
.L_x_487:
[----:B------:R-:W-:Y:S01]  /*1b30*/  IMAD R2, R4, 0x8, R16 ;  /* 0x0000000804027824 */ /* 0x000fe200078e0210 */
[----:B------:R-:W-:-:S04]  /*1b40*/  SHF.L.U32 R153, R5, 0x1f, RZ ;  /* 0x0000001f05997819 */ /* 0x000fc800000006ff */
[----:B------:R3:W4:Y:S01]  /*1b50*/  SYNCS.PHASECHK.TRANS64.TRYWAIT P1, [R2+URZ+0x30810], R153 ;  /* 0x03081099020075a7 */ /* 0x000722000802017f */
[----:B------:R-:W-:Y:S05]  /*1b60*/  @!P0 BRA `(.L_x_488) ;  /* 0x0000000000048947 */ /* 0x000fea0003800000 */
[----:B------:R-:W-:Y:S01]  /*1b70*/  BPT.TRAP 0x1 ;  /* 0x000000040000795c */ /* 0x000fe20000300000 */
.L_x_488:
[----:B----4-:R-:W-:Y:S05]  /*1b80*/  @P1 BRA `(.L_x_489) ;  /* 0x0000000000081947 */ /* 0x010fea0003800000 */
[----:B------:R-:W4:Y:S02]  /*1b90*/  SYNCS.PHASECHK.TRANS64.TRYWAIT P1, [R2+URZ+0x30810], R153 ;  /* 0x03081099020075a7 */ /* 0x000f24000802017f */
[----:B----4-:R-:W-:Y:S05]  /*1ba0*/  @!P1 BRA `(.L_x_490) ;  /* 0x00000094000c9947 */ /* 0x010fea0003800000 */
.L_x_489:
[----:B------:R-:W-:Y:S05]  /*1bb0*/  WARPSYNC.ALL ;  /* 0x0000000000007948 */ /* 0x000fea0003800000 */
[----:B------:R-:W-:Y:S01]  /*1bc0*/  VIADD R0, R16, 0x18000 ;  /* 0x0001800010007836 */ /* 0x000fe20000000000 */
[----:B------:R-:W-:Y:S01]  /*1bd0*/  WARPGROUP.ARRIVE ;  /* 0x00000000000079c5 */ /* 0x000fe20000000000 */
[----:B-1----:R-:W-:Y:S01]  /*1be0*/  IMAD R13, R9, 0x2000, R16 ;  /* 0x00002000090d7824 */ /* 0x002fe200078e0210 */
[----:B------:R-:W-:Y:S01]  /*1bf0*/  UMOV UR5, 0x40000040 ;  /* 0x4000004000057882 */ /* 0x000fe20000000000 */
[----:B------:R-:W-:Y:S01]  /*1c00*/  UMOV UR7, 0x40000040 ;  /* 0x4000004000077882 */ /* 0x000fe20000000000 */
[----:B------:R-:W-:-:S02]  /*1c10*/  SHF.R.U32.HI R0, RZ, 0x4, R0 ;  /* 0x00000004ff007819 */ /* 0x000fc40000011600 */
[----:B------:R-:W-:Y:S02]  /*1c20*/  R2UR UR9, R13 ;  /* 0x000000000d0972ca */ /* 0x000fe400000e0000 */
[----:B------:R-:W-:-:S04]  /*1c30*/  LOP3.LUT R0, R0, 0x3fff, RZ, 0xc0, !PT ;  /* 0x00003fff00007812 */ /* 0x000fc800078ec0ff */
[----:B------:R-:W-:-:S05]  /*1c40*/  LOP3.LUT R13, R0, 0x10000, RZ, 0xfc, !PT ;  /* 0x00010000000d7812 */ /* 0x000fca00078efcff */
        /* <DEDUP_REMOVED lines=61> */
[----:B------:R1:W1:Y:S04]  /*2020*/  LDS.64 R222, [R13+0x28000] ;  /* 0x028000000dde7984 */ /* 0x0002680000000a00 */
[----:B------:R1:W1:Y:S04]  /*2030*/  LDS.64 R220, [R13+0x28020] ;  /* 0x028020000ddc7984 */ /* 0x0002680000000a00 */
[----:B------:R1:W1:Y:S04]  /*2040*/  LDS.64 R218, [R13+0x28040] ;  /* 0x028040000dda7984 */ /* 0x0002680000000a00 */
[----:B------:R1:W1:Y:S04]  /*2050*/  LDS.64 R216, [R13+0x28060] ;  /* 0x028060000dd87984 */ /* 0x0002680000000a00 */
[----:B------:R1:W1:Y:S04]  /*2060*/  LDS.64 R22, [R13+0x28080] ;  /* 0x028080000d167984 */ /* 0x0002680000000a00 */
[----:B--2---:R2:W1:Y:S04]  /*2070*/  LDS.64 R20, [R13+0x280a0] ;  /* 0x0280a0000d147984 */ /* 0x0044680000000a00 */
[----:B------:R2:W1:Y:S04]  /*2080*/  LDS.64 R18, [R13+0x280c0] ;  /* 0x0280c0000d127984 */ /* 0x0004680000000a00 */
[----:B------:R2:W1:Y:S01]  /*2090*/  LDS.64 R14, [R13+0x280e0] ;  /* 0x0280e0000d0e7984 */ /* 0x0004620000000a00 */
[----:B------:R-:W-:Y:S05]  /*20a0*/  @!P0 BRA `(.L_x_491) ;  /* 0x0000000000048947 */ /* 0x000fea0003800000 */
[----:B------:R-:W-:Y:S01]  /*20b0*/  BPT.TRAP 0x1 ;  /* 0x000000040000795c */ /* 0x000fe20000300000 */
.L_x_491:
[----:B------:R1:W1:Y:S01]  /*20c0*/  SYNCS.PHASECHK.TRANS64.TRYWAIT P1, [R2+URZ+0x30830], R153 ;  /* 0x03083099020075a7 */ /* 0x000262000802017f */
[----:B------:R-:W-:Y:S05]  /*20d0*/  @!P0 BRA `(.L_x_492) ;  /* 0x0000000000048947 */ /* 0x000fea0003800000 */
[----:B------:R-:W-:Y:S01]  /*20e0*/  BPT.TRAP 0x1 ;  /* 0x000000040000795c */ /* 0x000fe20000300000 */
.L_x_492:
[----:B------:R-:W-:-:S05]  /*20f0*/  VIADD R17, R16, 0x20000 ;  /* 0x0002000010117836 */ /* 0x000fca0000000000 */
[----:B------:R-:W-:-:S04]  /*2100*/  SHF.R.U32.HI R17, RZ, 0x4, R17 ;  /* 0x00000004ff117819 */ /* 0x000fc80000011611 */
[----:B------:R-:W-:-:S04]  /*2110*/  LOP3.LUT R17, R17, 0x3fff, RZ, 0xc0, !PT ;  /* 0x00003fff11117812 */ /* 0x000fc800078ec0ff */
[----:B------:R-:W-:Y:S01]  /*2120*/  LOP3.LUT R155, R17, 0x10000, RZ, 0xfc, !PT ;  /* 0x00010000119b7812 */ /* 0x000fe200078efcff */
[----:B-1----:R-:W-:Y:S06]  /*2130*/  @P1 BRA `(.L_x_493) ;  /* 0x0000000000081947 */ /* 0x002fec0003800000 */
[----:B------:R-:W1:Y:S02]  /*2140*/  SYNCS.PHASECHK.TRANS64.TRYWAIT P1, [R2+URZ+0x30830], R153 ;  /* 0x03083099020075a7 */ /* 0x000e64000802017f */
[----:B-1----:R-:W-:Y:S05]  /*2150*/  @!P1 BRA `(.L_x_494) ;  /* 0x0000008c00b49947 */ /* 0x002fea0003800000 */
.L_x_493:
[----:B------:R-:W-:Y:S01]  /*2160*/  UIADD3 UR9, UR9, 0x8000, URZ ;  /* 0x0000800009097890 */ /* 0x000fe2000fffe03f */
[----:B------:R-:W-:Y:S01]  /*2170*/  IMAD R155, R4, 0x400, R155 ;  /* 0x00000400049b7824 */ /* 0x000fe200078e029b */
[----:B------:R-:W-:Y:S01]  /*2180*/  UMOV UR7, 0x40000040 ;  /* 0x4000004000077882 */ /* 0x000fe20000000000 */
[----:B------:R-:W-:Y:S01]  /*2190*/  UMOV UR5, 0x40000040 ;  /* 0x4000004000057882 */ /* 0x000fe20000000000 */
[----:B------:R-:W-:Y:S01]  /*21a0*/  USHF.R.U32.HI UR9, URZ, 0x4, UR9 ;  /* 0x000000043f097899 */ /* 0x000fe20008011609 */
[----:B------:R-:W-:Y:S01]  /*21b0*/  FMUL.FTZ R224, R190, UR36 ;  /* 0x00000024bee07c20 */ /* 0x000fe20008410000 */
[----:B------:R-:W-:Y:S01]  /*21c0*/  R2UR UR8, R155 ;  /* 0x000000009b0872ca */ /* 0x000fe200000e0000 */
[----:B------:R-:W-:Y:S01]  /*21d0*/  FMUL.FTZ R225, R191, UR36 ;  /* 0x00000024bfe17c20 */ /* 0x000fe20008410000 */
[----:B------:R-:W-:Y:S01]  /*21e0*/  ULOP3.LUT UR9, UR9, 0x3fff, URZ, 0xc0, !UPT ;  /* 0x00003fff09097892 */ /* 0x000fe2000f8ec03f */
[----:B---34-:R-:W-:Y:S01]  /*21f0*/  WARPGROUP.ARRIVE ;  /* 0x00000000000079c5 */ /* 0x018fe20000000000 */
[----:B------:R-:W-:Y:S01]  /*2200*/  FMUL.FTZ R184, R184, UR36 ;  /* 0x00000024b8b87c20 */ /* 0x000fe20008410000 */
[----:B------:R-:W-:Y:S01]  /*2210*/  FMUL.FTZ R185, R185, UR36 ;  /* 0x00000024b9b97c20 */ /* 0x000fe20008410000 */
[----:B------:R-:W-:Y:S01]  /*2220*/  ULOP3.LUT UR9, UR9, 0x10000, URZ, 0xfc, !UPT ;  /* 0x0001000009097892 */ /* 0x000fe2000f8efc3f */
[----:B------:R-:W-:Y:S01]  /*2230*/  FMUL.FTZ R186, R186, UR36 ;  /* 0x00000024baba7c20 */ /* 0x000fe20008410000 */
[----:B------:R-:W-:Y:S01]  /*2240*/  LOP3.LUT R17, R17, 0x2000000, RZ, 0xfc, !PT ;  /* 0x0200000011117812 */ /* 0x000fe200078efcff */
[----:B------:R-:W-:Y:S01]  /*2250*/  FMUL.FTZ R187, R187, UR36 ;  /* 0x00000024bbbb7c20 */ /* 0x000fe20008410000 */
[----:B------:R-:W-:Y:S01]  /*2260*/  MUFU.TANH R184, R184 ;  /* 0x000000b800b87308 */ /* 0x000fe20000002400 */
[----:B------:R-:W-:Y:S01]  /*2270*/  ISETP.GT.AND P2, PT, R8, RZ, PT ;  /* 0x000000ff0800720c */ /* 0x000fe20003f44270 */
[----:B------:R-:W-:Y:S01]  /*2280*/  FMUL.FTZ R227, R201, UR36 ;  /* 0x00000024c9e37c20 */ /* 0x000fe20008410000 */
[----:B------:R-:W-:Y:S01]  /*2290*/  UMOV UR6, UR8 ;  /* 0x0000000800067c82 */ /* 0x000fe20008000000 */
[----:B------:R-:W-:Y:S01]  /*22a0*/  UMOV UR4, UR9 ;  /* 0x0000000900047c82 */ /* 0x000fe20008000000 */
[----:B------:R-:W-:Y:S01]  /*22b0*/  IMAD R17, R4, 0x400, R17 ;  /* 0x0000040004117824 */ /* 0x000fe200078e0211 */
[----:B------:R-:W-:Y:S01]  /*22c0*/  HGMMA.64x64x16.F32.BF16 R152, gdesc[UR4], RZ, !UPT, gsb0 ;  /* 0x00e00000049879f0 */ /* 0x000fe2000c0018ff */
[----:B------:R-:W-:Y:S01]  /*22d0*/  UIADD3 UR6, UR8, 0x2, URZ ;  /* 0x0000000208067890 */ /* 0x000fe2000fffe03f */
[----:B------:R-:W-:Y:S01]  /*22e0*/  MUFU.TANH R185, R185 ;  /* 0x000000b900b97308 */ /* 0x000fe20000002400 */
[----:B------:R-:W-:Y:S01]  /*22f0*/  UIADD3 UR4, UR9, 0x2, URZ ;  /* 0x0000000209047890 */ /* 0x000fe2000fffe03f */
[----:B------:R-:W-:Y:S01]  /*2300*/  ISETP.GT.AND P1, PT, R8, 0x8, PT ;  /* 0x000000080800780c */ /* 0x000fe20003f24270 */
[----:B------:R-:W-:Y:S01]  /*2310*/  UMOV UR7, 0x40000040 ;  /* 0x4000004000077882 */ /* 0x000fe20000000000 */
[----:B------:R-:W-:Y:S01]  /*2320*/  UMOV UR5, 0x40000040 ;  /* 0x4000004000057882 */ /* 0x000fe20000000000 */
[----:B------:R-:W-:Y:S01]  /*2330*/  FMUL.FTZ R226, R200, UR36 ;  /* 0x00000024c8e27c20 */ /* 0x000fe20008410000 */
[----:B------:R-:W-:Y:S01]  /*2340*/  FMUL.FTZ R188, R188, UR36 ;  /* 0x00000024bcbc7c20 */ /* 0x000fe20008410000 */
[----:B------:R-:W-:Y:S01]  /*2350*/  FMUL.FTZ R189, R189, UR36 ;  /* 0x00000024bdbd7c20 */ /* 0x000fe20008410000 */
[----:B------:R-:W1:Y:S01]  /*2360*/  MUFU.TANH R186, R186 ;  /* 0x000000ba00ba7308 */ /* 0x000e620000002400 */
[----:B------:R-:W-:Y:S01]  /*2370*/  FMUL.FTZ R194, R194, UR36 ;  /* 0x00000024c2c27c20 */ /* 0x000fe20008410000 */
[----:B------:R-:W-:Y:S01]  /*2380*/  FMUL.FTZ R192, R192, UR36 ;  /* 0x00000024c0c07c20 */ /* 0x000fe20008410000 */
[----:B------:R-:W-:Y:S01]  /*2390*/  FMUL.FTZ R193, R193, UR36 ;  /* 0x00000024c1c17c20 */ /* 0x000fe20008410000 */
[----:B------:R-:W-:Y:S01]  /*23a0*/  FMUL.FTZ R195, R195, UR36 ;  /* 0x00000024c3c37c20 */ /* 0x000fe20008410000 */
[----:B------:R-:W-:Y:S01]  /*23b0*/  FMUL.FTZ R196, R196, UR36 ;  /* 0x00000024c4c47c20 */ /* 0x000fe20008410000 */
[----:B------:R-:W-:Y:S01]  /*23c0*/  FMUL.FTZ R197, R197, UR36 ;  /* 0x00000024c5c57c20 */ /* 0x000fe20008410000 */
[----:B------:R-:W-:Y:S01]  /*23d0*/  FMUL.FTZ R198, R198, UR36 ;  /* 0x00000024c6c67c20 */ /* 0x000fe20008410000 */
[----:B------:R-:W3:Y:S01]  /*23e0*/  MUFU.TANH R187, R187 ;  /* 0x000000bb00bb7308 */ /* 0x000ee20000002400 */
[----:B------:R-:W-:Y:S01]  /*23f0*/  FMUL.FTZ R199, R199, UR36 ;  /* 0x00000024c7c77c20 */ /* 0x000fe20008410000 */
[----:B------:R-:W-:Y:S01]  /*2400*/  FMUL.FTZ R202, R202, UR36 ;  /* 0x00000024caca7c20 */ /* 0x000fe20008410000 */
[----:B------:R-:W-:Y:S01]  /*2410*/  FMUL.FTZ R210, R210, UR36 ;  /* 0x00000024d2d27c20 */ /* 0x000fe20008410000 */
[----:B------:R-:W-:Y:S01]  /*2420*/  FMUL.FTZ R209, R209, UR36 ;  /* 0x00000024d1d17c20 */ /* 0x000fe20008410000 */
[----:B------:R-:W-:-:S03]  /*2430*/  FMUL.FTZ R212, R212, UR36 ;  /* 0x00000024d4d47c20 */ /* 0x000fc60008410000 */
[----:B------:R-:W-:Y:S01]  /*2440*/  MUFU.TANH R188, R188 ;  /* 0x000000bc00bc7308 */ /* 0x000fe20000002400 */
[C---:B-1----:R-:W-:Y:S01]  /*2450*/  FSEL R201, R186.reuse, -INF , P1 ;  /* 0xff800000bac97808 */ /* 0x042fe20000800000 */
[----:B------:R-:W-:-:S04]  /*2460*/  FFMA.FTZ R186, -R186, R186, 1 ;  /* 0x3f800000baba7423 */ /* 0x000fc800000101ba */
[----:B------:R-:W-:Y:S02]  /*2470*/  FFMA.FTZ R233, R201, UR37, -R222 ;  /* 0x00000025c9e97c23 */ /* 0x000fe400080108de */
[----:B------:R-:W-:Y:S08]  /*2480*/  MUFU.TANH R189, R189 ;  /* 0x000000bd00bd7308 */ /* 0x000ff00000002400 */
[----:B------:R-:W-:Y:S08]  /*2490*/  MUFU.TANH R225, R225 ;  /* 0x000000e100e17308 */ /* 0x000ff00000002400 */
[----:B------:R-:W1:Y:S08]  /*24a0*/  MUFU.TANH R224, R224 ;  /* 0x000000e000e07308 */ /* 0x000e700000002400 */
        /* <DEDUP_REMOVED lines=60> */
[----:B------:R-:W-:Y:S01]  /*2870*/  UMOV UR7, 0x40000040 ;  /* 0x4000004000077882 */ /* 0x000fe20000000000 */
[C---:B------:R-:W-:Y:S01]  /*2880*/  FSEL R17, R184.reuse, -INF , P2 ;  /* 0xff800000b8117808 */ /* 0x040fe20001000000 */
[----:B------:R-:W-:-:S04]  /*2890*/  FFMA.FTZ R184, -R184, R184, 1 ;  /* 0x3f800000b8b87423 */ /* 0x000fc800000101b8 */
[----:B------:R-:W-:Y:S01]  /*28a0*/  FFMA.FTZ R232, R17, UR37, -R222 ;  /* 0x0000002511e87c23 */ /* 0x000fe200080108de */
[C---:B---3--:R-:W-:Y:S01]  /*28b0*/  FSEL R222, R187.reuse, -INF , P1 ;  /* 0xff800000bbde7808 */ /* 0x048fe20000800000 */
[----:B------:R-:W-:-:S04]  /*28c0*/  FFMA.FTZ R187, -R187, R187, 1 ;  /* 0x3f800000bbbb7423 */ /* 0x000fc800000101bb */
[----:B------:R-:W-:Y:S01]  /*28d0*/  FFMA.FTZ R222, R222, UR37, -R223 ;  /* 0x00000025dede7c23 */ /* 0x000fe200080108df */
[----:B------:R-:W-:Y:S01]  /*28e0*/  UMOV UR6, UR4 ;  /* 0x0000000400067c82 */ /* 0x000fe20008000000 */
[----:B------:R-:W-:Y:S02]  /*28f0*/  WARPGROUP.DEPBAR.LE gsb0, 0x0 ;  /* 0x00008000000079c5 */ /* 0x000fe40000010000 */
[----:B------:R-:W3:Y:S02]  /*2900*/  LDS.64 R190, [R13+0x28200] ;  /* 0x028200000dbe7984 */ /* 0x000ee40000000a00 */
[--C-:B---3--:R-:W-:Y:S01]  /*2910*/  FADD.FTZ R230, R154, -R190.reuse ;  /* 0x800000be9ae67221 */ /* 0x108fe20000010000 */
[----:B------:R-:W-:Y:S01]  /*2920*/  FSEL R154, R185, -INF , P2 ;  /* 0xff800000b99a7808 */ /* 0x000fe20001000000 */
[----:B------:R-:W-:Y:S01]  /*2930*/  FADD.FTZ R231, R152, -R190 ;  /* 0x800000be98e77221 */ /* 0x000fe20000010000 */
[--C-:B------:R-:W-:Y:S01]  /*2940*/  FADD.FTZ R201, R155, -R191.reuse ;  /* 0x800000bf9bc97221 */ /* 0x100fe20000010000 */
[----:B------:R-:W3:Y:S01]  /*2950*/  MUFU.EX2 R152, R232 ;  /* 0x000000e800987308 */ /* 0x000ee20000000800 */
[----:B------:R-:W-:Y:S01]  /*2960*/  FADD.FTZ R200, R153, -R191 ;  /* 0x800000bf99c87221 */ /* 0x000fe20000010000 */
[----:B------:R-:W-:Y:S01]  /*2970*/  FFMA.FTZ R17, R154, UR37, -R223 ;  /* 0x000000259a117c23 */ /* 0x000fe200080108df */
[----:B------:R-:W-:Y:S01]  /*2980*/  FFMA.FTZ R191, -R185, R185, 1 ;  /* 0x3f800000b9bf7423 */ /* 0x000fe200000101b9 */
[----:B------:R-:W4:Y:S01]  /*2990*/  LDS.64 R154, [R13+0x28220] ;  /* 0x028220000d9a7984 */ /* 0x000f220000000a00 */
[----:B------:R-:W-:Y:S01]  /*29a0*/  FMUL.FTZ R190, R203, UR36 ;  /* 0x00000024cbbe7c20 */ /* 0x000fe20008410000 */
[C---:B-1----:R-:W-:Y:S01]  /*29b0*/  FSEL R223, R224.reuse, -INF , P1 ;  /* 0xff800000e0df7808 */ /* 0x042fe20000800000 */
[----:B------:R-:W-:Y:S01]  /*29c0*/  FFMA.FTZ R224, -R224, R224, 1 ;  /* 0x3f800000e0e07423 */ /* 0x000fe200000101e0 */
[----:B------:R-:W1:Y:S08]  /*29d0*/  MUFU.EX2 R17, R17 ;  /* 0x0000001100117308 */ /* 0x000e700000000800 */
[----:B------:R-:W5:Y:S01]  /*29e0*/  MUFU.EX2 R153, R233 ;  /* 0x000000e900997308 */ /* 0x000f620000000800 */
[----:B---3--:R-:W-:-:S04]  /*29f0*/  FMUL.FTZ R185, R152, R231 ;  /* 0x000000e798b97220 */ /* 0x008fc80000410000 */
[----:B------:R-:W-:-:S03]  /*2a00*/  FMUL.FTZ R185, R184, R185 ;  /* 0x000000b9b8b97220 */ /* 0x000fc60000410000 */
[----:B------:R-:W-:Y:S01]  /*2a10*/  MUFU.TANH R190, R190 ;  /* 0x000000be00be7308 */ /* 0x000fe20000002400 */
[C---:B-1----:R-:W-:Y:S01]  /*2a20*/  FMUL.FTZ R200, R17.reuse, R200 ;  /* 0x000000c811c87220 */ /* 0x042fe20000410000 */
[----:B------:R-:W-:Y:S01]  /*2a30*/  F2FP.BF16.F32.PACK_AB R152, R17, R152 ;  /* 0x000000981198723e */ /* 0x000fe200000010ff */
[----:B------:R-:W-:Y:S02]  /*2a40*/  IMAD R17, R9, 0x4000, R16 ;  /* 0x0000400009117824 */ /* 0x000fe400078e0210 */
[----:B------:R-:W-:Y:S01]  /*2a50*/  FMUL.FTZ R184, R191, R200 ;  /* 0x000000c8bfb87220 */ /* 0x000fe20000410000 */
[----:B------:R-:W-:Y:S02]  /*2a60*/  FMUL.FTZ R191, R204, UR36 ;  /* 0x00000024ccbf7c20 */ /* 0x000fe40008410000 */
[----:B------:R4:W1:Y:S01]  /*2a70*/  MUFU.EX2 R200, R222 ;  /* 0x000000de00c87308 */ /* 0x0008620000000800 */
[----:B-----5:R-:W-:Y:S01]  /*2a80*/  FMUL.FTZ R203, R153, R230 ;  /* 0x000000e699cb7220 */ /* 0x020fe20000410000 */
[----:B------:R-:W-:-:S02]  /*2a90*/  F2FP.BF16.F32.PACK_AB R184, R184, R185 ;  /* 0x000000b9b8b8723e */ /* 0x000fc400000010ff */
[----:B------:R-:W-:Y:S01]  /*2aa0*/  R2UR UR5, R17 ;  /* 0x00000000110572ca */ /* 0x000fe200000e0000 */
[----:B------:R-:W-:Y:S01]  /*2ab0*/  FMUL.FTZ R186, R186, R203 ;  /* 0x000000cbbaba7220 */ /* 0x000fe20000410000 */
[C---:B------:R-:W-:Y:S01]  /*2ac0*/  FSEL R203, R188.reuse, -INF , P2 ;  /* 0xff800000bccb7808 */ /* 0x040fe20001000000 */
[----:B------:R-:W-:Y:S01]  /*2ad0*/  FFMA.FTZ R188, -R188, R188, 1 ;  /* 0x3f800000bcbc7423 */ /* 0x000fe200000101bc */
[----:B------:R-:W-:Y:S03]  /*2ae0*/  MUFU.TANH R191, R191 ;  /* 0x000000bf00bf7308 */ /* 0x000fe60000002400 */
[----:B------:R-:W-:Y:S01]  /*2af0*/  FFMA.FTZ R230, R203, UR37, -R220 ;  /* 0x00000025cbe67c23 */ /* 0x000fe200080108dc */
[----:B------:R-:W-:Y:S01]  /*2b00*/  FMUL.FTZ R203, R205, UR36 ;  /* 0x00000024cdcb7c20 */ /* 0x000fe20008410000 */
[--C-:B----4-:R-:W-:Y:S01]  /*2b10*/  FADD.FTZ R222, R156, -R154.reuse ;  /* 0x8000009a9cde7221 */ /* 0x110fe20000010000 */
[----:B------:R-:W-:Y:S01]  /*2b20*/  FADD.FTZ R205, R158, -R154 ;  /* 0x8000009a9ecd7221 */ /* 0x000fe20000010000 */
[----:B------:R-:W-:Y:S01]  /*2b30*/  FSEL R154, R189, -INF , P2 ;  /* 0xff800000bd9a7808 */ /* 0x000fe20001000000 */
[--C-:B------:R-:W-:Y:S01]  /*2b40*/  FADD.FTZ R159, R159, -R155.reuse ;  /* 0x8000009b9f9f7221 */ /* 0x100fe20000010000 */
[----:B-1----:R-:W-:Y:S01]  /*2b50*/  FMUL.FTZ R204, R200, R201 ;  /* 0x000000c9c8cc7220 */ /* 0x002fe20000410000 */
[----:B------:R-:W-:Y:S01]  /*2b60*/  FFMA.FTZ R156, R223, UR37, -R220 ;  /* 0x00000025df9c7c23 */ /* 0x000fe200080108dc */
[----:B------:R-:W1:Y:S01]  /*2b70*/  MUFU.EX2 R201, R230 ;  /* 0x000000e600c97308 */ /* 0x000e620000000800 */
[----:B------:R-:W-:Y:S01]  /*2b80*/  FMUL.FTZ R220, R207, UR36 ;  /* 0x00000024cfdc7c20 */ /* 0x000fe20008410000 */
[----:B------:R-:W-:Y:S01]  /*2b90*/  FMUL.FTZ R187, R187, R204 ;  /* 0x000000ccbbbb7220 */ /* 0x000fe20000410000 */
[----:B------:R-:W-:Y:S01]  /*2ba0*/  FMUL.FTZ R204, R206, UR36 ;  /* 0x00000024cecc7c20 */ /* 0x000fe20008410000 */
[----:B------:R-:W-:Y:S01]  /*2bb0*/  FADD.FTZ R206, R157, -R155 ;  /* 0x8000009b9dce7221 */ /* 0x000fe20000010000 */
[--C-:B------:R-:W-:Y:S01]  /*2bc0*/  FFMA.FTZ R157, R154, UR37, -R221.reuse ;  /* 0x000000259a9d7c23 */ /* 0x100fe200080108dd */
[----:B------:R-:W-:Y:S01]  /*2bd0*/  FSEL R154, R225, -INF , P1 ;  /* 0xff800000e19a7808 */ /* 0x000fe20000800000 */
[----:B------:R-:W-:Y:S01]  /*2be0*/  FFMA.FTZ R189, -R189, R189, 1 ;  /* 0x3f800000bdbd7423 */ /* 0x000fe200000101bd */
[----:B------:R-:W3:Y:S01]  /*2bf0*/  MUFU.EX2 R156, R156 ;  /* 0x0000009c009c7308 */ /* 0x000ee20000000800 */
[----:B------:R-:W-:Y:S01]  /*2c00*/  F2FP.BF16.F32.PACK_AB R185, R187, R186 ;  /* 0x000000babbb9723e */ /* 0x000fe200000010ff */
[----:B------:R-:W-:Y:S01]  /*2c10*/  USHF.R.U32.HI UR5, URZ, 0x4, UR5 ;  /* 0x000000043f057899 */ /* 0x000fe20008011605 */
[----:B------:R-:W-:Y:S01]  /*2c20*/  FFMA.FTZ R158, R154, UR37, -R221 ;  /* 0x000000259a9e7c23 */ /* 0x000fe200080108dd */
[----:B------:R-:W-:Y:S01]  /*2c30*/  FMUL.FTZ R221, R208, UR36 ;  /* 0x00000024d0dd7c20 */ /* 0x000fe20008410000 */
[----:B------:R-:W4:Y:S01]  /*2c40*/  LDS.64 R154, [R13+0x28240] ;  /* 0x028240000d9a7984 */ /* 0x000f220000000a00 */
[----:B------:R-:W-:Y:S01]  /*2c50*/  FFMA.FTZ R208, -R225, R225, 1 ;  /* 0x3f800000e1d07423 */ /* 0x000fe200000101e1 */
[----:B------:R-:W-:Y:S01]  /*2c60*/  F2FP.BF16.F32.PACK_AB R153, R200, R153 ;  /* 0x00000099c899723e */ /* 0x000fe200000010ff */
[----:B------:R-:W5:Y:S01]  /*2c70*/  MUFU.EX2 R157, R157 ;  /* 0x0000009d009d7308 */ /* 0x000f620000000800 */
[----:B-1----:R-:W-:Y:S01]  /*2c80*/  FMUL.FTZ R223, R201, R222 ;  /* 0x000000dec9df7220 */ /* 0x002fe20000410000 */
[----:B------:R-:W-:-:S03]  /*2c90*/  ULOP3.LUT UR9, UR5, 0x3fff, URZ, 0xc0, !UPT ;  /* 0x00003fff05097892 */ /* 0x000fc6000f8ec03f */
[----:B------:R-:W-:Y:S01]  /*2ca0*/  FMUL.FTZ R188, R188, R223 ;  /* 0x000000dfbcbc7220 */ /* 0x000fe20000410000 */
[----:B------:R-:W-:Y:S02]  /*2cb0*/  UMOV UR5, 0x40000040 ;  /* 0x4000004000057882 */ /* 0x000fe40000000000 */
[----:B------:R-:W1:Y:S01]  /*2cc0*/  MUFU.EX2 R158, R158 ;  /* 0x0000009e009e7308 */ /* 0x000e620000000800 */
[----:B---3--:R-:W-:-:S04]  /*2cd0*/  FMUL.FTZ R205, R156, R205 ;  /* 0x000000cd9ccd7220 */ /* 0x008fc80000410000 */
[----:B------:R-:W-:Y:S01]  /*2ce0*/  FMUL.FTZ R207, R224, R205 ;  /* 0x000000cde0cf7220 */ /* 0x000fe20000410000 */
[----:B------:R-:W-:Y:S02]  /*2cf0*/  FSEL R205, R194, -INF , P1 ;  /* 0xff800000c2cd7808 */ /* 0x000fe40000800000 */
[----:B------:R-:W-:Y:S01]  /*2d00*/  MUFU.TANH R204, R204 ;  /* 0x000000cc00cc7308 */ /* 0x000fe20000002400 */
[----:B-----5:R-:W-:Y:S02]  /*2d10*/  FMUL.FTZ R206, R157, R206 ;  /* 0x000000ce9dce7220 */ /* 0x020fe40000410000 */
[----:B------:R-:W-:Y:S02]  /*2d20*/  FFMA.FTZ R223, R205, UR37, -R218 ;  /* 0x00000025cddf7c23 */ /* 0x000fe400080108da */
[----:B------:R-:W-:-:S03]  /*2d30*/  FMUL.FTZ R189, R189, R206 ;  /* 0x000000cebdbd7220 */ /* 0x000fc60000410000 */
[----:B------:R-:W-:Y:S01]  /*2d40*/  MUFU.TANH R203, R203 ;  /* 0x000000cb00cb7308 */ /* 0x000fe20000002400 */
[----:B-1----:R-:W-:Y:S01]  /*2d50*/  FMUL.FTZ R159, R158, R159 ;  /* 0x0000009f9e9f7220 */ /* 0x002fe20000410000 */
[----:B------:R-:W-:-:S03]  /*2d60*/  F2FP.BF16.F32.PACK_AB R186, R189, R188 ;  /* 0x000000bcbdba723e */ /* 0x000fc600000010ff */
[----:B------:R-:W-:Y:S01]  /*2d70*/  FMUL.FTZ R208, R208, R159 ;  /* 0x0000009fd0d07220 */ /* 0x000fe20000410000 */
[C---:B------:R-:W-:Y:S01]  /*2d80*/  FSEL R159, R192.reuse, -INF , P2 ;  /* 0xff800000c09f7808 */ /* 0x040fe20001000000 */
[----:B------:R-:W-:Y:S01]  /*2d90*/  FFMA.FTZ R192, -R192, R192, 1 ;  /* 0x3f800000c0c07423 */ /* 0x000fe200000101c0 */
[----:B------:R-:W-:Y:S02]  /*2da0*/  MUFU.TANH R220, R220 ;  /* 0x000000dc00dc7308 */ /* 0x000fe40000002400 */
[----:B------:R-:W-:Y:S01]  /*2db0*/  F2FP.BF16.F32.PACK_AB R187, R208, R207 ;  /* 0x000000cfd0bb723e */ /* 0x000fe200000010ff */
[----:B------:R-:W-:Y:S01]  /*2dc0*/  FFMA.FTZ R159, R159, UR37, -R218 ;  /* 0x000000259f9f7c23 */ /* 0x000fe200080108da */
[----:B------:R-:W-:Y:S01]  /*2dd0*/  FSEL R218, R195, -INF , P1 ;  /* 0xff800000c3da7808 */ /* 0x000fe20000800000 */
[--C-:B----4-:R-:W-:Y:S01]  /*2de0*/  FADD.FTZ R222, R160, -R154.reuse ;  /* 0x8000009aa0de7221 */ /* 0x110fe20000010000 */
[----:B------:R-:W-:Y:S01]  /*2df0*/  FADD.FTZ R205, R162, -R154 ;  /* 0x8000009aa2cd7221 */ /* 0x000fe20000010000 */
[----:B------:R-:W-:Y:S01]  /*2e00*/  FSEL R154, R193, -INF , P2 ;  /* 0xff800000c19a7808 */ /* 0x000fe20001000000 */
[--C-:B------:R-:W-:Y:S01]  /*2e10*/  FADD.FTZ R160, R163, -R155.reuse ;  /* 0x8000009ba3a07221 */ /* 0x100fe20000010000 */
[----:B------:R-:W-:Y:S01]  /*2e20*/  FADD.FTZ R206, R161, -R155 ;  /* 0x8000009ba1ce7221 */ /* 0x000fe20000010000 */
[----:B------:R-:W1:Y:S01]  /*2e30*/  MUFU.EX2 R159, R159 ;  /* 0x0000009f009f7308 */ /* 0x000e620000000800 */
[----:B------:R-:W-:Y:S01]  /*2e40*/  FFMA.FTZ R161, -R194, R194, 1 ;  /* 0x3f800000c2a17423 */ /* 0x000fe200000101c2 */
[--C-:B------:R-:W-:Y:S01]  /*2e50*/  FFMA.FTZ R163, R154, UR37, -R219.reuse ;  /* 0x000000259aa37c23 */ /* 0x100fe200080108db */
[----:B------:R-:W-:Y:S01]  /*2e60*/  FFMA.FTZ R219, R218, UR37, -R219 ;  /* 0x00000025dadb7c23 */ /* 0x000fe200080108db */
[----:B------:R-:W3:Y:S01]  /*2e70*/  LDS.64 R154, [R13+0x28260] ;  /* 0x028260000d9a7984 */ /* 0x000ee20000000a00 */
[----:B------:R-:W-:Y:S01]  /*2e80*/  FMUL.FTZ R218, R211, UR36 ;  /* 0x00000024d3da7c20 */ /* 0x000fe20008410000 */
[----:B------:R-:W-:Y:S01]  /*2e90*/  FFMA.FTZ R193, -R193, R193, 1 ;  /* 0x3f800000c1c17423 */ /* 0x000fe200000101c1 */
[----:B------:R-:W-:Y:S01]  /*2ea0*/  FFMA.FTZ R195, -R195, R195, 1 ;  /* 0x3f800000c3c37423 */ /* 0x000fe200000101c3 */
[----:B------:R-:W4:Y:S08]  /*2eb0*/  MUFU.EX2 R162, R223 ;  /* 0x000000df00a27308 */ /* 0x000f300000000800 */
[----:B------:R-:W5:Y:S01]  /*2ec0*/  MUFU.EX2 R163, R163 ;  /* 0x000000a300a37308 */ /* 0x000f620000000800 */
[----:B-1----:R-:W-:-:S04]  /*2ed0*/  FMUL.FTZ R211, R159, R222 ;  /* 0x000000de9fd37220 */ /* 0x002fc80000410000 */
[----:B------:R-:W-:-:S03]  /*2ee0*/  FMUL.FTZ R194, R192, R211 ;  /* 0x000000d3c0c27220 */ /* 0x000fc60000410000 */
[----:B------:R-:W-:Y:S01]  /*2ef0*/  MUFU.TANH R221, R221 ;  /* 0x000000dd00dd7308 */ /* 0x000fe20000002400 */
[----:B----4-:R-:W-:-:S04]  /*2f00*/  FMUL.FTZ R222, R162, R205 ;  /* 0x000000cda2de7220 */ /* 0x010fc80000410000 */
[----:B------:R-:W-:Y:S01]  /*2f10*/  FMUL.FTZ R192, R161, R222 ;  /* 0x000000dea1c07220 */ /* 0x000fe20000410000 */
[----:B------:R-:W-:Y:S02]  /*2f20*/  FSEL R161, R196, -INF , P2 ;  /* 0xff800000c4a17808 */ /* 0x000fe40001000000 */
[----:B------:R-:W1:Y:S01]  /*2f30*/  MUFU.EX2 R205, R219 ;  /* 0x000000db00cd7308 */ /* 0x000e620000000800 */
[----:B-----5:R-:W-:-:S04]  /*2f40*/  FMUL.FTZ R206, R163, R206 ;  /* 0x000000cea3ce7220 */ /* 0x020fc80000410000 */
[----:B------:R-:W-:Y:S01]  /*2f50*/  FMUL.FTZ R193, R193, R206 ;  /* 0x000000cec1c17220 */ /* 0x000fe20000410000 */
[----:B------:R-:W-:Y:S01]  /*2f60*/  FFMA.FTZ R206, R161, UR37, -R216 ;  /* 0x00000025a1ce7c23 */ /* 0x000fe200080108d8 */
[----:B------:R-:W-:Y:S01]  /*2f70*/  FSEL R161, R198, -INF , P1 ;  /* 0xff800000c6a17808 */ /* 0x000fe20000800000 */
[----:B------:R-:W-:Y:S02]  /*2f80*/  MUFU.TANH R218, R218 ;  /* 0x000000da00da7308 */ /* 0x000fe40000002400 */
[----:B------:R-:W-:Y:S01]  /*2f90*/  F2FP.BF16.F32.PACK_AB R188, R193, R194 ;  /* 0x000000c2c1bc723e */ /* 0x000fe200000010ff */
[--C-:B---3--:R-:W-:Y:S01]  /*2fa0*/  FADD.FTZ R211, R164, -R154.reuse ;  /* 0x8000009aa4d37221 */ /* 0x108fe20000010000 */
[----:B------:R-:W-:Y:S01]  /*2fb0*/  FADD.FTZ R223, R166, -R154 ;  /* 0x8000009aa6df7221 */ /* 0x000fe20000010000 */
[----:B------:R-:W-:Y:S01]  /*2fc0*/  FSEL R154, R197, -INF , P2 ;  /* 0xff800000c59a7808 */ /* 0x000fe20001000000 */
[----:B------:R-:W-:Y:S02]  /*2fd0*/  FFMA.FTZ R216, R161, UR37, -R216 ;  /* 0x00000025a1d87c23 */ /* 0x000fe400080108d8 */
[----:B------:R-:W3:Y:S01]  /*2fe0*/  MUFU.EX2 R206, R206 ;  /* 0x000000ce00ce7308 */ /* 0x000ee20000000800 */
[----:B-1----:R-:W-:Y:S01]  /*2ff0*/  FMUL.FTZ R160, R205, R160 ;  /* 0x000000a0cda07220 */ /* 0x002fe20000410000 */
[----:B------:R-:W-:Y:S01]  /*3000*/  FFMA.FTZ R197, -R197, R197, 1 ;  /* 0x3f800000c5c57423 */ /* 0x000fe200000101c5 */
[----:B------:R-:W-:Y:S01]  /*3010*/  FFMA.FTZ R166, R154, UR37, -R217 ;  /* 0x000000259aa67c23 */ /* 0x000fe200080108d9 */
[----:B------:R-:W-:Y:S01]  /*3020*/  FFMA.FTZ R154, -R196, R196, 1 ;  /* 0x3f800000c49a7423 */ /* 0x000fe200000101c4 */
[----:B------:R-:W-:Y:S01]  /*3030*/  FMUL.FTZ R195, R195, R160 ;  /* 0x000000a0c3c37220 */ /* 0x000fe20000410000 */
[----:B------:R-:W-:Y:S01]  /*3040*/  FSEL R160, R199, -INF , P1 ;  /* 0xff800000c7a07808 */ /* 0x000fe20000800000 */
[----:B------:R-:W-:Y:S01]  /*3050*/  FADD.FTZ R196, R167, -R155 ;  /* 0x8000009ba7c47221 */ /* 0x000fe20000010000 */
[----:B------:R-:W-:Y:S01]  /*3060*/  FSEL R167, R226, -INF , P2 ;  /* 0xff800000e2a77808 */ /* 0x000fe20001000000 */
[----:B------:R-:W1:Y:S01]  /*3070*/  MUFU.EX2 R166, R166 ;  /* 0x000000a600a67308 */ /* 0x000e620000000800 */
[----:B------:R-:W-:Y:S01]  /*3080*/  FFMA.FTZ R199, -R199, R199, 1 ;  /* 0x3f800000c7c77423 */ /* 0x000fe200000101c7 */
[----:B------:R-:W-:Y:S01]  /*3090*/  FFMA.FTZ R217, R160, UR37, -R217 ;  /* 0x00000025a0d97c23 */ /* 0x000fe200080108d9 */
[----:B------:R-:W-:Y:S01]  /*30a0*/  FFMA.FTZ R226, -R226, R226, 1 ;  /* 0x3f800000e2e27423 */ /* 0x000fe200000101e2 */
[----:B------:R-:W4:Y:S01]  /*30b0*/  LDS.64 R160, [R13+0x28280] ;  /* 0x028280000da07984 */ /* 0x000f220000000a00 */
[----:B------:R-:W-:Y:S01]  /*30c0*/  FFMA.FTZ R167, R167, UR37, -R22 ;  /* 0x00000025a7a77c23 */ /* 0x000fe20008010816 */
[----:B------:R-:W-:Y:S01]  /*30d0*/  F2FP.BF16.F32.PACK_AB R189, R195, R192 ;  /* 0x000000c0c3bd723e */ /* 0x000fe200000010ff */
[----:B---3--:R-:W-:Y:S01]  /*30e0*/  FMUL.FTZ R219, R206, R211 ;  /* 0x000000d3cedb7220 */ /* 0x008fe20000410000 */
[----:B------:R-:W-:Y:S01]  /*30f0*/  FADD.FTZ R211, R165, -R155 ;  /* 0x8000009ba5d37221 */ /* 0x000fe20000010000 */
[----:B------:R-:W-:Y:S01]  /*3100*/  FFMA.FTZ R155, -R198, R198, 1 ;  /* 0x3f800000c69b7423 */ /* 0x000fe200000101c6 */
[----:B------:R-:W-:Y:S01]  /*3110*/  FMUL.FTZ R198, R213, UR36 ;  /* 0x00000024d5c67c20 */ /* 0x000fe20008410000 */
[----:B------:R-:W-:Y:S01]  /*3120*/  FSEL R213, R202, -INF , P1 ;  /* 0xff800000cad57808 */ /* 0x000fe20000800000 */
[----:B------:R3:W5:Y:S01]  /*3130*/  MUFU.EX2 R165, R217 ;  /* 0x000000d900a57308 */ /* 0x0007620000000800 */
[----:B------:R-:W-:Y:S01]  /*3140*/  FMUL.FTZ R154, R154, R219 ;  /* 0x000000db9a9a7220 */ /* 0x000fe20000410000 */
[----:B------:R-:W-:-:S02]  /*3150*/  F2FP.BF16.F32.PACK_AB R205, R205, R162 ;  /* 0x000000a2cdcd723e */ /* 0x000fc400000010ff */
[----:B------:R-:W-:Y:S01]  /*3160*/  FFMA.FTZ R213, R213, UR37, -R22 ;  /* 0x00000025d5d57c23 */ /* 0x000fe20008010816 */
[C---:B-1----:R-:W-:Y:S01]  /*3170*/  FMUL.FTZ R22, R166.reuse, R211 ;  /* 0x000000d3a6167220 */ /* 0x042fe20000410000 */
[----:B------:R-:W-:Y:S02]  /*3180*/  F2FP.BF16.F32.PACK_AB R206, R166, R206 ;  /* 0x000000cea6ce723e */ /* 0x000fe400000010ff */
[----:B------:R-:W1:Y:S01]  /*3190*/  MUFU.EX2 R167, R167 ;  /* 0x000000a700a77308 */ /* 0x000e620000000800 */
[----:B------:R-:W-:Y:S01]  /*31a0*/  FMUL.FTZ R197, R197, R22 ;  /* 0x00000016c5c57220 */ /* 0x000fe20000410000 */
[----:B------:R-:W-:Y:S01]  /*31b0*/  FSEL R22, R227, -INF , P2 ;  /* 0xff800000e3167808 */ /* 0x000fe20001000000 */
[----:B---3--:R-:W-:Y:S01]  /*31c0*/  FMUL.FTZ R217, R215, UR36 ;  /* 0x00000024d7d97c20 */ /* 0x008fe20008410000 */
[----:B------:R-:W-:-:S04]  /*31d0*/  FFMA.FTZ R215, -R191, R191, 1 ;  /* 0x3f800000bfd77423 */ /* 0x000fc800000101bf */
[----:B------:R-:W3:Y:S01]  /*31e0*/  MUFU.EX2 R164, R216 ;  /* 0x000000d800a47308 */ /* 0x000ee20000000800 */
[----:B-----5:R-:W-:-:S04]  /*31f0*/  FMUL.FTZ R196, R165, R196 ;  /* 0x000000c4a5c47220 */ /* 0x020fc80000410000 */
[----:B------:R-:W-:Y:S01]  /*3200*/  FMUL.FTZ R196, R199, R196 ;  /* 0x000000c4c7c47220 */ /* 0x000fe20000410000 */
[----:B------:R-:W-:Y:S02]  /*3210*/  FFMA.FTZ R199, -R202, R202, 1 ;  /* 0x3f800000cac77423 */ /* 0x000fe400000101ca */
[----:B------:R5:W2:Y:S01]  /*3220*/  MUFU.EX2 R211, R213 ;  /* 0x000000d500d37308 */ /* 0x000aa20000000800 */
[--C-:B----4-:R-:W-:Y:S01]  /*3230*/  FADD.FTZ R168, R168, -R160.reuse ;  /* 0x800000a0a8a87221 */ /* 0x110fe20000010000 */
[----:B------:R-:W-:Y:S01]  /*3240*/  FADD.FTZ R222, R170, -R160 ;  /* 0x800000a0aade7221 */ /* 0x000fe20000010000 */
[----:B------:R-:W-:Y:S01]  /*3250*/  FFMA.FTZ R160, R22, UR37, -R23 ;  /* 0x0000002516a07c23 */ /* 0x000fe20008010817 */
[----:B------:R-:W-:Y:S01]  /*3260*/  FSEL R22, R190, -INF , P1 ;  /* 0xff800000be167808 */ /* 0x000fe20000800000 */
[--C-:B------:R-:W-:Y:S01]  /*3270*/  FADD.FTZ R219, R169, -R161.reuse ;  /* 0x800000a1a9db7221 */ /* 0x100fe20000010000 */
[----:B------:R-:W-:Y:S01]  /*3280*/  FADD.FTZ R170, R171, -R161 ;  /* 0x800000a1abaa7221 */ /* 0x000fe20000010000 */
[----:B-1----:R-:W-:Y:S01]  /*3290*/  FMUL.FTZ R169, R167, R168 ;  /* 0x000000a8a7a97220 */ /* 0x002fe20000410000 */
[----:B-----5:R-:W-:Y:S01]  /*32a0*/  FFMA.FTZ R213, -R227, R227, 1 ;  /* 0x3f800000e3d57423 */ /* 0x020fe200000101e3 */
[----:B------:R-:W1:Y:S01]  /*32b0*/  MUFU.EX2 R160, R160 ;  /* 0x000000a000a07308 */ /* 0x000e620000000800 */
[----:B------:R-:W-:Y:S01]  /*32c0*/  FFMA.FTZ R161, R22, UR37, -R23 ;  /* 0x0000002516a17c23 */ /* 0x000fe20008010817 */
[----:B------:R-:W-:Y:S01]  /*32d0*/  FMUL.FTZ R202, R226, R169 ;  /* 0x000000a9e2ca7220 */ /* 0x000fe20000410000 */
[----:B------:R-:W4:Y:S01]  /*32e0*/  LDS.64 R22, [R13+0x282a0] ;  /* 0x0282a0000d167984 */ /* 0x000f220000000a00 */
[----:B------:R-:W-:Y:S01]  /*32f0*/  FSEL R169, R191, -INF , P2 ;  /* 0xff800000bfa97808 */ /* 0x000fe20001000000 */
[----:B---3--:R-:W-:Y:S01]  /*3300*/  FMUL.FTZ R216, R164, R223 ;  /* 0x000000dfa4d87220 */ /* 0x008fe20000410000 */
[----:B--2---:R-:W-:Y:S01]  /*3310*/  FMUL.FTZ R222, R211, R222 ;  /* 0x000000ded3de7220 */ /* 0x004fe20000410000 */
[----:B------:R-:W-:Y:S01]  /*3320*/  F2FP.BF16.F32.PACK_AB R207, R165, R164 ;  /* 0x000000a4a5cf723e */ /* 0x000fe200000010ff */
[----:B------:R-:W2:Y:S01]  /*3330*/  MUFU.EX2 R161, R161 ;  /* 0x000000a100a17308 */ /* 0x000ea20000000800 */
[----:B------:R-:W-:Y:S01]  /*3340*/  FMUL.FTZ R155, R155, R216 ;  /* 0x000000d89b9b7220 */ /* 0x000fe20000410000 */
[----:B------:R-:W-:Y:S01]  /*3350*/  FMUL.FTZ R216, R214, UR36 ;  /* 0x00000024d6d87c20 */ /* 0x000fe20008410000 */
[----:B------:R-:W-:Y:S01]  /*3360*/  FFMA.FTZ R214, -R190, R190, 1 ;  /* 0x3f800000bed67423 */ /* 0x000fe200000101be */
[----:B------:R-:W-:Y:S01]  /*3370*/  FMUL.FTZ R199, R199, R222 ;  /* 0x000000dec7c77220 */ /* 0x000fe20000410000 */
[----:B------:R-:W-:-:S03]  /*3380*/  FFMA.FTZ R222, -R203, R203, 1 ;  /* 0x3f800000cbde7423 */ /* 0x000fc600000101cb */
[----:B------:R-:W-:Y:S01]  /*3390*/  MUFU.TANH R216, R216 ;  /* 0x000000d800d87308 */ /* 0x000fe20000002400 */
[C---:B-1----:R-:W-:Y:S01]  /*33a0*/  FMUL.FTZ R168, R160.reuse, R219 ;  /* 0x000000dba0a87220 */ /* 0x042fe20000410000 */
[----:B------:R-:W-:-:S03]  /*33b0*/  F2FP.BF16.F32.PACK_AB R160, R160, R167 ;  /* 0x000000a7a0a0723e */ /* 0x000fc600000010ff */
[----:B------:R-:W-:Y:S01]  /*33c0*/  FMUL.FTZ R213, R213, R168 ;  /* 0x000000a8d5d57220 */ /* 0x000fe20000410000 */
[--C-:B------:R-:W-:Y:S01]  /*33d0*/  FFMA.FTZ R168, R169, UR37, -R20.reuse ;  /* 0x00000025a9a87c23 */ /* 0x100fe20008010814 */
[C---:B------:R-:W-:Y:S01]  /*33e0*/  FSEL R169, R204.reuse, -INF , P1 ;  /* 0xff800000cca97808 */ /* 0x040fe20000800000 */
[----:B------:R-:W-:Y:S01]  /*33f0*/  MUFU.TANH R198, R198 ;  /* 0x000000c600c67308 */ /* 0x000fe20000002400 */
[----:B--2---:R-:W-:Y:S01]  /*3400*/  FMUL.FTZ R171, R161, R170 ;  /* 0x000000aaa1ab7220 */ /* 0x004fe20000410000 */
[----:B------:R-:W-:Y:S01]  /*3410*/  FFMA.FTZ R204, -R204, R204, 1 ;  /* 0x3f800000cccc7423 */ /* 0x000fe200000101cc */
[----:B------:R-:W-:Y:S01]  /*3420*/  F2FP.BF16.F32.PACK_AB R192, R213, R202 ;  /* 0x000000cad5c0723e */ /* 0x000fe200000010ff */
[----:B------:R-:W-:Y:S01]  /*3430*/  FFMA.FTZ R169, R169, UR37, -R20 ;  /* 0x00000025a9a97c23 */ /* 0x000fe20008010814 */
[----:B------:R-:W-:Y:S01]  /*3440*/  FSEL R20, R203, -INF , P2 ;  /* 0xff800000cb147808 */ /* 0x000fe20001000000 */
[----:B------:R-:W-:Y:S01]  /*3450*/  FMUL.FTZ R214, R214, R171 ;  /* 0x000000abd6d67220 */ /* 0x000fe20000410000 */
[----:B------:R-:W-:Y:S01]  /*3460*/  FFMA.FTZ R203, -R220, R220, 1 ;  /* 0x3f800000dccb7423 */ /* 0x000fe200000101dc */
[----:B------:R-:W1:Y:S01]  /*3470*/  MUFU.EX2 R168, R168 ;  /* 0x000000a800a87308 */ /* 0x000e620000000800 */
[----:B------:R-:W-:Y:S01]  /*3480*/  F2FP.BF16.F32.PACK_AB R161, R161, R211 ;  /* 0x000000d3a1a1723e */ /* 0x000fe200000010ff */
[----:B------:R-:W-:Y:S01]  /*3490*/  FFMA.FTZ R170, R20, UR37, -R21 ;  /* 0x0000002514aa7c23 */ /* 0x000fe20008010815 */
[----:B------:R-:W-:-:S02]  /*34a0*/  FSEL R20, R220, -INF , P1 ;  /* 0xff800000dc147808 */ /* 0x000fc40000800000 */
[----:B------:R-:W-:-:S03]  /*34b0*/  F2FP.BF16.F32.PACK_AB R193, R214, R199 ;  /* 0x000000c7d6c1723e */ /* 0x000fc600000010ff */
[----:B------:R-:W-:Y:S01]  /*34c0*/  FFMA.FTZ R190, R20, UR37, -R21 ;  /* 0x0000002514be7c23 */ /* 0x000fe20008010815 */
[----:B------:R-:W-:Y:S01]  /*34d0*/  FSEL R21, R221, -INF , P2 ;  /* 0xff800000dd157808 */ /* 0x000fe20001000000 */
[----:B------:R-:W2:Y:S01]  /*34e0*/  MUFU.EX2 R170, R170 ;  /* 0x000000aa00aa7308 */ /* 0x000ea20000000800 */
[----:B----4-:R-:W-:Y:S01]  /*34f0*/  FADD.FTZ R171, R172, -R22 ;  /* 0x80000016acab7221 */ /* 0x010fe20000010000 */
[--C-:B------:R-:W-:Y:S01]  /*3500*/  FADD.FTZ R173, R173, -R23.reuse ;  /* 0x80000017adad7221 */ /* 0x100fe20000010000 */
[----:B------:R-:W-:Y:S01]  /*3510*/  FADD.FTZ R175, R175, -R23 ;  /* 0x80000017afaf7221 */ /* 0x000fe20000010000 */
[----:B------:R-:W-:Y:S01]  /*3520*/  FFMA.FTZ R23, R21, UR37, -R18 ;  /* 0x0000002515177c23 */ /* 0x000fe20008010812 */
[----:B------:R-:W-:Y:S01]  /*3530*/  FADD.FTZ R174, R174, -R22 ;  /* 0x80000016aeae7221 */ /* 0x000fe20000010000 */
[----:B-1----:R-:W-:Y:S01]  /*3540*/  FMUL.FTZ R20, R168, R171 ;  /* 0x000000aba8147220 */ /* 0x002fe20000410000 */
[----:B------:R-:W-:Y:S01]  /*3550*/  FSEL R171, R210, -INF , P1 ;  /* 0xff800000d2ab7808 */ /* 0x000fe20000800000 */
[----:B------:R-:W1:Y:S02]  /*3560*/  MUFU.EX2 R169, R169 ;  /* 0x000000a900a97308 */ /* 0x000e640000000800 */
[----:B------:R-:W-:-:S02]  /*3570*/  FMUL.FTZ R215, R215, R20 ;  /* 0x00000014d7d77220 */ /* 0x000fc40000410000 */
[----:B------:R-:W-:Y:S01]  /*3580*/  FFMA.FTZ R171, R171, UR37, -R18 ;  /* 0x00000025abab7c23 */ /* 0x000fe20008010812 */
[----:B------:R-:W-:Y:S01]  /*3590*/  FSEL R18, R209, -INF , P2 ;  /* 0xff800000d1127808 */ /* 0x000fe20001000000 */
[----:B------:R-:W3:Y:S02]  /*35a0*/  LDS.64 R20, [R13+0x282c0] ;  /* 0x0282c0000d147984 */ /* 0x000ee40000000a00 */
[----:B------:R4:W5:Y:S01]  /*35b0*/  MUFU.EX2 R22, R190 ;  /* 0x000000be00167308 */ /* 0x0009620000000800 */
[----:B--2---:R-:W-:Y:S01]  /*35c0*/  F2FP.BF16.F32.PACK_AB R162, R170, R168 ;  /* 0x000000a8aaa2723e */ /* 0x004fe200000010ff */
[----:B------:R-:W-:Y:S01]  /*35d0*/  FFMA.FTZ R172, R18, UR37, -R19 ;  /* 0x0000002512ac7c23 */ /* 0x000fe20008010813 */
[----:B------:R-:W-:-:S05]  /*35e0*/  FSEL R18, R218, -INF , P1 ;  /* 0xff800000da127808 */ /* 0x000fca0000800000 */
[----:B------:R-:W2:Y:S01]  /*35f0*/  MUFU.TANH R217, R217 ;  /* 0x000000d900d97308 */ /* 0x000ea20000002400 */
[----:B----4-:R-:W-:Y:S01]  /*3600*/  FFMA.FTZ R190, R18, UR37, -R19 ;  /* 0x0000002512be7c23 */ /* 0x010fe20008010813 */
[----:B------:R-:W-:Y:S01]  /*3610*/  FMUL.FTZ R19, R170, R173 ;  /* 0x000000adaa137220 */ /* 0x000fe20000410000 */
[----:B-1----:R-:W-:-:S03]  /*3620*/  FMUL.FTZ R191, R169, R174 ;  /* 0x000000aea9bf7220 */ /* 0x002fc60000410000 */
[----:B------:R-:W-:Y:S01]  /*3630*/  FMUL.FTZ R222, R222, R19 ;  /* 0x00000013dede7220 */ /* 0x000fe20000410000 */
[----:B------:R-:W-:Y:S01]  /*3640*/  FMUL.FTZ R204, R204, R191 ;  /* 0x000000bfcccc7220 */ /* 0x000fe20000410000 */
[----:B------:R-:W-:Y:S01]  /*3650*/  FSEL R191, R212, -INF , P2 ;  /* 0xff800000d4bf7808 */ /* 0x000fe20001000000 */
[----:B------:R1:W4:Y:S01]  /*3660*/  LDS.64 R18, [R13+0x282e0] ;  /* 0x0282e0000d127984 */ /* 0x0003220000000a00 */
[----:B-----5:R-:W-:Y:S01]  /*3670*/  FMUL.FTZ R220, R22, R175 ;  /* 0x000000af16dc7220 */ /* 0x020fe20000410000 */
[----:B------:R-:W5:Y:S01]  /*3680*/  MUFU.EX2 R171, R171 ;  /* 0x000000ab00ab7308 */ /* 0x000f620000000800 */
[----:B------:R-:W-:Y:S01]  /*3690*/  FFMA.FTZ R212, -R212, R212, 1 ;  /* 0x3f800000d4d47423 */ /* 0x000fe200000101d4 */
[----:B------:R-:W-:Y:S01]  /*36a0*/  FFMA.FTZ R174, R191, UR37, -R14 ;  /* 0x00000025bfae7c23 */ /* 0x000fe2000801080e */
[C---:B------:R-:W-:Y:S01]  /*36b0*/  FSEL R191, R216.reuse, -INF , P1 ;  /* 0xff800000d8bf7808 */ /* 0x040fe20000800000 */
[----:B------:R-:W-:Y:S01]  /*36c0*/  FMUL.FTZ R203, R203, R220 ;  /* 0x000000dccbcb7220 */ /* 0x000fe20000410000 */
[----:B------:R-:W-:Y:S01]  /*36d0*/  FFMA.FTZ R216, -R216, R216, 1 ;  /* 0x3f800000d8d87423 */ /* 0x000fe200000101d8 */
[----:B------:R-:W-:-:S02]  /*36e0*/  F2FP.BF16.F32.PACK_AB R194, R222, R215 ;  /* 0x000000d7dec2723e */ /* 0x000fc400000010ff */
[----:B------:R-:W-:Y:S01]  /*36f0*/  FFMA.FTZ R175, R191, UR37, -R14 ;  /* 0x00000025bfaf7c23 */ /* 0x000fe2000801080e */
[C---:B------:R-:W-:Y:S01]  /*3700*/  FSEL R14, R198.reuse, -INF , P2 ;  /* 0xff800000c60e7808 */ /* 0x040fe20001000000 */
[----:B------:R-:W-:Y:S01]  /*3710*/  MUFU.EX2 R23, R23 ;  /* 0x0000001700177308 */ /* 0x000fe20000000800 */
[----:B------:R-:W-:Y:S01]  /*3720*/  FFMA.FTZ R198, -R198, R198, 1 ;  /* 0x3f800000c6c67423 */ /* 0x000fe200000101c6 */
[----:B------:R-:W-:Y:S02]  /*3730*/  F2FP.BF16.F32.PACK_AB R195, R203, R204 ;  /* 0x000000cccbc3723e */ /* 0x000fe400000010ff */
[--C-:B-1----:R-:W-:Y:S01]  /*3740*/  FFMA.FTZ R13, R14, UR37, -R15.reuse ;  /* 0x000000250e0d7c23 */ /* 0x102fe2000801080f */
[C---:B--2---:R-:W-:Y:S01]  /*3750*/  FSEL R14, R217.reuse, -INF , P1 ;  /* 0xff800000d90e7808 */ /* 0x044fe20000800000 */
[----:B------:R-:W-:Y:S01]  /*3760*/  FFMA.FTZ R217, -R217, R217, 1 ;  /* 0x3f800000d9d97423 */ /* 0x000fe200000101d9 */
[----:B------:R-:W-:Y:S01]  /*3770*/  F2FP.BF16.F32.PACK_AB R204, R163, R159 ;  /* 0x0000009fa3cc723e */ /* 0x000fe200000010ff */
[----:B------:R-:W1:Y:S01]  /*3780*/  MUFU.EX2 R172, R172 ;  /* 0x000000ac00ac7308 */ /* 0x000e620000000800 */
[----:B---3--:R-:W-:Y:S01]  /*3790*/  FADD.FTZ R178, R178, -R20 ;  /* 0x80000014b2b27221 */ /* 0x008fe20000010000 */
[----:B------:R-:W-:Y:S01]  /*37a0*/  FFMA.FTZ R14, R14, UR37, -R15 ;  /* 0x000000250e0e7c23 */ /* 0x000fe2000801080f */
[--C-:B------:R-:W-:Y:S01]  /*37b0*/  FADD.FTZ R191, R177, -R21.reuse ;  /* 0x80000015b1bf7221 */ /* 0x100fe20000010000 */
[----:B------:R-:W-:Y:S01]  /*37c0*/  FADD.FTZ R220, R179, -R21 ;  /* 0x80000015b3dc7221 */ /* 0x000fe20000010000 */
[----:B-----5:R-:W-:Y:S01]  /*37d0*/  FMUL.FTZ R177, R171, R178 ;  /* 0x000000b2abb17220 */ /* 0x020fe20000410000 */
[----:B------:R-:W-:Y:S01]  /*37e0*/  FFMA.FTZ R15, -R221, R221, 1 ;  /* 0x3f800000dd0f7423 */ /* 0x000fe200000101dd */
[----:B------:R-:W-:Y:S01]  /*37f0*/  FFMA.FTZ R21, -R218, R218, 1 ;  /* 0x3f800000da157423 */ /* 0x000fe200000101da */
[----:B------:R-:W-:Y:S01]  /*3800*/  MUFU.EX2 R175, R175 ;  /* 0x000000af00af7308 */ /* 0x000fe20000000800 */
[----:B------:R-:W-:-:S07]  /*3810*/  F2FP.BF16.F32.PACK_AB R163, R22, R169 ;  /* 0x000000a916a3723e */ /* 0x000fce00000010ff */
[----:B------:R2:W3:Y:S01]  /*3820*/  MUFU.EX2 R173, R190 ;  /* 0x000000be00ad7308 */ /* 0x0004e20000000800 */
[C---:B-1----:R-:W-:Y:S01]  /*3830*/  FMUL.FTZ R191, R172.reuse, R191 ;  /* 0x000000bfacbf7220 */ /* 0x042fe20000410000 */
[----:B------:R-:W-:Y:S01]  /*3840*/  F2FP.BF16.F32.PACK_AB R172, R172, R23 ;  /* 0x00000017acac723e */ /* 0x000fe200000010ff */
[--C-:B----4-:R-:W-:Y:S01]  /*3850*/  FADD.FTZ R178, R181, -R19.reuse ;  /* 0x80000013b5b27221 */ /* 0x110fe20000010000 */
[----:B------:R-:W-:-:S04]  /*3860*/  FADD.FTZ R183, R183, -R19 ;  /* 0x80000013b7b77221 */ /* 0x000fc80000010000 */
[----:B------:R-:W1:Y:S01]  /*3870*/  MUFU.EX2 R174, R174 ;  /* 0x000000ae00ae7308 */ /* 0x000e620000000800 */
[----:B--2---:R-:W-:Y:S01]  /*3880*/  FADD.FTZ R190, R176, -R20 ;  /* 0x80000014b0be7221 */ /* 0x004fe20000010000 */
[----:B------:R-:W-:Y:S01]  /*3890*/  FFMA.FTZ R20, -R210, R210, 1 ;  /* 0x3f800000d2147423 */ /* 0x000fe200000101d2 */
[----:B------:R-:W-:Y:S02]  /*38a0*/  FFMA.FTZ R176, -R209, R209, 1 ;  /* 0x3f800000d1b07423 */ /* 0x000fe400000101d1 */
[----:B------:R-:W-:Y:S01]  /*38b0*/  FMUL.FTZ R190, R23, R190 ;  /* 0x000000be17be7220 */ /* 0x000fe20000410000 */
[----:B------:R-:W-:Y:S01]  /*38c0*/  FMUL.FTZ R20, R20, R177 ;  /* 0x000000b114147220 */ /* 0x000fe20000410000 */
[--C-:B------:R-:W-:Y:S01]  /*38d0*/  FADD.FTZ R177, R180, -R18.reuse ;  /* 0x80000012b4b17221 */ /* 0x100fe20000010000 */
[----:B------:R-:W2:Y:S01]  /*38e0*/  MUFU.EX2 R13, R13 ;  /* 0x0000000d000d7308 */ /* 0x000ea20000000800 */
[----:B------:R-:W-:Y:S01]  /*38f0*/  FADD.FTZ R18, R182, -R18 ;  /* 0x80000012b6127221 */ /* 0x000fe20000010000 */
[----:B---3--:R-:W-:Y:S01]  /*3900*/  FMUL.FTZ R220, R173, R220 ;  /* 0x000000dcaddc7220 */ /* 0x008fe20000410000 */
[----:B------:R-:W-:Y:S01]  /*3910*/  FMUL.FTZ R15, R15, R190 ;  /* 0x000000be0f0f7220 */ /* 0x000fe20000410000 */
[----:B------:R-:W-:Y:S01]  /*3920*/  FMUL.FTZ R176, R176, R191 ;  /* 0x000000bfb0b07220 */ /* 0x000fe20000410000 */
[----:B------:R-:W-:Y:S01]  /*3930*/  FMUL.FTZ R19, R175, R18 ;  /* 0x00000012af137220 */ /* 0x000fe20000410000 */
[----:B------:R-:W-:Y:S01]  /*3940*/  F2FP.BF16.F32.PACK_AB R191, R196, R155 ;  /* 0x0000009bc4bf723e */ /* 0x000fe200000010ff */
[----:B------:R-:W-:Y:S01]  /*3950*/  IMAD R155, R4, 0x2000, R11 ;  /* 0x00002000049b7824 */ /* 0x000fe200078e020b */
[----:B------:R-:W3:Y:S01]  /*3960*/  MUFU.EX2 R14, R14 ;  /* 0x0000000e000e7308 */ /* 0x000ee20000000800 */
[----:B-1----:R-:W-:Y:S01]  /*3970*/  FMUL.FTZ R177, R174, R177 ;  /* 0x000000b1aeb17220 */ /* 0x002fe20000410000 */
[----:B------:R-:W-:Y:S01]  /*3980*/  FMUL.FTZ R21, R21, R220 ;  /* 0x000000dc15157220 */ /* 0x000fe20000410000 */
[----:B------:R-:W-:Y:S01]  /*3990*/  FMUL.FTZ R19, R216, R19 ;  /* 0x00000013d8137220 */ /* 0x000fe20000410000 */
[----:B------:R-:W-:Y:S01]  /*39a0*/  F2FP.BF16.F32.PACK_AB R196, R176, R15 ;  /* 0x0000000fb0c4723e */ /* 0x000fe200000010ff */
[----:B------:R-:W-:Y:S01]  /*39b0*/  FMUL.FTZ R177, R212, R177 ;  /* 0x000000b1d4b17220 */ /* 0x000fe20000410000 */
[----:B------:R-:W-:Y:S01]  /*39c0*/  IMAD R15, R155, 0x2, R16 ;  /* 0x000000029b0f7824 */ /* 0x000fe200078e0210 */
[----:B------:R-:W-:Y:S01]  /*39d0*/  F2FP.BF16.F32.PACK_AB R190, R197, R154 ;  /* 0x0000009ac5be723e */ /* 0x000fe200000010ff */
[----:B--2---:R-:W-:Y:S01]  /*39e0*/  FMUL.FTZ R179, R13, R178 ;  /* 0x000000b20db37220 */ /* 0x004fe20000410000 */
[----:B------:R-:W-:-:S02]  /*39f0*/  F2FP.BF16.F32.PACK_AB R197, R21, R20 ;  /* 0x0000001415c5723e */ /* 0x000fc400000010ff */
        /* <DEDUP_REMOVED lines=11> */
[----:B------:R-:W-:-:S04]  /*3ab0*/  F2FP.BF16.F32.PACK_AB R175, R14, R175 ;  /* 0x000000af0eaf723e */ /* 0x000fc800000010ff */
[----:B------:R-:W-:-:S05]  /*3ac0*/  F2FP.BF16.F32.PACK_AB R199, R18, R19 ;  /* 0x0000001312c7723e */ /* 0x000fca00000010ff */
[----:B------:R1:W-:Y:S01]  /*3ad0*/  STSM.16.MT88.4 [R15+0x2a000], R196 ;  /* 0x02a000c40f007844 */ /* 0x0003e20000004200 */
[----:B------:R-:W-:-:S06]  /*3ae0*/  WARPGROUP.ARRIVE ;  /* 0x00000000000079c5 */ /* 0x000fcc0000000000 */
[----:B------:R-:W-:Y:S01]  /*3af0*/  HGMMA.64x128x16.F32.BF16 R88, R152, gdesc[UR4].tnspB, R88, gsb0 ;  /* 0x41e0000498587df0 */ /* 0x000fe20008001858 */
[----:B------:R-:W-:Y:S01]  /*3b00*/  UIADD3 UR6, UR4, 0x80, URZ ;  /* 0x0000008004067890 */ /* 0x000fe2000fffe03f */
[----:B------:R-:W-:Y:S01]  /*3b10*/  UMOV UR7, 0x40000040 ;  /* 0x4000004000077882 */ /* 0x000fe20000000000 */
[----:B-1----:R-:W-:-:S04]  /*3b20*/  SHF.R.U32.HI R15, RZ, 0x4, R229 ;  /* 0x00000004ff0f7819 */ /* 0x002fc800000116e5 */
[----:B------:R-:W-:-:S04]  /*3b30*/  LOP3.LUT R15, R15, 0x3fff, RZ, 0xc0, !PT ;  /* 0x00003fff0f0f7812 */ /* 0x000fc800078ec0ff */
[----:B------:R-:W-:-:S05]  /*3b40*/  LOP3.LUT R15, R15, 0x10000, RZ, 0xfc, !PT ;  /* 0x000100000f0f7812 */ /* 0x000fca00078efcff */
[----:B------:R-:W-:-:S05]  /*3b50*/  IMAD R15, R4, 0x400, R15 ;  /* 0x00000400040f7824 */ /* 0x000fca00078e020f */
[----:B------:R-:W-:Y:S01]  /*3b60*/  R2UR UR8, R15 ;  /* 0x000000000f0872ca */ /* 0x000fe200000e0000 */
[----:B------:R-:W-:Y:S02]  /*3b70*/  WARPGROUP.DEPBAR.LE gsb0, 0x0 ;  /* 0x00008000000079c5 */ /* 0x000fe40000010000 */
[----:B------:R-:W-:-:S06]  /*3b80*/  WARPGROUP.ARRIVE ;  /* 0x00000000000079c5 */ /* 0x000fcc0000000000 */
        /* <DEDUP_REMOVED lines=76> */
.L_x_495:
        /* <DEDUP_REMOVED lines=49> */
.L_x_496:
        /* <DEDUP_REMOVED lines=11> */
[----:B------:R-:W-:Y:S01]  /*4410*/  ULDC UR4, c[0x0][0x740] ;  /* 0x0001d00000047ab9 */ /* 0x000fe20000000800 */
[----:B------:R-:W-:Y:S01]  /*4420*/  PLOP3.LUT P0, PT, PT, PT, PT, 0x8, 0x0 ;  /* 0x000000000000781c */ /* 0x000fe20003f0e170 */
        /* <DEDUP_REMOVED lines=63> */
[----:B------:R-:W-:-:S07]  /*4820*/  FMUL.FTZ R87, R87, UR4 ;  /* 0x0000000457577c20 */ /* 0x000fce0008410000 */
.L_x_479:
[----:B------:R-:W-:Y:S05]  /*4830*/  @P0 BRA `(.L_x_498) ;  /* 0x0000001c00ac0947 */ /* 0x000fea0003800000 */
[----:B------:R-:W2:Y:S01]  /*4840*/  S2R R16, SR_TID.X ;  /* 0x0000000000107919 */ /* 0x000ea20000002100 */
[----:B------:R-:W4:Y:S01]  /*4850*/  S2UR UR5, SR_CgaCtaId ;  /* 0x00000000000579c3 */ /* 0x000f220000008800 */
[----:B------:R-:W-:Y:S01]  /*4860*/  UMOV UR4, 0x400 ;  /* 0x0000040000047882 */ /* 0x000fe20000000000 */
[----:B------:R-:W-:-:S06]  /*4870*/  F2FP.BF16.F32.PACK_AB R88, R89, R88 ;  /* 0x000000585958723e */ /* 0x000fcc00000010ff */
[----:B------:R-:W-:Y:S01]  /*4880*/  BAR.SYNC.DEFER_BLOCKING 0x1, 0x100 ;  /* 0x0044000000007b1d */ /* 0x000fe20000010000 */
[----:B------:R-:W-:Y:S02]  /*4890*/  F2FP.BF16.F32.PACK_AB R89, R91, R90 ;  /* 0x0000005a5b59723e */ /* 0x000fe400000010ff */
[----:B------:R-:W-:Y:S02]  /*48a0*/  F2FP.BF16.F32.PACK_AB R96, R97, R96 ;  /* 0x000000606160723e */ /* 0x000fe400000010ff */
[----:B------:R-:W-:-:S03]  /*48b0*/  F2FP.BF16.F32.PACK_AB R90, R93, R92 ;  /* 0x0000005c5d5a723e */ /* 0x000fc600000010ff */
[----:B------:R-:W3:Y:S01]  /*48c0*/  LDC.64 R26, c[0x0][0x870] ;  /* 0x00021c00ff1a7b82 */ /* 0x000ee20000000a00 */
[----:B------:R-:W-:Y:S02]  /*48d0*/  F2FP.BF16.F32.PACK_AB R91, R95, R94 ;  /* 0x0000005e5f5b723e */ /* 0x000fe400000010ff */
[----:B------:R-:W-:Y:S02]  /*48e0*/  F2FP.BF16.F32.PACK_AB R97, R99, R98 ;  /* 0x000000626361723e */ /* 0x000fe400000010ff */
[----:B------:R-:W-:Y:S02]  /*48f0*/  F2FP.BF16.F32.PACK_AB R104, R105, R104 ;  /* 0x000000686968723e */ /* 0x000fe400000010ff */
[----:B------:R-:W-:Y:S01]  /*4900*/  F2FP.BF16.F32.PACK_AB R98, R101, R100 ;  /* 0x000000646562723e */ /* 0x000fe200000010ff */
[----:B------:R-:W3:Y:S01]  /*4910*/  LDC.64 R38, c[0x0][0x850] ;  /* 0x00021400ff267b82 */ /* 0x000ee20000000a00 */
[----:B------:R-:W-:Y:S02]  /*4920*/  F2FP.BF16.F32.PACK_AB R99, R103, R102 ;  /* 0x000000666763723e */ /* 0x000fe400000010ff */
[----:B------:R-:W-:-:S02]  /*4930*/  F2FP.BF16.F32.PACK_AB R105, R107, R106 ;  /* 0x0000006a6b69723e */ /* 0x000fc400000010ff */
[----:B------:R-:W-:Y:S01]  /*4940*/  F2FP.BF16.F32.PACK_AB R112, R113, R112 ;  /* 0x000000707170723e */ /* 0x000fe200000010ff */
[----:B----4-:R-:W-:Y:S01]  /*4950*/  ULEA UR4, UR5, UR4, 0x18 ;  /* 0x0000000405047291 */ /* 0x010fe2000f8ec03f */
[----:B------:R-:W-:Y:S02]  /*4960*/  F2FP.BF16.F32.PACK_AB R106, R109, R108 ;  /* 0x0000006c6d6a723e */ /* 0x000fe400000010ff */
[----:B------:R-:W-:Y:S02]  /*4970*/  F2FP.BF16.F32.PACK_AB R107, R111, R110 ;  /* 0x0000006e6f6b723e */ /* 0x000fe400000010ff */
[----:B------:R-:W-:Y:S02]  /*4980*/  F2FP.BF16.F32.PACK_AB R113, R115, R114 ;  /* 0x000000727371723e */ /* 0x000fe400000010ff */
[----:B--2---:R-:W-:Y:S02]  /*4990*/  IADD3 R16, R16, -0x80, RZ ;  /* 0xffffff8010107810 */ /* 0x004fe40007ffe0ff */
[----:B------:R-:W-:-:S02]  /*49a0*/  F2FP.BF16.F32.PACK_AB R120, R121, R120 ;  /* 0x000000787978723e */ /* 0x000fc400000010ff */
[----:B------:R-:W-:Y:S02]  /*49b0*/  SHF.R.S32.HI R15, RZ, 0x1f, R16 ;  /* 0x0000001fff0f7819 */ /* 0x000fe40000011410 */
[----:B------:R-:W-:Y:S02]  /*49c0*/  F2FP.BF16.F32.PACK_AB R114, R117, R116 ;  /* 0x000000747572723e */ /* 0x000fe400000010ff */
[CC--:B------:R-:W-:Y:S02]  /*49d0*/  LEA.HI R0, R15.reuse, R16.reuse, RZ, 0x4 ;  /* 0x000000100f007211 */ /* 0x0c0fe400078f20ff */
[----:B------:R-:W-:Y:S02]  /*49e0*/  LEA.HI R19, R15, R16, RZ, 0x5 ;  /* 0x000000100f137211 */ /* 0x000fe400078f28ff */
[----:B-1----:R-:W-:Y:S02]  /*49f0*/  LOP3.LUT R3, R0, 0xfffffff0, RZ, 0xc0, !PT ;  /* 0xfffffff000037812 */ /* 0x002fe400078ec0ff */
[----:B------:R-:W-:Y:S01]  /*4a00*/  SHF.R.S32.HI R0, RZ, 0x4, R0 ;  /* 0x00000004ff007819 */ /* 0x000fe20000011400 */
[----:B------:R-:W-:Y:S01]  /*4a10*/  IMAD.SHL.U32 R19, R19, 0x20, RZ ;  /* 0x0000002013137824 */ /* 0x000fe200078e00ff */
[----:B------:R-:W-:Y:S01]  /*4a20*/  F2FP.BF16.F32.PACK_AB R115, R119, R118 ;  /* 0x000000767773723e */ /* 0x000fe200000010ff */
[----:B---3--:R-:W-:Y:S01]  /*4a30*/  IMAD.IADD R2, R16, 0x1, -R3 ;  /* 0x0000000110027824 */ /* 0x008fe200078e0a03 */
[----:B------:R-:W-:Y:S01]  /*4a40*/  F2FP.BF16.F32.PACK_AB R121, R123, R122 ;  /* 0x0000007a7b79723e */ /* 0x000fe200000010ff */
[----:B------:R-:W-:Y:S01]  /*4a50*/  IMAD.SHL.U32 R18, R0, 0x8, RZ ;  /* 0x0000000800127824 */ /* 0x000fe200078e00ff */
[----:B------:R-:W-:Y:S01]  /*4a60*/  LOP3.LUT R20, R19, 0x7ffffc00, RZ, 0xc0, !PT ;  /* 0x7ffffc0013147812 */ /* 0x000fe200078ec0ff */
[----:B------:R-:W-:Y:S01]  /*4a70*/  IMAD.MOV.U32 R19, RZ, RZ, 0x40 ;  /* 0x00000040ff137424 */ /* 0x000fe200078e00ff */
[----:B------:R-:W-:-:S02]  /*4a80*/  SHF.R.S32.HI R3, RZ, 0x1f, R2 ;  /* 0x0000001fff037819 */ /* 0x000fc40000011402 */
[----:B------:R-:W-:Y:S02]  /*4a90*/  F2FP.BF16.F32.PACK_AB R128, R129, R128 ;  /* 0x000000808180723e */ /* 0x000fe400000010ff */
[----:B------:R-:W-:Y:S02]  /*4aa0*/  LEA.HI R13, R3, R2, RZ, 0x3 ;  /* 0x00000002030d7211 */ /* 0x000fe400078f18ff */
[----:B------:R-:W-:Y:S02]  /*4ab0*/  F2FP.BF16.F32.PACK_AB R122, R125, R124 ;  /* 0x0000007c7d7a723e */ /* 0x000fe400000010ff */
[----:B------:R-:W-:Y:S02]  /*4ac0*/  LOP3.LUT R3, R13, 0xfffffff8, RZ, 0xc0, !PT ;  /* 0xfffffff80d037812 */ /* 0x000fe400078ec0ff */
[----:B------:R-:W-:Y:S02]  /*4ad0*/  SHF.R.S32.HI R13, RZ, 0x3, R13 ;  /* 0x00000003ff0d7819 */ /* 0x000fe4000001140d */
[----:B------:R-:W-:Y:S01]  /*4ae0*/  F2FP.BF16.F32.PACK_AB R123, R127, R126 ;  /* 0x0000007e7f7b723e */ /* 0x000fe200000010ff */
[----:B------:R-:W-:Y:S01]  /*4af0*/  IMAD.IADD R3, R2, 0x1, -R3 ;  /* 0x0000000102037824 */ /* 0x000fe200078e0a03 */
[----:B------:R-:W-:Y:S01]  /*4b00*/  F2FP.BF16.F32.PACK_AB R129, R131, R130 ;  /* 0x000000828381723e */ /* 0x000fe200000010ff */
[----:B------:R-:W-:Y:S01]  /*4b10*/  IMAD R20, R13, 0x200, R20 ;  /* 0x000002000d147824 */ /* 0x000fe200078e0214 */
[----:B------:R-:W-:Y:S01]  /*4b20*/  F2FP.BF16.F32.PACK_AB R136, R137, R136 ;  /* 0x000000888988723e */ /* 0x000fe200000010ff */
[C---:B------:R-:W-:Y:S01]  /*4b30*/  IMAD.SHL.U32 R17, R3.reuse, 0x40, RZ ;  /* 0x0000004003117824 */ /* 0x040fe200078e00ff */
[----:B------:R-:W-:-:S02]  /*4b40*/  R2P PR, R3, 0x6 ;  /* 0x0000000603007804 */ /* 0x000fc40000000000 */
[----:B------:R-:W-:Y:S02]  /*4b50*/  F2FP.BF16.F32.PACK_AB R130, R133, R132 ;  /* 0x000000848582723e */ /* 0x000fe400000010ff */
[----:B------:R-:W-:Y:S02]  /*4b60*/  LOP3.LUT R17, R17, 0x1c0, RZ, 0xc0, !PT ;  /* 0x000001c011117812 */ /* 0x000fe400078ec0ff */
[----:B------:R-:W-:Y:S02]  /*4b70*/  SEL R19, R19, 0xffffffc0, !P2 ;  /* 0xffffffc013137807 */ /* 0x000fe40005000000 */
[----:B------:R-:W-:Y:S02]  /*4b80*/  LOP3.LUT R18, R17, 0x8, R18, 0xf8, !PT ;  /* 0x0000000811127812 */ /* 0x000fe400078ef812 */
[----:B------:R-:W-:Y:S02]  /*4b90*/  SHF.R.U32.HI R17, RZ, 0x3, R17 ;  /* 0x00000003ff117819 */ /* 0x000fe40000011611 */
[----:B------:R-:W-:-:S02]  /*4ba0*/  F2FP.BF16.F32.PACK_AB R131, R135, R134 ;  /* 0x000000868783723e */ /* 0x000fc400000010ff */
[----:B------:R-:W-:Y:S01]  /*4bb0*/  LOP3.LUT R17, R18, R17, RZ, 0x3c, !PT ;  /* 0x0000001112117212 */ /* 0x000fe200078e3cff */
[----:B------:R-:W-:Y:S01]  /*4bc0*/  IMAD.MOV.U32 R18, RZ, RZ, 0x20 ;  /* 0x00000020ff127424 */ /* 0x000fe200078e00ff */
[----:B------:R-:W-:Y:S02]  /*4bd0*/  F2FP.BF16.F32.PACK_AB R137, R139, R138 ;  /* 0x0000008a8b89723e */ /* 0x000fe400000010ff */
[----:B------:R-:W-:Y:S01]  /*4be0*/  F2FP.BF16.F32.PACK_AB R144, R145, R144 ;  /* 0x000000909190723e */ /* 0x000fe200000010ff */
[----:B------:R-:W-:Y:S01]  /*4bf0*/  IMAD.IADD R17, R17, 0x1, R20 ;  /* 0x0000000111117824 */ /* 0x000fe200078e0214 */
[----:B------:R-:W-:Y:S02]  /*4c00*/  SEL R18, R18, 0xffffffe0, !P1 ;  /* 0xffffffe012127807 */ /* 0x000fe40004800000 */
[----:B------:R-:W-:Y:S02]  /*4c10*/  F2FP.BF16.F32.PACK_AB R138, R141, R140 ;  /* 0x0000008c8d8a723e */ /* 0x000fe400000010ff */
[----:B------:R-:W-:-:S02]  /*4c20*/  LEA R17, R17, UR4, 0x1 ;  /* 0x0000000411117c11 */ /* 0x000fc4000f8e08ff */
[----:B------:R-:W-:Y:S02]  /*4c30*/  F2FP.BF16.F32.PACK_AB R139, R143, R142 ;  /* 0x0000008e8f8b723e */ /* 0x000fe400000010ff */
[--C-:B------:R-:W-:Y:S01]  /*4c40*/  IADD3 R20, R18, 0x8000, R17.reuse ;  /* 0x0000800012147810 */ /* 0x100fe20007ffe011 */
[----:B------:R-:W-:Y:S01]  /*4c50*/  STSM.16.M88.4 [R17+0x8000], R88 ;  /* 0x0080005811007844 */ /* 0x000fe20000000200 */
[----:B------:R-:W-:Y:S02]  /*4c60*/  IADD3 R21, R19, 0x8000, R17 ;  /* 0x0000800013157810 */ /* 0x000fe40007ffe011 */
[----:B------:R-:W-:Y:S01]  /*4c70*/  F2FP.BF16.F32.PACK_AB R145, R147, R146 ;  /* 0x000000929391723e */ /* 0x000fe200000010ff */
[----:B------:R-:W-:Y:S01]  /*4c80*/  IMAD.IADD R22, R20, 0x1, R19 ;  /* 0x0000000114167824 */ /* 0x000fe200078e0213 */
[----:B------:R-:W-:Y:S01]  /*4c90*/  STSM.16.M88.4 [R20], R96 ;  /* 0x0000006014007844 */ /* 0x000fe20000000200 */
[----:B------:R-:W-:Y:S01]  /*4ca0*/  F2FP.BF16.F32.PACK_AB R146, R149, R148 ;  /* 0x000000949592723e */ /* 0x000fe200000010ff */
[----:B------:R-:W1:Y:S01]  /*4cb0*/  LDC.64 R18, c[0x0][0x870] ;  /* 0x00021c00ff127b82 */ /* 0x000e620000000a00 */
[----:B------:R-:W-:Y:S01]  /*4cc0*/  F2FP.BF16.F32.PACK_AB R147, R151, R150 ;  /* 0x000000969793723e */ /* 0x000fe200000010ff */
[----:B------:R-:W-:Y:S01]  /*4cd0*/  STSM.16.M88.4 [R21], R104 ;  /* 0x0000006815007844 */ /* 0x000fe20000000200 */
[----:B------:R-:W-:-:S02]  /*4ce0*/  F2FP.BF16.F32.PACK_AB R4, R25, R4 ;  /* 0x000000041904723e */ /* 0x000fc400000010ff */
[----:B------:R-:W-:Y:S01]  /*4cf0*/  F2FP.BF16.F32.PACK_AB R5, R8, R5 ;  /* 0x000000050805723e */ /* 0x000fe200000010ff */
[----:B------:R-:W-:Y:S01]  /*4d00*/  STSM.16.M88.4 [R22], R112 ;  /* 0x0000007016007844 */ /* 0x000fe20000000200 */
[----:B------:R-:W-:Y:S02]  /*4d10*/  F2FP.BF16.F32.PACK_AB R6, R29, R6 ;  /* 0x000000061d06723e */ /* 0x000fe400000010ff */
[----:B------:R-:W-:Y:S01]  /*4d20*/  F2FP.BF16.F32.PACK_AB R7, R10, R7 ;  /* 0x000000070a07723e */ /* 0x000fe200000010ff */
[----:B------:R-:W-:Y:S01]  /*4d30*/  STSM.16.M88.4 [R17+0xc000], R120 ;  /* 0x00c0007811007844 */ /* 0x000fe20000000200 */
[----:B------:R-:W-:Y:S02]  /*4d40*/  F2FP.BF16.F32.PACK_AB R40, R41, R40 ;  /* 0x000000282928723e */ /* 0x000fe400000010ff */
[----:B------:R-:W-:Y:S01]  /*4d50*/  F2FP.BF16.F32.PACK_AB R8, R33, R32 ;  /* 0x000000202108723e */ /* 0x000fe200000010ff */
[----:B------:R-:W-:Y:S01]  /*4d60*/  STSM.16.M88.4 [R20+0x4000], R128 ;  /* 0x0040008014007844 */ /* 0x000fe20000000200 */
[----:B------:R-:W-:-:S02]  /*4d70*/  F2FP.BF16.F32.PACK_AB R9, R12, R9 ;  /* 0x000000090c09723e */ /* 0x000fc400000010ff */
[----:B------:R-:W-:Y:S01]  /*4d80*/  F2FP.BF16.F32.PACK_AB R10, R37, R36 ;  /* 0x00000024250a723e */ /* 0x000fe200000010ff */
[----:B------:R-:W-:Y:S01]  /*4d90*/  STSM.16.M88.4 [R21+0x4000], R136 ;  /* 0x0040008815007844 */ /* 0x000fe20000000200 */
[----:B------:R-:W-:Y:S02]  /*4da0*/  F2FP.BF16.F32.PACK_AB R11, R14, R11 ;  /* 0x0000000b0e0b723e */ /* 0x000fe400000010ff */
[----:B------:R-:W-:Y:S01]  /*4db0*/  F2FP.BF16.F32.PACK_AB R41, R43, R42 ;  /* 0x0000002a2b29723e */ /* 0x000fe200000010ff */
[----:B------:R-:W-:Y:S01]  /*4dc0*/  STSM.16.M88.4 [R22+0x4000], R144 ;  /* 0x0040009016007844 */ /* 0x000fe20000000200 */
[----:B------:R-:W-:Y:S01]  /*4dd0*/  F2FP.BF16.F32.PACK_AB R48, R49, R48 ;  /* 0x000000303130723e */ /* 0x000fe200000010ff */
[----:B-1----:R-:W-:Y:S01]  /*4de0*/  IMAD.WIDE R18, R228, 0x4, R18 ;  /* 0x00000004e4127825 */ /* 0x002fe200078e0212 */
[----:B------:R-:W-:Y:S01]  /*4df0*/  F2FP.BF16.F32.PACK_AB R42, R45, R44 ;  /* 0x0000002c2d2a723e */ /* 0x000fe200000010ff */
[----:B------:R1:W-:Y:S01]  /*4e00*/  STSM.16.M88.4 [R17], R4 ;  /* 0x0000000411007844 */ /* 0x0003e20000000200 */
        /* <DEDUP_REMOVED lines=8> */
[----:B------:R-:W-:Y:S01]  /*4e90*/  F2FP.BF16.F32.PACK_AB R64, R65, R64 ;  /* 0x000000404140723e */ /* 0x000fe200000010ff */
[----:B------:R4:W-:Y:S01]  /*4ea0*/  STSM.16.M88.4 [R22+-0x8000], R48 ;  /* 0xff80003016007844 */ /* 0x0009e20000000200 */
[----:B------:R-:W-:Y:S01]  /*4eb0*/  F2FP.BF16.F32.PACK_AB R58, R61, R60 ;  /* 0x0000003c3d3a723e */ /* 0x000fe200000010ff */
[----:B-1----:R-:W1:Y:S01]  /*4ec0*/  LDC.64 R4, c[0x0][0x878] ;  /* 0x00021e00ff047b82 */ /* 0x002e620000000a00 */
[----:B------:R-:W-:-:S02]  /*4ed0*/  F2FP.BF16.F32.PACK_AB R59, R63, R62 ;  /* 0x0000003e3f3b723e */ /* 0x000fc400000010ff */
[----:B------:R-:W-:Y:S02]  /*4ee0*/  F2FP.BF16.F32.PACK_AB R65, R67, R66 ;  /* 0x000000424341723e */ /* 0x000fe400000010ff */
        /* <DEDUP_REMOVED lines=13> */
[----:B------:R-:W-:-:S03]  /*4fc0*/  ISETP.NE.U32.AND P3, PT, R26, RZ, PT ;  /* 0x000000ff1a00720c */ /* 0x000fc60003f65070 */
[----:B------:R4:W-:Y:S01]  /*4fd0*/  STSM.16.M88.4 [R22+-0x4000], R80 ;  /* 0xffc0005016007844 */ /* 0x0009e20000000200 */
[----:B------:R-:W-:Y:S01]  /*4fe0*/  ISETP.NE.AND.EX P3, PT, R27, RZ, PT, P3 ;  /* 0x000000ff1b00720c */ /* 0x000fe20003f65330 */
[----:B------:R-:W-:-:S12]  /*4ff0*/  BAR.SYNC.DEFER_BLOCKING 0x1, 0x100 ;  /* 0x0044000000007b1d */ /* 0x000fd80000010000 */
[----:B------:R-:W4:Y:S01]  /*5000*/  @P3 LDG.E R7, desc[UR38][R18.64] ;  /* 0x0000002612073981 */ /* 0x000f22000c1e1900 */
[----:B-1----:R-:W-:Y:S01]  /*5010*/  ISETP.NE.U32.AND P0, PT, R4, RZ, PT ;  /* 0x000000ff0400720c */ /* 0x002fe20003f05070 */
[----:B------:R-:W-:Y:S01]  /*5020*/  ULDC UR5, c[0x0][0x808] ;  /* 0x0002020000057ab9 */ /* 0x000fe20000000800 */
[----:B--2---:R-:W-:Y:S01]  /*5030*/  LEA.HI R9, R15, R16, RZ, 0x7 ;  /* 0x000000100f097211 */ /* 0x004fe200078f38ff */
[----:B---3--:R-:W1:Y:S01]  /*5040*/  S2R R43, SR_CTAID.X ;  /* 0x00000000002b7919 */ /* 0x008e620000002500 */
[----:B------:R-:W-:Y:S01]  /*5050*/  ISETP.NE.AND.EX P0, PT, R5, RZ, PT, P0 ;  /* 0x000000ff0500720c */ /* 0x000fe20003f05300 */
[----:B------:R-:W-:Y:S02]  /*5060*/  IMAD.SHL.U32 R8, R0, 0x40, RZ ;  /* 0x0000004000087824 */ /* 0x000fe400078e00ff */
[----:B------:R-:W-:Y:S02]  /*5070*/  IMAD.SHL.U32 R3, R3, 0x8, RZ ;  /* 0x0000000803037824 */ /* 0x000fe400078e00ff */
[----:B------:R-:W-:-:S08]  /*5080*/  IMAD.U32 R6, RZ, RZ, UR5 ;  /* 0x00000005ff067e24 */ /* 0x000fd0000f8e00ff */
[----:B------:R-:W2:Y:S01]  /*5090*/  @P0 LDC.64 R4, c[0x0][0x878] ;  /* 0x00021e00ff040b82 */ /* 0x000ea20000000a00 */
[----:B------:R-:W-:Y:S01]  /*50a0*/  IMAD.SHL.U32 R9, R9, 0x4, RZ ;  /* 0x0000000409097824 */ /* 0x000fe200078e00ff */
[----:B------:R-:W-:-:S04]  /*50b0*/  LOP3.LUT R8, R8, 0x1c0, RZ, 0xc0, !PT ;  /* 0x000001c008087812 */ /* 0x000fc800078ec0ff */
[----:B------:R-:W-:Y:S02]  /*50c0*/  LOP3.LUT R3, R8, 0x38, R3, 0xf8, !PT ;  /* 0x0000003808037812 */ /* 0x000fe400078ef803 */
[----:B------:R-:W-:Y:S02]  /*50d0*/  LOP3.LUT R10, R9, 0x7ffffe00, RZ, 0xc0, !PT ;  /* 0x7ffffe00090a7812 */ /* 0x000fe400078ec0ff */
[----:B------:R-:W-:Y:S01]  /*50e0*/  SHF.R.U32.HI R8, RZ, 0x3, R8 ;  /* 0x00000003ff087819 */ /* 0x000fe20000011608 */
[----:B------:R-:W3:Y:S02]  /*50f0*/  S2UR UR5, SR_CTAID.Y ;  /* 0x00000000000579c3 */ /* 0x000ee40000002600 */
[----:B------:R-:W-:Y:S01]  /*5100*/  IMAD R10, R13, 0x2000, R10 ;  /* 0x000020000d0a7824 */ /* 0x000fe200078e020a */
[----:B------:R-:W-:Y:S02]  /*5110*/  LOP3.LUT R3, R3, R8, RZ, 0x3c, !PT ;  /* 0x0000000803037212 */ /* 0x000fe400078e3cff */
[----:B------:R-:W-:Y:S01]  /*5120*/  CS2R R28, SRZ ;  /* 0x00000000001c7805 */ /* 0x000fe2000001ff00 */
[----:B--2---:R-:W-:-:S04]  /*5130*/  @P0 IMAD.WIDE R4, R228, 0x4, R4 ;  /* 0x00000004e4040825 */ /* 0x004fc800078e0204 */
[----:B------:R-:W-:Y:S01]  /*5140*/  IMAD.IADD R3, R10, 0x1, R3 ;  /* 0x000000010a037824 */ /* 0x000fe200078e0203 */
[----:B------:R4:W5:Y:S02]  /*5150*/  @P0 LDG.E R6, desc[UR38][R4.64] ;  /* 0x0000002604060981 */ /* 0x000964000c1e1900 */
[----:B----4-:R-:W-:Y:S01]  /*5160*/  @P3 SHF.R.S32.HI R4, RZ, 0x1f, R7 ;  /* 0x0000001fff043819 */ /* 0x010fe20000011407 */
[----:B-1-3--:R-:W-:Y:S06]  /*5170*/  @P0 BRA `(.L_x_499) ;  /* 0x0000000000100947 */ /* 0x00afec0003800000 */
[----:B------:R-:W-:Y:S05]  /*5180*/  @!P3 BRA `(.L_x_499) ;  /* 0x00000000000cb947 */ /* 0x000fea0003800000 */
[----:B------:R-:W2:Y:S04]  /*5190*/  LDG.E R5, desc[UR38][R18.64] ;  /* 0x0000002612057981 */ /* 0x000ea8000c1e1900 */
[----:B-----5:R-:W2:Y:S02]  /*51a0*/  LDG.E R6, desc[UR38][R18.64+0x4] ;  /* 0x0000042612067981 */ /* 0x020ea4000c1e1900 */
[----:B--2---:R-:W-:-:S07]  /*51b0*/  IMAD.IADD R6, R6, 0x1, -R5 ;  /* 0x0000000106067824 */ /* 0x004fce00078e0a05 */
.L_x_499:
[----:B-----5:R-:W-:Y:S01]  /*51c0*/  IMAD R6, R43, -0x80, R6 ;  /* 0xffffff802b067824 */ /* 0x020fe200078e0206 */
[----:B------:R-:W-:Y:S01]  /*51d0*/  LEA R46, R3, UR4, 0x1 ;  /* 0x00000004032e7c11 */ /* 0x000fe2000f8e08ff */
[----:B------:R-:W-:Y:S01]  /*51e0*/  @P3 IMAD.MOV.U32 R28, RZ, RZ, R7 ;  /* 0x000000ffff1c3224 */ /* 0x000fe200078e0007 */
[----:B------:R-:W-:Y:S01]  /*51f0*/  USHF.R.S32.HI UR4, URZ, 0x1f, UR5 ;  /* 0x0000001f3f047899 */ /* 0x000fe20008011405 */
[----:B------:R-:W-:Y:S01]  /*5200*/  @P3 IMAD.MOV.U32 R29, RZ, RZ, R4 ;  /* 0x000000ffff1d3224 */ /* 0x000fe200078e0004 */
[----:B------:R-:W-:Y:S01]  /*5210*/  VIMNMX R51, R6, 0x80, PT ;  /* 0x0000008006337848 */ /* 0x000fe20003fe0100 */
[----:B------:R1:W2:Y:S01]  /*5220*/  LDS.128 R32, [R46+0x8800] ;  /* 0x008800002e207984 */ /* 0x0002a20000000c00 */
[C---:B------:R-:W-:Y:S01]  /*5230*/  VIADD R3, R0.reuse, 0x10 ;  /* 0x0000001000037836 */ /* 0x040fe20000000000 */
[----:B------:R-:W-:Y:S01]  /*5240*/  IADD3 R30, P0, R0, R28, RZ ;  /* 0x0000001c001e7210 */ /* 0x000fe20007f1e0ff */
[----:B------:R-:W-:Y:S01]  /*5250*/  IMAD.SHL.U32 R28, R2, 0x8, RZ ;  /* 0x00000008021c7824 */ /* 0x000fe200078e00ff */
[----:B------:R1:W3:Y:S01]  /*5260*/  LDS.128 R24, [R46+0x1000] ;  /* 0x001000002e187984 */ /* 0x0002e20000000c00 */
[----:B------:R-:W4:Y:S01]  /*5270*/  LDC.64 R48, c[0x0][0x820] ;  /* 0x00020800ff307b82 */ /* 0x000f220000000a00 */
[-C--:B------:R-:W-:Y:S01]  /*5280*/  ISETP.GE.AND P6, PT, R3, R51.reuse, PT ;  /* 0x000000330300720c */ /* 0x080fe20003fc6270 */
[----:B------:R-:W-:Y:S01]  /*5290*/  IMAD R36, R38, UR4, RZ ;  /* 0x0000000426247c24 */ /* 0x000fe2000f8e02ff */
[----:B------:R1:W1:Y:S01]  /*52a0*/  LDS.128 R20, [R46+0x1800] ;  /* 0x001800002e147984 */ /* 0x0002620000000c00 */
[C---:B------:R-:W-:Y:S01]  /*52b0*/  ISETP.GE.AND P2, PT, R0.reuse, R51, PT ;  /* 0x000000330000720c */ /* 0x040fe20003f46270 */
[C---:B------:R-:W-:Y:S01]  /*52c0*/  VIADD R2, R0.reuse, 0x20 ;  /* 0x0000002000027836 */ /* 0x040fe20000000000 */
[C---:B------:R-:W-:Y:S01]  /*52d0*/  LEA.HI.X.SX32 R31, R0.reuse, R29, 0x1, P0 ;  /* 0x0000001d001f7211 */ /* 0x040fe200000f0eff */
[----:B------:R1:W1:Y:S01]  /*52e0*/  LDS.128 R16, [R46+0x2000] ;  /* 0x002000002e107984 */ /* 0x0002620000000c00 */
[----:B------:R-:W-:Y:S01]  /*52f0*/  VIADD R3, R0, 0x30 ;  /* 0x0000003000037836 */ /* 0x000fe20000000000 */
[----:B------:R-:W-:Y:S01]  /*5300*/  SHF.R.S32.HI R29, RZ, 0x1f, R28 ;  /* 0x0000001fff1d7819 */ /* 0x000fe2000001141c */
[----:B------:R-:W-:Y:S01]  /*5310*/  ULDC UR8, c[0x0][0x83c] ;  /* 0x00020f0000087ab9 */ /* 0x000fe20000000800 */
[----:B------:R1:W1:Y:S01]  /*5320*/  LDS.128 R12, [R46+0x2800] ;  /* 0x002800002e0c7984 */ /* 0x0002620000000c00 */
[----:B------:R-:W-:Y:S01]  /*5330*/  SHF.R.S32.HI R37, RZ, 0x1f, R228 ;  /* 0x0000001fff257819 */ /* 0x000fe200000114e4 */
[----:B------:R-:W-:Y:S01]  /*5340*/  IMAD R39, R39, UR5, R36 ;  /* 0x0000000527277c24 */ /* 0x000fe2000f8e0224 */
[----:B------:R-:W-:Y:S01]  /*5350*/  ISETP.GE.OR P4, PT, R28, UR8, P2 ;  /* 0x000000081c007c0c */ /* 0x000fe20009786670 */
[----:B------:R1:W1:Y:S01]  /*5360*/  LDS.128 R8, [R46+0x3000] ;  /* 0x003000002e087984 */ /* 0x0002620000000c00 */
[----:B------:R-:W-:Y:S01]  /*5370*/  VIADD R36, R0, 0x40 ;  /* 0x0000004000247836 */ /* 0x000fe20000000000 */
[-C--:B------:R-:W-:Y:S01]  /*5380*/  ISETP.GE.AND P0, PT, R2, R51.reuse, PT ;  /* 0x000000330200720c */ /* 0x080fe20003f06270 */
[----:B------:R-:W-:Y:S01]  /*5390*/  ULDC.64 UR6, c[0x0][0x858] ;  /* 0x0002160000067ab9 */ /* 0x000fe20000000a00 */
[----:B------:R1:W1:Y:S01]  /*53a0*/  LDS.128 R4, [R46+0x3800] ;  /* 0x003800002e047984 */ /* 0x0002620000000c00 */
[-C--:B------:R-:W-:Y:S01]  /*53b0*/  ISETP.GE.AND P5, PT, R3, R51.reuse, PT ;  /* 0x000000330300720c */ /* 0x080fe20003fa6270 */
[----:B------:R-:W-:Y:S01]  /*53c0*/  IMAD.WIDE.U32 R2, R38, UR5, R28 ;  /* 0x0000000526027c25 */ /* 0x000fe2000f8e001c */
[----:B------:R-:W-:Y:S01]  /*53d0*/  SEL R50, R37, RZ, !P3 ;  /* 0x000000ff25327207 */ /* 0x000fe20005800000 */
[----:B------:R-:W-:Y:S01]  /*53e0*/  BSSY B0, `(.L_x_500) ;  /* 0x0000018000007945 */ /* 0x000fe20003800000 */
[----:B------:R-:W-:Y:S01]  /*53f0*/  ISETP.GE.AND P1, PT, R36, R51, PT ;  /* 0x000000332400720c */ /* 0x000fe20003f26270 */
[----:B------:R-:W-:Y:S01]  /*5400*/  IMAD.IADD R3, R3, 0x1, R39 ;  /* 0x0000000103037824 */ /* 0x000fe200078e0227 */
[----:B------:R-:W-:Y:S01]  /*5410*/  SEL R47, R228, RZ, !P3 ;  /* 0x000000ffe42f7207 */ /* 0x000fe20005800000 */
[----:B------:R-:W-:Y:S01]  /*5420*/  IMAD R36, R50, UR6, RZ ;  /* 0x0000000632247c24 */ /* 0x000fe2000f8e02ff */
[----:B------:R-:W-:-:S02]  /*5430*/  P2R R52, PR, RZ, 0x40 ;  /* 0x00000040ff347803 */ /* 0x000fc40000000000 */
[----:B------:R-:W-:Y:S01]  /*5440*/  P2R R53, PR, RZ, 0x20 ;  /* 0x00000020ff357803 */ /* 0x000fe20000000000 */
[C---:B------:R-:W-:Y:S01]  /*5450*/  IMAD R41, R47.reuse, UR7, R36 ;  /* 0x000000072f297c24 */ /* 0x040fe2000f8e0224 */
[----:B------:R-:W-:Y:S01]  /*5460*/  ISETP.GE.OR P3, PT, R28, UR8, P6 ;  /* 0x000000081c007c0c */ /* 0x000fe2000b766670 */
[----:B------:R-:W-:-:S04]  /*5470*/  IMAD.WIDE.U32 R44, R47, UR6, R2 ;  /* 0x000000062f2c7c25 */ /* 0x000fc8000f8e0002 */
[----:B------:R-:W-:-:S04]  /*5480*/  IMAD.WIDE R2, R43, 0x80, R30 ;  /* 0x000000802b027825 */ /* 0x000fc800078e021e */
[----:B------:R-:W-:Y:S01]  /*5490*/  IMAD.IADD R41, R45, 0x1, R41 ;  /* 0x000000012d297824 */ /* 0x000fe200078e0229 */
[----:B--23--:R-:W-:Y:S06]  /*54a0*/  @P4 BRA `(.L_x_501) ;  /* 0x00000000002c4947 */ /* 0x00cfec0003800000 */
[----:B------:R-:W2:Y:S01]  /*54b0*/  LDS.128 R36, [R46+0x8000] ;  /* 0x008000002e247984 */ /* 0x000ea20000000c00 */
[----:B------:R-:W-:Y:S01]  /*54c0*/  ULDC.64 UR6, c[0x0][0x848] ;  /* 0x0002120000067ab9 */ /* 0x000fe20000000a00 */
[----:B------:R-:W-:Y:S02]  /*54d0*/  IMAD.MOV.U32 R40, RZ, RZ, R44 ;  /* 0x000000ffff287224 */ /* 0x000fe400078e002c */
[----:B------:R-:W-:Y:S02]  /*54e0*/  IMAD R43, R3, UR6, RZ ;  /* 0x00000006032b7c24 */ /* 0x000fe4000f8e02ff */
[----:B------:R-:W-:-:S04]  /*54f0*/  IMAD.WIDE.U32 R30, R2, UR6, R40 ;  /* 0x00000006021e7c25 */ /* 0x000fc8000f8e0028 */
[----:B------:R-:W-:Y:S01]  /*5500*/  IMAD R43, R2, UR7, R43 ;  /* 0x00000007022b7c24 */ /* 0x000fe2000f8e022b */
[----:B------:R-:W-:Y:S02]  /*5510*/  ULDC.64 UR6, c[0x0][0x830] ;  /* 0x00020c0000067ab9 */ /* 0x000fe40000000a00 */
[----:B------:R-:W-:Y:S01]  /*5520*/  LEA R42, P4, R30, UR6, 0x1 ;  /* 0x000000061e2a7c11 */ /* 0x000fe2000f8808ff */
[----:B------:R-:W-:-:S05]  /*5530*/  IMAD.IADD R31, R31, 0x1, R43 ;  /* 0x000000011f1f7824 */ /* 0x000fca00078e022b */
[----:B------:R-:W-:-:S05]  /*5540*/  LEA.HI.X R43, R30, UR7, R31, 0x1, P4 ;  /* 0x000000071e2b7c11 */ /* 0x000fca000a0f0c1f */
[----:B--2---:R2:W-:Y:S02]  /*5550*/  STG.E.128 desc[UR38][R42.64], R36 ;  /* 0x000000242a007986 */ /* 0x0045e4000c101d26 */
.L_x_501:
[----:B------:R-:W-:Y:S05]  /*5560*/  BSYNC B0 ;  /* 0x0000000000007941 */ /* 0x000fea0003800000 */
.L_x_500:
[----:B------:R-:W-:Y:S04]  /*5570*/  BSSY B0, `(.L_x_502) ;  /* 0x000000f000007945 */ /* 0x000fe80003800000 */
[----:B------:R-:W-:Y:S05]  /*5580*/  @P3 BRA `(.L_x_503) ;  /* 0x0000000000343947 */ /* 0x000fea0003800000 */
[----:B--2---:R-:W-:Y:S01]  /*5590*/  IADD3 R37, P3, R2, 0x10, RZ ;  /* 0x0000001002257810 */ /* 0x004fe20007f7e0ff */
[----:B------:R-:W-:Y:S01]  /*55a0*/  ULDC.64 UR6, c[0x0][0x848] ;  /* 0x0002120000067ab9 */ /* 0x000fe20000000a00 */
[----:B------:R-:W-:-:S03]  /*55b0*/  IMAD.MOV.U32 R31, RZ, RZ, R41 ;  /* 0x000000ffff1f7224 */ /* 0x000fc600078e0029 */
[----:B------:R-:W-:-:S04]  /*55c0*/  IMAD.X R30, RZ, RZ, R3, P3 ;  /* 0x000000ffff1e7224 */ /* 0x000fc800018e0603 */
[----:B------:R-:W-:Y:S02]  /*55d0*/  IMAD R36, R30, UR6, RZ ;  /* 0x000000061e247c24 */ /* 0x000fe4000f8e02ff */
[----:B------:R-:W-:-:S04]  /*55e0*/  IMAD.MOV.U32 R30, RZ, RZ, R44 ;  /* 0x000000ffff1e7224 */ /* 0x000fc800078e002c */
[----:B------:R-:W-:-:S04]  /*55f0*/  IMAD.WIDE.U32 R30, R37, UR6, R30 ;  /* 0x00000006251e7c25 */ /* 0x000fc8000f8e001e */
[----:B------:R-:W-:Y:S01]  /*5600*/  IMAD R37, R37, UR7, R36 ;  /* 0x0000000725257c24 */ /* 0x000fe2000f8e0224 */
[----:B------:R-:W-:Y:S02]  /*5610*/  ULDC.64 UR6, c[0x0][0x830] ;  /* 0x00020c0000067ab9 */ /* 0x000fe40000000a00 */
[----:B------:R-:W-:Y:S01]  /*5620*/  LEA R36, P3, R30, UR6, 0x1 ;  /* 0x000000061e247c11 */ /* 0x000fe2000f8608ff */
[----:B------:R-:W-:-:S05]  /*5630*/  IMAD.IADD R31, R31, 0x1, R37 ;  /* 0x000000011f1f7824 */ /* 0x000fca00078e0225 */
[----:B------:R-:W-:-:S05]  /*5640*/  LEA.HI.X R37, R30, UR7, R31, 0x1, P3 ;  /* 0x000000071e257c11 */ /* 0x000fca00098f0c1f */
[----:B------:R3:W-:Y:S02]  /*5650*/  STG.E.128 desc[UR38][R36.64], R32 ;  /* 0x0000002024007986 */ /* 0x0007e4000c101d26 */
.L_x_503:
[----:B------:R-:W-:Y:S05]  /*5660*/  BSYNC B0 ;  /* 0x0000000000007941 */ /* 0x000fea0003800000 */
.L_x_502:
[----:B---3--:R3:W1:Y:S01]  /*5670*/  LDS.128 R32, [R46+0x9000] ;  /* 0x009000002e207984 */ /* 0x0086620000000c00 */
[C---:B------:R-:W-:Y:S01]  /*5680*/  ISETP.GE.OR P4, PT, R28.reuse, UR8, P0 ;  /* 0x000000081c007c0c */ /* 0x040fe20008786670 */
[----:B------:R-:W-:Y:S01]  /*5690*/  BSSY B0, `(.L_x_504) ;  /* 0x0000010000007945 */ /* 0x000fe20003800000 */
[----:B------:R-:W-:-:S11]  /*56a0*/  ISETP.GE.OR P3, PT, R28, UR8, P5 ;  /* 0x000000081c007c0c */ /* 0x000fd6000af66670 */
[----:B---3--:R-:W-:Y:S05]  /*56b0*/  @P4 BRA `(.L_x_505) ;  /* 0x0000000000344947 */ /* 0x008fea0003800000 */
        /* <DEDUP_REMOVED lines=12> */
[----:B-1----:R3:W-:Y:S02]  /*5780*/  STG.E.128 desc[UR38][R36.64], R32 ;  /* 0x0000002024007986 */ /* 0x0027e4000c101d26 */
.L_x_505:
[----:B------:R-:W-:Y:S05]  /*5790*/  BSYNC B0 ;  /* 0x0000000000007941 */ /* 0x000fea0003800000 */
.L_x_504:
[----:B-1-3--:R1:W3:Y:S01]  /*57a0*/  LDS.128 R32, [R46+0x9800] ;  /* 0x009800002e207984 */ /* 0x00a2e20000000c00 */
[----:B------:R-:W-:Y:S01]  /*57b0*/  BSSY B0, `(.L_x_506) ;  /* 0x0000010000007945 */ /* 0x000fe20003800000 */
[----:B--2---:R-:W-:-:S03]  /*57c0*/  VIADD R38, R0, 0x50 ;  /* 0x0000005000267836 */ /* 0x004fc60000000000 */
[----:B------:R-:W-:Y:S05]  /*57d0*/  @P3 BRA `(.L_x_507) ;  /* 0x0000000000343947 */ /* 0x000fea0003800000 */
[----:B------:R-:W-:Y:S01]  /*57e0*/  IADD3 R37, P3, R2, 0x30, RZ ;  /* 0x0000003002257810 */ /* 0x000fe20007f7e0ff */
        /* <DEDUP_REMOVED lines=11> */
[----:B---3--:R2:W-:Y:S02]  /*58a0*/  STG.E.128 desc[UR38][R36.64], R32 ;  /* 0x0000002024007986 */ /* 0x0085e4000c101d26 */
.L_x_507:
[----:B------:R-:W-:Y:S05]  /*58b0*/  BSYNC B0 ;  /* 0x0000000000007941 */ /* 0x000fea0003800000 */
.L_x_506:
[----:B--23--:R2:W3:Y:S01]  /*58c0*/  LDS.128 R32, [R46+0xa000] ;  /* 0x00a000002e207984 */ /* 0x00c4e20000000c00 */
[----:B------:R-:W-:Y:S01]  /*58d0*/  ISETP.GE.OR P4, PT, R28, UR8, P1 ;  /* 0x000000081c007c0c */ /* 0x000fe20008f86670 */
[----:B------:R-:W-:Y:S01]  /*58e0*/  BSSY B0, `(.L_x_508) ;  /* 0x0000010000007945 */ /* 0x000fe20003800000 */
[----:B------:R-:W-:-:S11]  /*58f0*/  ISETP.GE.AND P3, PT, R38, R51, PT ;  /* 0x000000332600720c */ /* 0x000fd60003f66270 */
[----:B--2---:R-:W-:Y:S05]  /*5900*/  @P4 BRA `(.L_x_509) ;  /* 0x0000000000344947 */ /* 0x004fea0003800000 */
        /* <DEDUP_REMOVED lines=13> */
.L_x_509:
[----:B------:R-:W-:Y:S05]  /*59e0*/  BSYNC B0 ;  /* 0x0000000000007941 */ /* 0x000fea0003800000 */
.L_x_508:
[----:B--23--:R2:W3:Y:S01]  /*59f0*/  LDS.128 R32, [R46+0xa800] ;  /* 0x00a800002e207984 */ /* 0x00c4e20000000c00 */
[----:B------:R-:W-:Y:S01]  /*5a00*/  ISETP.GE.OR P4, PT, R28, UR8, P3 ;  /* 0x000000081c007c0c */ /* 0x000fe20009f86670 */
[----:B------:R-:W-:Y:S01]  /*5a10*/  BSSY B0, `(.L_x_510) ;  /* 0x0000010000007945 */ /* 0x000fe20003800000 */
[----:B------:R-:W-:-:S11]  /*5a20*/  VIADD R38, R0, 0x60 ;  /* 0x0000006000267836 */ /* 0x000fd60000000000 */
        /* <DEDUP_REMOVED lines=14> */
.L_x_511:
[----:B------:R-:W-:Y:S05]  /*5b10*/  BSYNC B0 ;  /* 0x0000000000007941 */ /* 0x000fea0003800000 */
.L_x_510:
[----:B--23--:R2:W3:Y:S01]  /*5b20*/  LDS.128 R32, [R46+0xb000] ;  /* 0x00b000002e207984 */ /* 0x00c4e20000000c00 */
[----:B------:R-:W-:Y:S01]  /*5b30*/  ISETP.GE.AND P4, PT, R38, R51, PT ;  /* 0x000000332600720c */ /* 0x000fe20003f86270 */
[----:B------:R-:W-:Y:S01]  /*5b40*/  BSSY B0, `(.L_x_512) ;  /* 0x0000011000007945 */ /* 0x000fe20003800000 */
[----:B----4-:R-:W-:Y:S02]  /*5b50*/  IMAD R38, R48, UR4, RZ ;  /* 0x0000000430267c24 */ /* 0x010fe4000f8e02ff */
[----:B------:R-:W-:-:S13]  /*5b60*/  ISETP.GE.OR P5, PT, R28, UR8, P4 ;  /* 0x000000081c007c0c */ /* 0x000fda000a7a6670 */
        /* <DEDUP_REMOVED lines=14> */
.L_x_513:
[----:B------:R-:W-:Y:S05]  /*5c50*/  BSYNC B0 ;  /* 0x0000000000007941 */ /* 0x000fea0003800000 */
.L_x_512:
[----:B--23--:R2:W3:Y:S01]  /*5c60*/  LDS.128 R32, [R46+0xb800] ;  /* 0x00b800002e207984 */ /* 0x00c4e20000000c00 */
[----:B------:R-:W-:Y:S01]  /*5c70*/  VIADD R0, R0, 0x70 ;  /* 0x0000007000007836 */ /* 0x000fe20000000000 */
[----:B------:R-:W-:Y:S01]  /*5c80*/  BSSY B0, `(.L_x_514) ;  /* 0x0000013000007945 */ /* 0x000fe20003800000 */
[----:B------:R-:W-:Y:S02]  /*5c90*/  IMAD R43, R49, UR5, R38 ;  /* 0x00000005312b7c24 */ /* 0x000fe4000f8e0226 */
[----:B------:R-:W-:Y:S01]  /*5ca0*/  IMAD.WIDE.U32 R38, R48, UR5, R28 ;  /* 0x0000000530267c25 */ /* 0x000fe2000f8e001c */
[----:B------:R-:W-:-:S04]  /*5cb0*/  ISETP.GE.AND P5, PT, R0, R51, PT ;  /* 0x000000330000720c */ /* 0x000fc80003fa6270 */
[----:B------:R-:W-:-:S13]  /*5cc0*/  ISETP.GE.OR P6, PT, R28, UR8, P5 ;  /* 0x000000081c007c0c */ /* 0x000fda000afc6670 */
[----:B--2---:R-:W-:Y:S05]  /*5cd0*/  @P6 BRA `(.L_x_515) ;  /* 0x0000000000346947 */ /* 0x004fea0003800000 */
[----:B------:R-:W-:Y:S01]  /*5ce0*/  IADD3 R37, P6, R2, 0x70, RZ ;  /* 0x0000007002257810 */ /* 0x000fe20007fde0ff */
[----:B------:R-:W-:Y:S01]  /*5cf0*/  ULDC.64 UR6, c[0x0][0x848] ;  /* 0x0002120000067ab9 */ /* 0x000fe20000000a00 */
[----:B------:R-:W-:Y:S02]  /*5d00*/  IMAD.MOV.U32 R30, RZ, RZ, R44 ;  /* 0x000000ffff1e7224 */ /* 0x000fe400078e002c */
[----:B------:R-:W-:Y:S02]  /*5d10*/  IMAD.MOV.U32 R31, RZ, RZ, R41 ;  /* 0x000000ffff1f7224 */ /* 0x000fe400078e0029 */
[----:B------:R-:W-:Y:S02]  /*5d20*/  IMAD.X R0, RZ, RZ, R3, P6 ;  /* 0x000000ffff007224 */ /* 0x000fe400030e0603 */
[----:B------:R-:W-:-:S04]  /*5d30*/  IMAD.WIDE.U32 R30, R37, UR6, R30 ;  /* 0x00000006251e7c25 */ /* 0x000fc8000f8e001e */
[----:B------:R-:W-:-:S04]  /*5d40*/  IMAD R0, R0, UR6, RZ ;  /* 0x0000000600007c24 */ /* 0x000fc8000f8e02ff */
[----:B------:R-:W-:Y:S01]  /*5d50*/  IMAD R37, R37, UR7, R0 ;  /* 0x0000000725257c24 */ /* 0x000fe2000f8e0200 */
[----:B------:R-:W-:Y:S02]  /*5d60*/  ULDC.64 UR6, c[0x0][0x830] ;  /* 0x00020c0000067ab9 */ /* 0x000fe40000000a00 */
[----:B------:R-:W-:Y:S01]  /*5d70*/  LEA R36, P6, R30, UR6, 0x1 ;  /* 0x000000061e247c11 */ /* 0x000fe2000f8c08ff */
[----:B------:R-:W-:-:S05]  /*5d80*/  IMAD.IADD R31, R31, 0x1, R37 ;  /* 0x000000011f1f7824 */ /* 0x000fca00078e0225 */
[----:B------:R-:W-:-:S05]  /*5d90*/  LEA.HI.X R37, R30, UR7, R31, 0x1, P6 ;  /* 0x000000071e257c11 */ /* 0x000fca000b0f0c1f */
[----:B---3--:R2:W-:Y:S02]  /*5da0*/  STG.E.128 desc[UR38][R36.64], R32 ;  /* 0x0000002024007986 */ /* 0x0085e4000c101d26 */
.L_x_515:
[----:B------:R-:W-:Y:S05]  /*5db0*/  BSYNC B0 ;  /* 0x0000000000007941 */ /* 0x000fea0003800000 */
.L_x_514:
[----:B------:R-:W-:Y:S01]  /*5dc0*/  P2R R0, PR, RZ, 0x20 ;  /* 0x00000020ff007803 */ /* 0x000fe20000000000 */
[----:B------:R-:W-:Y:S01]  /*5dd0*/  ULDC UR6, c[0x0][0x80c] ;  /* 0x0002030000067ab9 */ /* 0x000fe20000000800 */
[----:B------:R-:W-:Y:S01]  /*5de0*/  ISETP.NE.AND P5, PT, R52, RZ, PT ;  /* 0x000000ff3400720c */ /* 0x000fe20003fa5270 */
[----:B------:R-:W-:Y:S01]  /*5df0*/  ULDC.64 UR4, c[0x0][0x828] ;  /* 0x00020a0000047ab9 */ /* 0x000fe20000000a00 */
[----:B------:R-:W-:Y:S01]  /*5e00*/  ISETP.NE.AND P6, PT, R53, RZ, PT ;  /* 0x000000ff3500720c */ /* 0x000fe20003fc5270 */
[----:B------:R-:W-:Y:S01]  /*5e10*/  IMAD.IADD R39, R39, 0x1, R43 ;  /* 0x0000000127277824 */ /* 0x000fe200078e022b */
[C---:B------:R-:W-:Y:S01]  /*5e20*/  ISETP.GE.OR P5, PT, R28.reuse, UR6, P5 ;  /* 0x000000061c007c0c */ /* 0x040fe2000afa6670 */
[----:B------:R-:W-:Y:S01]  /*5e30*/  BSSY B0, `(.L_x_516) ;  /* 0x000001a000007945 */ /* 0x000fe20003800000 */
[----:B------:R-:W-:Y:S01]  /*5e40*/  ISETP.GE.OR P2, PT, R28, UR6, P2 ;  /* 0x000000061c007c0c */ /* 0x000fe20009746670 */
[----:B------:R-:W-:Y:S01]  /*5e50*/  IMAD.WIDE.U32 R38, R47, UR4, R38 ;  /* 0x000000042f267c25 */ /* 0x000fe2000f8e0026 */
[----:B------:R-:W-:-:S02]  /*5e60*/  P2R R40, PR, RZ, 0x20 ;  /* 0x00000020ff287803 */ /* 0x000fc40000000000 */
[----:B------:R-:W-:Y:S01]  /*5e70*/  ISETP.NE.AND P5, PT, R0, RZ, PT ;  /* 0x000000ff0000720c */ /* 0x000fe20003fa5270 */
[----:B------:R-:W-:Y:S01]  /*5e80*/  IMAD R0, R50, UR4, RZ ;  /* 0x0000000432007c24 */ /* 0x000fe2000f8e02ff */
[C---:B------:R-:W-:Y:S02]  /*5e90*/  ISETP.GE.OR P0, PT, R28.reuse, UR6, P0 ;  /* 0x000000061c007c0c */ /* 0x040fe40008706670 */
[C---:B------:R-:W-:Y:S01]  /*5ea0*/  ISETP.GE.OR P6, PT, R28.reuse, UR6, P6 ;  /* 0x000000061c007c0c */ /* 0x040fe2000b7c6670 */
[----:B--23--:R-:W-:Y:S01]  /*5eb0*/  IMAD R35, R47, UR5, R0 ;  /* 0x000000052f237c24 */ /* 0x00cfe2000f8e0200 */
[C---:B------:R-:W-:Y:S02]  /*5ec0*/  ISETP.GE.OR P1, PT, R28.reuse, UR6, P1 ;  /* 0x000000061c007c0c */ /* 0x040fe40008f26670 */
[C---:B------:R-:W-:Y:S01]  /*5ed0*/  ISETP.GE.OR P3, PT, R28.reuse, UR6, P3 ;  /* 0x000000061c007c0c */ /* 0x040fe20009f66670 */
[----:B------:R-:W-:Y:S01]  /*5ee0*/  IMAD.IADD R35, R39, 0x1, R35 ;  /* 0x0000000127237824 */ /* 0x000fe200078e0223 */
[----:B------:R-:W-:-:S02]  /*5ef0*/  ISETP.GE.OR P4, PT, R28, UR6, P4 ;  /* 0x000000061c007c0c */ /* 0x000fc4000a786670 */
[----:B------:R-:W-:Y:S02]  /*5f00*/  ISETP.GE.OR P5, PT, R28, UR6, P5 ;  /* 0x000000061c007c0c */ /* 0x000fe4000afa6670 */
[----:B------:R2:W3:Y:S01]  /*5f10*/  LDS.128 R28, [R46] ;  /* 0x000000002e1c7984 */ /* 0x0004e20000000c00 */
[----:B------:R-:W-:Y:S10]  /*5f20*/  @P2 BRA `(.L_x_517) ;  /* 0x0000000000282947 */ /* 0x000ff40003800000 */
        /* <DEDUP_REMOVED lines=9> */
[----:B---3--:R4:W-:Y:S02]  /*5fc0*/  STG.E.128 desc[UR38][R36.64], R28 ;  /* 0x0000001c24007986 */ /* 0x0089e4000c101d26 */
.L_x_517:
[----:B------:R-:W-:Y:S05]  /*5fd0*/  BSYNC B0 ;  /* 0x0000000000007941 */ /* 0x000fea0003800000 */
.L_x_516:
[----:B---34-:R3:W4:Y:S01]  /*5fe0*/  LDS.128 R28, [R46+0x800] ;  /* 0x000800002e1c7984 */ /* 0x0187220000000c00 */
[----:B------:R-:W-:Y:S01]  /*5ff0*/  ISETP.NE.AND P2, PT, R40, RZ, PT ;  /* 0x000000ff2800720c */ /* 0x000fe20003f45270 */
[----:B------:R-:W-:-:S12]  /*6000*/  BSSY B0, `(.L_x_518) ;  /* 0x000000f000007945 */ /* 0x000fd80003800000 */
[----:B------:R-:W-:Y:S05]  /*6010*/  @P2 BRA `(.L_x_519) ;  /* 0x0000000000342947 */ /* 0x000fea0003800000 */
[----:B------:R-:W-:Y:S01]  /*6020*/  IADD3 R37, P2, R2, 0x10, RZ ;  /* 0x0000001002257810 */ /* 0x000fe20007f5e0ff */
[----:B------:R-:W-:Y:S01]  /*6030*/  ULDC.64 UR4, c[0x0][0x818] ;  /* 0x0002060000047ab9 */ /* 0x000fe20000000a00 */
[----:B------:R-:W-:Y:S01]  /*6040*/  MOV R32, R38 ;  /* 0x0000002600207202 */ /* 0x000fe20000000f00 */
        /* <DEDUP_REMOVED lines=9> */
[----:B----4-:R4:W-:Y:S02]  /*60e0*/  STG.E.128 desc[UR38][R36.64], R28 ;  /* 0x0000001c24007986 */ /* 0x0109e4000c101d26 */
.L_x_519:
[----:B------:R-:W-:Y:S05]  /*60f0*/  BSYNC B0 ;  /* 0x0000000000007941 */ /* 0x000fea0003800000 */
.L_x_518:
[----:B------:R-:W-:Y:S04]  /*6100*/  BSSY B0, `(.L_x_520) ;  /* 0x000000f000007945 */ /* 0x000fe80003800000 */
[----:B------:R-:W-:Y:S05]  /*6110*/  @P0 BRA `(.L_x_521) ;  /* 0x0000000000340947 */ /* 0x000fea0003800000 */
[----:B----4-:R-:W-:Y:S01]  /*6120*/  IADD3 R31, P0, R2, 0x20, RZ ;  /* 0x00000020021f7810 */ /* 0x010fe20007f1e0ff */
        /* <DEDUP_REMOVED lines=11> */
[----:B------:R4:W-:Y:S02]  /*61e0*/  STG.E.128 desc[UR38][R30.64], R24 ;  /* 0x000000181e007986 */ /* 0x0009e4000c101d26 */
.L_x_521:
[----:B------:R-:W-:Y:S05]  /*61f0*/  BSYNC B0 ;  /* 0x0000000000007941 */ /* 0x000fea0003800000 */
.L_x_520:
        /* <DEDUP_REMOVED lines=15> */
.L_x_523:
[----:B------:R-:W-:Y:S05]  /*62f0*/  BSYNC B0 ;  /* 0x0000000000007941 */ /* 0x000fea0003800000 */
.L_x_522:
        /* <DEDUP_REMOVED lines=15> */
.L_x_525:
[----:B------:R-:W-:Y:S05]  /*63f0*/  BSYNC B0 ;  /* 0x0000000000007941 */ /* 0x000fea0003800000 */
.L_x_524:
        /* <DEDUP_REMOVED lines=15> */
.L_x_527:
[----:B------:R-:W-:Y:S05]  /*64f0*/  BSYNC B0 ;  /* 0x0000000000007941 */ /* 0x000fea0003800000 */
.L_x_526:
        /* <DEDUP_REMOVED lines=15> */
.L_x_529:
[----:B------:R-:W-:Y:S05]  /*65f0*/  BSYNC B0 ;  /* 0x0000000000007941 */ /* 0x000fea0003800000 */
.L_x_528:
[----:B------:R-:W-:Y:S05]  /*6600*/  @P5 BRA `(.L_x_474) ;  /* 0x00000048003c5947 */ /* 0x000fea0003800000 */
[----:B----4-:R-:W-:Y:S01]  /*6610*/  IADD3 R9, P0, R2, 0x70, RZ ;  /* 0x0000007002097810 */ /* 0x010fe20007f1e0ff */
[----:B------:R-:W-:Y:S01]  /*6620*/  ULDC.64 UR4, c[0x0][0x818] ;  /* 0x0002060000047ab9 */ /* 0x000fe20000000a00 */
[----:B------:R-:W-:-:S03]  /*6630*/  IMAD.MOV.U32 R2, RZ, RZ, R38 ;  /* 0x000000ffff027224 */ /* 0x000fc600078e0026 */
[----:B------:R-:W-:Y:S02]  /*6640*/  IMAD.X R0, RZ, RZ, R3, P0 ;  /* 0x000000ffff007224 */ /* 0x000fe400000e0603 */
        /* <DEDUP_REMOVED lines=8> */
[----:B------:R4:W-:Y:S01]  /*66d0*/  STG.E.128 desc[UR38][R8.64], R4 ;  /* 0x0000000408007986 */ /* 0x0009e2000c101d26 */
[----:B------:R-:W-:Y:S05]  /*66e0*/  BRA `(.L_x_474) ;  /* 0x0000004800047947 */ /* 0x000fea0003800000 */
.L_x_498:
[----:B------:R-:W2:Y:S08]  /*66f0*/  LDC.64 R4, c[0x0][0x870] ;  /* 0x00021c00ff047b82 */ /* 0x000eb00000000a00 */
[----:B-1-3--:R-:W1:Y:S01]  /*6700*/  LDC.64 R2, c[0x0][0x870] ;  /* 0x00021c00ff027b82 */ /* 0x00ae620000000a00 */
[----:B------:R-:W-:Y:S01]  /*6710*/  ULDC UR4, c[0x0][0x808] ;  /* 0x0002020000047ab9 */ /* 0x000fe20000000800 */
[----:B------:R-:W3:Y:S06]  /*6720*/  S2R R13, SR_CTAID.X ;  /* 0x00000000000d7919 */ /* 0x000eec0000002500 */
[----:B------:R-:W4:Y:S01]  /*6730*/  LDC.64 R14, c[0x0][0x820] ;  /* 0x00020800ff0e7b82 */ /* 0x000f220000000a00 */
[----:B--2---:R-:W-:-:S04]  /*6740*/  ISETP.NE.U32.AND P3, PT, R4, RZ, PT ;  /* 0x000000ff0400720c */ /* 0x004fc80003f65070 */
[----:B------:R-:W-:Y:S01]  /*6750*/  ISETP.NE.AND.EX P3, PT, R5, RZ, PT, P3 ;  /* 0x000000ff0500720c */ /* 0x000fe20003f65330 */
[----:B-1----:R-:W-:Y:S02]  /*6760*/  IMAD.WIDE R4, R228, 0x4, R2 ;  /* 0x00000004e4047825 */ /* 0x002fe400078e0202 */
[----:B------:R-:W1:Y:S02]  /*6770*/  LDC.64 R2, c[0x0][0x878] ;  /* 0x00021e00ff027b82 */ /* 0x000e640000000a00 */
[----:B------:R-:W-:-:S08]  /*6780*/  IMAD.U32 R0, RZ, RZ, UR4 ;  /* 0x00000004ff007e24 */ /* 0x000fd0000f8e00ff */
[----:B------:R-:W2:Y:S01]  /*6790*/  @P3 LDG.E R9, desc[UR38][R4.64] ;  /* 0x0000002604093981 */ /* 0x000ea2000c1e1900 */
[----:B-1----:R-:W-:-:S04]  /*67a0*/  ISETP.NE.U32.AND P0, PT, R2, RZ, PT ;  /* 0x000000ff0200720c */ /* 0x002fc80003f05070 */
[----:B------:R-:W-:-:S13]  /*67b0*/  ISETP.NE.AND.EX P0, PT, R3, RZ, PT, P0 ;  /* 0x000000ff0300720c */ /* 0x000fda0003f05300 */
[----:B------:R-:W1:Y:S02]  /*67c0*/  @P0 LDC.64 R2, c[0x0][0x878] ;  /* 0x00021e00ff020b82 */ /* 0x000e640000000a00 */
[----:B-1----:R-:W-:-:S05]  /*67d0*/  @P0 IMAD.WIDE R6, R228, 0x4, R2 ;  /* 0x00000004e4060825 */ /* 0x002fca00078e0202 */
[----:B------:R1:W5:Y:S01]  /*67e0*/  @P0 LDG.E R0, desc[UR38][R6.64] ;  /* 0x0000002606000981 */ /* 0x000362000c1e1900 */
[----:B------:R-:W1:Y:S01]  /*67f0*/  S2UR UR4, SR_CTAID.Y ;  /* 0x00000000000479c3 */ /* 0x000e620000002600 */
[----:B------:R-:W3:Y:S02]  /*6800*/  S2R R2, SR_TID.X ;  /* 0x0000000000027919 */ /* 0x000ee40000002100 */
[----:B---3--:R-:W-:Y:S01]  /*6810*/  VIADD R11, R2, 0xffffff80 ;  /* 0xffffff80020b7836 */ /* 0x008fe20000000000 */
[----:B------:R-:W-:-:S04]  /*6820*/  CS2R R2, SRZ ;  /* 0x0000000000027805 */ /* 0x000fc8000001ff00 */
[----:B------:R-:W-:-:S04]  /*6830*/  SHF.R.S32.HI R8, RZ, 0x1f, R11 ;  /* 0x0000001fff087819 */ /* 0x000fc8000001140b */
[----:B------:R-:W-:-:S04]  /*6840*/  LEA.HI R8, R8, R11, RZ, 0x4 ;  /* 0x0000000b08087211 */ /* 0x000fc800078f20ff */
[----:B------:R-:W-:Y:S02]  /*6850*/  SHF.R.S32.HI R17, RZ, 0x4, R8 ;  /* 0x00000004ff117819 */ /* 0x000fe40000011408 */
[--C-:B--2---:R-:W-:Y:S01]  /*6860*/  @P3 SHF.R.S32.HI R3, RZ, 0x1f, R9.reuse ;  /* 0x0000001fff033819 */ /* 0x104fe20000011409 */
[----:B------:R-:W-:Y:S01]  /*6870*/  @P3 IMAD.MOV.U32 R2, RZ, RZ, R9 ;  /* 0x000000ffff023224 */ /* 0x000fe200078e0009 */
[----:B-1--4-:R-:W-:Y:S06]  /*6880*/  @P0 BRA `(.L_x_530) ;  /* 0x0000000000100947 */ /* 0x012fec0003800000 */
[----:B------:R-:W-:Y:S05]  /*6890*/  @!P3 BRA `(.L_x_530) ;  /* 0x00000000000cb947 */ /* 0x000fea0003800000 */
[----:B------:R-:W2:Y:S04]  /*68a0*/  LDG.E R7, desc[UR38][R4.64] ;  /* 0x0000002604077981 */ /* 0x000ea8000c1e1900 */
[----:B-----5:R-:W2:Y:S02]  /*68b0*/  LDG.E R0, desc[UR38][R4.64+0x4] ;  /* 0x0000042604007981 */ /* 0x020ea4000c1e1900 */
[----:B--2---:R-:W-:-:S07]  /*68c0*/  IMAD.IADD R0, R0, 0x1, -R7 ;  /* 0x0000000100007824 */ /* 0x004fce00078e0a07 */
.L_x_530:
[----:B------:R-:W-:Y:S01]  /*68d0*/  LOP3.LUT R4, R8, 0x1ffffff0, RZ, 0xc0, !PT ;  /* 0x1ffffff008047812 */ /* 0x000fe200078ec0ff */
[----:B------:R-:W-:Y:S01]  /*68e0*/  USHF.R.S32.HI UR5, URZ, 0x1f, UR4 ;  /* 0x0000001f3f057899 */ /* 0x000fe20008011404 */
[----:B-----5:R-:W-:Y:S01]  /*68f0*/  IMAD R12, R13, -0x80, R0 ;  /* 0xffffff800d0c7824 */ /* 0x020fe200078e0200 */
[----:B------:R-:W1:Y:S01]  /*6900*/  LDC.64 R20, c[0x0][0x850] ;  /* 0x00021400ff147b82 */ /* 0x000e620000000a00 */
[----:B------:R-:W-:Y:S01]  /*6910*/  VIADD R5, R17, 0x10 ;  /* 0x0000001011057836 */ /* 0x000fe20000000000 */
[----:B------:R-:W-:Y:S01]  /*6920*/  ULDC UR8, c[0x0][0x80c] ;  /* 0x0002030000087ab9 */ /* 0x000fe20000000800 */
[----:B------:R-:W-:Y:S01]  /*6930*/  IMAD.IADD R4, R11, 0x1, -R4 ;  /* 0x000000010b047824 */ /* 0x000fe200078e0a04 */
[-C--:B------:R-:W-:Y:S01]  /*6940*/  ISETP.GE.AND P2, PT, R17, R12.reuse, PT ;  /* 0x0000000c1100720c */ /* 0x080fe20003f46270 */
[----:B------:R-:W-:Y:S01]  /*6950*/  IMAD R0, R14, UR5, RZ ;  /* 0x000000050e007c24 */ /* 0x000fe2000f8e02ff */
[----:B------:R-:W-:Y:S01]  /*6960*/  ISETP.GE.AND P6, PT, R5, R12, PT ;  /* 0x0000000c0500720c */ /* 0x000fe20003fc6270 */
[----:B------:R-:W-:Y:S01]  /*6970*/  IMAD.SHL.U32 R6, R4, 0x8, RZ ;  /* 0x0000000804067824 */ /* 0x000fe200078e00ff */
[C---:B------:R-:W-:Y:S01]  /*6980*/  IADD3 R2, P0, R17.reuse, R2, RZ ;  /* 0x0000000211027210 */ /* 0x040fe20007f1e0ff */
[----:B------:R-:W-:Y:S01]  /*6990*/  VIADD R5, R17, 0x20 ;  /* 0x0000002011057836 */ /* 0x000fe20000000000 */
[----:B------:R-:W-:Y:S01]  /*69a0*/  ULDC.64 UR6, c[0x0][0x828] ;  /* 0x00020a0000067ab9 */ /* 0x000fe20000000a00 */
[----:B------:R-:W-:Y:S01]  /*69b0*/  IMAD R15, R15, UR4, R0 ;  /* 0x000000040f0f7c24 */ /* 0x000fe2000f8e0200 */
[----:B------:R-:W-:Y:S01]  /*69c0*/  SHF.R.S32.HI R7, RZ, 0x1f, R6 ;  /* 0x0000001fff077819 */ /* 0x000fe20000011406 */
[----:B------:R-:W-:Y:S01]  /*69d0*/  VIADD R9, R17, 0x30 ;  /* 0x0000003011097836 */ /* 0x000fe20000000000 */
[----:B------:R-:W-:Y:S01]  /*69e0*/  SHF.R.S32.HI R0, RZ, 0x1f, R228 ;  /* 0x0000001fff007819 */ /* 0x000fe200000114e4 */
[----:B------:R-:W-:Y:S01]  /*69f0*/  BSSY B0, `(.L_x_531) ;  /* 0x000001e000007945 */ /* 0x000fe20003800000 */
[----:B------:R-:W-:Y:S01]  /*6a00*/  ISETP.GE.AND P5, PT, R5, R12, PT ;  /* 0x0000000c0500720c */ /* 0x000fe20003fa6270 */
[----:B------:R-:W-:Y:S01]  /*6a10*/  IMAD.WIDE.U32 R4, R14, UR4, R6 ;  /* 0x000000040e047c25 */ /* 0x000fe2000f8e0006 */
[----:B------:R-:W-:-:S02]  /*6a20*/  ISETP.GE.OR P4, PT, R6, UR8, P2 ;  /* 0x0000000806007c0c */ /* 0x000fc40009786670 */
[----:B------:R-:W-:Y:S01]  /*6a30*/  SEL R14, R0, RZ, !P3 ;  /* 0x000000ff000e7207 */ /* 0x000fe20005800000 */
[----:B------:R-:W-:Y:S01]  /*6a40*/  IMAD.IADD R5, R15, 0x1, R5 ;  /* 0x000000010f057824 */ /* 0x000fe200078e0205 */
[----:B------:R-:W-:Y:S02]  /*6a50*/  LEA.HI.X.SX32 R3, R17, R3, 0x1, P0 ;  /* 0x0000000311037211 */ /* 0x000fe400000f0eff */
[-C--:B------:R-:W-:Y:S01]  /*6a60*/  ISETP.GE.AND P0, PT, R9, R12.reuse, PT ;  /* 0x0000000c0900720c */ /* 0x080fe20003f06270 */
[----:B------:R-:W-:Y:S01]  /*6a70*/  VIADD R9, R17, 0x40 ;  /* 0x0000004011097836 */ /* 0x000fe20000000000 */
[----:B------:R-:W-:Y:S01]  /*6a80*/  SEL R15, R228, RZ, !P3 ;  /* 0x000000ffe40f7207 */ /* 0x000fe20005800000 */
[----:B------:R-:W-:Y:S01]  /*6a90*/  IMAD R0, R14, UR6, RZ ;  /* 0x000000060e007c24 */ /* 0x000fe2000f8e02ff */
[----:B------:R-:W-:Y:S01]  /*6aa0*/  P2R R18, PR, RZ, 0x40 ;  /* 0x00000040ff127803 */ /* 0x000fe20000000000 */
[----:B------:R-:W-:Y:S01]  /*6ab0*/  IMAD.WIDE R2, R13, 0x80, R2 ;  /* 0x000000800d027825 */ /* 0x000fe200078e0202 */
[----:B------:R-:W-:-:S02]  /*6ac0*/  ISETP.GE.AND P1, PT, R9, R12, PT ;  /* 0x0000000c0900720c */ /* 0x000fc40003f26270 */
[----:B------:R-:W-:Y:S01]  /*6ad0*/  P2R R22, PR, RZ, 0x20 ;  /* 0x00000020ff167803 */ /* 0x000fe20000000000 */
[C---:B------:R-:W-:Y:S01]  /*6ae0*/  IMAD R9, R15.reuse, UR7, R0 ;  /* 0x000000070f097c24 */ /* 0x040fe2000f8e0200 */
[----:B------:R-:W-:Y:S01]  /*6af0*/  ISETP.GE.OR P3, PT, R6, UR8, P6 ;  /* 0x0000000806007c0c */ /* 0x000fe2000b766670 */
[----:B------:R-:W-:-:S04]  /*6b00*/  IMAD.WIDE.U32 R10, R15, UR6, R4 ;  /* 0x000000060f0a7c25 */ /* 0x000fc8000f8e0004 */
[----:B------:R-:W-:Y:S01]  /*6b10*/  IMAD.IADD R9, R11, 0x1, R9 ;  /* 0x000000010b097824 */ /* 0x000fe200078e0209 */
[----:B------:R-:W-:Y:S07]  /*6b20*/  @P4 BRA `(.L_x_532) ;  /* 0x0000000000284947 */ /* 0x000fee0003800000 */
        /* <DEDUP_REMOVED lines=9> */
[----:B------:R2:W-:Y:S02]  /*6bc0*/  STG.E.128 desc[UR38][R24.64], RZ ;  /* 0x000000ff18007986 */ /* 0x0005e4000c101d26 */
.L_x_532:
[----:B------:R-:W-:Y:S05]  /*6bd0*/  BSYNC B0 ;  /* 0x0000000000007941 */ /* 0x000fea0003800000 */
.L_x_531:
[----:B------:R-:W-:Y:S01]  /*6be0*/  BSSY B0, `(.L_x_533) ;  /* 0x0000010000007945 */ /* 0x000fe20003800000 */
[----:B------:R-:W-:-:S03]  /*6bf0*/  ISETP.GE.OR P4, PT, R6, UR8, P5 ;  /* 0x0000000806007c0c */ /* 0x000fc6000af86670 */
[----:B------:R-:W-:Y:S10]  /*6c00*/  @P3 BRA `(.L_x_534) ;  /* 0x0000000000343947 */ /* 0x000ff40003800000 */
        /* <DEDUP_REMOVED lines=9> */
[----:B--2---:R-:W-:Y:S01]  /*6ca0*/  LEA R24, P3, R4, UR6, 0x1 ;  /* 0x0000000604187c11 */ /* 0x004fe2000f8608ff */
[----:B------:R-:W-:-:S05]  /*6cb0*/  IMAD.IADD R5, R5, 0x1, R13 ;  /* 0x0000000105057824 */ /* 0x000fca00078e020d */
[----:B------:R-:W-:-:S05]  /*6cc0*/  LEA.HI.X R25, R4, UR7, R5, 0x1, P3 ;  /* 0x0000000704197c11 */ /* 0x000fca00098f0c05 */
[----:B------:R3:W-:Y:S02]  /*6cd0*/  STG.E.128 desc[UR38][R24.64], RZ ;  /* 0x000000ff18007986 */ /* 0x0007e4000c101d26 */
.L_x_534:
[----:B------:R-:W-:Y:S05]  /*6ce0*/  BSYNC B0 ;  /* 0x0000000000007941 */ /* 0x000fea0003800000 */
.L_x_533:
        /* <DEDUP_REMOVED lines=12> */
[----:B--23--:R-:W-:Y:S01]  /*6db0*/  LEA R24, P4, R4, UR6, 0x1 ;  /* 0x0000000604187c11 */ /* 0x00cfe2000f8808ff */
[----:B------:R-:W-:-:S05]  /*6dc0*/  IMAD.IADD R5, R5, 0x1, R13 ;  /* 0x0000000105057824 */ /* 0x000fca00078e020d */
[----:B------:R-:W-:-:S05]  /*6dd0*/  LEA.HI.X R25, R4, UR7, R5, 0x1, P4 ;  /* 0x0000000704197c11 */ /* 0x000fca000a0f0c05 */
[----:B------:R4:W-:Y:S02]  /*6de0*/  STG.E.128 desc[UR38][R24.64], RZ ;  /* 0x000000ff18007986 */ /* 0x0009e4000c101d26 */
.L_x_536:
[----:B------:R-:W-:Y:S05]  /*6df0*/  BSYNC B0 ;  /* 0x0000000000007941 */ /* 0x000fea0003800000 */
.L_x_535:
[----:B------:R-:W-:Y:S01]  /*6e00*/  BSSY B0, `(.L_x_537) ;  /* 0x0000011000007945 */ /* 0x000fe20003800000 */
[----:B------:R-:W-:Y:S01]  /*6e10*/  ISETP.GE.OR P4, PT, R6, UR8, P1 ;  /* 0x0000000806007c0c */ /* 0x000fe20008f86670 */
[----:B------:R-:W-:Y:S02]  /*6e20*/  VIADD R19, R17, 0x50 ;  /* 0x0000005011137836 */ /* 0x000fe40000000000 */
        /* <DEDUP_REMOVED lines=10> */
[----:B--234-:R-:W-:Y:S01]  /*6ed0*/  LEA R24, P3, R4, UR6, 0x1 ;  /* 0x0000000604187c11 */ /* 0x01cfe2000f8608ff */
[----:B------:R-:W-:-:S05]  /*6ee0*/  IMAD.IADD R5, R5, 0x1, R13 ;  /* 0x0000000105057824 */ /* 0x000fca00078e020d */
[----:B------:R-:W-:-:S05]  /*6ef0*/  LEA.HI.X R25, R4, UR7, R5, 0x1, P3 ;  /* 0x0000000704197c11 */ /* 0x000fca00098f0c05 */
[----:B------:R2:W-:Y:S02]  /*6f00*/  STG.E.128 desc[UR38][R24.64], RZ ;  /* 0x000000ff18007986 */ /* 0x0005e4000c101d26 */
.L_x_538:
[----:B------:R-:W-:Y:S05]  /*6f10*/  BSYNC B0 ;  /* 0x0000000000007941 */ /* 0x000fea0003800000 */
.L_x_537:
[----:B------:R-:W-:Y:S01]  /*6f20*/  BSSY B0, `(.L_x_539) ;  /* 0x0000010000007945 */ /* 0x000fe20003800000 */
[----:B------:R-:W-:-:S03]  /*6f30*/  ISETP.GE.AND P3, PT, R19, R12, PT ;  /* 0x0000000c1300720c */ /* 0x000fc60003f66270 */
        /* <DEDUP_REMOVED lines=14> */
.L_x_540:
[----:B------:R-:W-:Y:S05]  /*7020*/  BSYNC B0 ;  /* 0x0000000000007941 */ /* 0x000fea0003800000 */
.L_x_539:
[----:B------:R-:W-:Y:S01]  /*7030*/  ISETP.GE.OR P4, PT, R6, UR8, P3 ;  /* 0x0000000806007c0c */ /* 0x000fe20009f86670 */
[----:B------:R-:W-:Y:S01]  /*7040*/  BSSY B0, `(.L_x_541) ;  /* 0x0000011000007945 */ /* 0x000fe20003800000 */
[----:B-1----:R-:W-:Y:S02]  /*7050*/  IMAD R16, R20, UR5, RZ ;  /* 0x0000000514107c24 */ /* 0x002fe4000f8e02ff */
[----:B------:R-:W-:-:S09]  /*7060*/  VIADD R19, R17, 0x60 ;  /* 0x0000006011137836 */ /* 0x000fd20000000000 */
[----:B------:R-:W-:Y:S05]  /*7070*/  @P4 BRA `(.L_x_542) ;  /* 0x0000000000344947 */ /* 0x000fea0003800000 */
        /* <DEDUP_REMOVED lines=13> */
.L_x_542:
[----:B------:R-:W-:Y:S05]  /*7150*/  BSYNC B0 ;  /* 0x0000000000007941 */ /* 0x000fea0003800000 */
.L_x_541:
[----:B------:R-:W-:Y:S01]  /*7160*/  ISETP.GE.AND P4, PT, R19, R12, PT ;  /* 0x0000000c1300720c */ /* 0x000fe20003f86270 */
[----:B------:R-:W-:Y:S01]  /*7170*/  ULDC UR9, c[0x0][0x83c] ;  /* 0x00020f0000097ab9 */ /* 0x000fe20000000800 */
[----:B------:R-:W-:Y:S01]  /*7180*/  BSSY B0, `(.L_x_543) ;  /* 0x0000012000007945 */ /* 0x000fe20003800000 */
[----:B------:R-:W-:Y:S01]  /*7190*/  IMAD R21, R21, UR4, R16 ;  /* 0x0000000415157c24 */ /* 0x000fe2000f8e0210 */
[----:B------:R-:W-:Y:S01]  /*71a0*/  ISETP.GE.OR P5, PT, R6, UR8, P4 ;  /* 0x0000000806007c0c */ /* 0x000fe2000a7a6670 */
[----:B------:R-:W-:-:S12]  /*71b0*/  VIADD R17, R17, 0x70 ;  /* 0x0000007011117836 */ /* 0x000fd80000000000 */
        /* <DEDUP_REMOVED lines=10> */
[----:B-1234-:R-:W-:Y:S01]  /*7260*/  LEA R24, P5, R4, UR6, 0x1 ;  /* 0x0000000604187c11 */ /* 0x01efe2000f8a08ff */
[----:B------:R-:W-:-:S05]  /*7270*/  IMAD.IADD R5, R5, 0x1, R13 ;  /* 0x0000000105057824 */ /* 0x000fca00078e020d */
[----:B------:R-:W-:-:S05]  /*7280*/  LEA.HI.X R25, R4, UR7, R5, 0x1, P5 ;  /* 0x0000000704197c11 */ /* 0x000fca000a8f0c05 */
[----:B------:R1:W-:Y:S02]  /*7290*/  STG.E.128 desc[UR38][R24.64], RZ ;  /* 0x000000ff18007986 */ /* 0x0003e4000c101d26 */
.L_x_544:
[----:B------:R-:W-:Y:S05]  /*72a0*/  BSYNC B0 ;  /* 0x0000000000007941 */ /* 0x000fea0003800000 */
.L_x_543:
[----:B------:R-:W-:Y:S01]  /*72b0*/  ISETP.GE.AND P5, PT, R17, R12, PT ;  /* 0x0000000c1100720c */ /* 0x000fe20003fa6270 */
[----:B------:R-:W-:Y:S03]  /*72c0*/  BSSY B0, `(.L_x_545) ;  /* 0x0000010000007945 */ /* 0x000fe60003800000 */
[----:B------:R-:W-:-:S13]  /*72d0*/  ISETP.GE.OR P6, PT, R6, UR8, P5 ;  /* 0x0000000806007c0c */ /* 0x000fda000afc6670 */
        /* <DEDUP_REMOVED lines=13> */
[----:B------:R1:W-:Y:S02]  /*73b0*/  STG.E.128 desc[UR38][R8.64], RZ ;  /* 0x000000ff08007986 */ /* 0x0003e4000c101d26 */
.L_x_546:
[----:B------:R-:W-:Y:S05]  /*73c0*/  BSYNC B0 ;  /* 0x0000000000007941 */ /* 0x000fea0003800000 */
.L_x_545:
[----:B------:R-:W-:Y:S01]  /*73d0*/  P2R R0, PR, RZ, 0x20 ;  /* 0x00000020ff007803 */ /* 0x000fe20000000000 */
[----:B------:R-:W-:Y:S01]  /*73e0*/  IMAD.WIDE.U32 R4, R20, UR4, R6 ;  /* 0x0000000414047c25 */ /* 0x000fe2000f8e0006 */
[----:B------:R-:W-:Y:S01]  /*73f0*/  ISETP.NE.AND P5, PT, R18, RZ, PT ;  /* 0x000000ff1200720c */ /* 0x000fe20003fa5270 */
[----:B------:R-:W-:Y:S01]  /*7400*/  ULDC.64 UR4, c[0x0][0x858] ;  /* 0x0002160000047ab9 */ /* 0x000fe20000000a00 */
[C---:B------:R-:W-:Y:S01]  /*7410*/  ISETP.GE.OR P2, PT, R6.reuse, UR9, P2 ;  /* 0x0000000906007c0c */ /* 0x040fe20009746670 */
[----:B------:R-:W-:Y:S01]  /*7420*/  IMAD.IADD R5, R21, 0x1, R5 ;  /* 0x0000000115057824 */ /* 0x000fe200078e0205 */
[----:B------:R-:W-:Y:S01]  /*7430*/  ISETP.GE.OR P5, PT, R6, UR9, P5 ;  /* 0x0000000906007c0c */ /* 0x000fe2000afa6670 */
[----:B------:R-:W-:Y:S01]  /*7440*/  BSSY B0, `(.L_x_547) ;  /* 0x0000019000007945 */ /* 0x000fe20003800000 */
[----:B------:R-:W-:Y:S01]  /*7450*/  ISETP.NE.AND P6, PT, R22, RZ, PT ;  /* 0x000000ff1600720c */ /* 0x000fe20003fc5270 */
[----:B-1----:R-:W-:Y:S01]  /*7460*/  IMAD.WIDE.U32 R8, R15, UR4, R4 ;  /* 0x000000040f087c25 */ /* 0x002fe2000f8e0004 */
[----:B------:R-:W-:-:S02]  /*7470*/  P2R R10, PR, RZ, 0x20 ;  /* 0x00000020ff0a7803 */ /* 0x000fc40000000000 */
[----:B------:R-:W-:Y:S01]  /*7480*/  ISETP.NE.AND P5, PT, R0, RZ, PT ;  /* 0x000000ff0000720c */ /* 0x000fe20003fa5270 */
[----:B------:R-:W-:Y:S01]  /*7490*/  IMAD R0, R14, UR4, RZ ;  /* 0x000000040e007c24 */ /* 0x000fe2000f8e02ff */
[C---:B------:R-:W-:Y:S02]  /*74a0*/  ISETP.GE.OR P6, PT, R6.reuse, UR9, P6 ;  /* 0x0000000906007c0c */ /* 0x040fe4000b7c6670 */
[C---:B------:R-:W-:Y:S01]  /*74b0*/  ISETP.GE.OR P0, PT, R6.reuse, UR9, P0 ;  /* 0x0000000906007c0c */ /* 0x040fe20008706670 */
[----:B------:R-:W-:Y:S01]  /*74c0*/  IMAD R7, R15, UR5, R0 ;  /* 0x000000050f077c24 */ /* 0x000fe2000f8e0200 */
[C---:B------:R-:W-:Y:S02]  /*74d0*/  ISETP.GE.OR P1, PT, R6.reuse, UR9, P1 ;  /* 0x0000000906007c0c */ /* 0x040fe40008f26670 */
[C---:B------:R-:W-:Y:S01]  /*74e0*/  ISETP.GE.OR P3, PT, R6.reuse, UR9, P3 ;  /* 0x0000000906007c0c */ /* 0x040fe20009f66670 */
[----:B------:R-:W-:Y:S01]  /*74f0*/  IMAD.IADD R7, R9, 0x1, R7 ;  /* 0x0000000109077824 */ /* 0x000fe200078e0207 */
[----:B------:R-:W-:-:S02]  /*7500*/  ISETP.GE.OR P4, PT, R6, UR9, P4 ;  /* 0x0000000906007c0c */ /* 0x000fc4000a786670 */
[----:B------:R-:W-:Y:S01]  /*7510*/  ISETP.GE.OR P5, PT, R6, UR9, P5 ;  /* 0x0000000906007c0c */ /* 0x000fe2000afa6670 */
[----:B------:R-:W-:-:S12]  /*7520*/  @P2 BRA `(.L_x_548) ;  /* 0x0000000000282947 */ /* 0x000fd80003800000 */
        /* <DEDUP_REMOVED lines=10> */
.L_x_548:
[----:B------:R-:W-:Y:S05]  /*75d0*/  BSYNC B0 ;  /* 0x0000000000007941 */ /* 0x000fea0003800000 */
.L_x_547:
[----:B------:R-:W-:Y:S01]  /*75e0*/  ISETP.NE.AND P2, PT, R10, RZ, PT ;  /* 0x000000ff0a00720c */ /* 0x000fe20003f45270 */
[----:B------:R-:W-:-:S12]  /*75f0*/  BSSY B0, `(.L_x_549) ;  /* 0x000000f000007945 */ /* 0x000fd80003800000 */
        /* <DEDUP_REMOVED lines=14> */
.L_x_550:
[----:B------:R-:W-:Y:S05]  /*76e0*/  BSYNC B0 ;  /* 0x0000000000007941 */ /* 0x000fea0003800000 */
.L_x_549:
[----:B------:R-:W-:Y:S04]  /*76f0*/  BSSY B0, `(.L_x_551) ;  /* 0x000000f000007945 */ /* 0x000fe80003800000 */
[----:B------:R-:W-:Y:S05]  /*7700*/  @P6 BRA `(.L_x_552) ;  /* 0x0000000000346947 */ /* 0x000fea0003800000 */
[----:B-1----:R-:W-:Y:S01]  /*7710*/  IADD3 R11, P2, R2, 0x20, RZ ;  /* 0x00000020020b7810 */ /* 0x002fe20007f5e0ff */
        /* <DEDUP_REMOVED lines=12> */
.L_x_552:
[----:B------:R-:W-:Y:S05]  /*77e0*/  BSYNC B0 ;  /* 0x0000000000007941 */ /* 0x000fea0003800000 */
.L_x_551:
        /* <DEDUP_REMOVED lines=15> */
.L_x_554:
[----:B------:R-:W-:Y:S05]  /*78e0*/  BSYNC B0 ;  /* 0x0000000000007941 */ /* 0x000fea0003800000 */
.L_x_553:
        /* <DEDUP_REMOVED lines=15> */
.L_x_556:
[----:B------:R-:W-:Y:S05]  /*79e0*/  BSYNC B0 ;  /* 0x0000000000007941 */ /* 0x000fea0003800000 */
.L_x_555:
        /* <DEDUP_REMOVED lines=15> */
.L_x_558:
[----:B------:R-:W-:Y:S05]  /*7ae0*/  BSYNC B0 ;  /* 0x0000000000007941 */ /* 0x000fea0003800000 */
.L_x_557:
        /* <DEDUP_REMOVED lines=15> */
.L_x_560:
[----:B------:R-:W-:Y:S05]  /*7be0*/  BSYNC B0 ;  /* 0x0000000000007941 */ /* 0x000fea0003800000 */
.L_x_559:
[----:B------:R-:W-:Y:S05]  /*7bf0*/  @P5 BRA `(.L_x_474) ;  /* 0x0000003000c05947 */ /* 0x000fea0003800000 */
[----:B------:R-:W-:Y:S01]  /*7c00*/  IADD3 R5, P0, R2, 0x70, RZ ;  /* 0x0000007002057810 */ /* 0x000fe20007f1e0ff */
        /* <DEDUP_REMOVED lines=11> */
[----:B------:R1:W-:Y:S01]  /*7cc0*/  STG.E.128 desc[UR38][R4.64], RZ ;  /* 0x000000ff04007986 */ /* 0x0003e2000c101d26 */
[----:B------:R-:W-:Y:S05]  /*7cd0*/  BRA `(.L_x_474) ;  /* 0x0000003000887947 */ /* 0x000fea0003800000 */
.L_x_469:
[----:B------:R-:W-:-:S08]  /*7ce0*/  NOP ;  /* 0x0000000000007918 */ /* 0x000fd00000000000 */
[----:B---3--:R-:W1:-:S00]  /*7cf0*/  USETMAXREG.DEALLOC.CTAPOOL 0x18 ;  /* 0x00000018000079c8 */ /* 0x008e4000080e0500 */
[----:B-1----:R-:W-:-:S06]  /*7d00*/  LOP3.LUT R0, R0, 0x3, RZ, 0xc0, !PT ;  /* 0x0000000300007812 */ /* 0x002fcc00078ec0ff */
[----:B------:R-:W1:Y:S02]  /*7d10*/  SHFL.IDX PT, R0, R0, RZ, 0x1f ;  /* 0x00001fff00007589 */ /* 0x000e6400000e0000 */
[----:B-1----:R-:W-:-:S13]  /*7d20*/  ISETP.NE.AND P0, PT, R0, RZ, PT ;  /* 0x000000ff0000720c */ /* 0x002fda0003f05270 */
[----:B------:R-:W-:Y:S05]  /*7d30*/  @!P0 BRA `(.L_x_561) ;  /* 0x0000000c00d48947 */ /* 0x000fea0003800000 */
[----:B------:R-:W-:-:S13]  /*7d40*/  ISETP.NE.AND P0, PT, R0, 0x1, PT ;  /* 0x000000010000780c */ /* 0x000fda0003f05270 */
[----:B------:R-:W-:Y:S05]  /*7d50*/  @P0 BRA `(.L_x_474) ;  /* 0x0000003000680947 */ /* 0x000fea0003800000 */
[----:B------:R-:W-:Y:S01]  /*7d60*/  ULDC.64 UR4, c[0x0][0x8d8] ;  /* 0x0002360000047ab9 */ /* 0x000fe20000000a00 */
[----:B------:R-:W1:Y:S01]  /*7d70*/  S2UR UR12, SR_CTAID.Z ;  /* 0x00000000000c79c3 */ /* 0x000e620000002700 */
[----:B------:R-:W-:-:S04]  /*7d80*/  ISETP.NE.U32.AND P0, PT, RZ, UR4, PT ;  /* 0x00000004ff007c0c */ /* 0x000fc8000bf05070 */
[----:B------:R-:W-:-:S13]  /*7d90*/  ISETP.NE.AND.EX P0, PT, RZ, UR5, PT, P0 ;  /* 0x00000005ff007c0c */ /* 0x000fda000bf05300 */
[----:B------:R-:W-:Y:S05]  /*7da0*/  @!P0 BRA `(.L_x_562) ;  /* 0x00000000001c8947 */ /* 0x000fea0003800000 */
[----:B------:R-:W-:Y:S02]  /*7db0*/  ULDC.64 UR4, c[0x0][0x8d8] ;  /* 0x0002360000047ab9 */ /* 0x000fe40000000a00 */
[----:B-1----:R-:W-:-:S06]  /*7dc0*/  UIMAD.WIDE UR4, UR12, 0x4, UR4 ;  /* 0x000000040c0478a5 */ /* 0x002fcc000f8e0204 */
[----:B------:R-:W-:Y:S02]  /*7dd0*/  IMAD.U32 R2, RZ, RZ, UR4 ;  /* 0x00000004ff027e24 */ /* 0x000fe4000f8e00ff */
[----:B------:R-:W-:-:S05]  /*7de0*/  IMAD.U32 R3, RZ, RZ, UR5 ;  /* 0x00000005ff037e24 */ /* 0x000fca000f8e00ff */
[----:B------:R-:W2:Y:S02]  /*7df0*/  LDG.E R2, desc[UR38][R2.64] ;  /* 0x0000002602027981 */ /* 0x000ea4000c1e1900 */
[----:B--2---:R-:W-:Y:S01]  /*7e00*/  R2UR UR5, R2 ;  /* 0x00000000020572ca */ /* 0x004fe200000e0000 */
[----:B------:R-:W-:-:S14]  /*7e10*/  BRA `(.L_x_563) ;  /* 0x0000000000387947 */ /* 0x000fdc0003800000 */
.L_x_562:
[----:B------:R-:W-:Y:S02]  /*7e20*/  ULDC.64 UR4, c[0x0][0x8d0] ;  /* 0x0002340000047ab9 */ /* 0x000fe40000000a00 */
[----:B------:R-:W-:-:S04]  /*7e30*/  ISETP.NE.U32.AND P0, PT, RZ, UR4, PT ;  /* 0x00000004ff007c0c */ /* 0x000fc8000bf05070 */
[----:B------:R-:W-:-:S13]  /*7e40*/  ISETP.NE.AND.EX P0, PT, RZ, UR5, PT, P0 ;  /* 0x00000005ff007c0c */ /* 0x000fda000bf05300 */
[----:B------:R-:W-:Y:S05]  /*7e50*/  @!P0 BRA `(.L_x_564) ;  /* 0x0000000000248947 */ /* 0x000fea0003800000 */
[----:B------:R-:W-:Y:S02]  /*7e60*/  ULDC.64 UR4, c[0x0][0x8d0] ;  /* 0x0002340000047ab9 */ /* 0x000fe40000000a00 */
[----:B-1----:R-:W-:-:S06]  /*7e70*/  UIMAD.WIDE UR4, UR12, 0x4, UR4 ;  /* 0x000000040c0478a5 */ /* 0x002fcc000f8e0204 */
[----:B------:R-:W-:Y:S02]  /*7e80*/  IMAD.U32 R2, RZ, RZ, UR4 ;  /* 0x00000004ff027e24 */ /* 0x000fe4000f8e00ff */
[----:B------:R-:W-:-:S05]  /*7e90*/  IMAD.U32 R3, RZ, RZ, UR5 ;  /* 0x00000005ff037e24 */ /* 0x000fca000f8e00ff */
[----:B------:R-:W2:Y:S04]  /*7ea0*/  LDG.E R0, desc[UR38][R2.64] ;  /* 0x0000002602007981 */ /* 0x000ea8000c1e1900 */
[----:B------:R-:W2:Y:S02]  /*7eb0*/  LDG.E R5, desc[UR38][R2.64+0x4] ;  /* 0x0000042602057981 */ /* 0x000ea4000c1e1900 */
[----:B--2---:R-:W-:-:S05]  /*7ec0*/  IMAD.IADD R0, R5, 0x1, -R0 ;  /* 0x0000000105007824 */ /* 0x004fca00078e0a00 */
[----:B------:R-:W-:Y:S01]  /*7ed0*/  R2UR UR5, R0 ;  /* 0x00000000000572ca */ /* 0x000fe200000e0000 */
[----:B------:R-:W-:-:S14]  /*7ee0*/  BRA `(.L_x_563) ;  /* 0x0000000000047947 */ /* 0x000fdc0003800000 */
.L_x_564:
[----:B------:R-:W-:-:S05]  /*7ef0*/  ULDC UR5, c[0x0][0x8bc] ;  /* 0x00022f0000057ab9 */ /* 0x000fca0000000800 */
.L_x_563:
[----:B------:R-:W2:Y:S02]  /*7f00*/  S2UR UR4, SR_CTAID.X ;  /* 0x00000000000479c3 */ /* 0x000ea40000002500 */
[----:B--2---:R-:W-:-:S04]  /*7f10*/  USHF.L.U32 UR4, UR4, 0x7, URZ ;  /* 0x0000000704047899 */ /* 0x004fc8000800063f */
[----:B------:R-:W-:-:S04]  /*7f20*/  UISETP.GE.AND UP0, UPT, UR4, UR5, UPT ;  /* 0x000000050400728c */ /* 0x000fc8000bf06270 */
[----:B-1----:R-:W-:-:S06]  /*7f30*/  USEL UR12, UR12, 0xffffffff, !UP0 ;  /* 0xffffffff0c0c7887 */ /* 0x002fcc000c000000 */
[----:B------:R-:W-:-:S13]  /*7f40*/  ISETP.LE.AND P0, PT, RZ, UR12, PT ;  /* 0x0000000cff007c0c */ /* 0x000fda000bf03270 */
[----:B------:R-:W-:Y:S05]  /*7f50*/  @!P0 BRA `(.L_x_474) ;  /* 0x0000002c00e88947 */ /* 0x000fea0003800000 */
[----:B------:R-:W-:Y:S02]  /*7f60*/  ULDC.64 UR4, c[0x0][0x770] ;  /* 0x0001dc0000047ab9 */ /* 0x000fe40000000a00 */
[----:B------:R-:W-:-:S04]  /*7f70*/  UISETP.NE.U32.AND UP0, UPT, UR4, URZ, UPT ;  /* 0x0000003f0400728c */ /* 0x000fc8000bf05070 */
[----:B------:R-:W-:-:S03]  /*7f80*/  UISETP.NE.AND.EX UP0, UPT, UR5, URZ, UPT, UP0 ;  /* 0x0000003f0500728c */ /* 0x000fc6000bf05300 */
[----:B------:R-:W-:Y:S02]  /*7f90*/  ULDC.64 UR4, c[0x0][0x770] ;  /* 0x0001dc0000047ab9 */ /* 0x000fe40000000a00 */
[----:B------:R-:W-:Y:S01]  /*7fa0*/  UIMAD.WIDE UR4, UR12, 0x4, UR4 ;  /* 0x000000040c0478a5 */ /* 0x000fe2000f8e0204 */
[----:B------:R-:W-:-:S05]  /*7fb0*/  PLOP3.LUT P0, PT, PT, PT, UP0, 0x80, 0x0 ;  /* 0x000000000000781c */ /* 0x000fca0003f0f008 */
[----:B------:R-:W-:Y:S02]  /*7fc0*/  IMAD.U32 R2, RZ, RZ, UR4 ;  /* 0x00000004ff027e24 */ /* 0x000fe4000f8e00ff */
[----:B------:R-:W-:Y:S01]  /*7fd0*/  IMAD.U32 R3, RZ, RZ, UR5 ;  /* 0x00000005ff037e24 */ /* 0x000fe2000f8e00ff */
[----:B------:R-:W-:-:S05]  /*7fe0*/  ULDC.64 UR4, c[0x0][0x780] ;  /* 0x0001e00000047ab9 */ /* 0x000fca0000000a00 */
[----:B------:R-:W2:Y:S01]  /*7ff0*/  @P0 LDG.E R6, desc[UR38][R2.64] ;  /* 0x0000002602060981 */ /* 0x000ea2000c1e1900 */
[----:B------:R-:W-:Y:S01]  /*8000*/  UISETP.NE.U32.AND UP1, UPT, UR4, URZ, UPT ;  /* 0x0000003f0400728c */ /* 0x000fe2000bf25070 */
[----:B------:R-:W-:-:S03]  /*8010*/  ULDC UR6, c[0x0][0x280] ;  /* 0x0000a00000067ab9 */ /* 0x000fc60000000800 */
[----:B------:R-:W-:Y:S01]  /*8020*/  UISETP.NE.AND.EX UP1, UPT, UR5, URZ, UPT, UP1 ;  /* 0x0000003f0500728c */ /* 0x000fe2000bf25310 */
[----:B------:R-:W-:-:S05]  /*8030*/  IMAD.U32 R0, RZ, RZ, UR6 ;  /* 0x00000006ff007e24 */ /* 0x000fca000f8e00ff */
[----:B------:R-:W-:-:S05]  /*8040*/  PLOP3.LUT P1, PT, PT, PT, UP1, 0x80, 0x0 ;  /* 0x000000000000781c */ /* 0x000fca0003f2f018 */
[----:B------:R-:W-:Y:S02]  /*8050*/  @UP1 ULDC.64 UR4, c[0x0][0x780] ;  /* 0x0001e00000041ab9 */ /* 0x000fe40000000a00 */
[----:B------:R-:W-:-:S06]  /*8060*/  @UP1 UIMAD.WIDE UR4, UR12, 0x4, UR4 ;  /* 0x000000040c0418a5 */ /* 0x000fcc000f8e0204 */
[----:B------:R-:W-:Y:S02]  /*8070*/  IMAD.U32 R4, RZ, RZ, UR4 ;  /* 0x00000004ff047e24 */ /* 0x000fe4000f8e00ff */
[----:B------:R-:W-:-:S05]  /*8080*/  IMAD.U32 R5, RZ, RZ, UR5 ;  /* 0x00000005ff057e24 */ /* 0x000fca000f8e00ff */
[----:B------:R1:W5:Y:S01]  /*8090*/  @P1 LDG.E R0, desc[UR38][R4.64] ;  /* 0x0000002604001981 */ /* 0x000362000c1e1900 */
[----:B------:R-:W-:Y:S01]  /*80a0*/  PLOP3.LUT P2, PT, PT, PT, UP0, 0x80, 0x0 ;  /* 0x000000000000781c */ /* 0x000fe20003f4f008 */
[----:B------:R-:W3:Y:S02]  /*80b0*/  S2UR UR13, SR_CTAID.Y ;  /* 0x00000000000d79c3 */ /* 0x000ee40000002600 */
[----:B---3--:R-:W-:-:S10]  /*80c0*/  USHF.R.S32.HI UR7, URZ, 0x1f, UR13 ;  /* 0x0000001f3f077899 */ /* 0x008fd4000801140d */
[----:B--2---:R-:W-:-:S13]  /*80d0*/  @P2 R2UR UR4, R6 ;  /* 0x00000000060422ca */ /* 0x004fda00000e0000 */
[----:B------:R-:W-:-:S04]  /*80e0*/  @UP0 ULEA UR4, UR12, UR4, 0x6 ;  /* 0x000000040c040291 */ /* 0x000fc8000f8e303f */
[----:B------:R-:W-:-:S04]  /*80f0*/  @UP0 USHF.R.S32.HI UR5, URZ, 0x1f, UR4 ;  /* 0x0000001f3f050899 */ /* 0x000fc80008011404 */
[----:B------:R-:W-:-:S04]  /*8100*/  @UP0 ULEA.HI UR5, UR5, UR4, URZ, 0x6 ;  /* 0x0000000405050291 */ /* 0x000fc8000f8f303f */
[----:B------:R-:W-:-:S04]  /*8110*/  @UP0 USHF.L.U32 UR5, UR5, 0x7, URZ ;  /* 0x0000000705050899 */ /* 0x000fc8000800063f */
[----:B------:R-:W-:Y:S01]  /*8120*/  @UP0 ULOP3.LUT UR6, UR5, 0xffffe000, URZ, 0xc0, !UPT ;  /* 0xffffe00005060892 */ /* 0x000fe2000f8ec03f */
[----:B-1----:R-:W-:Y:S11]  /*8130*/  @P1 BRA `(.L_x_565) ;  /* 0x0000000000101947 */ /* 0x002ff60003800000 */
[----:B------:R-:W-:Y:S05]  /*8140*/  @!P0 BRA `(.L_x_565) ;  /* 0x00000000000c8947 */ /* 0x000fea0003800000 */
[----:B------:R-:W2:Y:S04]  /*8150*/  LDG.E R5, desc[UR38][R2.64] ;  /* 0x0000002602057981 */ /* 0x000ea8000c1e1900 */
[----:B-----5:R-:W2:Y:S02]  /*8160*/  LDG.E R0, desc[UR38][R2.64+0x4] ;  /* 0x0000042602007981 */ /* 0x020ea4000c1e1900 */
[----:B--2---:R-:W-:-:S07]  /*8170*/  IMAD.IADD R0, R0, 0x1, -R5 ;  /* 0x0000000100007824 */ /* 0x004fce00078e0a05 */
.L_x_565:
[----:B-----5:R-:W-:Y:S01]  /*8180*/  ISETP.GE.AND P0, PT, R0, 0x1, PT ;  /* 0x000000010000780c */ /* 0x020fe20003f06270 */
[----:B------:R-:W-:Y:S01]  /*8190*/  @UP0 USHF.R.S32.HI UR8, URZ, 0x1f, UR6 ;  /* 0x0000001f3f080899 */ /* 0x000fe20008011406 */
[----:B------:R-:W-:Y:S01]  /*81a0*/  UMOV UR4, URZ ;  /* 0x0000003f00047c82 */ /* 0x000fe20008000000 */
[----:B------:R-:W-:Y:S01]  /*81b0*/  UMOV UR5, URZ ;  /* 0x0000003f00057c82 */ /* 0x000fe20008000000 */
[----:B------:R-:W-:-:S04]  /*81c0*/  @UP0 UMOV UR4, UR6 ;  /* 0x0000000600040c82 */ /* 0x000fc80008000000 */
[----:B------:R-:W-:-:S05]  /*81d0*/  @UP0 UMOV UR5, UR8 ;  /* 0x0000000800050c82 */ /* 0x000fca0008000000 */
[----:B------:R-:W-:Y:S05]  /*81e0*/  @!P0 BRA `(.L_x_474) ;  /* 0x0000002c00448947 */ /* 0x000fea0003800000 */
[----:B------:R-:W-:Y:S01]  /*81f0*/  ULDC.64 UR8, c[0x0][0x2d8] ;  /* 0x0000b60000087ab9 */ /* 0x000fe20000000a00 */
[C---:B------:R-:W-:Y:S01]  /*8200*/  VIADD R2, R0.reuse, 0x3f ;  /* 0x0000003f00027836 */ /* 0x040fe20000000000 */
[----:B------:R-:W-:Y:S01]  /*8210*/  UIMAD UR7, UR7, UR8, URZ ;  /* 0x00000008070772a4 */ /* 0x000fe2000f8e023f */
[----:B------:R-:W-:Y:S01]  /*8220*/  ISETP.GE.AND P1, PT, R0, 0x41, PT ;  /* 0x000000410000780c */ /* 0x000fe20003f26270 */
[----:B------:R-:W-:Y:S02]  /*8230*/  USHF.R.S32.HI UR6, URZ, 0x1f, UR12 ;  /* 0x0000001f3f067899 */ /* 0x000fe4000801140c */
[----:B------:R-:W-:Y:S01]  /*8240*/  UIMAD.WIDE.U32 UR10, UR13, UR8, URZ ;  /* 0x000000080d0a72a5 */ /* 0x000fe2000f8e003f */
[----:B------:R-:W-:Y:S01]  /*8250*/  SHF.R.S32.HI R3, RZ, 0x1f, R2 ;  /* 0x0000001fff037819 */ /* 0x000fe20000011402 */
[----:B------:R-:W-:Y:S02]  /*8260*/  UIMAD UR7, UR13, UR9, UR7 ;  /* 0x000000090d0772a4 */ /* 0x000fe4000f8e0207 */
[----:B------:R-:W-:Y:S01]  /*8270*/  UIADD3 UR8, UP1, UR4, UR10, URZ ;  /* 0x0000000a04087290 */ /* 0x000fe2000ff3e03f */
[----:B------:R-:W-:Y:S01]  /*8280*/  LEA.HI R3, R3, R2, RZ, 0x6 ;  /* 0x0000000203037211 */ /* 0x000fe200078f30ff */
[----:B------:R-:W-:-:S02]  /*8290*/  UIADD3 UR7, UR11, UR7, URZ ;  /* 0x000000070b077290 */ /* 0x000fc4000fffe03f */
[----:B------:R-:W-:Y:S01]  /*82a0*/  USEL UR6, UR6, URZ, !UP0 ;  /* 0x0000003f06067287 */ /* 0x000fe2000c000000 */
[----:B------:R-:W-:Y:S01]  /*82b0*/  SHF.R.S32.HI R3, RZ, 0x6, R3 ;  /* 0x00000006ff037819 */ /* 0x000fe20000011403 */
[----:B------:R-:W-:Y:S01]  /*82c0*/  ULDC.64 UR14, c[0x0][0x2e0] ;  /* 0x0000b800000e7ab9 */ /* 0x000fe20000000a00 */
[----:B------:R-:W-:Y:S02]  /*82d0*/  USEL UR13, UR12, URZ, !UP0 ;  /* 0x0000003f0c0d7287 */ /* 0x000fe4000c000000 */
[----:B------:R-:W-:Y:S01]  /*82e0*/  UIADD3.X UR9, UR5, UR7, URZ, UP1, !UPT ;  /* 0x0000000705097290 */ /* 0x000fe20008ffe43f */
[----:B------:R-:W-:Y:S01]  /*82f0*/  VIMNMX R3, R3, 0x1, !PT ;  /* 0x0000000103037848 */ /* 0x000fe20007fe0100 */
[----:B------:R-:W-:Y:S02]  /*8300*/  UIMAD UR6, UR6, UR14, URZ ;  /* 0x0000000e060672a4 */ /* 0x000fe4000f8e023f */
[----:B------:R-:W-:Y:S01]  /*8310*/  UIMAD.WIDE.U32 UR8, UR13, UR14, UR8 ;  /* 0x0000000e0d0872a5 */ /* 0x000fe2000f8e0008 */
[----:B------:R-:W-:Y:S01]  /*8320*/  LOP3.LUT R2, R3, 0x1, RZ, 0xc0, !PT ;  /* 0x0000000103027812 */ /* 0x000fe200078ec0ff */
[----:B------:R-:W-:Y:S01]  /*8330*/  UIMAD UR12, UR13, UR15, UR6 ;  /* 0x0000000f0d0c72a4 */ /* 0x000fe2000f8e0206 */
[----:B------:R-:W-:-:S03]  /*8340*/  ELECT P0, URZ, PT ;  /* 0x00000000003f782f */ /* 0x000fc60003800000 */
[----:B------:R-:W-:Y:S01]  /*8350*/  UIADD3 UR19, UR9, UR12, URZ ;  /* 0x0000000c09137290 */ /* 0x000fe2000fffe03f */
[----:B------:R-:W-:Y:S01]  /*8360*/  UMOV UR6, URZ ;  /* 0x0000003f00067c82 */ /* 0x000fe20008000000 */
[----:B------:R-:W-:Y:S10]  /*8370*/  @!P1 BRA `(.L_x_566) ;  /* 0x0000000400889947 */ /* 0x000ff40003800000 */
[----:B------:R-:W-:Y:S01]  /*8380*/  UMOV UR6, UR10 ;  /* 0x0000000a00067c82 */ /* 0x000fe20008000000 */
[----:B------:R-:W-:Y:S01]  /*8390*/  ULDC.64 UR10, c[0x0][0x2c0] ;  /* 0x0000b000000a7ab9 */ /* 0x000fe20000000a00 */
[----:B------:R-:W-:Y:S01]  /*83a0*/  UIMAD.WIDE.U32 UR6, UR13, UR14, UR6 ;  /* 0x0000000e0d0672a5 */ /* 0x000fe2000f8e0006 */
[----:B------:R-:W-:Y:S01]  /*83b0*/  IMAD.IADD R0, R3, 0x1, -R2 ;  /* 0x0000000103007824 */ /* 0x000fe200078e0a02 */
[----:B------:R-:W-:Y:S02]  /*83c0*/  ULDC.64 UR20, c[0x0][0x2c0] ;  /* 0x0000b00000147ab9 */ /* 0x000fe40000000a00 */
[----:B------:R-:W-:-:S04]  /*83d0*/  UIADD3 UR15, UP0, UR4, UR6, URZ ;  /* 0x00000006040f7290 */ /* 0x000fc8000ff1e03f */
[----:B------:R-:W-:Y:S02]  /*83e0*/  UIADD3.X UR4, UR5, UR12, UR7, UP0, !UPT ;  /* 0x0000000c05047290 */ /* 0x000fe400087fe407 */
[----:B------:R-:W-:Y:S01]  /*83f0*/  ULEA UR14, UP0, UR15, UR10, 0x2 ;  /* 0x0000000a0f0e7291 */ /* 0x000fe2000f80103f */
[----:B------:R-:W-:-:S03]  /*8400*/  UMOV UR5, URZ ;  /* 0x0000003f00057c82 */ /* 0x000fc60008000000 */
[----:B------:R-:W-:Y:S02]  /*8410*/  ULEA.HI.X UR15, UR15, UR11, UR4, 0x2, UP0 ;  /* 0x0000000b0f0f7291 */ /* 0x000fe400080f1404 */
[----:B------:R-:W-:Y:S02]  /*8420*/  UIADD3 UR10, UP0, UR14, 0x4000, URZ ;  /* 0x000040000e0a7890 */ /* 0x000fe4000ff1e03f */
[----:B------:R-:W-:Y:S02]  /*8430*/  UIADD3 UR12, UP1, UR14, 0x8000, URZ ;  /* 0x000080000e0c7890 */ /* 0x000fe4000ff3e03f */
[----:B------:R-:W-:Y:S02]  /*8440*/  UIADD3 UR14, UP2, UR14, 0xc000, URZ ;  /* 0x0000c0000e0e7890 */ /* 0x000fe4000ff5e03f */
[----:B------:R-:W-:Y:S02]  /*8450*/  UIADD3.X UR11, URZ, UR15, URZ, UP0, !UPT ;  /* 0x0000000f3f0b7290 */ /* 0x000fe400087fe43f */
[----:B------:R-:W-:-:S02]  /*8460*/  UIADD3.X UR13, URZ, UR15, URZ, UP1, !UPT ;  /* 0x0000000f3f0d7290 */ /* 0x000fc40008ffe43f */
[----:B------:R-:W-:Y:S01]  /*8470*/  UIADD3.X UR15, URZ, UR15, URZ, UP2, !UPT ;  /* 0x0000000f3f0f7290 */ /* 0x000fe200097fe43f */
[----:B------:R-:W-:-:S11]  /*8480*/  UMOV UR4, URZ ;  /* 0x0000003f00047c82 */ /* 0x000fd60008000000 */
.L_x_579:
        /* <DEDUP_REMOVED lines=21> */
.L_x_568:
[----:B------:R-:W-:Y:S05]  /*85e0*/  BSYNC B0 ;  /* 0x0000000000007941 */ /* 0x000fea0003800000 */
.L_x_567:
        /* <DEDUP_REMOVED lines=13> */
.L_x_570:
[----:B------:R-:W-:Y:S05]  /*86c0*/  BSYNC B0 ;  /* 0x0000000000007941 */ /* 0x000fea0003800000 */
.L_x_569:
[----:B------:R-:W-:Y:S06]  /*86d0*/  BAR.ARV 0xa, 0xa0 ;  /* 0x0282800000007b1d */ /* 0x000fec0000002000 */
[----:B------:R-:W-:Y:S04]  /*86e0*/  BSSY B0, `(.L_x_571) ;  /* 0x0000003000007945 */ /* 0x000fe80003800000 */
[----:B------:R-:W-:Y:S05]  /*86f0*/  @!P0 BRA `(.L_x_572) ;  /* 0x0000000000048947 */ /* 0x000fea0003800000 */
[----:B------:R-:W-:-:S04]  /*8700*/  DEPBAR.LE SB0, 0x0 ;  /* 0x000080000000791a */ /* 0x000fc80000000000 */
.L_x_572:
[----:B------:R-:W-:Y:S05]  /*8710*/  BSYNC B0 ;  /* 0x0000000000007941 */ /* 0x000fea0003800000 */
.L_x_571:
        /* <DEDUP_REMOVED lines=13> */
.L_x_574:
[----:B------:R-:W-:Y:S05]  /*87f0*/  BSYNC B0 ;  /* 0x0000000000007941 */ /* 0x000fea0003800000 */
.L_x_573:
        /* <DEDUP_REMOVED lines=13> */
.L_x_576:
[----:B------:R-:W-:Y:S05]  /*88d0*/  BSYNC B0 ;  /* 0x0000000000007941 */ /* 0x000fea0003800000 */
.L_x_575:
[----:B------:R-:W-:Y:S01]  /*88e0*/  VIADD R0, R0, 0xfffffffe ;  /* 0xfffffffe00007836 */ /* 0x000fe20000000000 */
[----:B------:R-:W-:Y:S06]  /*88f0*/  BAR.ARV 0xa, 0xa0 ;  /* 0x0282800000007b1d */ /* 0x000fec0000002000 */
[----:B------:R-:W-:Y:S01]  /*8900*/  BSSY B0, `(.L_x_577) ;  /* 0x0000004000007945 */ /* 0x000fe20003800000 */
[----:B------:R-:W-:-:S03]  /*8910*/  ISETP.NE.AND P1, PT, R0, RZ, PT ;  /* 0x000000ff0000720c */ /* 0x000fc60003f25270 */
[----:B------:R-:W-:Y:S10]  /*8920*/  @!P0 BRA `(.L_x_578) ;  /* 0x0000000000048947 */ /* 0x000ff40003800000 */
[----:B------:R-:W-:-:S04]  /*8930*/  DEPBAR.LE SB0, 0x0 ;  /* 0x000080000000791a */ /* 0x000fc80000000000 */
.L_x_578:
[----:B------:R-:W-:Y:S05]  /*8940*/  BSYNC B0 ;  /* 0x0000000000007941 */ /* 0x000fea0003800000 */
.L_x_577:
[----:B------:R-:W-:Y:S06]  /*8950*/  BAR.ARV 0xb, 0xa0 ;  /* 0x02c2800000007b1d */ /* 0x000fec0000002000 */
[----:B------:R-:W-:Y:S02]  /*8960*/  UIADD3 UR5, UR5, 0x2, URZ ;  /* 0x0000000205057890 */ /* 0x000fe4000fffe03f */
[----:B------:R-:W-:Y:S01]  /*8970*/  UIADD3 UR4, UR4, 0x1, URZ ;  /* 0x0000000104047890 */ /* 0x000fe2000fffe03f */
[----:B------:R-:W-:Y:S11]  /*8980*/  @P1 BRA `(.L_x_579) ;  /* 0xfffffff800c01947 */ /* 0x000ff6000383ffff */
[----:B------:R-:W-:-:S12]  /*8990*/  USHF.L.U32 UR6, UR5, 0xd, URZ ;  /* 0x0000000d05067899 */ /* 0x000fd8000800063f */
.L_x_566:
        /* <DEDUP_REMOVED lines=10> */
[----:B------:R-:W-:Y:S01]  /*8a40*/  ULEA UR4, UP0, UR11, UR4, 0x2 ;  /* 0x000000040b047291 */ /* 0x000fe2000f80103f */
[----:B------:R-:W-:-:S03]  /*8a50*/  UMOV UR13, 0x14f00000 ;  /* 0x14f00000000d7882 */ /* 0x000fc60000000000 */
[----:B------:R-:W-:-:S03]  /*8a60*/  ULEA.HI.X UR5, UR11, UR5, UR12, 0x2, UP0 ;  /* 0x000000050b057291 */ /* 0x000fc600080f140c */
[----:B------:R-:W-:Y:S01]  /*8a70*/  UMOV UR12, 0x0 ;  /* 0x00000000000c7882 */ /* 0x000fe20000000000 */
[----:B-1----:R-:W-:-:S03]  /*8a80*/  ULEA UR7, UR10, UR7, 0x18 ;  /* 0x000000070a077291 */ /* 0x002fc6000f8ec03f */
[----:B------:R-:W-:Y:S01]  /*8a90*/  UMOV UR10, 0x400 ;  /* 0x00000400000a7882 */ /* 0x000fe20000000000 */
[----:B------:R-:W-:-:S09]  /*8aa0*/  UIADD3 UR7, UR7, 0x10000, URZ ;  /* 0x0001000007077890 */ /* 0x000fd2000fffe03f */
[----:B------:R1:W-:Y:S02]  /*8ab0*/  UBLKRED.G.S.ADD.F32.RN [UR4], [UR7], UR10, desc[UR12] ;  /* 0x00000c04070073bb */ /* 0x0003e400080a140a */
[----:B-1----:R0:W-:Y:S02]  /*8ac0*/  UTMACMDFLUSH ;  /* 0x00000000000079b7 */ /* 0x0021e40000000000 */
.L_x_581:
[----:B------:R-:W-:Y:S05]  /*8ad0*/  BSYNC B0 ;  /* 0x0000000000007941 */ /* 0x000fea0003800000 */
.L_x_580:
[----:B------:R-:W-:Y:S06]  /*8ae0*/  BAR.SYNC.DEFER_BLOCKING 0xe, 0xa0 ;  /* 0x0382800000007b1d */ /* 0x000fec0000010000 */
[----:B------:R-:W-:Y:S04]  /*8af0*/  BSSY B0, `(.L_x_582) ;  /* 0x0000012000007945 */ /* 0x000fe80003800000 */
[----:B------:R-:W-:Y:S05]  /*8b00*/  @!P0 BRA `(.L_x_583) ;  /* 0x0000000000408947 */ /* 0x000fea0003800000 */
[----:B------:R-:W1:Y:S01]  /*8b10*/  S2UR UR7, SR_CgaCtaId ;  /* 0x00000000000779c3 */ /* 0x000e620000008800 */
[----:B------:R-:W-:Y:S01]  /*8b20*/  UIADD3 UR4, UR6, 0x1000, URZ ;  /* 0x0000100006047890 */ /* 0x000fe2000fffe03f */
[----:B------:R-:W-:Y:S01]  /*8b30*/  UMOV UR5, 0x400 ;  /* 0x0000040000057882 */ /* 0x000fe20000000000 */
[----:B------:R-:W-:Y:S02]  /*8b40*/  ULDC.64 UR10, c[0x0][0x2c0] ;  /* 0x0000b000000a7ab9 */ /* 0x000fe40000000a00 */
[----:B------:R-:W-:Y:S01]  /*8b50*/  UIADD3 UR12, UP0, UR4, UR8, URZ ;  /* 0x00000008040c7290 */ /* 0x000fe2000ff1e03f */
[----:B------:R-:W-:Y:S01]  /*8b60*/  UMOV UR13, 0x14f00000 ;  /* 0x14f00000000d7882 */ /* 0x000fe20000000000 */
[----:B-1----:R-:W-:Y:S02]  /*8b70*/  ULEA UR7, UR7, UR5, 0x18 ;  /* 0x0000000507077291 */ /* 0x002fe4000f8ec03f */
[----:B------:R-:W-:Y:S02]  /*8b80*/  ULEA.HI.X.SX32 UR5, UR4, UR19, 0x1, UP0 ;  /* 0x0000001304057291 */ /* 0x000fe400080f0e3f */
[----:B------:R-:W-:-:S02]  /*8b90*/  ULEA UR4, UP0, UR12, UR10, 0x2 ;  /* 0x0000000a0c047291 */ /* 0x000fc4000f80103f */
[----:B------:R-:W-:Y:S02]  /*8ba0*/  UIADD3 UR7, UR7, 0x14000, URZ ;  /* 0x0001400007077890 */ /* 0x000fe4000fffe03f */
[----:B------:R-:W-:Y:S01]  /*8bb0*/  ULEA.HI.X UR5, UR12, UR11, UR5, 0x2, UP0 ;  /* 0x0000000b0c057291 */ /* 0x000fe200080f1405 */
[----:B------:R-:W-:Y:S02]  /*8bc0*/  UMOV UR10, 0x400 ;  /* 0x00000400000a7882 */ /* 0x000fe40000000000 */
[----:B------:R-:W-:-:S06]  /*8bd0*/  UMOV UR12, 0x0 ;  /* 0x00000000000c7882 */ /* 0x000fcc0000000000 */
[----:B------:R1:W-:Y:S01]  /*8be0*/  UBLKRED.G.S.ADD.F32.RN [UR4], [UR7], UR10, desc[UR12] ;  /* 0x00000c04070073bb */ /* 0x0003e200080a140a */
[----:B------:R0:W-:Y:S01]  /*8bf0*/  UTMACMDFLUSH ;  /* 0x00000000000079b7 */ /* 0x0001e20000000000 */
[----:B-1----:R-:W-:-:S04]  /*8c00*/  DEPBAR.LE SB0, 0x1 ;  /* 0x000080400000791a */ /* 0x002fc80000000000 */
.L_x_583:
[----:B------:R-:W-:Y:S05]  /*8c10*/  BSYNC B0 ;  /* 0x0000000000007941 */ /* 0x000fea0003800000 */
.L_x_582:
[----:B------:R-:W-:Y:S06]  /*8c20*/  BAR.ARV 0xa, 0xa0 ;  /* 0x0282800000007b1d */ /* 0x000fec0000002000 */
[----:B------:R-:W-:Y:S04]  /*8c30*/  BSSY B0, `(.L_x_584) ;  /* 0x0000003000007945 */ /* 0x000fe80003800000 */
[----:B------:R-:W-:Y:S05]  /*8c40*/  @!P0 BRA `(.L_x_585) ;  /* 0x0000000000048947 */ /* 0x000fea0003800000 */
[----:B------:R-:W-:-:S04]  /*8c50*/  DEPBAR.LE SB0, 0x0 ;  /* 0x000080000000791a */ /* 0x000fc80000000000 */
.L_x_585:
[----:B------:R-:W-:Y:S05]  /*8c60*/  BSYNC B0 ;  /* 0x0000000000007941 */ /* 0x000fea0003800000 */
.L_x_584:
[----:B------:R-:W-:Y:S06]  /*8c70*/  BAR.ARV 0xb, 0xa0 ;  /* 0x02c2800000007b1d */ /* 0x000fec0000002000 */
[----:B------:R-:W-:Y:S05]  /*8c80*/  BRA `(.L_x_474) ;  /* 0x00000020009c7947 */ /* 0x000fea0003800000 */
.L_x_561:
[----:B------:R-:W-:Y:S01]  /*8c90*/  ULDC.64 UR4, c[0x0][0x8d8] ;  /* 0x0002360000047ab9 */ /* 0x000fe20000000a00 */
[----:B------:R-:W1:Y:S01]  /*8ca0*/  S2R R7, SR_CTAID.Z ;  /* 0x0000000000077919 */ /* 0x000e620000002700 */
[----:B------:R-:W-:Y:S01]  /*8cb0*/  ISETP.NE.U32.AND P0, PT, RZ, UR4, PT ;  /* 0x00000004ff007c0c */ /* 0x000fe2000bf05070 */
[----:B------:R-:W2:Y:S03]  /*8cc0*/  S2UR UR20, SR_CTAID.Y ;  /* 0x00000000001479c3 */ /* 0x000ea60000002600 */
[----:B------:R-:W-:-:S13]  /*8cd0*/  ISETP.NE.AND.EX P0, PT, RZ, UR5, PT, P0 ;  /* 0x00000005ff007c0c */ /* 0x000fda000bf05300 */
[----:B------:R-:W-:Y:S05]  /*8ce0*/  @!P0 BRA `(.L_x_586) ;  /* 0x0000000000108947 */ /* 0x000fea0003800000 */
[----:B------:R-:W1:Y:S02]  /*8cf0*/  LDC.64 R2, c[0x0][0x8d8] ;  /* 0x00023600ff027b82 */ /* 0x000e640000000a00 */
[----:B-1----:R-:W-:-:S05]  /*8d00*/  IMAD.WIDE R2, R7, 0x4, R2 ;  /* 0x0000000407027825 */ /* 0x002fca00078e0202 */
[----:B------:R1:W5:Y:S01]  /*8d10*/  LDG.E R5, desc[UR38][R2.64] ;  /* 0x0000002602057981 */ /* 0x000362000c1e1900 */
[----:B------:R-:W-:Y:S05]  /*8d20*/  BRA `(.L_x_587) ;  /* 0x00000000002c7947 */ /* 0x000fea0003800000 */
.L_x_586:
[----:B------:R-:W-:Y:S02]  /*8d30*/  ULDC.64 UR4, c[0x0][0x8d0] ;  /* 0x0002340000047ab9 */ /* 0x000fe40000000a00 */
[----:B------:R-:W-:-:S04]  /*8d40*/  ISETP.NE.U32.AND P0, PT, RZ, UR4, PT ;  /* 0x00000004ff007c0c */ /* 0x000fc8000bf05070 */
[----:B------:R-:W-:-:S13]  /*8d50*/  ISETP.NE.AND.EX P0, PT, RZ, UR5, PT, P0 ;  /* 0x00000005ff007c0c */ /* 0x000fda000bf05300 */
[----:B------:R-:W-:Y:S05]  /*8d60*/  @!P0 BRA `(.L_x_588) ;  /* 0x0000000000188947 */ /* 0x000fea0003800000 */
[----:B------:R-:W1:Y:S02]  /*8d70*/  LDC.64 R2, c[0x0][0x8d0] ;  /* 0x00023400ff027b82 */ /* 0x000e640000000a00 */
[----:B-1----:R-:W-:-:S05]  /*8d80*/  IMAD.WIDE R2, R7, 0x4, R2 ;  /* 0x0000000407027825 */ /* 0x002fca00078e0202 */
[----:B------:R-:W3:Y:S04]  /*8d90*/  LDG.E R5, desc[UR38][R2.64] ;  /* 0x0000002602057981 */ /* 0x000ee8000c1e1900 */
[----:B------:R-:W3:Y:S02]  /*8da0*/  LDG.E R0, desc[UR38][R2.64+0x4] ;  /* 0x0000042602007981 */ /* 0x000ee4000c1e1900 */
[----:B---3--:R-:W-:Y:S01]  /*8db0*/  IMAD.IADD R5, R0, 0x1, -R5 ;  /* 0x0000000100057824 */ /* 0x008fe200078e0a05 */
[----:B------:R-:W-:Y:S06]  /*8dc0*/  BRA `(.L_x_587) ;  /* 0x0000000000047947 */ /* 0x000fec0003800000 */
.L_x_588:
[----:B------:R-:W3:Y:S02]  /*8dd0*/  LDC R5, c[0x0][0x8bc] ;  /* 0x00022f00ff057b82 */ /* 0x000ee40000000800 */
.L_x_587:
[----:B------:R-:W4:Y:S01]  /*8de0*/  S2R R14, SR_CTAID.X ;  /* 0x00000000000e7919 */ /* 0x000f220000002500 */
[----:B------:R-:W-:Y:S02]  /*8df0*/  IMAD.MOV.U32 R0, RZ, RZ, 0x1 ;  /* 0x00000001ff007424 */ /* 0x000fe400078e00ff */
[----:B------:R-:W-:Y:S02]  /*8e00*/  IMAD.MOV.U32 R9, RZ, RZ, RZ ;  /* 0x000000ffff097224 */ /* 0x000fe400078e00ff */
[----:B----4-:R-:W-:-:S05]  /*8e10*/  IMAD.SHL.U32 R14, R14, 0x80, RZ ;  /* 0x000000800e0e7824 */ /* 0x010fca00078e00ff */
[----:B---3-5:R-:W-:-:S04]  /*8e20*/  ISETP.GE.AND P0, PT, R14, R5, PT ;  /* 0x000000050e00720c */ /* 0x028fc80003f06270 */
[----:B-1----:R-:W-:-:S04]  /*8e30*/  SEL R8, R7, 0xffffffff, !P0 ;  /* 0xffffffff07087807 */ /* 0x002fc80004000000 */
[----:B------:R-:W-:-:S13]  /*8e40*/  ISETP.GE.AND P0, PT, R8, RZ, PT ;  /* 0x000000ff0800720c */ /* 0x000fda0003f06270 */
[----:B------:R-:W-:Y:S05]  /*8e50*/  @!P0 BRA `(.L_x_589) ;  /* 0x0000001c00948947 */ /* 0x000fea0003800000 */
[----:B------:R-:W1:Y:S08]  /*8e60*/  LDC.64 R10, c[0x0][0x770] ;  /* 0x0001dc00ff0a7b82 */ /* 0x000e700000000a00 */
[----:B------:R-:W3:Y:S08]  /*8e70*/  LDC.64 R6, c[0x0][0x770] ;  /* 0x0001dc00ff067b82 */ /* 0x000ef00000000a00 */
[----:B------:R-:W4:Y:S01]  /*8e80*/  LDC.64 R4, c[0x0][0x778] ;  /* 0x0001de00ff047b82 */ /* 0x000f220000000a00 */
[----:B-1----:R-:W-:-:S07]  /*8e90*/  ISETP.NE.U32.AND P1, PT, R10, RZ, PT ;  /* 0x000000ff0a00720c */ /* 0x002fce0003f25070 */
[----:B------:R-:W1:Y:S01]  /*8ea0*/  LDC.64 R2, c[0x0][0x780] ;  /* 0x0001e000ff027b82 */ /* 0x000e620000000a00 */
[----:B------:R-:W-:Y:S01]  /*8eb0*/  ISETP.NE.AND.EX P1, PT, R11, RZ, PT, P1 ;  /* 0x000000ff0b00720c */ /* 0x000fe20003f25310 */
[----:B---3--:R-:W-:Y:S01]  /*8ec0*/  IMAD.WIDE R6, R8, 0x4, R6 ;  /* 0x0000000408067825 */ /* 0x008fe200078e0206 */
[----:B----4-:R-:W-:-:S11]  /*8ed0*/  ISETP.NE.U32.AND P0, PT, R4, RZ, PT ;  /* 0x000000ff0400720c */ /* 0x010fd60003f05070 */
[----:B------:R-:W3:Y:S01]  /*8ee0*/  @P1 LDG.E R9, desc[UR38][R6.64] ;  /* 0x0000002606091981 */ /* 0x000ee2000c1e1900 */
[----:B------:R-:W-:-:S03]  /*8ef0*/  ISETP.NE.AND.EX P0, PT, R5, RZ, PT, P0 ;  /* 0x000000ff0500720c */ /* 0x000fc60003f05300 */
[----:B------:R-:W4:Y:S01]  /*8f00*/  @P1 LDG.E R15, desc[UR38][R6.64] ;  /* 0x00000026060f1981 */ /* 0x000f22000c1e1900 */
[----:B-1----:R-:W-:-:S04]  /*8f10*/  ISETP.NE.U32.AND P2, PT, R2, RZ, PT ;  /* 0x000000ff0200720c */ /* 0x002fc80003f45070 */
[----:B------:R-:W-:-:S05]  /*8f20*/  ISETP.NE.AND.EX P2, PT, R3, RZ, PT, P2 ;  /* 0x000000ff0300720c */ /* 0x000fca0003f45320 */
[----:B------:R-:W1:Y:S08]  /*8f30*/  @P0 LDC.64 R2, c[0x0][0x778] ;  /* 0x0001de00ff020b82 */ /* 0x000e700000000a00 */
[----:B------:R-:W2:Y:S01]  /*8f40*/  @P2 LDC.64 R12, c[0x0][0x780] ;  /* 0x0001e000ff0c2b82 */ /* 0x000ea20000000a00 */
[----:B------:R-:W-:Y:S01]  /*8f50*/  IMAD.MOV.U32 R5, RZ, RZ, RZ ;  /* 0x000000ffff057224 */ /* 0x000fe200078e00ff */
[----:B------:R-:W-:Y:S01]  /*8f60*/  ULDC UR4, c[0x0][0x280] ;  /* 0x0000a00000047ab9 */ /* 0x000fe20000000800 */
[----:B-1----:R-:W-:-:S05]  /*8f70*/  @P0 IMAD.WIDE R2, R8, 0x4, R2 ;  /* 0x0000000408020825 */ /* 0x002fca00078e0202 */
[----:B------:R2:W5:Y:S01]  /*8f80*/  @P0 LDG.E R5, desc[UR38][R2.64] ;  /* 0x0000002602050981 */ /* 0x000562000c1e1900 */
[----:B------:R-:W-:Y:S02]  /*8f90*/  IMAD.U32 R4, RZ, RZ, UR4 ;  /* 0x00000004ff047e24 */ /* 0x000fe4000f8e00ff */
[----:B--2---:R-:W-:Y:S01]  /*8fa0*/  @P2 IMAD.WIDE R2, R8, 0x4, R12 ;  /* 0x0000000408022825 */ /* 0x004fe200078e020c */
[----:B------:R-:W-:-:S04]  /*8fb0*/  VOTEU.ANY UP0, P1 ;  /* 0x00000000003f7886 */ /* 0x000fc80000800100 */
[----:B------:R1:W5:Y:S02]  /*8fc0*/  @P2 LDG.E R4, desc[UR38][R2.64] ;  /* 0x0000002602042981 */ /* 0x000364000c1e1900 */
[----:B-1----:R-:W-:Y:S01]  /*8fd0*/  CS2R R2, SRZ ;  /* 0x0000000000027805 */ /* 0x002fe2000001ff00 */
[----:B---3--:R-:W-:-:S05]  /*8fe0*/  @P1 IMAD R9, R8, 0x40, R9 ;  /* 0x0000004008091824 */ /* 0x008fca00078e0209 */
[----:B------:R-:W-:-:S04]  /*8ff0*/  @P1 SHF.R.S32.HI R12, RZ, 0x1f, R9 ;  /* 0x0000001fff0c1819 */ /* 0x000fc80000011409 */
[----:B------:R-:W-:-:S04]  /*9000*/  @P1 LEA.HI R12, R12, R9, RZ, 0x6 ;  /* 0x000000090c0c1211 */ /* 0x000fc800078f30ff */
[----:B------:R-:W-:Y:S02]  /*9010*/  @P1 LOP3.LUT R12, R12, 0xffffffc0, RZ, 0xc0, !PT ;  /* 0xffffffc00c0c1812 */ /* 0x000fe400078ec0ff */
[----:B----4-:R-:W-:Y:S02]  /*9020*/  @P1 R2UR UR4, R15 ;  /* 0x000000000f0412ca */ /* 0x010fe400000e0000 */
[--C-:B------:R-:W-:Y:S01]  /*9030*/  @P1 SHF.R.S32.HI R9, RZ, 0x1f, R12.reuse ;  /* 0x0000001fff091819 */ /* 0x100fe2000001140c */
[----:B------:R-:W-:-:S04]  /*9040*/  @P1 IMAD.MOV.U32 R2, RZ, RZ, R12 ;  /* 0x000000ffff021224 */ /* 0x000fc800078e000c */
[----:B------:R-:W-:Y:S01]  /*9050*/  @P1 IMAD.MOV.U32 R3, RZ, RZ, R9 ;  /* 0x000000ffff031224 */ /* 0x000fe200078e0009 */
[----:B------:R-:W-:Y:S07]  /*9060*/  @P2 BRA `(.L_x_590) ;  /* 0x0000000000102947 */ /* 0x000fee0003800000 */
[----:B------:R-:W-:Y:S05]  /*9070*/  @!P1 BRA `(.L_x_590) ;  /* 0x00000000000c9947 */ /* 0x000fea0003800000 */
[----:B------:R-:W2:Y:S04]  /*9080*/  LDG.E R9, desc[UR38][R6.64] ;  /* 0x0000002606097981 */ /* 0x000ea8000c1e1900 */
[----:B-----5:R-:W2:Y:S02]  /*9090*/  LDG.E R4, desc[UR38][R6.64+0x4] ;  /* 0x0000042606047981 */ /* 0x020ea4000c1e1900 */
[----:B--2---:R-:W-:-:S07]  /*90a0*/  IMAD.IADD R4, R4, 0x1, -R9 ;  /* 0x0000000104047824 */ /* 0x004fce00078e0a09 */
.L_x_590:
[----:B-----5:R-:W-:Y:S01]  /*90b0*/  ISETP.GE.AND P1, PT, R4, 0x1, PT ;  /* 0x000000010400780c */ /* 0x020fe20003f26270 */
[----:B------:R-:W-:Y:S01]  /*90c0*/  UMOV UR35, URZ ;  /* 0x0000003f00237c82 */ /* 0x000fe20008000000 */
[----:B------:R-:W-:Y:S01]  /*90d0*/  @UP0 UMOV UR35, UR4 ;  /* 0x0000000400230c82 */ /* 0x000fe20008000000 */
[----:B------:R-:W-:-:S10]  /*90e0*/  IMAD.MOV.U32 R9, RZ, RZ, RZ ;  /* 0x000000ffff097224 */ /* 0x000fd400078e00ff */
[----:B------:R-:W-:Y:S05]  /*90f0*/  @!P1 BRA `(.L_x_589) ;  /* 0x0000001800ec9947 */ /* 0x000fea0003800000 */
[----:B------:R-:W1:Y:S01]  /*9100*/  S2R R9, SR_CTAID.Y ;  /* 0x0000000000097919 */ /* 0x000e620000002600 */
[----:B------:R-:W2:Y:S01]  /*9110*/  LDC.64 R12, c[0x0][0x718] ;  /* 0x0001c600ff0c7b82 */ /* 0x000ea20000000a00 */
[----:B------:R-:W-:Y:S01]  /*9120*/  ISETP.NE.U32.AND P1, PT, R10, RZ, PT ;  /* 0x000000ff0a00720c */ /* 0x000fe20003f25070 */
[----:B------:R-:W-:Y:S01]  /*9130*/  ULDC UR4, c[0x0][0x2e8] ;  /* 0x0000ba0000047ab9 */ /* 0x000fe20000000800 */
[----:B------:R-:W-:Y:S01]  /*9140*/  R2UR UR13, R8 ;  /* 0x00000000080d72ca */ /* 0x000fe200000e0000 */
[----:B------:R-:W-:Y:S01]  /*9150*/  VOTEU.ANY UP1, P0 ;  /* 0x00000000003f7886 */ /* 0x000fe20000020100 */
[----:B------:R-:W-:Y:S02]  /*9160*/  ISETP.NE.AND.EX P1, PT, R11, RZ, PT, P1 ;  /* 0x000000ff0b00720c */ /* 0x000fe40003f25310 */
[----:B------:R-:W-:Y:S02]  /*9170*/  ELECT P0, URZ, PT ;  /* 0x00000000003f782f */ /* 0x000fe40003800000 */
[----:B------:R-:W-:Y:S01]  /*9180*/  SHF.R.S32.HI R8, RZ, 0x1f, R8 ;  /* 0x0000001fff087819 */ /* 0x000fe20000011408 */
[----:B------:R-:W3:Y:S01]  /*9190*/  LDC.64 R10, c[0x0][0x720] ;  /* 0x0001c800ff0a7b82 */ /* 0x000ee20000000a00 */
[----:B------:R-:W-:Y:S01]  /*91a0*/  MOV R7, R3 ;  /* 0x0000000300077202 */ /* 0x000fe20000000f00 */
[----:B------:R-:W-:Y:S01]  /*91b0*/  UMOV UR12, UR20 ;  /* 0x00000014000c7c82 */ /* 0x000fe20008000000 */
[----:B------:R-:W-:Y:S01]  /*91c0*/  SEL R8, R8, RZ, !P1 ;  /* 0x000000ff08087207 */ /* 0x000fe20004800000 */
[----:B------:R-:W-:Y:S01]  /*91d0*/  BSSY B0, `(.L_x_589) ;  /* 0x00001ad000007945 */ /* 0x000fe20003800000 */
[----:B------:R-:W-:-:S02]  /*91e0*/  R2UR UR11, R14 ;  /* 0x000000000e0b72ca */ /* 0x000fc400000e0000 */
[----:B------:R-:W-:Y:S01]  /*91f0*/  R2UR UR8, R5 ;  /* 0x00000000050872ca */ /* 0x000fe200000e0000 */
[----:B------:R-:W-:Y:S01]  /*9200*/  VOTEU.ANY UP0, P1 ;  /* 0x00000000003f7886 */ /* 0x000fe20000800100 */
[----:B------:R-:W-:Y:S02]  /*9210*/  USEL UR21, UR13, URZ, !UP0 ;  /* 0x0000003f0d157287 */ /* 0x000fe4000c000000 */
[----:B------:R-:W-:Y:S02]  /*9220*/  UISETP.NE.AND UP0, UPT, UR4, 0x1, UPT ;  /* 0x000000010400788c */ /* 0x000fe4000bf05270 */
[----:B------:R-:W-:-:S07]  /*9230*/  USEL UR13, UR13, URZ, !UP1 ;  /* 0x0000003f0d0d7287 */ /* 0x000fce000c800000 */
[----:B------:R-:W-:Y:S01]  /*9240*/  UIADD3 UR11, UR11, UR8, URZ ;  /* 0x000000080b0b7290 */ /* 0x000fe2000fffe03f */
[----:B-1----:R-:W-:Y:S01]  /*9250*/  SHF.R.S32.HI R9, RZ, 0x1f, R9 ;  /* 0x0000001fff097819 */ /* 0x002fe20000011409 */
[----:B------:R-:W-:Y:S01]  /*9260*/  @UP0 ULDC UR6, c[0x0][0x2ec] ;  /* 0x0000bb0000060ab9 */ /* 0x000fe20000000800 */
[----:B------:R-:W-:Y:S01]  /*9270*/  @UP0 ULDC UR8, c[0x0][0x2f0] ;  /* 0x0000bc0000080ab9 */ /* 0x000fe20000000800 */
[----:B------:R-:W-:Y:S02]  /*9280*/  UIMAD.WIDE.U32 UR6, UR20, UR6, URZ ;  /* 0x00000006140672a5 */ /* 0x000fe4000f8e003f */
[----:B--2---:R-:W-:Y:S02]  /*9290*/  IMAD R6, R9, R12, RZ ;  /* 0x0000000c09067224 */ /* 0x004fe400078e02ff */
[----:B------:R-:W-:Y:S02]  /*92a0*/  @UP0 USHF.R.U32.HI UR12, URZ, UR8, UR7 ;  /* 0x000000083f0c0299 */ /* 0x000fe40008011607 */
[----:B------:R-:W-:-:S02]  /*92b0*/  IMAD R13, R13, UR20, R6 ;  /* 0x000000140d0d7c24 */ /* 0x000fc4000f8e0206 */
[----:B------:R-:W-:-:S04]  /*92c0*/  IMAD.MOV.U32 R6, RZ, RZ, R2 ;  /* 0x000000ffff067224 */ /* 0x000fc800078e0002 */
[----:B------:R-:W-:-:S04]  /*92d0*/  IMAD.WIDE.U32 R2, R12, UR20, R6 ;  /* 0x000000140c027c25 */ /* 0x000fc8000f8e0006 */
[----:B---3--:R-:W-:Y:S02]  /*92e0*/  IMAD R12, R8, R10, RZ ;  /* 0x0000000a080c7224 */ /* 0x008fe400078e02ff */
[----:B------:R-:W-:Y:S02]  /*92f0*/  IMAD.IADD R3, R3, 0x1, R13 ;  /* 0x0000000103037824 */ /* 0x000fe400078e020d */
[----:B------:R-:W-:Y:S02]  /*9300*/  IMAD R15, R11, UR21, R12 ;  /* 0x000000150b0f7c24 */ /* 0x000fe4000f8e020c */
[----:B------:R-:W1:Y:S01]  /*9310*/  LDC.64 R12, c[0x0][0x700] ;  /* 0x0001c000ff0c7b82 */ /* 0x000e620000000a00 */
[----:B------:R-:W-:-:S04]  /*9320*/  IMAD.WIDE.U32 R2, R10, UR21, R2 ;  /* 0x000000150a027c25 */ /* 0x000fc8000f8e0002 */
[----:B------:R-:W-:-:S03]  /*9330*/  IMAD.IADD R3, R3, 0x1, R15 ;  /* 0x0000000103037824 */ /* 0x000fc600078e020f */
[----:B------:R-:W2:Y:S01]  /*9340*/  LDC.64 R10, c[0x0][0x730] ;  /* 0x0001cc00ff0a7b82 */ /* 0x000ea20000000a00 */
[----:B-1----:R-:W-:-:S04]  /*9350*/  LEA R12, P1, R2, R12, 0x2 ;  /* 0x0000000c020c7211 */ /* 0x002fc800078210ff */
[----:B------:R-:W-:Y:S02]  /*9360*/  LEA.HI.X R13, R2, R13, R3, 0x2, P1 ;  /* 0x0000000d020d7211 */ /* 0x000fe400008f1403 */
[----:B------:R-:W-:Y:S01]  /*9370*/  R2UR UR4, R12 ;  /* 0x000000000c0472ca */ /* 0x000fe200000e0000 */
[----:B--2---:R-:W-:Y:S01]  /*9380*/  IMAD R2, R9, R10, RZ ;  /* 0x0000000a09027224 */ /* 0x004fe200078e02ff */
[----:B------:R-:W-:Y:S01]  /*9390*/  R2UR UR5, R13 ;  /* 0x000000000d0572ca */ /* 0x000fe200000e0000 */
[----:B------:R-:W-:-:S04]  /*93a0*/  IMAD.WIDE.U32 R6, R10, UR20, R6 ;  /* 0x000000140a067c25 */ /* 0x000fc8000f8e0006 */
[----:B------:R-:W-:Y:S02]  /*93b0*/  IMAD R11, R11, UR20, R2 ;  /* 0x000000140b0b7c24 */ /* 0x000fe4000f8e0202 */
[----:B------:R-:W1:Y:S01]  /*93c0*/  LDC.64 R2, c[0x0][0x738] ;  /* 0x0001ce00ff027b82 */ /* 0x000e620000000a00 */
[----:B------:R-:W-:Y:S02]  /*93d0*/  IMAD.MOV.U32 R9, RZ, RZ, RZ ;  /* 0x000000ffff097224 */ /* 0x000fe400078e00ff */
[----:B------:R-:W-:Y:S02]  /*93e0*/  IMAD.IADD R7, R7, 0x1, R11 ;  /* 0x0000000107077824 */ /* 0x000fe400078e020b */
[----:B-1----:R-:W-:Y:S02]  /*93f0*/  IMAD R8, R8, R2, RZ ;  /* 0x0000000208087224 */ /* 0x002fe400078e02ff */
[----:B------:R-:W-:-:S04]  /*9400*/  IMAD.WIDE.U32 R6, R2, UR21, R6 ;  /* 0x0000001502067c25 */ /* 0x000fc8000f8e0006 */
[----:B------:R-:W-:Y:S01]  /*9410*/  IMAD R11, R3, UR21, R8 ;  /* 0x00000015030b7c24 */ /* 0x000fe2000f8e0208 */
[----:B------:R-:W-:Y:S06]  /*9420*/  @!P0 BRA `(.L_x_591) ;  /* 0x00000018001c8947 */ /* 0x000fec0003800000 */
[----:B------:R-:W1:Y:S01]  /*9430*/  S2R R3, SR_CgaCtaId ;  /* 0x0000000000037919 */ /* 0x000e620000008800 */
[----:B------:R-:W-:Y:S01]  /*9440*/  MOV R12, 0x400 ;  /* 0x00000400000c7802 */ /* 0x000fe20000000f00 */
[----:B------:R-:W2:Y:S03]  /*9450*/  S2R R16, SR_TID.X ;  /* 0x0000000000107919 */ /* 0x000ea60000002100 */
[----:B-1----:R-:W-:Y:S01]  /*9460*/  LEA R12, R3, R12, 0x18 ;  /* 0x0000000c030c7211 */ /* 0x002fe200078ec0ff */
[----:B------:R-:W-:Y:S01]  /*9470*/  IMAD.MOV.U32 R3, RZ, RZ, 0x1 ;  /* 0x00000001ff037424 */ /* 0x000fe200078e00ff */
[----:B--2---:R-:W-:-:S04]  /*9480*/  LOP3.LUT R16, R16, 0x7f, RZ, 0xc0, !PT ;  /* 0x0000007f10107812 */ /* 0x004fc800078ec0ff */
[----:B------:R-:W-:Y:S02]  /*9490*/  SHF.L.U32 R3, R3, 0x1f, RZ ;  /* 0x0000001f03037819 */ /* 0x000fe400000006ff */
[----:B------:R-:W-:Y:S02]  /*94a0*/  ISETP.NE.AND P0, PT, R16, RZ, PT ;  /* 0x000000ff1000720c */ /* 0x000fe40003f05270 */
[----:B------:R-:W1:Y:S02]  /*94b0*/  SYNCS.PHASECHK.TRANS64.TRYWAIT P1, [R12+URZ+0x30820], R3 ;  /* 0x030820030c0075a7 */ /* 0x000e64000802017f */
[----:B-1----:R-:W-:Y:S09]  /*94c0*/  @!P1 BRA `(.L_x_592) ;  /* 0x0000001800ec9947 */ /* 0x002ff20003800000 */
.L_x_620:
[----:B------:R-:W-:Y:S02]  /*94d0*/  IMAD.IADD R11, R7, 0x1, R11 ;  /* 0x00000001070b7824 */ /* 0x000fe400078e020b */
        /* <DEDUP_REMOVED lines=8> */
.L_x_593:
[----:B-1----:R-:W1:Y:S01]  /*9560*/  LDC.64 R2, c[0x0][0x198] ;  /* 0x00006600ff027b82 */ /* 0x002e620000000a00 */
[----:B------:R-:W-:Y:S01]  /*9570*/  R2UR UR8, R12 ;  /* 0x000000000c0872ca */ /* 0x000fe200000e0000 */
[----:B------:R-:W-:Y:S01]  /*9580*/  UMOV UR22, 0x0 ;  /* 0x0000000000167882 */ /* 0x000fe20000000000 */
[----:B------:R-:W-:Y:S01]  /*9590*/  UMOV UR23, 0x14f00000 ;  /* 0x14f0000000177882 */ /* 0x000fe20000000000 */
[----:B------:R-:W-:Y:S01]  /*95a0*/  UMOV UR34, URZ ;  /* 0x0000003f00227c82 */ /* 0x000fe20008000000 */
[----:B------:R-:W-:Y:S01]  /*95b0*/  UMOV UR36, UR20 ;  /* 0x0000001400247c82 */ /* 0x000fe20008000000 */
[----:B------:R-:W-:Y:S01]  /*95c0*/  UMOV UR37, UR21 ;  /* 0x0000001500257c82 */ /* 0x000fe20008000000 */
[----:B------:R-:W-:Y:S01]  /*95d0*/  UMOV UR18, 0x40 ;  /* 0x0000004000127882 */ /* 0x000fe20000000000 */
[----:B------:R-:W-:Y:S01]  /*95e0*/  UMOV UR19, UR35 ;  /* 0x0000002300137c82 */ /* 0x000fe20008000000 */
[----:B------:R-:W-:Y:S01]  /*95f0*/  UMOV UR10, 0x10 ;  /* 0x00000010000a7882 */ /* 0x000fe20000000000 */
[----:B------:R-:W-:Y:S01]  /*9600*/  IMAD.MOV.U32 R5, RZ, RZ, 0x10000 ;  /* 0x00010000ff057424 */ /* 0x000fe200078e00ff */
[----:B------:R-:W-:Y:S01]  /*9610*/  UMOV UR30, 0x0 ;  /* 0x00000000001e7882 */ /* 0x000fe20000000000 */
[----:B------:R-:W-:Y:S01]  /*9620*/  UMOV UR31, 0x10000000 ;  /* 0x10000000001f7882 */ /* 0x000fe20000000000 */
[----:B------:R-:W-:Y:S01]  /*9630*/  UMOV UR50, 0x40 ;  /* 0x0000004000327882 */ /* 0x000fe20000000000 */
[----:B------:R-:W-:-:S02]  /*9640*/  UIADD3 UR32, UR8, 0x18000, URZ ;  /* 0x0001800008207890 */ /* 0x000fc4000fffe03f */
[----:B------:R-:W-:Y:S02]  /*9650*/  UIADD3 UR33, UR8, 0x30810, URZ ;  /* 0x0003081008217890 */ /* 0x000fe4000fffe03f */
[----:B------:R-:W-:Y:S02]  /*9660*/  UIADD3 UR16, UR8, 0x1a000, URZ ;  /* 0x0001a00008107890 */ /* 0x000fe4000fffe03f */
[----:B------:R-:W-:Y:S02]  /*9670*/  UIADD3 UR24, UR8, 0x28000, URZ ;  /* 0x0002800008187890 */ /* 0x000fe4000fffe03f */
[----:B------:R-:W-:Y:S01]  /*9680*/  UIADD3 UR9, UR8, 0x30800, URZ ;  /* 0x0003080008097890 */ /* 0x000fe2000fffe03f */
[----:B-1----:R-:W-:Y:S01]  /*9690*/  IMAD.MOV.U32 R9, RZ, RZ, R2 ;  /* 0x000000ffff097224 */ /* 0x002fe200078e0002 */
[----:B------:R-:W-:Y:S01]  /*96a0*/  UMOV UR17, UR33 ;  /* 0x0000002100117c82 */ /* 0x000fe20008000000 */
[----:B------:R-:W-:Y:S01]  /*96b0*/  IMAD.MOV.U32 R8, RZ, RZ, R3 ;  /* 0x000000ffff087224 */ /* 0x000fe200078e0003 */
[----:B------:R-:W-:Y:S01]  /*96c0*/  UMOV UR25, UR33 ;  /* 0x0000002100197c82 */ /* 0x000fe20008000000 */
[----:B------:R-:W-:Y:S01]  /*96d0*/  UIADD3 UR48, UR8, 0x4000, URZ ;  /* 0x0000400008307890 */ /* 0x000fe2000fffe03f */
[----:B------:R-:W-:Y:S01]  /*96e0*/  IADD3 R0, P1, R9, 0x2f0, RZ ;  /* 0x000002f009007810 */ /* 0x000fe20007f3e0ff */
[----:B------:R-:W-:Y:S01]  /*96f0*/  UIADD3 UR40, UR8, 0x8000, URZ ;  /* 0x0000800008287890 */ /* 0x000fe2000fffe03f */
[----:B------:R-:W-:-:S02]  /*9700*/  UMOV UR51, UR11 ;  /* 0x0000000b00337c82 */ /* 0x000fc40008000000 */
[----:B------:R-:W-:Y:S01]  /*9710*/  R2UR UR6, R0 ;  /* 0x00000000000672ca */ /* 0x000fe200000e0000 */
[----:B------:R-:W-:Y:S01]  /*9720*/  UMOV UR52, UR12 ;  /* 0x0000000c00347c82 */ /* 0x000fe20008000000 */
[C---:B------:R-:W-:Y:S01]  /*9730*/  IADD3 R0, P2, R9.reuse, 0x3f0, RZ ;  /* 0x000003f009007810 */ /* 0x040fe20007f5e0ff */
[----:B------:R-:W-:Y:S01]  /*9740*/  UMOV UR53, UR13 ;  /* 0x0000000d00357c82 */ /* 0x000fe20008000000 */
[----:B------:R-:W-:Y:S01]  /*9750*/  UMOV UR49, UR9 ;  /* 0x0000000900317c82 */ /* 0x000fe20008000000 */
[----:B------:R-:W-:Y:S01]  /*9760*/  UMOV UR43, UR11 ;  /* 0x0000000b002b7c82 */ /* 0x000fe20008000000 */
[----:B------:R-:W-:Y:S01]  /*9770*/  R2UR UR46, R0 ;  /* 0x00000000002e72ca */ /* 0x000fe200000e0000 */
[--C-:B------:R-:W-:Y:S01]  /*9780*/  IMAD.X R0, RZ, RZ, R8.reuse, P1 ;  /* 0x000000ffff007224 */ /* 0x100fe200008e0608 */
[----:B------:R-:W-:Y:S01]  /*9790*/  IADD3 R2, P1, R9, 0xf0, RZ ;  /* 0x000000f009027810 */ /* 0x000fe20007f3e0ff */
[----:B------:R-:W-:Y:S01]  /*97a0*/  UMOV UR44, UR12 ;  /* 0x0000000c002c7c82 */ /* 0x000fe20008000000 */
[----:B------:R-:W-:Y:S01]  /*97b0*/  UMOV UR45, UR13 ;  /* 0x0000000d002d7c82 */ /* 0x000fe20008000000 */
[----:B------:R-:W-:Y:S01]  /*97c0*/  UMOV UR42, UR34 ;  /* 0x00000022002a7c82 */ /* 0x000fe20008000000 */
[----:B------:R-:W-:Y:S01]  /*97d0*/  R2UR UR14, R2 ;  /* 0x00000000020e72ca */ /* 0x000fe200000e0000 */
[--C-:B------:R-:W-:Y:S01]  /*97e0*/  IMAD.X R3, RZ, RZ, R8.reuse, P1 ;  /* 0x000000ffff037224 */ /* 0x100fe200008e0608 */
[----:B------:R-:W-:Y:S01]  /*97f0*/  R2UR UR7, R0 ;  /* 0x00000000000772ca */ /* 0x000fe200000e0000 */
[----:B------:R-:W-:Y:S01]  /*9800*/  IMAD.X R0, RZ, RZ, R8, P2 ;  /* 0x000000ffff007224 */ /* 0x000fe200010e0608 */
[----:B------:R-:W-:Y:S01]  /*9810*/  ISETP.GE.AND P1, PT, R4, 0x41, PT ;  /* 0x000000410400780c */ /* 0x000fe20003f26270 */
[----:B------:R-:W-:Y:S01]  /*9820*/  UMOV UR41, UR9 ;  /* 0x0000000900297c82 */ /* 0x000fe20008000000 */
[----:B------:R-:W-:Y:S01]  /*9830*/  R2UR UR15, R3 ;  /* 0x00000000030f72ca */ /* 0x000fe200000e0000 */
[----:B------:R-:W-:Y:S01]  /*9840*/  UMOV UR26, 0x40 ;  /* 0x00000040001a7882 */ /* 0x000fe20000000000 */
[----:B------:R-:W-:Y:S01]  /*9850*/  R2UR UR47, R0 ;  /* 0x00000000002f72ca */ /* 0x000fe200000e0000 */
[----:B------:R-:W-:Y:S01]  /*9860*/  UMOV UR27, UR11 ;  /* 0x0000000b001b7c82 */ /* 0x000fe20008000000 */
[----:B------:R-:W-:Y:S01]  /*9870*/  UMOV UR28, UR12 ;  /* 0x0000000c001c7c82 */ /* 0x000fe20008000000 */
[----:B------:R-:W-:Y:S01]  /*9880*/  UMOV UR29, UR13 ;  /* 0x0000000d001d7c82 */ /* 0x000fe20008000000 */
[----:B------:R-:W-:-:S07]  /*9890*/  IMAD.MOV.U32 R0, RZ, RZ, RZ ;  /* 0x000000ffff007224 */ /* 0x000fce00078e00ff */
[----:B------:R-:W-:Y:S01]  /*98a0*/  UTMALDG.4D [UR32], [UR14], desc[UR22] ;  /* 0x000016200e0075b4 */ /* 0x000fe20008019000 */
[----:B------:R-:W-:Y:S01]  /*98b0*/  UTMALDG.4D [UR16], [UR14], desc[UR22] ;  /* 0x000016100e0075b4 */ /* 0x000fe20008019000 */
[----:B------:R1:W-:Y:S01]  /*98c0*/  UBLKCP.S.G [UR24], [UR4], UR10 ;  /* 0x00000018040073ba */ /* 0x0003e2000800020a */
[----:B------:R2:W-:Y:S02]  /*98d0*/  SYNCS.ARRIVE.TRANS64 RZ, [R12+URZ+0x30800], R5 ;  /* 0x030800050cff79a7 */ /* 0x0005e4000800003f */
[----:B--2---:R-:W-:Y:S01]  /*98e0*/  IMAD.MOV.U32 R5, RZ, RZ, RZ ;  /* 0x000000ffff057224 */ /* 0x004fe200078e00ff */
[----:B-1----:R-:W-:Y:S01]  /*98f0*/  UIADD3 UR24, UR8, 0xc000, URZ ;  /* 0x0000c00008187890 */ /* 0x002fe2000fffe03f */
[----:B------:R-:W-:Y:S01]  /*9900*/  UMOV UR10, UR34 ;  /* 0x00000022000a7c82 */ /* 0x000fe20008000000 */
[----:B------:R-:W-:Y:S01]  /*9910*/  UMOV UR25, UR9 ;  /* 0x0000000900197c82 */ /* 0x000fe20008000000 */
[----:B------:R1:W-:Y:S01]  /*9920*/  UTMALDG.4D [UR8], [UR6], desc[UR30] ;  /* 0x00001e08060075b4 */ /* 0x0003e20008019000 */
[----:B------:R1:W-:Y:S01]  /*9930*/  UTMALDG.4D [UR48], [UR6], desc[UR30] ;  /* 0x00001e30060075b4 */ /* 0x0003e20008019000 */
[----:B------:R1:W-:Y:S04]  /*9940*/  UTMALDG.4D [UR40], [UR46], desc[UR30] ;  /* 0x00001e282e0075b4 */ /* 0x0003e80008019000 */
[----:B------:R1:W-:Y:S02]  /*9950*/  UTMALDG.4D [UR24], [UR46], desc[UR30] ;  /* 0x00001e182e0075b4 */ /* 0x0003e40008019000 */
[----:B-1----:R-:W-:Y:S05]  /*9960*/  @!P1 BRA `(.L_x_594) ;  /* 0x0000000c00f09947 */ /* 0x002fea0003800000 */
[----:B------:R-:W1:Y:S01]  /*9970*/  S2R R13, SR_TID.X ;  /* 0x00000000000d7919 */ /* 0x000e620000002100 */
[C---:B------:R-:W-:Y:S01]  /*9980*/  VIADD R0, R4.reuse, 0x3f ;  /* 0x0000003f04007836 */ /* 0x040fe20000000000 */
[----:B------:R-:W-:Y:S01]  /*9990*/  ISETP.GE.AND P1, PT, R4, 0x81, PT ;  /* 0x000000810400780c */ /* 0x000fe20003f26270 */
[----:B------:R-:W-:Y:S02]  /*99a0*/  IMAD.MOV.U32 R10, RZ, RZ, 0x1 ;  /* 0x00000001ff0a7424 */ /* 0x000fe400078e00ff */
[----:B------:R-:W-:Y:S01]  /*99b0*/  IMAD.MOV.U32 R19, RZ, RZ, RZ ;  /* 0x000000ffff137224 */ /* 0x000fe200078e00ff */
[----:B------:R-:W-:-:S04]  /*99c0*/  SHF.R.S32.HI R5, RZ, 0x1f, R0 ;  /* 0x0000001fff057819 */ /* 0x000fc80000011400 */
[----:B------:R-:W-:Y:S01]  /*99d0*/  LEA.HI R5, R5, R0, RZ, 0x6 ;  /* 0x0000000005057211 */ /* 0x000fe200078f30ff */
[----:B------:R-:W-:-:S03]  /*99e0*/  IMAD.MOV.U32 R0, RZ, RZ, RZ ;  /* 0x000000ffff007224 */ /* 0x000fc600078e00ff */
[----:B------:R-:W-:-:S04]  /*99f0*/  LEA.HI.SX32 R5, R5, 0xffffffff, 0x1a ;  /* 0xffffffff05057811 */ /* 0x000fc800078fd2ff */
[----:B------:R-:W-:Y:S01]  /*9a00*/  VIMNMX R17, R5, 0x1, !PT ;  /* 0x0000000105117848 */ /* 0x000fe20007fe0100 */
[----:B------:R-:W-:-:S03]  /*9a10*/  IMAD.MOV.U32 R5, RZ, RZ, RZ ;  /* 0x000000ffff057224 */ /* 0x000fc600078e00ff */
[----:B------:R-:W-:Y:S02]  /*9a20*/  LOP3.LUT R18, R17, 0x1, RZ, 0xc0, !PT ;  /* 0x0000000111127812 */ /* 0x000fe400078ec0ff */
[----:B-1----:R-:W-:Y:S01]  /*9a30*/  LOP3.LUT R20, R13, 0x1f, RZ, 0xc0, !PT ;  /* 0x0000001f0d147812 */ /* 0x002fe200078ec0ff */
[----:B------:R-:W-:Y:S06]  /*9a40*/  @!P1 BRA `(.L_x_595) ;  /* 0x0000000800809947 */ /* 0x000fec0003800000 */
[----:B------:R-:W-:Y:S02]  /*9a50*/  IMAD.IADD R17, R17, 0x1, -R18 ;  /* 0x0000000111117824 */ /* 0x000fe400078e0a12 */
[----:B------:R-:W-:Y:S02]  /*9a60*/  IMAD.MOV.U32 R19, RZ, RZ, RZ ;  /* 0x000000ffff137224 */ /* 0x000fe400078e00ff */
[----:B------:R-:W-:-:S07]  /*9a70*/  IMAD.MOV.U32 R10, RZ, RZ, 0x1 ;  /* 0x00000001ff0a7424 */ /* 0x000fce00078e00ff */
.L_x_604:
[----:B------:R-:W-:-:S04]  /*9a80*/  SHF.L.U32 R21, R10, 0x1f, RZ ;  /* 0x0000001f0a157819 */ /* 0x000fc800000006ff */
[----:B-1----:R-:W1:Y:S02]  /*9a90*/  SYNCS.PHASECHK.TRANS64.TRYWAIT P1, [R12+URZ+0x30840], R21 ;  /* 0x030840150c0075a7 */ /* 0x002e64000802017f */
[----:B-12--5:R-:W-:Y:S05]  /*9aa0*/  @!P1 BRA `(.L_x_596) ;  /* 0x0000001400889947 */ /* 0x026fea0003800000 */
.L_x_621:
[----:B------:R-:W-:Y:S05]  /*9ab0*/  @P0 BRA `(.L_x_597) ;  /* 0x0000000000140947 */ /* 0x000fea0003800000 */
[----:B------:R-:W-:Y:S01]  /*9ac0*/  ISETP.NE.AND P1, PT, R20, RZ, PT ;  /* 0x000000ff1400720c */ /* 0x000fe20003f25270 */
[----:B------:R-:W-:-:S04]  /*9ad0*/  IMAD.MOV.U32 R3, RZ, RZ, 0x4100 ;  /* 0x00004100ff037424 */ /* 0x000fc800078e00ff */
[----:B------:R2:W-:Y:S08]  /*9ae0*/  SYNCS.ARRIVE.TRANS64 RZ, [R12+URZ+0x30830], R3 ;  /* 0x030830030cff79a7 */ /* 0x0005f0000800003f */
[----:B------:R-:W-:Y:S05]  /*9af0*/  @!P1 BRA `(.L_x_597) ;  /* 0x0000000000049947 */ /* 0x000fea0003800000 */
[----:B------:R-:W-:Y:S01]  /*9b00*/  BPT.TRAP 0x1 ;  /* 0x000000040000795c */ /* 0x000fe20000300000 */
.L_x_597:
[----:B------:R-:W2:Y:S01]  /*9b10*/  LDC.64 R14, c[0x0][0x728] ;  /* 0x0001ca00ff0e7b82 */ /* 0x000ea20000000a00 */
[----:B------:R-:W-:Y:S01]  /*9b20*/  IMAD.SHL.U32 R16, R19, 0x40, RZ ;  /* 0x0000004013107824 */ /* 0x000fe200078e00ff */
[----:B------:R-:W-:Y:S01]  /*9b30*/  R2UR UR14, R12 ;  /* 0x000000000c0e72ca */ /* 0x000fe200000e0000 */
[----:B------:R-:W-:Y:S01]  /*9b40*/  UMOV UR8, 0x0 ;  /* 0x0000000000087882 */ /* 0x000fe20000000000 */
[----:B------:R-:W-:Y:S01]  /*9b50*/  UMOV UR9, 0x14f00000 ;  /* 0x14f0000000097882 */ /* 0x000fe20000000000 */
[----:B------:R-:W-:Y:S01]  /*9b60*/  UMOV UR18, URZ ;  /* 0x0000003f00127c82 */ /* 0x000fe20008000000 */
[C---:B------:R-:W-:Y:S01]  /*9b70*/  IADD3 R2, P1, R16.reuse, R6, RZ ;  /* 0x0000000610027210 */ /* 0x040fe20007f3e0ff */
[----:B------:R-:W-:Y:S01]  /*9b80*/  UMOV UR26, 0x40 ;  /* 0x00000040001a7882 */ /* 0x000fe20000000000 */
[----:B------:R-:W3:Y:S01]  /*9b90*/  LDC.64 R4, c[0x0][0x198] ;  /* 0x00006600ff047b82 */ /* 0x000ee20000000a00 */
[----:B------:R-:W-:Y:S01]  /*9ba0*/  R2UR UR19, R16 ;  /* 0x00000000101372ca */ /* 0x000fe200000e0000 */
[----:B------:R-:W-:Y:S01]  /*9bb0*/  UMOV UR28, UR20 ;  /* 0x00000014001c7c82 */ /* 0x000fe20008000000 */
[----:B------:R-:W-:Y:S01]  /*9bc0*/  UMOV UR29, UR21 ;  /* 0x00000015001d7c82 */ /* 0x000fe20008000000 */
[----:B------:R-:W-:-:S03]  /*9bd0*/  UMOV UR10, 0x10 ;  /* 0x00000010000a7882 */ /* 0x000fc60000000000 */
[----:B------:R-:W-:Y:S02]  /*9be0*/  UIADD3 UR16, UR14, 0x20000, URZ ;  /* 0x000200000e107890 */ /* 0x000fe4000fffe03f */
[----:B------:R-:W-:Y:S02]  /*9bf0*/  UIADD3 UR17, UR14, 0x30830, URZ ;  /* 0x000308300e117890 */ /* 0x000fe4000fffe03f */
[----:B------:R-:W-:Y:S02]  /*9c00*/  UIADD3 UR24, UR14, 0x22000, URZ ;  /* 0x000220000e187890 */ /* 0x000fe4000fffe03f */
[----:B------:R-:W-:Y:S02]  /*9c10*/  UIADD3 UR14, UR14, 0x28200, URZ ;  /* 0x000282000e0e7890 */ /* 0x000fe4000fffe03f */
[----:B------:R-:W-:Y:S01]  /*9c20*/  UIADD3 UR19, UR19, UR35, URZ ;  /* 0x0000002313137290 */ /* 0x000fe2000fffe03f */
[----:B--2---:R-:W-:Y:S01]  /*9c30*/  LEA R3, P2, R2, R14, 0x2 ;  /* 0x0000000e02037211 */ /* 0x004fe200078410ff */
[----:B------:R-:W-:Y:S01]  /*9c40*/  UMOV UR25, UR17 ;  /* 0x0000001100197c82 */ /* 0x000fe20008000000 */
[----:B------:R-:W-:-:S02]  /*9c50*/  UMOV UR15, UR17 ;  /* 0x00000011000f7c82 */ /* 0x000fc40008000000 */
[----:B------:R-:W-:Y:S02]  /*9c60*/  R2UR UR22, R3 ;  /* 0x00000000031672ca */ /* 0x000fe400000e0000 */
[----:B------:R-:W-:Y:S01]  /*9c70*/  LEA.HI.X.SX32 R3, R16, R11, 0x1, P1 ;  /* 0x0000000b10037211 */ /* 0x000fe200008f0eff */
[----:B------:R-:W-:Y:S01]  /*9c80*/  UMOV UR27, UR19 ;  /* 0x00000013001b7c82 */ /* 0x000fe20008000000 */
[----:B---3--:R-:W-:Y:S02]  /*9c90*/  IMAD.MOV.U32 R9, RZ, RZ, R4 ;  /* 0x000000ffff097224 */ /* 0x008fe400078e0004 */
[----:B------:R-:W-:Y:S01]  /*9ca0*/  IMAD.MOV.U32 R8, RZ, RZ, R5 ;  /* 0x000000ffff087224 */ /* 0x000fe200078e0005 */
[----:B------:R-:W-:Y:S02]  /*9cb0*/  LEA.HI.X R2, R2, R15, R3, 0x2, P2 ;  /* 0x0000000f02027211 */ /* 0x000fe400010f1403 */
[----:B------:R-:W-:Y:S02]  /*9cc0*/  IADD3 R4, P1, R9, 0x1f0, RZ ;  /* 0x000001f009047810 */ /* 0x000fe40007f3e0ff */
[----:B------:R-:W-:-:S02]  /*9cd0*/  R2UR UR23, R2 ;  /* 0x00000000021772ca */ /* 0x000fc400000e0000 */
[----:B------:R-:W-:Y:S01]  /*9ce0*/  R2UR UR6, R4 ;  /* 0x00000000040672ca */ /* 0x000fe200000e0000 */
[----:B------:R-:W-:-:S05]  /*9cf0*/  IMAD.X R5, RZ, RZ, R8, P1 ;  /* 0x000000ffff057224 */ /* 0x000fca00008e0608 */
[----:B------:R-:W-:-:S13]  /*9d00*/  R2UR UR7, R5 ;  /* 0x00000000050772ca */ /* 0x000fda00000e0000 */
[----:B------:R2:W-:Y:S01]  /*9d10*/  UTMALDG.4D [UR16], [UR6], desc[UR8] ;  /* 0x00000810060075b4 */ /* 0x0005e20008019000 */
[----:B------:R2:W-:Y:S01]  /*9d20*/  UTMALDG.4D [UR24], [UR6], desc[UR8] ;  /* 0x00000818060075b4 */ /* 0x0005e20008019000 */
[----:B------:R2:W-:Y:S01]  /*9d30*/  UBLKCP.S.G [UR14], [UR22], UR10 ;  /* 0x0000000e160073ba */ /* 0x0005e2000800020a */
[----:B------:R-:W3:Y:S02]  /*9d40*/  SYNCS.PHASECHK.TRANS64.TRYWAIT P1, [R12+URZ+0x30828], R21 ;  /* 0x030828150c0075a7 */ /* 0x000ee4000802017f */
[----:B--23--:R-:W-:Y:S05]  /*9d50*/  @!P1 BRA `(.L_x_598) ;  /* 0x0000001000f09947 */ /* 0x00cfea0003800000 */
.L_x_622:
[----:B------:R-:W-:Y:S05]  /*9d60*/  @P0 BRA `(.L_x_599) ;  /* 0x0000000000140947 */ /* 0x000fea0003800000 */
[----:B------:R-:W-:Y:S01]  /*9d70*/  ISETP.NE.AND P1, PT, R20, RZ, PT ;  /* 0x000000ff1400720c */ /* 0x000fe20003f25270 */
[----:B------:R-:W-:-:S04]  /*9d80*/  IMAD.MOV.U32 R2, RZ, RZ, 0x4100 ;  /* 0x00004100ff027424 */ /* 0x000fc800078e00ff */
[----:B------:R3:W-:Y:S08]  /*9d90*/  SYNCS.ARRIVE.TRANS64 RZ, [R12+URZ+0x30818], R2 ;  /* 0x030818020cff79a7 */ /* 0x0007f0000800003f */
[----:B------:R-:W-:Y:S05]  /*9da0*/  @!P1 BRA `(.L_x_599) ;  /* 0x0000000000049947 */ /* 0x000fea0003800000 */
[----:B------:R-:W-:Y:S01]  /*9db0*/  BPT.TRAP 0x1 ;  /* 0x000000040000795c */ /* 0x000fe20000300000 */
.L_x_599:
[----:B------:R-:W-:Y:S01]  /*9dc0*/  VIADD R16, R16, 0x40 ;  /* 0x0000004010107836 */ /* 0x000fe20000000000 */
[----:B---3--:R-:W-:Y:S01]  /*9dd0*/  IADD3 R2, P1, R9, 0xf0, RZ ;  /* 0x000000f009027810 */ /* 0x008fe20007f3e0ff */
[----:B------:R-:W-:Y:S01]  /*9de0*/  UMOV UR14, 0x0 ;  /* 0x00000000000e7882 */ /* 0x000fe20000000000 */
[----:B------:R-:W-:Y:S01]  /*9df0*/  R2UR UR16, R12 ;  /* 0x000000000c1072ca */ /* 0x000fe200000e0000 */
[C---:B------:R-:W-:Y:S01]  /*9e00*/  VIADD R13, R16.reuse, UR35 ;  /* 0x00000023100d7c36 */ /* 0x040fe20008000000 */
[----:B------:R-:W-:Y:S01]  /*9e10*/  R2UR UR6, R16 ;  /* 0x00000000100672ca */ /* 0x000fe200000e0000 */
[----:B------:R-:W-:Y:S01]  /*9e20*/  IMAD.X R3, RZ, RZ, R8, P1 ;  /* 0x000000ffff037224 */ /* 0x000fe200008e0608 */
        /* <DEDUP_REMOVED lines=9> */
[----:B------:R-:W-:-:S02]  /*9ec0*/  UIADD3 UR24, UR16, 0x1c000, URZ ;  /* 0x0001c00010187890 */ /* 0x000fc4000fffe03f */
        /* <DEDUP_REMOVED lines=12> */
.L_x_623:
[----:B-123--:R-:W-:Y:S01]  /*9f90*/  SHF.R.S32.HI R21, RZ, 0x1f, R16 ;  /* 0x0000001fff157819 */ /* 0x00efe20000011410 */
[----:B------:R-:W-:Y:S06]  /*9fa0*/  @P0 BRA `(.L_x_601) ;  /* 0x00000000001c0947 */ /* 0x000fec0003800000 */
[----:B------:R1:W-:Y:S02]  /*9fb0*/  STL [R1+0x4], R0 ;  /* 0x0000040001007387 */ /* 0x0003e40000100800 */
[----:B-1----:R-:W-:-:S04]  /*9fc0*/  IMAD.MOV.U32 R0, RZ, RZ, 0x4100 ;  /* 0x00004100ff007424 */ /* 0x002fc800078e00ff */
[----:B------:R1:W-:Y:S02]  /*9fd0*/  SYNCS.ARRIVE.TRANS64 RZ, [R12+URZ+0x30838], R0 ;  /* 0x030838000cff79a7 */ /* 0x0003e4000800003f */
[----:B-1----:R1:W5:Y:S01]  /*9fe0*/  LDL.LU R0, [R1+0x4] ;  /* 0x0000040001007983 */ /* 0x0023620000300800 */
[----:B------:R-:W-:-:S13]  /*9ff0*/  ISETP.NE.AND P1, PT, R20, RZ, PT ;  /* 0x000000ff1400720c */ /* 0x000fda0003f25270 */
[----:B-1----:R-:W-:Y:S05]  /*a000*/  @!P1 BRA `(.L_x_601) ;  /* 0x0000000000049947 */ /* 0x002fea0003800000 */
[----:B------:R-:W-:Y:S01]  /*a010*/  BPT.TRAP 0x1 ;  /* 0x000000040000795c */ /* 0x000fe20000300000 */
.L_x_601:
[----:B------:R-:W-:Y:S01]  /*a020*/  IADD3 R16, P1, R16, R6, RZ ;  /* 0x0000000610107210 */ /* 0x000fe20007f3e0ff */
[----:B------:R-:W-:Y:S01]  /*a030*/  UMOV UR8, 0x0 ;  /* 0x0000000000087882 */ /* 0x000fe20000000000 */
[----:B------:R-:W-:Y:S01]  /*a040*/  R2UR UR14, R12 ;  /* 0x000000000c0e72ca */ /* 0x000fe200000e0000 */
[----:B------:R-:W-:Y:S01]  /*a050*/  UMOV UR9, 0x14f00000 ;  /* 0x14f0000000097882 */ /* 0x000fe20000000000 */
[----:B------:R-:W-:Y:S01]  /*a060*/  R2UR UR27, R13 ;  /* 0x000000000d1b72ca */ /* 0x000fe200000e0000 */
[----:B------:R-:W-:Y:S01]  /*a070*/  IMAD.X R21, R21, 0x1, R11, P1 ;  /* 0x0000000115157824 */ /* 0x000fe200008e060b */
[----:B------:R-:W-:Y:S01]  /*a080*/  LEA R14, P1, R16, R14, 0x2 ;  /* 0x0000000e100e7211 */ /* 0x000fe200078210ff */
[----:B------:R-:W-:Y:S01]  /*a090*/  UMOV UR26, URZ ;  /* 0x0000003f001a7c82 */ /* 0x000fe20008000000 */
[----:B------:R-:W-:Y:S01]  /*a0a0*/  R2UR UR6, R4 ;  /* 0x00000000040672ca */ /* 0x000fe200000e0000 */
[----:B------:R-:W-:Y:S01]  /*a0b0*/  UMOV UR28, UR20 ;  /* 0x00000014001c7c82 */ /* 0x000fe20008000000 */
[----:B------:R-:W-:Y:S01]  /*a0c0*/  LEA.HI.X R21, R16, R15, R21, 0x2, P1 ;  /* 0x0000000f10157211 */ /* 0x000fe200008f1415 */
[----:B------:R-:W-:Y:S01]  /*a0d0*/  UMOV UR29, UR21 ;  /* 0x00000015001d7c82 */ /* 0x000fe20008000000 */
[----:B------:R-:W-:Y:S01]  /*a0e0*/  R2UR UR7, R5 ;  /* 0x00000000050772ca */ /* 0x000fe200000e0000 */
[----:B------:R-:W-:Y:S01]  /*a0f0*/  UMOV UR18, 0x40 ;  /* 0x0000004000127882 */ /* 0x000fe20000000000 */
[----:B------:R-:W-:Y:S01]  /*a100*/  R2UR UR22, R14 ;  /* 0x000000000e1672ca */ /* 0x000fe200000e0000 */
[----:B------:R-:W-:Y:S01]  /*a110*/  UIADD3 UR24, UR14, 0x24000, URZ ;  /* 0x000240000e187890 */ /* 0x000fe2000fffe03f */
[----:B------:R-:W-:Y:S01]  /*a120*/  R2UR UR23, R21 ;  /* 0x00000000151772ca */ /* 0x000fe200000e0000 */
[----:B------:R-:W-:Y:S01]  /*a130*/  UIADD3 UR25, UR14, 0x30838, URZ ;  /* 0x000308380e197890 */ /* 0x000fe2000fffe03f */
[----:B------:R-:W-:Y:S01]  /*a140*/  LOP3.LUT R10, R10, 0x1, RZ, 0x3c, !PT ;  /* 0x000000010a0a7812 */ /* 0x000fe200078e3cff */
[----:B------:R-:W-:-:S02]  /*a150*/  UIADD3 UR16, UR14, 0x26000, URZ ;  /* 0x000260000e107890 */ /* 0x000fc4000fffe03f */
[----:B------:R-:W-:Y:S01]  /*a160*/  UIADD3 UR14, UR14, 0x28300, URZ ;  /* 0x000283000e0e7890 */ /* 0x000fe2000fffe03f */
[----:B------:R-:W-:Y:S01]  /*a170*/  SHF.L.U32 R5, R10, 0x1f, RZ ;  /* 0x0000001f0a057819 */ /* 0x000fe200000006ff */
[----:B------:R-:W-:Y:S01]  /*a180*/  UMOV UR19, UR27 ;  /* 0x0000001b00137c82 */ /* 0x000fe20008000000 */
[----:B------:R-:W-:Y:S01]  /*a190*/  UMOV UR17, UR25 ;  /* 0x0000001900117c82 */ /* 0x000fe20008000000 */
[----:B------:R-:W-:Y:S01]  /*a1a0*/  UMOV UR15, UR25 ;  /* 0x00000019000f7c82 */ /* 0x000fe20008000000 */
[----:B------:R1:W-:Y:S01]  /*a1b0*/  UTMALDG.4D [UR24], [UR6], desc[UR8] ;  /* 0x00000818060075b4 */ /* 0x0003e20008019000 */
[----:B------:R-:W-:Y:S01]  /*a1c0*/  UMOV UR10, 0x10 ;  /* 0x00000010000a7882 */ /* 0x000fe20000000000 */
[----:B------:R1:W-:Y:S02]  /*a1d0*/  UTMALDG.4D [UR16], [UR6], desc[UR8] ;  /* 0x00000810060075b4 */ /* 0x0003e40008019000 */
[----:B------:R1:W-:Y:S01]  /*a1e0*/  UBLKCP.S.G [UR14], [UR22], UR10 ;  /* 0x0000000e160073ba */ /* 0x0003e2000800020a */
[----:B------:R-:W2:Y:S02]  /*a1f0*/  SYNCS.PHASECHK.TRANS64.TRYWAIT P1, [R12+URZ+0x30820], R5 ;  /* 0x030820050c0075a7 */ /* 0x000ea4000802017f */
[----:B-12---:R-:W-:Y:S05]  /*a200*/  @!P1 BRA `(.L_x_602) ;  /* 0x0000000c00ec9947 */ /* 0x006fea0003800000 */
.L_x_625:
[----:B------:R-:W-:Y:S05]  /*a210*/  @P0 BRA `(.L_x_603) ;  /* 0x0000000000140947 */ /* 0x000fea0003800000 */
[----:B------:R-:W-:Y:S01]  /*a220*/  ISETP.NE.AND P1, PT, R20, RZ, PT ;  /* 0x000000ff1400720c */ /* 0x000fe20003f25270 */
[----:B-1----:R-:W-:-:S04]  /*a230*/  IMAD.MOV.U32 R5, RZ, RZ, 0x4100 ;  /* 0x00004100ff057424 */ /* 0x002fc800078e00ff */
[----:B------:R2:W-:Y:S08]  /*a240*/  SYNCS.ARRIVE.TRANS64 RZ, [R12+URZ+0x30810], R5 ;  /* 0x030810050cff79a7 */ /* 0x0005f0000800003f */
[----:B------:R-:W-:Y:S05]  /*a250*/  @!P1 BRA `(.L_x_603) ;  /* 0x0000000000049947 */ /* 0x000fea0003800000 */
[----:B------:R-:W-:Y:S01]  /*a260*/  BPT.TRAP 0x1 ;  /* 0x000000040000795c */ /* 0x000fe20000300000 */
.L_x_603:
        /* <DEDUP_REMOVED lines=18> */
[----:B------:R-:W-:Y:S02]  /*a390*/  UIADD3 UR27, UR15, UR35, URZ ;  /* 0x000000230f1b7290 */ /* 0x000fe4000fffe03f */
[----:B------:R-:W-:Y:S02]  /*a3a0*/  UIADD3 UR30, UR16, 0x28000, URZ ;  /* 0x00028000101e7890 */ /* 0x000fe4000fffe03f */
[----:B------:R-:W-:-:S02]  /*a3b0*/  UIADD3 UR16, UR16, 0x1a000, URZ ;  /* 0x0001a00010107890 */ /* 0x000fc4000fffe03f */
[----:B------:R-:W-:Y:S01]  /*a3c0*/  UIMAD.WIDE UR22, UR15, 0x4, UR4 ;  /* 0x000000040f1678a5 */ /* 0x000fe2000f8e0204 */
[----:B------:R-:W-:Y:S01]  /*a3d0*/  UMOV UR17, UR25 ;  /* 0x0000001900117c82 */ /* 0x000fe20008000000 */
[----:B------:R-:W-:Y:S01]  /*a3e0*/  UMOV UR19, UR27 ;  /* 0x0000001b00137c82 */ /* 0x000fe20008000000 */
[----:B------:R-:W-:Y:S01]  /*a3f0*/  UMOV UR31, UR25 ;  /* 0x00000019001f7c82 */ /* 0x000fe20008000000 */
[----:B------:R3:W-:Y:S03]  /*a400*/  UTMALDG.4D [UR24], [UR6], desc[UR8] ;  /* 0x00000818060075b4 */ /* 0x0007e60008019000 */
[----:B------:R3:W-:Y:S02]  /*a410*/  UTMALDG.4D [UR16], [UR6], desc[UR8] ;  /* 0x00000810060075b4 */ /* 0x0007e40008019000 */
[----:B------:R3:W-:Y:S02]  /*a420*/  UBLKCP.S.G [UR30], [UR22], UR14 ;  /* 0x0000001e160073ba */ /* 0x0007e4000800020e */
[----:B---3--:R-:W-:Y:S05]  /*a430*/  @P1 BRA `(.L_x_604) ;  /* 0xfffffff400901947 */ /* 0x008fea000383ffff */
[----:B-12---:R-:W-:-:S07]  /*a440*/  IMAD.U32 R5, RZ, RZ, UR15 ;  /* 0x0000000fff057e24 */ /* 0x006fce000f8e00ff */
.L_x_595:
[----:B------:R-:W-:-:S13]  /*a450*/  ISETP.NE.AND P1, PT, R18, RZ, PT ;  /* 0x000000ff1200720c */ /* 0x000fda0003f25270 */
[----:B------:R-:W-:Y:S05]  /*a460*/  @!P1 BRA `(.L_x_594) ;  /* 0x0000000400309947 */ /* 0x000fea0003800000 */
[----:B------:R-:W-:-:S04]  /*a470*/  SHF.L.U32 R13, R10, 0x1f, RZ ;  /* 0x0000001f0a0d7819 */ /* 0x000fc800000006ff */
[----:B------:R-:W1:Y:S02]  /*a480*/  SYNCS.PHASECHK.TRANS64.TRYWAIT P1, [R12+URZ+0x30840], R13 ;  /* 0x0308400d0c0075a7 */ /* 0x000e64000802017f */
[----:B-1----:R-:W-:Y:S05]  /*a490*/  @!P1 BRA `(.L_x_605) ;  /* 0x0000000c00609947 */ /* 0x002fea0003800000 */
.L_x_626:
[----:B------:R-:W-:Y:S05]  /*a4a0*/  @P0 BRA `(.L_x_606) ;  /* 0x0000000000140947 */ /* 0x000fea0003800000 */
[----:B------:R-:W-:Y:S01]  /*a4b0*/  ISETP.NE.AND P1, PT, R20, RZ, PT ;  /* 0x000000ff1400720c */ /* 0x000fe20003f25270 */
[----:B------:R-:W-:-:S04]  /*a4c0*/  IMAD.MOV.U32 R5, RZ, RZ, 0x4100 ;  /* 0x00004100ff057424 */ /* 0x000fc800078e00ff */
[----:B------:R2:W-:Y:S08]  /*a4d0*/  SYNCS.ARRIVE.TRANS64 RZ, [R12+URZ+0x30830], R5 ;  /* 0x030830050cff79a7 */ /* 0x0005f0000800003f */
[----:B------:R-:W-:Y:S05]  /*a4e0*/  @!P1 BRA `(.L_x_606) ;  /* 0x0000000000049947 */ /* 0x000fea0003800000 */
[----:B------:R-:W-:Y:S01]  /*a4f0*/  BPT.TRAP 0x1 ;  /* 0x000000040000795c */ /* 0x000fe20000300000 */
.L_x_606:
[----:B--2---:R-:W2:Y:S01]  /*a500*/  LDC.64 R4, c[0x0][0x728] ;  /* 0x0001ca00ff047b82 */ /* 0x004ea20000000a00 */
[----:B------:R-:W-:Y:S01]  /*a510*/  IMAD.SHL.U32 R19, R19, 0x40, RZ ;  /* 0x0000004013137824 */ /* 0x000fe200078e00ff */
[----:B------:R-:W-:Y:S01]  /*a520*/  R2UR UR14, R12 ;  /* 0x000000000c0e72ca */ /* 0x000fe200000e0000 */
[----:B------:R-:W-:Y:S01]  /*a530*/  UMOV UR8, 0x0 ;  /* 0x0000000000087882 */ /* 0x000fe20000000000 */
[----:B------:R-:W-:Y:S01]  /*a540*/  UMOV UR9, 0x14f00000 ;  /* 0x14f0000000097882 */ /* 0x000fe20000000000 */
[----:B------:R-:W-:Y:S01]  /*a550*/  UMOV UR26, URZ ;  /* 0x0000003f001a7c82 */ /* 0x000fe20008000000 */
[C---:B-----5:R-:W-:Y:S01]  /*a560*/  IADD3 R0, P1, R19.reuse, R6, RZ ;  /* 0x0000000613007210 */ /* 0x060fe20007f3e0ff */
        /* <DEDUP_REMOVED lines=8> */
[----:B------:R-:W-:Y:S02]  /*a5f0*/  UIADD3 UR27, UR27, UR35, URZ ;  /* 0x000000231b1b7290 */ /* 0x000fe4000fffe03f */
[----:B------:R-:W-:Y:S01]  /*a600*/  UIADD3 UR14, UR14, 0x28200, URZ ;  /* 0x000282000e0e7890 */ /* 0x000fe2000fffe03f */
[----:B--2---:R-:W-:Y:S01]  /*a610*/  LEA R4, P2, R0, R4, 0x2 ;  /* 0x0000000400047211 */ /* 0x004fe200078410ff */
[----:B------:R-:W-:Y:S01]  /*a620*/  UMOV UR17, UR25 ;  /* 0x0000001900117c82 */ /* 0x000fe20008000000 */
[----:B------:R-:W-:-:S02]  /*a630*/  UMOV UR15, UR25 ;  /* 0x00000019000f7c82 */ /* 0x000fc40008000000 */
[----:B------:R-:W-:Y:S01]  /*a640*/  R2UR UR22, R4 ;  /* 0x00000000041672ca */ /* 0x000fe200000e0000 */
[----:B------:R-:W-:Y:S01]  /*a650*/  UMOV UR19, UR27 ;  /* 0x0000001b00137c82 */ /* 0x000fe20008000000 */
        /* <DEDUP_REMOVED lines=12> */
.L_x_627:
[----:B------:R-:W-:Y:S05]  /*a720*/  @P0 BRA `(.L_x_608) ;  /* 0x0000000000140947 */ /* 0x000fea0003800000 */
[----:B------:R-:W-:Y:S01]  /*a730*/  ISETP.NE.AND P0, PT, R20, RZ, PT ;  /* 0x000000ff1400720c */ /* 0x000fe20003f05270 */
[----:B------:R-:W-:-:S04]  /*a740*/  IMAD.MOV.U32 R5, RZ, RZ, 0x4100 ;  /* 0x00004100ff057424 */ /* 0x000fc800078e00ff */
[----:B------:R3:W-:Y:S08]  /*a750*/  SYNCS.ARRIVE.TRANS64 RZ, [R12+URZ+0x30818], R5 ;  /* 0x030818050cff79a7 */ /* 0x0007f0000800003f */
[----:B------:R-:W-:Y:S05]  /*a760*/  @!P0 BRA `(.L_x_608) ;  /* 0x0000000000048947 */ /* 0x000fea0003800000 */
[----:B------:R-:W-:Y:S01]  /*a770*/  BPT.TRAP 0x1 ;  /* 0x000000040000795c */ /* 0x000fe20000300000 */
.L_x_608:
        /* <DEDUP_REMOVED lines=15> */
[----:B------:R-:W-:Y:S02]  /*a870*/  UIADD3 UR27, UR10, UR35, URZ ;  /* 0x000000230a1b7290 */ /* 0x000fe4000fffe03f */
[----:B---3--:R-:W-:Y:S01]  /*a880*/  IMAD.U32 R5, RZ, RZ, UR10 ;  /* 0x0000000aff057e24 */ /* 0x008fe2000f8e00ff */
        /* <DEDUP_REMOVED lines=9> */
[----:B---3--:R-:W-:Y:S01]  /*a920*/  NOP ;  /* 0x0000000000007918 */ /* 0x008fe20000000000 */
.L_x_594:
[----:B-----5:R-:W-:Y:S01]  /*a930*/  IMAD R4, R0, 0x8, R12 ;  /* 0x0000000800047824 */ /* 0x020fe200078e020c */
[----:B------:R-:W-:Y:S01]  /*a940*/  SHF.L.U32 R3, R10, 0x1f, RZ ;  /* 0x0000001f0a037819 */ /* 0x000fe200000006ff */
[----:B------:R-:W3:Y:S03]  /*a950*/  S2R R2, SR_TID.X ;  /* 0x0000000000027919 */ /* 0x000ee60000002100 */
[----:B------:R-:W4:Y:S01]  /*a960*/  SYNCS.PHASECHK.TRANS64.TRYWAIT P0, [R4+URZ+0x30840], R3 ;  /* 0x03084003040075a7 */ /* 0x000f22000800017f */
[----:B---3--:R-:W-:-:S04]  /*a970*/  LOP3.LUT R2, R2, 0x7f, RZ, 0xc0, !PT ;  /* 0x0000007f02027812 */ /* 0x008fc800078ec0ff */
[----:B------:R-:W-:Y:S01]  /*a980*/  ISETP.NE.AND P1, PT, R2, RZ, PT ;  /* 0x000000ff0200720c */ /* 0x000fe20003f25270 */
[----:B----4-:R-:W-:-:S12]  /*a990*/  @!P0 BRA `(.L_x_609) ;  /* 0x0000000800488947 */ /* 0x010fd80003800000 */
.L_x_628:
[----:B------:R-:W-:Y:S05]  /*a9a0*/  @P1 BRA `(.L_x_610) ;  /* 0x0000000000181947 */ /* 0x000fea0003800000 */
[----:B------:R-:W4:Y:S01]  /*a9b0*/  S2R R2, SR_TID.X ;  /* 0x0000000000027919 */ /* 0x000f220000002100 */
[----:B---3--:R-:W-:-:S04]  /*a9c0*/  IMAD.MOV.U32 R3, RZ, RZ, 0x4100 ;  /* 0x00004100ff037424 */ /* 0x008fc800078e00ff */
[----:B------:R3:W-:Y:S01]  /*a9d0*/  SYNCS.ARRIVE.TRANS64 RZ, [R4+URZ+0x30830], R3 ;  /* 0x0308300304ff79a7 */ /* 0x0007e2000800003f */
[----:B----4-:R-:W-:-:S13]  /*a9e0*/  LOP3.LUT P0, RZ, R2, 0x1f, RZ, 0xc0, !PT ;  /* 0x0000001f02ff7812 */ /* 0x010fda000780c0ff */
[----:B---3--:R-:W-:Y:S05]  /*a9f0*/  @!P0 BRA `(.L_x_610) ;  /* 0x0000000000048947 */ /* 0x008fea0003800000 */
[----:B------:R-:W-:Y:S01]  /*aa00*/  BPT.TRAP 0x1 ;  /* 0x000000040000795c */ /* 0x000fe20000300000 */
.L_x_610:
[----:B---3--:R-:W3:Y:S01]  /*aa10*/  LDC.64 R2, c[0x0][0x728] ;  /* 0x0001ca00ff027b82 */ /* 0x008ee20000000a00 */
[C---:B------:R-:W-:Y:S01]  /*aa20*/  IADD3 R6, P0, R5.reuse, R6, RZ ;  /* 0x0000000605067210 */ /* 0x040fe20007f1e0ff */
[----:B------:R-:W-:Y:S01]  /*aa30*/  UMOV UR8, 0x0 ;  /* 0x0000000000087882 */ /* 0x000fe20000000000 */
[----:B------:R-:W-:Y:S01]  /*aa40*/  R2UR UR25, R4 ;  /* 0x00000000041972ca */ /* 0x000fe200000e0000 */
[C-C-:B------:R-:W-:Y:S01]  /*aa50*/  IMAD R4, R0.reuse, 0x4000, R12.reuse ;  /* 0x0000400000047824 */ /* 0x140fe200078e020c */
[C---:B------:R-:W-:Y:S01]  /*aa60*/  LEA.HI.X.SX32 R11, R5.reuse, R11, 0x1, P0 ;  /* 0x0000000b050b7211 */ /* 0x040fe200000f0eff */
[----:B-12---:R-:W-:Y:S01]  /*aa70*/  IMAD R12, R0, 0x100, R12 ;  /* 0x00000100000c7824 */ /* 0x006fe200078e020c */
[----:B------:R-:W-:Y:S01]  /*aa80*/  R2UR UR27, R5 ;  /* 0x00000000051b72ca */ /* 0x000fe200000e0000 */
[----:B------:R-:W-:Y:S01]  /*aa90*/  UMOV UR9, 0x14f00000 ;  /* 0x14f0000000097882 */ /* 0x000fe20000000000 */
[----:B------:R-:W-:Y:S01]  /*aaa0*/  R2UR UR16, R4 ;  /* 0x00000000041072ca */ /* 0x000fe200000e0000 */
[----:B------:R-:W-:Y:S01]  /*aab0*/  UMOV UR26, URZ ;  /* 0x0000003f001a7c82 */ /* 0x000fe20008000000 */
[----:B------:R-:W-:Y:S01]  /*aac0*/  R2UR UR10, R12 ;  /* 0x000000000c0a72ca */ /* 0x000fe200000e0000 */
[----:B------:R-:W-:Y:S01]  /*aad0*/  UMOV UR28, UR20 ;  /* 0x00000014001c7c82 */ /* 0x000fe20008000000 */
[----:B------:R-:W-:Y:S01]  /*aae0*/  UMOV UR29, UR21 ;  /* 0x00000015001d7c82 */ /* 0x000fe20008000000 */
[----:B------:R-:W-:-:S02]  /*aaf0*/  UMOV UR18, 0x40 ;  /* 0x0000004000127882 */ /* 0x000fc40000000000 */
[----:B------:R-:W-:-:S04]  /*ab00*/  UIADD3 UR25, UR25, 0x30830, URZ ;  /* 0x0003083019197890 */ /* 0x000fc8000fffe03f */
[----:B------:R-:W-:Y:S02]  /*ab10*/  UIADD3 UR27, UR27, UR35, URZ ;  /* 0x000000231b1b7290 */ /* 0x000fe4000fffe03f */
[----:B------:R-:W-:Y:S01]  /*ab20*/  UIADD3 UR24, UR16, 0x20000, URZ ;  /* 0x0002000010187890 */ /* 0x000fe2000fffe03f */
[C---:B---3--:R-:W-:Y:S01]  /*ab30*/  LEA R2, P0, R6.reuse, R2, 0x2 ;  /* 0x0000000206027211 */ /* 0x048fe200078010ff */
[----:B------:R-:W-:Y:S02]  /*ab40*/  UIADD3 UR16, UR16, 0x22000, URZ ;  /* 0x0002200010107890 */ /* 0x000fe4000fffe03f */
[----:B------:R-:W-:Y:S01]  /*ab50*/  UIADD3 UR14, UR10, 0x28200, URZ ;  /* 0x000282000a0e7890 */ /* 0x000fe2000fffe03f */
[----:B------:R-:W-:Y:S01]  /*ab60*/  LEA.HI.X R3, R6, R3, R11, 0x2, P0 ;  /* 0x0000000306037211 */ /* 0x000fe200000f140b */
[----:B------:R-:W-:Y:S01]  /*ab70*/  UMOV UR17, UR25 ;  /* 0x0000001900117c82 */ /* 0x000fe20008000000 */
[----:B------:R-:W-:Y:S01]  /*ab80*/  IADD3 R9, P0, R9, 0x1f0, RZ ;  /* 0x000001f009097810 */ /* 0x000fe20007f1e0ff */
[----:B------:R-:W-:Y:S01]  /*ab90*/  UMOV UR19, UR27 ;  /* 0x0000001b00137c82 */ /* 0x000fe20008000000 */
[----:B------:R-:W-:Y:S01]  /*aba0*/  R2UR UR22, R2 ;  /* 0x00000000021672ca */ /* 0x000fe200000e0000 */
[----:B------:R-:W-:Y:S01]  /*abb0*/  UMOV UR15, UR25 ;  /* 0x00000019000f7c82 */ /* 0x000fe20008000000 */
[----:B------:R-:W-:Y:S01]  /*abc0*/  R2UR UR6, R9 ;  /* 0x00000000090672ca */ /* 0x000fe200000e0000 */
[----:B------:R-:W-:Y:S01]  /*abd0*/  IMAD.X R8, RZ, RZ, R8, P0 ;  /* 0x000000ffff087224 */ /* 0x000fe200000e0608 */
[----:B------:R-:W-:Y:S01]  /*abe0*/  R2UR UR23, R3 ;  /* 0x00000000031772ca */ /* 0x000fe200000e0000 */
[----:B------:R-:W-:Y:S01]  /*abf0*/  UMOV UR10, 0x10 ;  /* 0x00000010000a7882 */ /* 0x000fe20000000000 */
[----:B------:R-:W-:-:S02]  /*ac00*/  VIADD R9, R0, 0x1 ;  /* 0x0000000100097836 */ /* 0x000fc40000000000 */
[----:B------:R-:W-:-:S03]  /*ac10*/  R2UR UR7, R8 ;  /* 0x00000000080772ca */ /* 0x000fc600000e0000 */
[----:B------:R-:W-:-:S04]  /*ac20*/  ISETP.NE.AND P0, PT, R9, 0x2, PT ;  /* 0x000000020900780c */ /* 0x000fc80003f05270 */
[----:B------:R-:W-:Y:S02]  /*ac30*/  SEL R3, RZ, 0x1, P0 ;  /* 0x00000001ff037807 */ /* 0x000fe40000000000 */
[----:B------:R-:W-:Y:S02]  /*ac40*/  SEL R9, R9, RZ, P0 ;  /* 0x000000ff09097207 */ /* 0x000fe40000000000 */
[----:B------:R-:W-:Y:S02]  /*ac50*/  LOP3.LUT R0, R10, R3, RZ, 0x3c, !PT ;  /* 0x000000030a007212 */ /* 0x000fe400078e3cff */
[----:B------:R1:W-:Y:S01]  /*ac60*/  UTMALDG.4D [UR24], [UR6], desc[UR8] ;  /* 0x00000818060075b4 */ /* 0x0003e20008019000 */
[----:B------:R1:W-:Y:S01]  /*ac70*/  UTMALDG.4D [UR16], [UR6], desc[UR8] ;  /* 0x00000810060075b4 */ /* 0x0003e20008019000 */
[----:B------:R1:W-:Y:S02]  /*ac80*/  UBLKCP.S.G [UR14], [UR22], UR10 ;  /* 0x0000000e160073ba */ /* 0x0003e4000800020a */
[----:B-1----:R-:W-:Y:S01]  /*ac90*/  NOP ;  /* 0x0000000000007918 */ /* 0x002fe20000000000 */
.L_x_591:
[----:B------:R-:W-:Y:S05]  /*aca0*/  BSYNC B0 ;  /* 0x0000000000007941 */ /* 0x000fea0003800000 */
.L_x_589:
[----:B------:R-:W-:-:S03]  /*acb0*/  UMOV UR6, 0xffffffff ;  /* 0xffffffff00067882 */ /* 0x000fc60000000000 */
[----:B------:R-:W-:Y:S05]  /*acc0*/  BRA.DIV UR6, `(.L_x_611) ;  /* 0x0000000606907947 */ /* 0x000fea000b800000 */
[----:B------:R-:W-:-:S13]  /*acd0*/  ELECT P6, URZ, PT ;  /* 0x00000000003f782f */ /* 0x000fda00038c0000 */
.L_x_631:
[----:B------:R-:W-:Y:S05]  /*ace0*/  @!P6 BRA `(.L_x_474) ;  /* 0x000000000084e947 */ /* 0x000fea0003800000 */
[----:B------:R-:W3:Y:S02]  /*acf0*/  LDL.LU R2, [R1] ;  /* 0x0000000001027983 */ /* 0x000ee40000300800 */
[----:B---3--:R-:W-:-:S04]  /*ad00*/  LOP3.LUT R2, R2, 0x2, RZ, 0xfc, !PT ;  /* 0x0000000202027812 */ /* 0x008fc800078efcff */
[----:B------:R-:W-:-:S13]  /*ad10*/  ISETP.NE.AND P2, PT, R2, 0x3, PT ;  /* 0x000000030200780c */ /* 0x000fda0003f45270 */
[----:B------:R-:W-:Y:S05]  /*ad20*/  @!P2 BRA `(.L_x_612) ;  /* 0x000000000004a947 */ /* 0x000fea0003800000 */
[----:B--2---:R-:W-:Y:S01]  /*ad30*/  BPT.TRAP 0x1 ;  /* 0x000000040000795c */ /* 0x004fe20000300000 */
.L_x_612:
        /* <DEDUP_REMOVED lines=8> */
[----:B------:R-:W-:Y:S02]  /*adc0*/  SEL R5, RZ, 0x1, P1 ;  /* 0x00000001ff057807 */ /* 0x000fe40000800000 */
[----:B------:R-:W-:Y:S01]  /*add0*/  SEL R3, R3, RZ, P1 ;  /* 0x000000ff03037207 */ /* 0x000fe20000800000 */
[----:B------:R-:W1:Y:S01]  /*ade0*/  SYNCS.PHASECHK.TRANS64.TRYWAIT P0, [R7+URZ], R4 ;  /* 0x00000004070075a7 */ /* 0x000e62000800017f */
[----:B------:R-:W-:-:S03]  /*adf0*/  LOP3.LUT R5, R0, R5, RZ, 0x3c, !PT ;  /* 0x0000000500057212 */ /* 0x000fc600078e3cff */
[----:B------:R-:W-:Y:S01]  /*ae00*/  IMAD R11, R3, 0x8, R2 ;  /* 0x00000008030b7824 */ /* 0x000fe200078e0202 */
[----:B------:R-:W-:Y:S01]  /*ae10*/  SHF.L.U32 R2, R5, 0x1f, RZ ;  /* 0x0000001f05027819 */ /* 0x000fe200000006ff */
[----:B-1----:R-:W-:Y:S06]  /*ae20*/  @!P0 BRA `(.L_x_613) ;  /* 0x0000000400588947 */ /* 0x002fec0003800000 */
.L_x_632:
[----:B------:R-:W3:Y:S02]  /*ae30*/  SYNCS.PHASECHK.TRANS64.TRYWAIT P0, [R11+URZ], R2 ;  /* 0x000000020b0075a7 */ /* 0x000ee4000800017f */
[----:B---3--:R-:W-:Y:S05]  /*ae40*/  @!P0 BRA `(.L_x_614) ;  /* 0x0000000400648947 */ /* 0x008fea0003800000 */
.L_x_633:
[----:B------:R-:W-:Y:S05]  /*ae50*/  @!P2 BRA `(.L_x_615) ;  /* 0x000000000004a947 */ /* 0x000fea0003800000 */
[----:B--2---:R-:W-:Y:S01]  /*ae60*/  BPT.TRAP 0x1 ;  /* 0x000000040000795c */ /* 0x004fe20000300000 */
.L_x_615:
[----:B------:R-:W-:-:S04]  /*ae70*/  VIADD R0, R6, 0x30840 ;  /* 0x0003084006007836 */ /* 0x000fc80000000000 */
[----:B------:R-:W-:-:S04]  /*ae80*/  IMAD R9, R9, 0x8, R0 ;  /* 0x0000000809097824 */ /* 0x000fc800078e0200 */
[----:B------:R-:W4:Y:S02]  /*ae90*/  SYNCS.PHASECHK.TRANS64.TRYWAIT P0, [R9+URZ], R4 ;  /* 0x00000004090075a7 */ /* 0x000f24000800017f */
[----:B----4-:R-:W-:Y:S05]  /*aea0*/  @!P0 BRA `(.L_x_616) ;  /* 0x0000000400608947 */ /* 0x010fea0003800000 */
.L_x_634:
[----:B------:R-:W-:-:S07]  /*aeb0*/  IMAD R3, R3, 0x8, R0 ;  /* 0x0000000803037824 */ /* 0x000fce00078e0200 */
.L_x_617:
[----:B------:R1:W1:Y:S02]  /*aec0*/  SYNCS.PHASECHK.TRANS64.TRYWAIT P0, [R3+URZ], R2 ;  /* 0x00000002030075a7 */ /* 0x000264000800017f */
[----:B-1----:R-:W-:Y:S05]  /*aed0*/  @!P0 NANOSLEEP.SYNCS 0x989680 ;  /* 0x009896800000895d */ /* 0x002fea0003900000 */
[----:B------:R-:W1:Y:S02]  /*aee0*/  @!P0 SYNCS.PHASECHK.TRANS64 P0, [R3+URZ], R2 ;  /* 0x00000002030085a7 */ /* 0x000e64000800007f */
[----:B-1----:R-:W-:Y:S05]  /*aef0*/  @!P0 BRA `(.L_x_617) ;  /* 0xfffffffc00f08947 */ /* 0x002fea000383ffff */
.L_x_474:
[----:B--2---:R-:W-:Y:S05]  /*af00*/  BSYNC B6 ;  /* 0x0000000000067941 */ /* 0x004fea0003800000 */
.L_x_468:
[----:B------:R-:W-:Y:S05]  /*af10*/  EXIT ;  /* 0x000000000000794d */ /* 0x000fea0003800000 */
.L_x_484:
[----:B------:R-:W-:Y:S02]  /*af20*/  IMAD.MOV.U32 R12, RZ, RZ, RZ ;  /* 0x000000ffff0c7224 */ /* 0x000fe400078e00ff */
[----:B------:R-:W-:Y:S02]  /*af30*/  IMAD.MOV.U32 R11, RZ, RZ, 0x1f ;  /* 0x0000001fff0b7424 */ /* 0x000fe400078e00ff */
[----:B------:R-:W-:-:S07]  /*af40*/  IMAD.MOV.U32 R15, RZ, RZ, -0x1 ;  /* 0xffffffffff0f7424 */ /* 0x000fce00078e00ff */
[----:B------:R-:W-:Y:S05]  /*af50*/  WARPSYNC.COLLECTIVE R15, `(.L_x_618) ;  /* 0x000000000f087348 */ /* 0x000fea0003c00000 */
[----:B------:R1:W2:Y:S02]  /*af60*/  SHFL.IDX P6, R14, R13, R12, R11 ;  /* 0x0000000c0d0e7389 */ /* 0x0002a400000c000b */
[----:B-12---:R-:W-:Y:S01]  /*af70*/  ENDCOLLECTIVE ;  /* 0x000000000000791b */ /* 0x006fe20003800000 */
.L_x_618:
[----:B------:R-:W-:Y:S05]  /*af80*/  BRA `(.L_x_619) ;  /* 0xffffff6400007947 */ /* 0x000fea000383ffff */
.L_x_486:
[----:B--2---:R2:W3:Y:S02]  /*af90*/  SYNCS.PHASECHK.TRANS64.TRYWAIT P0, [R16+URZ+0x30800], R21 ;  /* 0x03080015100075a7 */ /* 0x0044e4000800017f */
[----:B---3--:R-:W-:Y:S05]  /*afa0*/  @!P0 NANOSLEEP.SYNCS 0x989680 ;  /* 0x009896800000895d */ /* 0x008fea0003900000 */
[----:B------:R-:W3:Y:S02]  /*afb0*/  @!P0 SYNCS.PHASECHK.TRANS64 P0, [R16+URZ+0x30800], R21 ;  /* 0x03080015100085a7 */ /* 0x000ee4000800007f */
[----:B---3--:R-:W-:Y:S05]  /*afc0*/  @!P0 BRA `(.L_x_486) ;  /* 0xfffffffc00f08947 */ /* 0x008fea000383ffff */
[----:B------:R-:W-:Y:S05]  /*afd0*/  BRA `(.L_x_485) ;  /* 0xffffff6400a07947 */ /* 0x000fea000383ffff */
.L_x_490:
[----:B----4-:R4:W1:Y:S02]  /*afe0*/  SYNCS.PHASECHK.TRANS64.TRYWAIT P1, [R2+URZ+0x30810], R153 ;  /* 0x03081099020075a7 */ /* 0x010864000802017f */
[----:B-1----:R-:W-:Y:S05]  /*aff0*/  @!P1 NANOSLEEP.SYNCS 0x989680 ;  /* 0x009896800000995d */ /* 0x002fea0003900000 */
[----:B------:R-:W1:Y:S02]  /*b000*/  @!P1 SYNCS.PHASECHK.TRANS64 P1, [R2+URZ+0x30810], R153 ;  /* 0x03081099020095a7 */ /* 0x000e64000802007f */
[----:B-1----:R-:W-:Y:S05]  /*b010*/  @!P1 BRA `(.L_x_490) ;  /* 0xfffffffc00f09947 */ /* 0x002fea000383ffff */
[----:B------:R-:W-:Y:S05]  /*b020*/  BRA `(.L_x_489) ;  /* 0xffffff6800e07947 */ /* 0x000fea000383ffff */
.L_x_494:
[----:B------:R1:W1:Y:S02]  /*b030*/  SYNCS.PHASECHK.TRANS64.TRYWAIT P1, [R2+URZ+0x30830], R153 ;  /* 0x03083099020075a7 */ /* 0x000264000802017f */
[----:B-1----:R-:W-:Y:S05]  /*b040*/  @!P1 NANOSLEEP.SYNCS 0x989680 ;  /* 0x009896800000995d */ /* 0x002fea0003900000 */
[----:B------:R-:W1:Y:S02]  /*b050*/  @!P1 SYNCS.PHASECHK.TRANS64 P1, [R2+URZ+0x30830], R153 ;  /* 0x03083099020095a7 */ /* 0x000e64000802007f */
[----:B-1----:R-:W-:Y:S05]  /*b060*/  @!P1 BRA `(.L_x_494) ;  /* 0xfffffffc00f09947 */ /* 0x002fea000383ffff */
[----:B------:R-:W-:Y:S05]  /*b070*/  BRA `(.L_x_493) ;  /* 0xffffff7000387947 */ /* 0x000fea000383ffff */
.L_x_592:
[----:B-1----:R1:W2:Y:S02]  /*b080*/  SYNCS.PHASECHK.TRANS64.TRYWAIT P1, [R12+URZ+0x30820], R3 ;  /* 0x030820030c0075a7 */ /* 0x0022a4000802017f */
[----:B--2---:R-:W-:Y:S05]  /*b090*/  @!P1 NANOSLEEP.SYNCS 0x989680 ;  /* 0x009896800000995d */ /* 0x004fea0003900000 */
[----:B------:R-:W2:Y:S02]  /*b0a0*/  @!P1 SYNCS.PHASECHK.TRANS64 P1, [R12+URZ+0x30820], R3 ;  /* 0x030820030c0095a7 */ /* 0x000ea4000802007f */
[----:B--2---:R-:W-:Y:S05]  /*b0b0*/  @!P1 BRA `(.L_x_592) ;  /* 0xfffffffc00f09947 */ /* 0x004fea000383ffff */
[----:B------:R-:W-:Y:S05]  /*b0c0*/  BRA `(.L_x_620) ;  /* 0xffffffe400007947 */ /* 0x000fea000383ffff */
.L_x_596:
[----:B-1----:R1:W2:Y:S02]  /*b0d0*/  SYNCS.PHASECHK.TRANS64.TRYWAIT P1, [R12+URZ+0x30840], R21 ;  /* 0x030840150c0075a7 */ /* 0x0022a4000802017f */
[----:B--2---:R-:W-:Y:S05]  /*b0e0*/  @!P1 NANOSLEEP.SYNCS 0x989680 ;  /* 0x009896800000995d */ /* 0x004fea0003900000 */
[----:B------:R-:W2:Y:S02]  /*b0f0*/  @!P1 SYNCS.PHASECHK.TRANS64 P1, [R12+URZ+0x30840], R21 ;  /* 0x030840150c0095a7 */ /* 0x000ea4000802007f */
[----:B--2---:R-:W-:Y:S05]  /*b100*/  @!P1 BRA `(.L_x_596) ;  /* 0xfffffffc00f09947 */ /* 0x004fea000383ffff */
[----:B------:R-:W-:Y:S05]  /*b110*/  BRA `(.L_x_621) ;  /* 0xffffffe800647947 */ /* 0x000fea000383ffff */
.L_x_598:
[----:B--2---:R2:W3:Y:S02]  /*b120*/  SYNCS.PHASECHK.TRANS64.TRYWAIT P1, [R12+URZ+0x30828], R21 ;  /* 0x030828150c0075a7 */ /* 0x0044e4000802017f */
[----:B---3--:R-:W-:Y:S05]  /*b130*/  @!P1 NANOSLEEP.SYNCS 0x989680 ;  /* 0x009896800000995d */ /* 0x008fea0003900000 */
[----:B------:R-:W3:Y:S02]  /*b140*/  @!P1 SYNCS.PHASECHK.TRANS64 P1, [R12+URZ+0x30828], R21 ;  /* 0x030828150c0095a7 */ /* 0x000ee4000802007f */
[----:B---3--:R-:W-:Y:S05]  /*b150*/  @!P1 BRA `(.L_x_598) ;  /* 0xfffffffc00f09947 */ /* 0x008fea000383ffff */
[----:B------:R-:W-:Y:S05]  /*b160*/  BRA `(.L_x_622) ;  /* 0xffffffe800fc7947 */ /* 0x000fea000383ffff */
.L_x_600:
[----:B---3--:R3:W4:Y:S02]  /*b170*/  SYNCS.PHASECHK.TRANS64.TRYWAIT P1, [R12+URZ+0x30848], R21 ;  /* 0x030848150c0075a7 */ /* 0x008724000802017f */
[----:B----4-:R-:W-:Y:S05]  /*b180*/  @!P1 NANOSLEEP.SYNCS 0x989680 ;  /* 0x009896800000995d */ /* 0x010fea0003900000 */
[----:B------:R-:W4:Y:S02]  /*b190*/  @!P1 SYNCS.PHASECHK.TRANS64 P1, [R12+URZ+0x30848], R21 ;  /* 0x030848150c0095a7 */ /* 0x000f24000802007f */
[----:B----4-:R-:W-:Y:S05]  /*b1a0*/  @!P1 BRA `(.L_x_600) ;  /* 0xfffffffc00f09947 */ /* 0x010fea000383ffff */
[----:B------:R-:W-:Y:S05]  /*b1b0*/  BRA `(.L_x_623) ;  /* 0xffffffec00747947 */ /* 0x000fea000383ffff */
.L_x_602:
[----:B------:R-:W-:-:S07]  /*b1c0*/  SHF.L.U32 R5, R10, 0x1f, RZ ;  /* 0x0000001f0a057819 */ /* 0x000fce00000006ff */
.L_x_624:
[----:B-1----:R1:W2:Y:S02]  /*b1d0*/  SYNCS.PHASECHK.TRANS64.TRYWAIT P1, [R12+URZ+0x30820], R5 ;  /* 0x030820050c0075a7 */ /* 0x0022a4000802017f */
[----:B--2---:R-:W-:Y:S05]  /*b1e0*/  @!P1 NANOSLEEP.SYNCS 0x989680 ;  /* 0x009896800000995d */ /* 0x004fea0003900000 */
[----:B------:R-:W2:Y:S02]  /*b1f0*/  @!P1 SYNCS.PHASECHK.TRANS64 P1, [R12+URZ+0x30820], R5 ;  /* 0x030820050c0095a7 */ /* 0x000ea4000802007f */
[----:B--2---:R-:W-:Y:S05]  /*b200*/  @!P1 BRA `(.L_x_624) ;  /* 0xfffffffc00f09947 */ /* 0x004fea000383ffff */
[----:B------:R-:W-:Y:S05]  /*b210*/  BRA `(.L_x_625) ;  /* 0xffffffec00fc7947 */ /* 0x000fea000383ffff */
.L_x_605:
[----:B-1----:R1:W2:Y:S02]  /*b220*/  SYNCS.PHASECHK.TRANS64.TRYWAIT P1, [R12+URZ+0x30840], R13 ;  /* 0x0308400d0c0075a7 */ /* 0x0022a4000802017f */
[----:B--2---:R-:W-:Y:S05]  /*b230*/  @!P1 NANOSLEEP.SYNCS 0x989680 ;  /* 0x009896800000995d */ /* 0x004fea0003900000 */
[----:B------:R-:W2:Y:S02]  /*b240*/  @!P1 SYNCS.PHASECHK.TRANS64 P1, [R12+URZ+0x30840], R13 ;  /* 0x0308400d0c0095a7 */ /* 0x000ea4000802007f */
[----:B--2---:R-:W-:Y:S05]  /*b250*/  @!P1 BRA `(.L_x_605) ;  /* 0xfffffffc00f09947 */ /* 0x004fea000383ffff */
[----:B------:R-:W-:Y:S05]  /*b260*/  BRA `(.L_x_626) ;  /* 0xfffffff0008c7947 */ /* 0x000fea000383ffff */
.L_x_607:
[----:B--2---:R2:W3:Y:S02]  /*b270*/  SYNCS.PHASECHK.TRANS64.TRYWAIT P1, [R12+URZ+0x30828], R13 ;  /* 0x0308280d0c0075a7 */ /* 0x0044e4000802017f */
[----:B---3--:R-:W-:Y:S05]  /*b280*/  @!P1 NANOSLEEP.SYNCS 0x989680 ;  /* 0x009896800000995d */ /* 0x008fea0003900000 */
[----:B------:R-:W3:Y:S02]  /*b290*/  @!P1 SYNCS.PHASECHK.TRANS64 P1, [R12+URZ+0x30828], R13 ;  /* 0x0308280d0c0095a7 */ /* 0x000ee4000802007f */
[----:B---3--:R-:W-:Y:S05]  /*b2a0*/  @!P1 BRA `(.L_x_607) ;  /* 0xfffffffc00f09947 */ /* 0x008fea000383ffff */
[----:B------:R-:W-:Y:S05]  /*b2b0*/  BRA `(.L_x_627) ;  /* 0xfffffff400187947 */ /* 0x000fea000383ffff */
.L_x_609:
[----:B---3--:R3:W4:Y:S02]  /*b2c0*/  SYNCS.PHASECHK.TRANS64.TRYWAIT P0, [R4+URZ+0x30840], R3 ;  /* 0x03084003040075a7 */ /* 0x008724000800017f */
[----:B----4-:R-:W-:Y:S05]  /*b2d0*/  @!P0 NANOSLEEP.SYNCS 0x989680 ;  /* 0x009896800000895d */ /* 0x010fea0003900000 */
[----:B------:R-:W4:Y:S02]  /*b2e0*/  @!P0 SYNCS.PHASECHK.TRANS64 P0, [R4+URZ+0x30840], R3 ;  /* 0x03084003040085a7 */ /* 0x000f24000800007f */
[----:B----4-:R-:W-:Y:S05]  /*b2f0*/  @!P0 BRA `(.L_x_609) ;  /* 0xfffffffc00f08947 */ /* 0x010fea000383ffff */
[----:B------:R-:W-:Y:S05]  /*b300*/  BRA `(.L_x_628) ;  /* 0xfffffff400a47947 */ /* 0x000fea000383ffff */
.L_x_611:
[----:B------:R-:W-:Y:S01]  /*b310*/  BSSY B0, `(.L_x_629) ;  /* 0x0000006000007945 */ /* 0x000fe20003800000 */
[----:B------:R-:W-:-:S07]  /*b320*/  IMAD.MOV.U32 R15, RZ, RZ, -0x1 ;  /* 0xffffffffff0f7424 */ /* 0x000fce00078e00ff */
[----:B--2---:R-:W-:Y:S05]  /*b330*/  WARPSYNC.COLLECTIVE R15, `(.L_x_630) ;  /* 0x000000000f0c7348 */ /* 0x004fea0003c00000 */
[----:B------:R-:W-:Y:S02]  /*b340*/  ELECT P6, UR62, PT ;  /* 0x00000000003e782f */ /* 0x000fe400038c0000 */
[----:B------:R-:W-:Y:S01]  /*b350*/  MOV R14, UR62 ;  /* 0x0000003e000e7c02 */ /* 0x000fe20008000f00 */
[----:B--2---:R-:W-:Y:S10]  /*b360*/  ENDCOLLECTIVE ;  /* 0x000000000000791b */ /* 0x004ff40003800000 */
.L_x_630:
[----:B------:R-:W-:Y:S05]  /*b370*/  BSYNC B0 ;  /* 0x0000000000007941 */ /* 0x000fea0003800000 */
.L_x_629:
[----:B------:R-:W-:Y:S05]  /*b380*/  BRA `(.L_x_631) ;  /* 0xfffffff800547947 */ /* 0x000fea000383ffff */
.L_x_613:
[----:B-1----:R1:W3:Y:S02]  /*b390*/  SYNCS.PHASECHK.TRANS64.TRYWAIT P0, [R7+URZ], R4 ;  /* 0x00000004070075a7 */ /* 0x0022e4000800017f */
[----:B---3--:R-:W-:Y:S05]  /*b3a0*/  @!P0 NANOSLEEP.SYNCS 0x989680 ;  /* 0x009896800000895d */ /* 0x008fea0003900000 */
[----:B------:R-:W3:Y:S02]  /*b3b0*/  @!P0 SYNCS.PHASECHK.TRANS64 P0, [R7+URZ], R4 ;  /* 0x00000004070085a7 */ /* 0x000ee4000800007f */
[----:B---3--:R-:W-:Y:S05]  /*b3c0*/  @!P0 BRA `(.L_x_613) ;  /* 0xfffffffc00f08947 */ /* 0x008fea000383ffff */
[----:B------:R-:W-:Y:S05]  /*b3d0*/  BRA `(.L_x_632) ;  /* 0xfffffff800947947 */ /* 0x000fea000383ffff */
.L_x_614:
[----:B---3--:R3:W4:Y:S02]  /*b3e0*/  SYNCS.PHASECHK.TRANS64.TRYWAIT P0, [R11+URZ], R2 ;  /* 0x000000020b0075a7 */ /* 0x008724000800017f */
[----:B----4-:R-:W-:Y:S05]  /*b3f0*/  @!P0 NANOSLEEP.SYNCS 0x989680 ;  /* 0x009896800000895d */ /* 0x010fea0003900000 */
[----:B------:R-:W4:Y:S02]  /*b400*/  @!P0 SYNCS.PHASECHK.TRANS64 P0, [R11+URZ], R2 ;  /* 0x000000020b0085a7 */ /* 0x000f24000800007f */
[----:B----4-:R-:W-:Y:S05]  /*b410*/  @!P0 BRA `(.L_x_614) ;  /* 0xfffffffc00f08947 */ /* 0x010fea000383ffff */
[----:B------:R-:W-:Y:S05]  /*b420*/  BRA `(.L_x_633) ;  /* 0xfffffff800887947 */ /* 0x000fea000383ffff */
.L_x_616:
[----:B----4-:R4:W1:Y:S02]  /*b430*/  SYNCS.PHASECHK.TRANS64.TRYWAIT P0, [R9+URZ], R4 ;  /* 0x00000004090075a7 */ /* 0x010864000800017f */
[----:B-1----:R-:W-:Y:S05]  /*b440*/  @!P0 NANOSLEEP.SYNCS 0x989680 ;  /* 0x009896800000895d */ /* 0x002fea0003900000 */
[----:B------:R-:W1:Y:S02]  /*b450*/  @!P0 SYNCS.PHASECHK.TRANS64 P0, [R9+URZ], R4 ;  /* 0x00000004090085a7 */ /* 0x000e64000800007f */
[----:B-1----:R-:W-:Y:S05]  /*b460*/  @!P0 BRA `(.L_x_616) ;  /* 0xfffffffc00f08947 */ /* 0x002fea000383ffff */
[----:B------:R-:W-:Y:S05]  /*b470*/  BRA `(.L_x_634) ;  /* 0xfffffff8008c7947 */ /* 0x000fea000383ffff */
.L_x_635:
        /* <DEDUP_REMOVED lines=16> */
.L_x_7294:


//--------------------- .text._ZN7cutlass13device_kernelIN5flash11enable_sm90INS1_16FlashAttnBwdSm90INS1_25CollectiveMainloopBwdSm90ILi2ELi2ELi2EN4cute5tupleIJNS5_1CILi1EEES8_S8_EEENS6_IJNS7_ILi64EEENS7_ILi128EEESB_EEENS_10bfloat16_tEfNS_4arch4Sm90ELb0ELb0ELb1ELb1ELb1ELb1ELb0ELb0ELi2ELi1ELi2ELi1ELb0EEENS1_21CollectiveEpilogueBwdISC_SD_SF_Li256ELb1ELb0ELi1EEENS1_19SingleTileSchedulerILb1ELb0ELb0ELi128EEEEEEEEEvNT_6ParamsE --------------------------
	.section	.text._ZN7cutlass13device_kernelIN5flash11enable_sm90INS1_16FlashAttnBwdSm90INS1_25CollectiveMainloopBwdSm90ILi2ELi2ELi2EN4cute5tupleIJNS5_1CILi1EEES8_S8_EEENS6_IJNS7_ILi64EEENS7_ILi128EEESB_EEENS_10bfloat16_tEfNS_4arch4Sm90ELb0ELb0ELb1ELb1ELb1ELb1ELb0ELb0ELi2ELi1ELi2ELi1ELb0EEENS1_21CollectiveEpilogueBwdISC_SD_SF_Li256ELb1ELb0ELi1EEENS1_19SingleTileSchedulerILb1ELb0ELb0ELi128EEEEEEEEEvNT_6ParamsE,"ax",@progbits
	.align	128
.text._ZN7cutlass13device_kernelIN5flash11enable_sm90INS1_16FlashAttnBwdSm90INS1_25CollectiveMainloopBwdSm90ILi2ELi2ELi2EN4cute5tupleIJNS5_1CILi1EEES8_S8_EEENS6_IJNS7_ILi64EEENS7_ILi128EEESB_EEENS_10bfloat16_tEfNS_4arch4Sm90ELb0ELb0ELb1ELb1ELb1ELb1ELb0ELb0ELi2ELi1ELi2ELi1ELb0EEENS1_21CollectiveEpilogueBwdISC_SD_SF_Li256ELb1ELb0ELi1EEENS1_19SingleTileSchedulerILb1ELb0ELb0ELi128EEEEEEEEEvNT_6ParamsE:
        .type           _ZN7cutlass13device_kernelIN5flash11enable_sm90INS1_16FlashAttnBwdSm90INS1_25CollectiveMainloopBwdSm90ILi2ELi2ELi2EN4cute5tupleIJNS5_1CILi1EEES8_S8_EEENS6_IJNS7_ILi64EEENS7_ILi128EEESB_EEENS_10bfloat16_tEfNS_4arch4Sm90ELb0ELb0ELb1ELb1ELb1ELb1ELb0ELb0ELi2ELi1ELi2ELi1ELb0EEENS1_21CollectiveEpilogueBwdISC_SD_SF_Li256ELb1ELb0ELi1EEENS1_19SingleTileSchedulerILb1ELb0ELb0ELi128EEEEEEEEEvNT_6ParamsE,@function
        .size           _ZN7cutlass13device_kernelIN5flash11enable_sm90INS1_16FlashAttnBwdSm90INS1_25CollectiveMainloopBwdSm90ILi2ELi2ELi2EN4cute5tupleIJNS5_1CILi1EEES8_S8_EEENS6_IJNS7_ILi64EEENS7_ILi128EEESB_EEENS_10bfloat16_tEfNS_4arch4Sm90ELb0ELb0ELb1ELb1ELb1ELb1ELb0ELb0ELi2ELi1ELi2ELi1ELb0EEENS1_21CollectiveEpilogueBwdISC_SD_SF_Li256ELb1ELb0ELi1EEENS1_19SingleTileSchedulerILb1ELb0ELb0ELi128EEEEEEEEEvNT_6ParamsE,(.L_x_7295 - _ZN7cutlass13device_kernelIN5flash11enable_sm90INS1_16FlashAttnBwdSm90INS1_25CollectiveMainloopBwdSm90ILi2ELi2ELi2EN4cute5tupleIJNS5_1CILi1EEES8_S8_EEENS6_IJNS7_ILi64EEENS7_ILi128EEESB_EEENS_10bfloat16_tEfNS_4arch4Sm90ELb0ELb0ELb1ELb1ELb1ELb1ELb0ELb0ELi2ELi1ELi2ELi1ELb0EEENS1_21CollectiveEpilogueBwdISC_SD_SF_Li256ELb1ELb0ELi1EEENS1_19SingleTileSchedulerILb1ELb0ELb0ELi128EEEEEEEEEvNT_6ParamsE)
        .other          _ZN7cutlass13device_kernelIN5flash11enable_sm90INS1_16FlashAttnBwdSm90INS1_25CollectiveMainloopBwdSm90ILi2ELi2ELi2EN4cute5tupleIJNS5_1CILi1EEES8_S8_EEENS6_IJNS7_ILi64EEENS7_ILi128EEESB_EEENS_10bfloat16_tEfNS_4arch4Sm90ELb0ELb0ELb1ELb1ELb1ELb1ELb0ELb0ELi2ELi1ELi2ELi1ELb0EEENS1_21CollectiveEpilogueBwdISC_SD_SF_Li256ELb1ELb0ELi1EEENS1_19SingleTileSchedulerILb1ELb0ELb0ELi128EEEEEEEEEvNT_6ParamsE,@"STO_CUDA_ENTRY STV_DEFAULT"
_ZN7cutlass13device_kernelIN5flash11enable_sm90INS1_16FlashAttnBwdSm90INS1_25CollectiveMainloopBwdSm90ILi2ELi2ELi2EN4cute5tupleIJNS5_1CILi1EEES8_S8_EEENS6_IJNS7_ILi64EEENS7_ILi128EEESB_EEENS_10bfloat16_tEfNS_4arch4Sm90ELb0ELb0ELb1ELb1ELb1ELb1ELb0ELb0ELi2ELi1ELi2ELi1ELb0EEENS1_21CollectiveEpilogueBwdISC_SD_SF_Li256ELb1ELb0ELi1EEENS1_19SingleTileSchedulerILb1ELb0ELb0ELi128EEEEEEEEEvNT_6ParamsE:
        /* <DEDUP_REMOVED lines=23> */
.L_x_637:
[----:B------:R-:W-:Y:S05]  /*0170*/  BSYNC B0 ;  /* 0x0000000000007941 */ /* 0x000fea0003800000 */
.L_x_636:
        /* <DEDUP_REMOVED lines=34> */
.L_x_638:
        /* <DEDUP_REMOVED lines=22> */
.L_x_639:
        /* <DEDUP_REMOVED lines=9> */
.L_x_642:
        /* <DEDUP_REMOVED lines=20> */
.L_x_643:
        /* <DEDUP_REMOVED lines=10> */
.L_x_645:
[----:B------:R-:W2:Y:S02]  /*0770*/  LDC R0, c[0x0][0x8bc] ;  /* 0x00022f00ff007b82 */ /* 0x000ea40000000800 */
.L_x_644:
        /* <DEDUP_REMOVED lines=16> */
.L_x_647:
        /* <DEDUP_REMOVED lines=10> */
.L_x_648:
        /* <DEDUP_REMOVED lines=8> */
.L_x_649:
        /* <DEDUP_REMOVED lines=9> */
.L_x_650:
        /* <DEDUP_REMOVED lines=90> */
.L_x_653:
        /* <DEDUP_REMOVED lines=15> */
.L_x_652:
        /* <DEDUP_REMOVED lines=22> */
.L_x_655:
        /* <DEDUP_REMOVED lines=15> */
.L_x_654:
        /* <DEDUP_REMOVED lines=8> */
.L_x_807:
        /* <DEDUP_REMOVED lines=45> */
.L_x_657:
        /* <DEDUP_REMOVED lines=74> */
.L_x_669:
[----:B------:R-:W-:-:S13]  /*1b00*/  ISETP.NE.AND P0, PT, R7, 0x3, PT ;  /* 0x000000030700780c */ /* 0x000fda0003f05270 */
[----:B---3--:R-:W-:Y:S05]  /*1b10*/  @!P0 BRA `(.L_x_659) ;  /* 0x0000000000048947 */ /* 0x008fea0003800000 */
[----:B------:R-:W-:Y:S01]  /*1b20*/  BPT.TRAP 0x1 ;  /* 0x000000040000795c */ /* 0x000fe20000300000 */
.L_x_659:
[----:B------:R-:W-:Y:S01]  /*1b30*/  IMAD R2, R4, 0x8, R16 ;  /* 0x0000000804027824 */ /* 0x000fe200078e0210 */
[----:B------:R-:W-:-:S04]  /*1b40*/  SHF.L.U32 R153, R5, 0x1f, RZ ;  /* 0x0000001f05997819 */ /* 0x000fc800000006ff */
[----:B------:R3:W4:Y:S01]  /*1b50*/  SYNCS.PHASECHK.TRANS64.TRYWAIT P1, [R2+URZ+0x30810], R153 ;  /* 0x03081099020075a7 */ /* 0x000722000802017f */
[----:B------:R-:W-:Y:S05]  /*1b60*/  @!P0 BRA `(.L_x_660) ;  /* 0x0000000000048947 */ /* 0x000fea0003800000 */
[----:B------:R-:W-:Y:S01]  /*1b70*/  BPT.TRAP 0x1 ;  /* 0x000000040000795c */ /* 0x000fe20000300000 */
.L_x_660:
[----:B----4-:R-:W-:Y:S05]  /*1b80*/  @P1 BRA `(.L_x_661) ;  /* 0x0000000000081947 */ /* 0x010fea0003800000 */
[----:B------:R-:W4:Y:S02]  /*1b90*/  SYNCS.PHASECHK.TRANS64.TRYWAIT P1, [R2+URZ+0x30810], R153 ;  /* 0x03081099020075a7 */ /* 0x000f24000802017f */
[----:B----4-:R-:W-:Y:S05]  /*1ba0*/  @!P1 BRA `(.L_x_662) ;  /* 0x0000009c000c9947 */ /* 0x010fea0003800000 */
.L_x_661:
        /* <DEDUP_REMOVED lines=81> */
.L_x_663:
[----:B------:R1:W1:Y:S01]  /*20c0*/  SYNCS.PHASECHK.TRANS64.TRYWAIT P1, [R2+URZ+0x30830], R153 ;  /* 0x03083099020075a7 */ /* 0x000262000802017f */
[----:B------:R-:W-:Y:S05]  /*20d0*/  @!P0 BRA `(.L_x_664) ;  /* 0x0000000000048947 */ /* 0x000fea0003800000 */
[----:B------:R-:W-:Y:S01]  /*20e0*/  BPT.TRAP 0x1 ;  /* 0x000000040000795c */ /* 0x000fe20000300000 */
.L_x_664:
[----:B------:R-:W-:-:S05]  /*20f0*/  VIADD R17, R16, 0x20000 ;  /* 0x0002000010117836 */ /* 0x000fca0000000000 */
[----:B------:R-:W-:-:S04]  /*2100*/  SHF.R.U32.HI R17, RZ, 0x4, R17 ;  /* 0x00000004ff117819 */ /* 0x000fc80000011611 */
[----:B------:R-:W-:-:S04]  /*2110*/  LOP3.LUT R17, R17, 0x3fff, RZ, 0xc0, !PT ;  /* 0x00003fff11117812 */ /* 0x000fc800078ec0ff */
[----:B------:R-:W-:Y:S01]  /*2120*/  LOP3.LUT R155, R17, 0x10000, RZ, 0xfc, !PT ;  /* 0x00010000119b7812 */ /* 0x000fe200078efcff */
[----:B-1----:R-:W-:Y:S06]  /*2130*/  @P1 BRA `(.L_x_665) ;  /* 0x0000000000081947 */ /* 0x002fec0003800000 */
[----:B------:R-:W1:Y:S02]  /*2140*/  SYNCS.PHASECHK.TRANS64.TRYWAIT P1, [R2+URZ+0x30830], R153 ;  /* 0x03083099020075a7 */ /* 0x000e64000802017f */
[----:B-1----:R-:W-:Y:S05]  /*2150*/  @!P1 BRA `(.L_x_666) ;  /* 0x0000009400b49947 */ /* 0x002fea0003800000 */
.L_x_665:
        /* <DEDUP_REMOVED lines=495> */
.L_x_667:
        /* <DEDUP_REMOVED lines=49> */
.L_x_668:
        /* <DEDUP_REMOVED lines=77> */
.L_x_651:
        /* <DEDUP_REMOVED lines=21> */
[----:B------:R-:W-:Y:S01]  /*4980*/  F2FP.BF16.F32.PACK_AB R113, R115, R114 ;  /* 0x000000727371723e */ /* 0x000fe200000010ff */
[----:B--2---:R-:W-:Y:S01]  /*4990*/  VIADD R16, R16, 0xffffff80 ;  /* 0xffffff8010107836 */ /* 0x004fe20000000000 */
[----:B------:R-:W-:Y:S02]  /*49a0*/  F2FP.BF16.F32.PACK_AB R120, R121, R120 ;  /* 0x000000787978723e */ /* 0x000fe400000010ff */
        /* <DEDUP_REMOVED lines=78> */
[----:B------:R-:W-:Y:S01]  /*4e90*/  F2FP.BF16.F32.PACK_AB R64, R65, R64 ;  /* 0x000000404140723e */ /* 0x000fe200000010ff */
[----:B------:R4:W-:Y:S01]  /*4ea0*/  STSM.16.M88.4 [R22+-0x8000], R48 ;  /* 0xff80003016007844 */ /* 0x0009e20000000200 */
[----:B------:R-:W-:-:S02]  /*4eb0*/  F2FP.BF16.F32.PACK_AB R58, R61, R60 ;  /* 0x0000003c3d3a723e */ /* 0x000fc400000010ff */
[----:B------:R-:W-:Y:S01]  /*4ec0*/  F2FP.BF16.F32.PACK_AB R59, R63, R62 ;  /* 0x0000003e3f3b723e */ /* 0x000fe200000010ff */
[----:B-1----:R-:W1:Y:S01]  /*4ed0*/  LDC.64 R4, c[0x0][0x878] ;  /* 0x00021e00ff047b82 */ /* 0x002e620000000a00 */
[----:B------:R-:W-:Y:S02]  /*4ee0*/  F2FP.BF16.F32.PACK_AB R65, R67, R66 ;  /* 0x000000424341723e */ /* 0x000fe400000010ff */
[----:B------:R-:W-:Y:S01]  /*4ef0*/  F2FP.BF16.F32.PACK_AB R72, R73, R72 ;  /* 0x000000484948723e */ /* 0x000fe200000010ff */
[----:B------:R4:W-:Y:S01]  /*4f00*/  STSM.16.M88.4 [R17+0x4000], R56 ;  /* 0x0040003811007844 */ /* 0x0009e20000000200 */
[----:B------:R-:W-:Y:S02]  /*4f10*/  F2FP.BF16.F32.PACK_AB R66, R69, R68 ;  /* 0x000000444542723e */ /* 0x000fe400000010ff */
[----:B------:R-:W-:Y:S02]  /*4f20*/  F2FP.BF16.F32.PACK_AB R67, R71, R70 ;  /* 0x000000464743723e */ /* 0x000fe400000010ff */
[----:B------:R-:W-:-:S02]  /*4f30*/  F2FP.BF16.F32.PACK_AB R73, R75, R74 ;  /* 0x0000004a4b49723e */ /* 0x000fc400000010ff */
[----:B------:R-:W-:Y:S01]  /*4f40*/  F2FP.BF16.F32.PACK_AB R80, R81, R80 ;  /* 0x000000505150723e */ /* 0x000fe200000010ff */
[----:B------:R4:W-:Y:S01]  /*4f50*/  STSM.16.M88.4 [R20+-0x4000], R64 ;  /* 0xffc0004014007844 */ /* 0x0009e20000000200 */
[----:B------:R-:W-:Y:S02]  /*4f60*/  F2FP.BF16.F32.PACK_AB R74, R77, R76 ;  /* 0x0000004c4d4a723e */ /* 0x000fe400000010ff */
[----:B------:R-:W-:Y:S02]  /*4f70*/  F2FP.BF16.F32.PACK_AB R75, R79, R78 ;  /* 0x0000004e4f4b723e */ /* 0x000fe400000010ff */
[----:B------:R-:W-:Y:S02]  /*4f80*/  F2FP.BF16.F32.PACK_AB R81, R83, R82 ;  /* 0x000000525351723e */ /* 0x000fe400000010ff */
[----:B------:R-:W-:Y:S01]  /*4f90*/  F2FP.BF16.F32.PACK_AB R82, R85, R84 ;  /* 0x000000545552723e */ /* 0x000fe200000010ff */
[----:B------:R4:W-:Y:S01]  /*4fa0*/  STSM.16.M88.4 [R21+-0x4000], R72 ;  /* 0xffc0004815007844 */ /* 0x0009e20000000200 */
[----:B------:R-:W-:-:S02]  /*4fb0*/  F2FP.BF16.F32.PACK_AB R83, R87, R86 ;  /* 0x000000565753723e */ /* 0x000fc400000010ff */
        /* <DEDUP_REMOVED lines=32> */
.L_x_671:
        /* <DEDUP_REMOVED lines=58> */
.L_x_673:
[----:B------:R-:W-:Y:S05]  /*5560*/  BSYNC B0 ;  /* 0x0000000000007941 */ /* 0x000fea0003800000 */
.L_x_672:
        /* <DEDUP_REMOVED lines=15> */
.L_x_675:
[----:B------:R-:W-:Y:S05]  /*5660*/  BSYNC B0 ;  /* 0x0000000000007941 */ /* 0x000fea0003800000 */
.L_x_674:
        /* <DEDUP_REMOVED lines=18> */
.L_x_677:
[----:B------:R-:W-:Y:S05]  /*5790*/  BSYNC B0 ;  /* 0x0000000000007941 */ /* 0x000fea0003800000 */
.L_x_676:
        /* <DEDUP_REMOVED lines=17> */
.L_x_679:
[----:B------:R-:W-:Y:S05]  /*58b0*/  BSYNC B0 ;  /* 0x0000000000007941 */ /* 0x000fea0003800000 */
.L_x_678:
        /* <DEDUP_REMOVED lines=18> */
.L_x_681:
[----:B------:R-:W-:Y:S05]  /*59e0*/  BSYNC B0 ;  /* 0x0000000000007941 */ /* 0x000fea0003800000 */
.L_x_680:
        /* <DEDUP_REMOVED lines=18> */
.L_x_683:
[----:B------:R-:W-:Y:S05]  /*5b10*/  BSYNC B0 ;  /* 0x0000000000007941 */ /* 0x000fea0003800000 */
.L_x_682:
        /* <DEDUP_REMOVED lines=19> */
.L_x_685:
[----:B------:R-:W-:Y:S05]  /*5c50*/  BSYNC B0 ;  /* 0x0000000000007941 */ /* 0x000fea0003800000 */
.L_x_684:
        /* <DEDUP_REMOVED lines=21> */
.L_x_687:
[----:B------:R-:W-:Y:S05]  /*5db0*/  BSYNC B0 ;  /* 0x0000000000007941 */ /* 0x000fea0003800000 */
.L_x_686:
        /* <DEDUP_REMOVED lines=33> */
.L_x_689:
[----:B------:R-:W-:Y:S05]  /*5fd0*/  BSYNC B0 ;  /* 0x0000000000007941 */ /* 0x000fea0003800000 */
.L_x_688:
[----:B---34-:R3:W4:Y:S01]  /*5fe0*/  LDS.128 R28, [R46+0x800] ;  /* 0x000800002e1c7984 */ /* 0x0187220000000c00 */
        /* <DEDUP_REMOVED lines=16> */
.L_x_691:
[----:B------:R-:W-:Y:S05]  /*60f0*/  BSYNC B0 ;  /* 0x0000000000007941 */ /* 0x000fea0003800000 */
.L_x_690:
        /* <DEDUP_REMOVED lines=15> */
.L_x_693:
[----:B------:R-:W-:Y:S05]  /*61f0*/  BSYNC B0 ;  /* 0x0000000000007941 */ /* 0x000fea0003800000 */
.L_x_692:
        /* <DEDUP_REMOVED lines=15> */
.L_x_695:
[----:B------:R-:W-:Y:S05]  /*62f0*/  BSYNC B0 ;  /* 0x0000000000007941 */ /* 0x000fea0003800000 */
.L_x_694:
        /* <DEDUP_REMOVED lines=15> */
.L_x_697:
[----:B------:R-:W-:Y:S05]  /*63f0*/  BSYNC B0 ;  /* 0x0000000000007941 */ /* 0x000fea0003800000 */
.L_x_696:
        /* <DEDUP_REMOVED lines=15> */
.L_x_699:
[----:B------:R-:W-:Y:S05]  /*64f0*/  BSYNC B0 ;  /* 0x0000000000007941 */ /* 0x000fea0003800000 */
.L_x_698:
        /* <DEDUP_REMOVED lines=15> */
.L_x_701:
[----:B------:R-:W-:Y:S05]  /*65f0*/  BSYNC B0 ;  /* 0x0000000000007941 */ /* 0x000fea0003800000 */
.L_x_700:
        /* <DEDUP_REMOVED lines=15> */
.L_x_670:
        /* <DEDUP_REMOVED lines=30> */
.L_x_702:
        /* <DEDUP_REMOVED lines=48> */
.L_x_704:
[----:B------:R-:W-:Y:S05]  /*6bd0*/  BSYNC B0 ;  /* 0x0000000000007941 */ /* 0x000fea0003800000 */
.L_x_703:
        /* <DEDUP_REMOVED lines=16> */
.L_x_706:
[----:B------:R-:W-:Y:S05]  /*6ce0*/  BSYNC B0 ;  /* 0x0000000000007941 */ /* 0x000fea0003800000 */
.L_x_705:
        /* <DEDUP_REMOVED lines=16> */
.L_x_708:
[----:B------:R-:W-:Y:S05]  /*6df0*/  BSYNC B0 ;  /* 0x0000000000007941 */ /* 0x000fea0003800000 */
.L_x_707:
        /* <DEDUP_REMOVED lines=17> */
.L_x_710:
[----:B------:R-:W-:Y:S05]  /*6f10*/  BSYNC B0 ;  /* 0x0000000000007941 */ /* 0x000fea0003800000 */
.L_x_709:
        /* <DEDUP_REMOVED lines=16> */
.L_x_712:
[----:B------:R-:W-:Y:S05]  /*7020*/  BSYNC B0 ;  /* 0x0000000000007941 */ /* 0x000fea0003800000 */
.L_x_711:
        /* <DEDUP_REMOVED lines=18> */
.L_x_714:
[----:B------:R-:W-:Y:S05]  /*7150*/  BSYNC B0 ;  /* 0x0000000000007941 */ /* 0x000fea0003800000 */
.L_x_713:
        /* <DEDUP_REMOVED lines=20> */
.L_x_716:
[----:B------:R-:W-:Y:S05]  /*72a0*/  BSYNC B0 ;  /* 0x0000000000007941 */ /* 0x000fea0003800000 */
.L_x_715:
        /* <DEDUP_REMOVED lines=17> */
.L_x_718:
[----:B------:R-:W-:Y:S05]  /*73c0*/  BSYNC B0 ;  /* 0x0000000000007941 */ /* 0x000fea0003800000 */
.L_x_717:
        /* <DEDUP_REMOVED lines=32> */
.L_x_720:
[----:B------:R-:W-:Y:S05]  /*75d0*/  BSYNC B0 ;  /* 0x0000000000007941 */ /* 0x000fea0003800000 */
.L_x_719:
        /* <DEDUP_REMOVED lines=16> */
.L_x_722:
[----:B------:R-:W-:Y:S05]  /*76e0*/  BSYNC B0 ;  /* 0x0000000000007941 */ /* 0x000fea0003800000 */
.L_x_721:
        /* <DEDUP_REMOVED lines=15> */
.L_x_724:
[----:B------:R-:W-:Y:S05]  /*77e0*/  BSYNC B0 ;  /* 0x0000000000007941 */ /* 0x000fea0003800000 */
.L_x_723:
        /* <DEDUP_REMOVED lines=15> */
.L_x_726:
[----:B------:R-:W-:Y:S05]  /*78e0*/  BSYNC B0 ;  /* 0x0000000000007941 */ /* 0x000fea0003800000 */
.L_x_725:
        /* <DEDUP_REMOVED lines=15> */
.L_x_728:
[----:B------:R-:W-:Y:S05]  /*79e0*/  BSYNC B0 ;  /* 0x0000000000007941 */ /* 0x000fea0003800000 */
.L_x_727:
        /* <DEDUP_REMOVED lines=15> */
.L_x_730:
[----:B------:R-:W-:Y:S05]  /*7ae0*/  BSYNC B0 ;  /* 0x0000000000007941 */ /* 0x000fea0003800000 */
.L_x_729:
        /* <DEDUP_REMOVED lines=15> */
.L_x_732:
[----:B------:R-:W-:Y:S05]  /*7be0*/  BSYNC B0 ;  /* 0x0000000000007941 */ /* 0x000fea0003800000 */
.L_x_731:
        /* <DEDUP_REMOVED lines=15> */
.L_x_641:
        /* <DEDUP_REMOVED lines=9> */
[----:B------:R-:W1:Y:S01]  /*7d70*/  S2UR UR24, SR_CTAID.X ;  /* 0x00000000001879c3 */ /* 0x000e620000002500 */
[----:B------:R-:W-:-:S04]  /*7d80*/  ISETP.NE.U32.AND P0, PT, RZ, UR4, PT ;  /* 0x00000004ff007c0c */ /* 0x000fc8000bf05070 */
[----:B------:R-:W-:-:S03]  /*7d90*/  ISETP.NE.AND.EX P0, PT, RZ, UR5, PT, P0 ;  /* 0x00000005ff007c0c */ /* 0x000fc6000bf05300 */
[----:B------:R-:W2:Y:S10]  /*7da0*/  S2UR UR12, SR_CTAID.Z ;  /* 0x00000000000c79c3 */ /* 0x000eb40000002700 */
[----:B------:R-:W-:Y:S05]  /*7db0*/  @!P0 BRA `(.L_x_734) ;  /* 0x00000000001c8947 */ /* 0x000fea0003800000 */
[----:B------:R-:W-:Y:S02]  /*7dc0*/  ULDC.64 UR4, c[0x0][0x8d8] ;  /* 0x0002360000047ab9 */ /* 0x000fe40000000a00 */
[----:B--2---:R-:W-:-:S06]  /*7dd0*/  UIMAD.WIDE UR4, UR12, 0x4, UR4 ;  /* 0x000000040c0478a5 */ /* 0x004fcc000f8e0204 */
[----:B------:R-:W-:Y:S02]  /*7de0*/  IMAD.U32 R2, RZ, RZ, UR4 ;  /* 0x00000004ff027e24 */ /* 0x000fe4000f8e00ff */
[----:B------:R-:W-:-:S05]  /*7df0*/  IMAD.U32 R3, RZ, RZ, UR5 ;  /* 0x00000005ff037e24 */ /* 0x000fca000f8e00ff */
[----:B------:R-:W2:Y:S02]  /*7e00*/  LDG.E R2, desc[UR38][R2.64] ;  /* 0x0000002602027981 */ /* 0x000ea4000c1e1900 */
[----:B--2---:R-:W-:Y:S01]  /*7e10*/  R2UR UR4, R2 ;  /* 0x00000000020472ca */ /* 0x004fe200000e0000 */
[----:B------:R-:W-:-:S14]  /*7e20*/  BRA `(.L_x_735) ;  /* 0x0000000000387947 */ /* 0x000fdc0003800000 */
.L_x_734:
[----:B------:R-:W-:Y:S02]  /*7e30*/  ULDC.64 UR4, c[0x0][0x8d0] ;  /* 0x0002340000047ab9 */ /* 0x000fe40000000a00 */
[----:B------:R-:W-:-:S04]  /*7e40*/  ISETP.NE.U32.AND P0, PT, RZ, UR4, PT ;  /* 0x00000004ff007c0c */ /* 0x000fc8000bf05070 */
[----:B------:R-:W-:-:S13]  /*7e50*/  ISETP.NE.AND.EX P0, PT, RZ, UR5, PT, P0 ;  /* 0x00000005ff007c0c */ /* 0x000fda000bf05300 */
[----:B------:R-:W-:Y:S05]  /*7e60*/  @!P0 BRA `(.L_x_736) ;  /* 0x0000000000248947 */ /* 0x000fea0003800000 */
[----:B------:R-:W-:Y:S02]  /*7e70*/  ULDC.64 UR4, c[0x0][0x8d0] ;  /* 0x0002340000047ab9 */ /* 0x000fe40000000a00 */
[----:B--2---:R-:W-:-:S06]  /*7e80*/  UIMAD.WIDE UR4, UR12, 0x4, UR4 ;  /* 0x000000040c0478a5 */ /* 0x004fcc000f8e0204 */
[----:B------:R-:W-:Y:S02]  /*7e90*/  IMAD.U32 R2, RZ, RZ, UR4 ;  /* 0x00000004ff027e24 */ /* 0x000fe4000f8e00ff */
[----:B------:R-:W-:-:S05]  /*7ea0*/  IMAD.U32 R3, RZ, RZ, UR5 ;  /* 0x00000005ff037e24 */ /* 0x000fca000f8e00ff */
[----:B------:R-:W2:Y:S04]  /*7eb0*/  LDG.E R0, desc[UR38][R2.64] ;  /* 0x0000002602007981 */ /* 0x000ea8000c1e1900 */
[----:B------:R-:W2:Y:S02]  /*7ec0*/  LDG.E R5, desc[UR38][R2.64+0x4] ;  /* 0x0000042602057981 */ /* 0x000ea4000c1e1900 */
[----:B--2---:R-:W-:-:S05]  /*7ed0*/  IMAD.IADD R0, R5, 0x1, -R0 ;  /* 0x0000000105007824 */ /* 0x004fca00078e0a00 */
[----:B------:R-:W-:Y:S01]  /*7ee0*/  R2UR UR4, R0 ;  /* 0x00000000000472ca */ /* 0x000fe200000e0000 */
[----:B------:R-:W-:-:S14]  /*7ef0*/  BRA `(.L_x_735) ;  /* 0x0000000000047947 */ /* 0x000fdc0003800000 */
.L_x_736:
[----:B------:R-:W-:-:S05]  /*7f00*/  ULDC UR4, c[0x0][0x8bc] ;  /* 0x00022f0000047ab9 */ /* 0x000fca0000000800 */
.L_x_735:
[----:B-1----:R-:W-:-:S04]  /*7f10*/  USHF.L.U32 UR5, UR24, 0x7, URZ ;  /* 0x0000000718057899 */ /* 0x002fc8000800063f */
[----:B------:R-:W-:-:S04]  /*7f20*/  UISETP.GE.AND UP0, UPT, UR5, UR4, UPT ;  /* 0x000000040500728c */ /* 0x000fc8000bf06270 */
[----:B--2---:R-:W-:-:S06]  /*7f30*/  USEL UR12, UR12, 0xffffffff, !UP0 ;  /* 0xffffffff0c0c7887 */ /* 0x004fcc000c000000 */
        /* <DEDUP_REMOVED lines=23> */
[----:B------:R-:W3:-:S12]  /*80b0*/  S2UR UR11, SR_CTAID.Y ;  /* 0x00000000000b79c3 */ /* 0x000ed80000002600 */
[----:B--2---:R-:W-:-:S13]  /*80c0*/  @P2 R2UR UR4, R6 ;  /* 0x00000000060422ca */ /* 0x004fda00000e0000 */
[----:B------:R-:W-:-:S04]  /*80d0*/  @UP0 ULEA UR4, UR12, UR4, 0x6 ;  /* 0x000000040c040291 */ /* 0x000fc8000f8e303f */
[----:B------:R-:W-:-:S04]  /*80e0*/  @UP0 USHF.R.S32.HI UR5, URZ, 0x1f, UR4 ;  /* 0x0000001f3f050899 */ /* 0x000fc80008011404 */
[----:B------:R-:W-:-:S04]  /*80f0*/  @UP0 ULEA.HI UR5, UR5, UR4, URZ, 0x6 ;  /* 0x0000000405050291 */ /* 0x000fc8000f8f303f */
[----:B------:R-:W-:Y:S01]  /*8100*/  @UP0 USHF.L.U32 UR5, UR5, 0x7, URZ ;  /* 0x0000000705050899 */ /* 0x000fe2000800063f */
[----:B-1-3--:R-:W-:Y:S11]  /*8110*/  @P1 BRA `(.L_x_737) ;  /* 0x0000000000101947 */ /* 0x00aff60003800000 */
[----:B------:R-:W-:Y:S05]  /*8120*/  @!P0 BRA `(.L_x_737) ;  /* 0x00000000000c8947 */ /* 0x000fea0003800000 */
[----:B------:R-:W2:Y:S04]  /*8130*/  LDG.E R5, desc[UR38][R2.64] ;  /* 0x0000002602057981 */ /* 0x000ea8000c1e1900 */
[----:B-----5:R-:W2:Y:S02]  /*8140*/  LDG.E R0, desc[UR38][R2.64+0x4] ;  /* 0x0000042602007981 */ /* 0x020ea4000c1e1900 */
[----:B--2---:R-:W-:-:S07]  /*8150*/  IMAD.IADD R0, R0, 0x1, -R5 ;  /* 0x0000000100007824 */ /* 0x004fce00078e0a05 */
.L_x_737:
[----:B-----5:R-:W-:Y:S01]  /*8160*/  ISETP.GE.AND P0, PT, R0, 0x1, PT ;  /* 0x000000010000780c */ /* 0x020fe20003f06270 */
[----:B------:R-:W-:Y:S01]  /*8170*/  @UP0 ULOP3.LUT UR5, UR5, 0xffffe000, URZ, 0xc0, !UPT ;  /* 0xffffe00005050892 */ /* 0x000fe2000f8ec03f */
[----:B------:R-:W-:Y:S01]  /*8180*/  UMOV UR6, URZ ;  /* 0x0000003f00067c82 */ /* 0x000fe20008000000 */
[----:B------:R-:W-:Y:S02]  /*8190*/  UMOV UR7, URZ ;  /* 0x0000003f00077c82 */ /* 0x000fe40008000000 */
[----:B------:R-:W-:Y:S02]  /*81a0*/  @UP0 USHF.R.S32.HI UR4, URZ, 0x1f, UR5 ;  /* 0x0000001f3f040899 */ /* 0x000fe40008011405 */
[----:B------:R-:W-:Y:S01]  /*81b0*/  USHF.R.S32.HI UR19, URZ, 0x1f, UR11 ;  /* 0x0000001f3f137899 */ /* 0x000fe2000801140b */
[----:B------:R-:W-:-:S04]  /*81c0*/  @UP0 UMOV UR6, UR5 ;  /* 0x0000000500060c82 */ /* 0x000fc80008000000 */
[----:B------:R-:W-:Y:S01]  /*81d0*/  @UP0 UMOV UR7, UR4 ;  /* 0x0000000400070c82 */ /* 0x000fe20008000000 */
[----:B------:R-:W-:Y:S06]  /*81e0*/  @!P0 BRA `(.L_x_646) ;  /* 0x0000003400448947 */ /* 0x000fec0003800000 */
[----:B------:R-:W1:Y:S01]  /*81f0*/  S2R R4, SR_TID.X ;  /* 0x0000000000047919 */ /* 0x000e620000002100 */
        /* <DEDUP_REMOVED lines=8> */
[----:B------:R-:W-:Y:S01]  /*8280*/  USEL UR18, UR12, URZ, !UP0 ;  /* 0x0000003f0c127287 */ /* 0x000fe2000c000000 */
[----:B------:R-:W-:Y:S01]  /*8290*/  LEA.HI R3, R3, R2, RZ, 0x6 ;  /* 0x0000000203037211 */ /* 0x000fe200078f30ff */
[----:B------:R-:W-:Y:S01]  /*82a0*/  USEL UR4, UR4, URZ, !UP0 ;  /* 0x0000003f04047287 */ /* 0x000fe2000c000000 */
[----:B------:R-:W-:Y:S01]  /*82b0*/  ULDC UR10, c[0x0][0x288] ;  /* 0x0000a200000a7ab9 */ /* 0x000fe20000000800 */
[----:B------:R-:W-:Y:S01]  /*82c0*/  UIADD3 UR8, UP0, UR6, UR14, URZ ;  /* 0x0000000e06087290 */ /* 0x000fe2000ff1e03f */
[----:B------:R-:W-:Y:S01]  /*82d0*/  SHF.R.S32.HI R3, RZ, 0x6, R3 ;  /* 0x00000006ff037819 */ /* 0x000fe20000011403 */
[----:B------:R-:W-:Y:S01]  /*82e0*/  UIADD3 UR5, UR15, UR5, URZ ;  /* 0x000000050f057290 */ /* 0x000fe2000fffe03f */
[----:B------:R-:W-:Y:S01]  /*82f0*/  ULDC UR9, c[0x0][0x760] ;  /* 0x0001d80000097ab9 */ /* 0x000fe20000000800 */
[----:B------:R-:W-:Y:S01]  /*8300*/  ULDC.64 UR16, c[0x0][0x2e0] ;  /* 0x0000b80000107ab9 */ /* 0x000fe20000000a00 */
[----:B------:R-:W-:Y:S01]  /*8310*/  UIMAD UR12, UR12, UR10, URZ ;  /* 0x0000000a0c0c72a4 */ /* 0x000fe2000f8e023f */
[----:B------:R-:W-:Y:S01]  /*8320*/  VIMNMX R3, R3, 0x1, !PT ;  /* 0x0000000103037848 */ /* 0x000fe20007fe0100 */
[----:B------:R-:W-:-:S02]  /*8330*/  UIMAD UR10, UR10, UR9, URZ ;  /* 0x000000090a0a72a4 */ /* 0x000fc4000f8e023f */
[----:B------:R-:W-:Y:S01]  /*8340*/  UIADD3.X UR9, UR7, UR5, URZ, UP0, !UPT ;  /* 0x0000000507097290 */ /* 0x000fe200087fe43f */
[----:B------:R-:W-:Y:S01]  /*8350*/  LOP3.LUT R6, R3, 0x1, RZ, 0xc0, !PT ;  /* 0x0000000103067812 */ /* 0x000fe200078ec0ff */
[----:B------:R-:W-:Y:S02]  /*8360*/  UIMAD UR4, UR4, UR16, URZ ;  /* 0x00000010040472a4 */ /* 0x000fe4000f8e023f */
[----:B------:R-:W-:Y:S02]  /*8370*/  UIADD3 UR11, UP0, UR12, UR11, URZ ;  /* 0x0000000b0c0b7290 */ /* 0x000fe4000ff1e03f */
[----:B------:R-:W-:Y:S01]  /*8380*/  UIMAD UR13, UR18, UR17, UR4 ;  /* 0x00000011120d72a4 */ /* 0x000fe2000f8e0204 */
[----:B-1----:R-:W-:Y:S01]  /*8390*/  LOP3.LUT R0, R4, 0x1f, RZ, 0xc0, !PT ;  /* 0x0000001f04007812 */ /* 0x002fe200078ec0ff */
[----:B------:R-:W-:Y:S01]  /*83a0*/  UIMAD.WIDE.U32 UR8, UR18, UR16, UR8 ;  /* 0x00000010120872a5 */ /* 0x000fe2000f8e0008 */
[----:B------:R-:W-:Y:S01]  /*83b0*/  ELECT P0, URZ, PT ;  /* 0x00000000003f782f */ /* 0x000fe20003800000 */
[----:B------:R-:W-:-:S02]  /*83c0*/  ULEA.HI.X.SX32 UR12, UR12, UR19, 0x1, UP0 ;  /* 0x000000130c0c7291 */ /* 0x000fc400080f0e3f */
[----:B------:R-:W-:Y:S01]  /*83d0*/  UIADD3 UR25, UR9, UR13, URZ ;  /* 0x0000000d09197290 */ /* 0x000fe2000fffe03f */
[----:B------:R-:W-:Y:S01]  /*83e0*/  UMOV UR4, URZ ;  /* 0x0000003f00047c82 */ /* 0x000fe20008000000 */
[----:B------:R-:W-:Y:S10]  /*83f0*/  @!P1 BRA `(.L_x_738) ;  /* 0x0000000800bc9947 */ /* 0x000ff40003800000 */
[----:B------:R-:W-:Y:S01]  /*8400*/  UMOV UR4, UR14 ;  /* 0x0000000e00047c82 */ /* 0x000fe20008000000 */
[----:B------:R-:W-:Y:S01]  /*8410*/  ULDC.64 UR14, c[0x0][0x2c0] ;  /* 0x0000b000000e7ab9 */ /* 0x000fe20000000a00 */
[----:B------:R-:W-:Y:S01]  /*8420*/  UIMAD.WIDE.U32 UR4, UR18, UR16, UR4 ;  /* 0x00000010120472a5 */ /* 0x000fe2000f8e0004 */
[----:B------:R-:W-:-:S03]  /*8430*/  IMAD.IADD R4, R3, 0x1, -R6 ;  /* 0x0000000103047824 */ /* 0x000fc600078e0a06 */
        /* <DEDUP_REMOVED lines=12> */
.L_x_763:
        /* <DEDUP_REMOVED lines=17> */
.L_x_741:
[----:B------:R-:W2:Y:S04]  /*8610*/  LDG.E.STRONG.GPU R5, desc[UR38][R2.64] ;  /* 0x0000002602057981 */ /* 0x000ea8000c1ef900 */
[----:B--2---:R-:W-:Y:S01]  /*8620*/  CCTL.IVALL ;  /* 0x00000000ff00798f */ /* 0x004fe20002000000 */
[----:B------:R-:W-:Y:S05]  /*8630*/  YIELD ;  /* 0x0000000000007946 */ /* 0x000fea0003800000 */
[----:B------:R-:W-:-:S13]  /*8640*/  ISETP.NE.AND P1, PT, R5, UR24, PT ;  /* 0x0000001805007c0c */ /* 0x000fda000bf25270 */
[----:B------:R-:W-:Y:S05]  /*8650*/  @P1 BRA `(.L_x_741) ;  /* 0xfffffffc00ec1947 */ /* 0x000fea000383ffff */
.L_x_740:
[----:B------:R-:W-:Y:S05]  /*8660*/  BSYNC B0 ;  /* 0x0000000000007941 */ /* 0x000fea0003800000 */
.L_x_739:
[----:B------:R-:W-:-:S03]  /*8670*/  UMOV UR22, 0xffffffff ;  /* 0xffffffff00167882 */ /* 0x000fc60000000000 */
[----:B------:R-:W-:Y:S05]  /*8680*/  BRA.DIV UR22, `(.L_x_742) ;  /* 0x00000032167c7947 */ /* 0x000fea000b800000 */
[----:B------:R-:W-:Y:S01]  /*8690*/  NOP ;  /* 0x0000000000007918 */ /* 0x000fe20000000000 */
.L_x_810:
        /* <DEDUP_REMOVED lines=8> */
[----:B------:R-:W-:Y:S02]  /*8720*/  UIADD3 UR33, UP0, UR22, UR8, URZ ;  /* 0x0000000816217290 */ /* 0x000fe4000ff1e03f */
[----:B-1----:R-:W-:Y:S02]  /*8730*/  ULEA UR32, UR32, UR23, 0x18 ;  /* 0x0000001720207291 */ /* 0x002fe4000f8ec03f */
[----:B------:R-:W-:Y:S02]  /*8740*/  ULEA.HI.X.SX32 UR23, UR22, UR25, 0x1, UP0 ;  /* 0x0000001916177291 */ /* 0x000fe400080f0e3f */
[----:B------:R-:W-:-:S02]  /*8750*/  ULEA UR22, UP0, UR33, UR28, 0x2 ;  /* 0x0000001c21167291 */ /* 0x000fc4000f80103f */
[----:B------:R-:W-:Y:S02]  /*8760*/  UIADD3 UR28, UR32, 0x10000, URZ ;  /* 0x00010000201c7890 */ /* 0x000fe4000fffe03f */
[----:B------:R-:W-:Y:S01]  /*8770*/  ULEA.HI.X UR23, UR33, UR29, UR23, 0x2, UP0 ;  /* 0x0000001d21177291 */ /* 0x000fe200080f1417 */
[----:B------:R-:W-:Y:S02]  /*8780*/  UMOV UR32, 0x0 ;  /* 0x0000000000207882 */ /* 0x000fe40000000000 */
[----:B------:R-:W-:Y:S01]  /*8790*/  UMOV UR29, 0x400 ;  /* 0x00000400001d7882 */ /* 0x000fe20000000000 */
[----:B------:R-:W-:-:S05]  /*87a0*/  UMOV UR33, 0x14f00000 ;  /* 0x14f0000000217882 */ /* 0x000fca0000000000 */
[----:B------:R1:W-:Y:S02]  /*87b0*/  UBLKRED.G.S.ADD.F32.RN [UR22], [UR28], UR29, desc[UR32] ;  /* 0x000020161c0073bb */ /* 0x0003e400080a141d */
[----:B-1----:R0:W-:Y:S02]  /*87c0*/  UTMACMDFLUSH ;  /* 0x00000000000079b7 */ /* 0x0021e40000000000 */
.L_x_744:
[----:B------:R-:W-:Y:S05]  /*87d0*/  BSYNC B0 ;  /* 0x0000000000007941 */ /* 0x000fea0003800000 */
.L_x_743:
        /* <DEDUP_REMOVED lines=13> */
.L_x_746:
[----:B------:R-:W-:Y:S05]  /*88b0*/  BSYNC B0 ;  /* 0x0000000000007941 */ /* 0x000fea0003800000 */
.L_x_745:
[----:B------:R-:W-:Y:S06]  /*88c0*/  BAR.ARV 0xa, 0xa0 ;  /* 0x0282800000007b1d */ /* 0x000fec0000002000 */
[----:B------:R-:W-:Y:S04]  /*88d0*/  BSSY B0, `(.L_x_747) ;  /* 0x0000003000007945 */ /* 0x000fe80003800000 */
[----:B------:R-:W-:Y:S05]  /*88e0*/  @!P0 BRA `(.L_x_748) ;  /* 0x0000000000048947 */ /* 0x000fea0003800000 */
[----:B------:R-:W-:-:S04]  /*88f0*/  DEPBAR.LE SB0, 0x0 ;  /* 0x000080000000791a */ /* 0x000fc80000000000 */
.L_x_748:
[----:B------:R-:W-:Y:S05]  /*8900*/  BSYNC B0 ;  /* 0x0000000000007941 */ /* 0x000fea0003800000 */
.L_x_747:
        /* <DEDUP_REMOVED lines=15> */
[----:B------:R-:W-:-:S06]  /*8a00*/  UFLO.U32 UR23, UR22 ;  /* 0x00000016001772bd */ /* 0x000fcc00080e0000 */
[----:B-1----:R-:W-:Y:S02]  /*8a10*/  ISETP.EQ.U32.AND P1, PT, R5, UR23, PT ;  /* 0x0000001705007c0c */ /* 0x002fe4000bf22070 */
[----:B------:R-:W1:Y:S11]  /*8a20*/  POPC R5, UR22 ;  /* 0x0000001600057d09 */ /* 0x000e760008000000 */
[----:B-1----:R1:W-:Y:S02]  /*8a30*/  @P1 REDG.E.ADD.S32.STRONG.GPU desc[UR38][R2.64], R5 ;  /* 0x000000050200198e */ /* 0x0023e4000c10e3a6 */
.L_x_750:
[----:B------:R-:W-:Y:S05]  /*8a40*/  BSYNC B0 ;  /* 0x0000000000007941 */ /* 0x000fea0003800000 */
.L_x_749:
        /* <DEDUP_REMOVED lines=9> */
.L_x_753:
[----:B------:R-:W2:Y:S04]  /*8ae0*/  LDG.E.STRONG.GPU R5, desc[UR38][R2.64] ;  /* 0x0000002602057981 */ /* 0x000ea8000c1ef900 */
[----:B--2---:R-:W-:Y:S01]  /*8af0*/  CCTL.IVALL ;  /* 0x00000000ff00798f */ /* 0x004fe20002000000 */
[----:B------:R-:W-:Y:S05]  /*8b00*/  YIELD ;  /* 0x0000000000007946 */ /* 0x000fea0003800000 */
[----:B------:R-:W-:-:S13]  /*8b10*/  ISETP.NE.AND P1, PT, R5, UR24, PT ;  /* 0x0000001805007c0c */ /* 0x000fda000bf25270 */
[----:B------:R-:W-:Y:S05]  /*8b20*/  @P1 BRA `(.L_x_753) ;  /* 0xfffffffc00ec1947 */ /* 0x000fea000383ffff */
.L_x_752:
[----:B------:R-:W-:Y:S05]  /*8b30*/  BSYNC B0 ;  /* 0x0000000000007941 */ /* 0x000fea0003800000 */
.L_x_751:
[----:B------:R-:W-:-:S03]  /*8b40*/  UMOV UR6, 0xffffffff ;  /* 0xffffffff00067882 */ /* 0x000fc60000000000 */
[----:B------:R-:W-:Y:S05]  /*8b50*/  BRA.DIV UR6, `(.L_x_754) ;  /* 0x0000002e06647947 */ /* 0x000fea000b800000 */
[----:B------:R-:W-:Y:S01]  /*8b60*/  NOP ;  /* 0x0000000000007918 */ /* 0x000fe20000000000 */
.L_x_813:
        /* <DEDUP_REMOVED lines=13> */
.L_x_756:
[----:B------:R-:W-:Y:S05]  /*8c40*/  BSYNC B0 ;  /* 0x0000000000007941 */ /* 0x000fea0003800000 */
.L_x_755:
        /* <DEDUP_REMOVED lines=13> */
.L_x_758:
[----:B------:R-:W-:Y:S05]  /*8d20*/  BSYNC B0 ;  /* 0x0000000000007941 */ /* 0x000fea0003800000 */
.L_x_757:
[----:B------:R-:W-:Y:S06]  /*8d30*/  BAR.ARV 0xa, 0xa0 ;  /* 0x0282800000007b1d */ /* 0x000fec0000002000 */
[----:B------:R-:W-:Y:S04]  /*8d40*/  BSSY B0, `(.L_x_759) ;  /* 0x0000003000007945 */ /* 0x000fe80003800000 */
[----:B------:R-:W-:Y:S05]  /*8d50*/  @!P0 BRA `(.L_x_760) ;  /* 0x0000000000048947 */ /* 0x000fea0003800000 */
[----:B------:R-:W-:-:S04]  /*8d60*/  DEPBAR.LE SB0, 0x0 ;  /* 0x000080000000791a */ /* 0x000fc80000000000 */
.L_x_760:
[----:B------:R-:W-:Y:S05]  /*8d70*/  BSYNC B0 ;  /* 0x0000000000007941 */ /* 0x000fea0003800000 */
.L_x_759:
        /* <DEDUP_REMOVED lines=15> */
[----:B------:R-:W-:-:S06]  /*8e70*/  UFLO.U32 UR7, UR6 ;  /* 0x00000006000772bd */ /* 0x000fcc00080e0000 */
[----:B-1----:R-:W-:Y:S02]  /*8e80*/  ISETP.EQ.U32.AND P1, PT, R5, UR7, PT ;  /* 0x0000000705007c0c */ /* 0x002fe4000bf22070 */
[----:B------:R-:W1:Y:S11]  /*8e90*/  POPC R5, UR6 ;  /* 0x0000000600057d09 */ /* 0x000e760008000000 */
[----:B-1----:R1:W-:Y:S02]  /*8ea0*/  @P1 REDG.E.ADD.S32.STRONG.GPU desc[UR38][R2.64], R5 ;  /* 0x000000050200198e */ /* 0x0023e4000c10e3a6 */
.L_x_762:
[----:B------:R-:W-:Y:S05]  /*8eb0*/  BSYNC B0 ;  /* 0x0000000000007941 */ /* 0x000fea0003800000 */
.L_x_761:
[----:B------:R-:W-:Y:S02]  /*8ec0*/  UIADD3 UR4, UR4, 0x2, URZ ;  /* 0x0000000204047890 */ /* 0x000fe4000fffe03f */
[----:B------:R-:W-:Y:S01]  /*8ed0*/  UIADD3 UR5, UR5, 0x1, URZ ;  /* 0x0000000105057890 */ /* 0x000fe2000fffe03f */
[----:B------:R-:W-:Y:S11]  /*8ee0*/  @P3 BRA `(.L_x_763) ;  /* 0xfffffff400843947 */ /* 0x000ff6000383ffff */
.L_x_738:
        /* <DEDUP_REMOVED lines=13> */
.L_x_766:
[----:B------:R-:W2:Y:S04]  /*8fc0*/  LDG.E.STRONG.GPU R0, desc[UR38][R2.64] ;  /* 0x0000002602007981 */ /* 0x000ea8000c1ef900 */
[----:B--2---:R-:W-:Y:S01]  /*8fd0*/  CCTL.IVALL ;  /* 0x00000000ff00798f */ /* 0x004fe20002000000 */
[----:B------:R-:W-:Y:S05]  /*8fe0*/  YIELD ;  /* 0x0000000000007946 */ /* 0x000fea0003800000 */
[----:B------:R-:W-:-:S13]  /*8ff0*/  ISETP.NE.AND P1, PT, R0, UR24, PT ;  /* 0x0000001800007c0c */ /* 0x000fda000bf25270 */
[----:B------:R-:W-:Y:S05]  /*9000*/  @P1 BRA `(.L_x_766) ;  /* 0xfffffffc00ec1947 */ /* 0x000fea000383ffff */
.L_x_765:
[----:B------:R-:W-:Y:S05]  /*9010*/  BSYNC B0 ;  /* 0x0000000000007941 */ /* 0x000fea0003800000 */
.L_x_764:
[----:B------:R-:W-:-:S03]  /*9020*/  UMOV UR5, 0xffffffff ;  /* 0xffffffff00057882 */ /* 0x000fc60000000000 */
[----:B------:R-:W-:Y:S05]  /*9030*/  BRA.DIV UR5, `(.L_x_767) ;  /* 0x0000002a05487947 */ /* 0x000fea000b800000 */
[----:B------:R-:W-:Y:S01]  /*9040*/  NOP ;  /* 0x0000000000007918 */ /* 0x000fe20000000000 */
.L_x_816:
        /* <DEDUP_REMOVED lines=22> */
.L_x_769:
[----:B------:R-:W-:Y:S05]  /*91b0*/  BSYNC B0 ;  /* 0x0000000000007941 */ /* 0x000fea0003800000 */
.L_x_768:
[----:B------:R-:W-:Y:S06]  /*91c0*/  BAR.SYNC.DEFER_BLOCKING 0xe, 0xa0 ;  /* 0x0382800000007b1d */ /* 0x000fec0000010000 */
[----:B------:R-:W-:Y:S04]  /*91d0*/  BSSY B0, `(.L_x_770) ;  /* 0x0000013000007945 */ /* 0x000fe80003800000 */
[----:B------:R-:W-:Y:S05]  /*91e0*/  @!P0 BRA `(.L_x_771) ;  /* 0x0000000000448947 */ /* 0x000fea0003800000 */
[----:B------:R-:W1:Y:S01]  /*91f0*/  S2UR UR14, SR_CgaCtaId ;  /* 0x00000000000e79c3 */ /* 0x000e620000008800 */
[----:B------:R-:W-:Y:S01]  /*9200*/  R2UR UR5, R6 ;  /* 0x00000000060572ca */ /* 0x000fe200000e0000 */
[----:B------:R-:W-:Y:S01]  /*9210*/  UMOV UR13, 0x400 ;  /* 0x00000400000d7882 */ /* 0x000fe20000000000 */
[----:B------:R-:W-:-:S11]  /*9220*/  ULDC.64 UR6, c[0x0][0x2c0] ;  /* 0x0000b00000067ab9 */ /* 0x000fd60000000a00 */
[----:B------:R-:W-:-:S04]  /*9230*/  UIADD3 UR5, UR5, 0x1000, URZ ;  /* 0x0000100005057890 */ /* 0x000fc8000fffe03f */
[----:B------:R-:W-:-:S04]  /*9240*/  UIADD3 UR15, UP0, UR5, UR8, URZ ;  /* 0x00000008050f7290 */ /* 0x000fc8000ff1e03f */
[----:B------:R-:W-:Y:S02]  /*9250*/  ULEA.HI.X.SX32 UR5, UR5, UR25, 0x1, UP0 ;  /* 0x0000001905057291 */ /* 0x000fe400080f0e3f */
[----:B-1----:R-:W-:Y:S02]  /*9260*/  ULEA UR13, UR14, UR13, 0x18 ;  /* 0x0000000d0e0d7291 */ /* 0x002fe4000f8ec03f */
[----:B------:R-:W-:Y:S02]  /*9270*/  ULEA UR6, UP0, UR15, UR6, 0x2 ;  /* 0x000000060f067291 */ /* 0x000fe4000f80103f */
[----:B------:R-:W-:Y:S02]  /*9280*/  UIADD3 UR13, UR13, 0x14000, URZ ;  /* 0x000140000d0d7890 */ /* 0x000fe4000fffe03f */
[----:B------:R-:W-:Y:S01]  /*9290*/  ULEA.HI.X UR7, UR15, UR7, UR5, 0x2, UP0 ;  /* 0x000000070f077291 */ /* 0x000fe200080f1405 */
[----:B------:R-:W-:Y:S02]  /*92a0*/  UMOV UR14, 0x0 ;  /* 0x00000000000e7882 */ /* 0x000fe40000000000 */
[----:B------:R-:W-:Y:S01]  /*92b0*/  UMOV UR5, 0x400 ;  /* 0x0000040000057882 */ /* 0x000fe20000000000 */
[----:B------:R-:W-:-:S05]  /*92c0*/  UMOV UR15, 0x14f00000 ;  /* 0x14f00000000f7882 */ /* 0x000fca0000000000 */
[----:B------:R1:W-:Y:S01]  /*92d0*/  UBLKRED.G.S.ADD.F32.RN [UR6], [UR13], UR5, desc[UR14] ;  /* 0x00000e060d0073bb */ /* 0x0003e200080a1405 */
[----:B------:R0:W-:Y:S01]  /*92e0*/  UTMACMDFLUSH ;  /* 0x00000000000079b7 */ /* 0x0001e20000000000 */
[----:B-1----:R-:W-:-:S04]  /*92f0*/  DEPBAR.LE SB0, 0x1 ;  /* 0x000080400000791a */ /* 0x002fc80000000000 */
.L_x_771:
[----:B------:R-:W-:Y:S05]  /*9300*/  BSYNC B0 ;  /* 0x0000000000007941 */ /* 0x000fea0003800000 */
.L_x_770:
[----:B------:R-:W-:Y:S06]  /*9310*/  BAR.ARV 0xa, 0xa0 ;  /* 0x0282800000007b1d */ /* 0x000fec0000002000 */
[----:B------:R-:W-:Y:S04]  /*9320*/  BSSY B0, `(.L_x_772) ;  /* 0x0000003000007945 */ /* 0x000fe80003800000 */
[----:B------:R-:W-:Y:S05]  /*9330*/  @!P0 BRA `(.L_x_773) ;  /* 0x0000000000048947 */ /* 0x000fea0003800000 */
[----:B------:R-:W-:-:S04]  /*9340*/  DEPBAR.LE SB0, 0x0 ;  /* 0x000080000000791a */ /* 0x000fc80000000000 */
.L_x_773:
[----:B------:R-:W-:Y:S05]  /*9350*/  BSYNC B0 ;  /* 0x0000000000007941 */ /* 0x000fea0003800000 */
.L_x_772:
        /* <DEDUP_REMOVED lines=19> */
.L_x_733:
        /* <DEDUP_REMOVED lines=10> */
.L_x_774:
        /* <DEDUP_REMOVED lines=10> */
.L_x_776:
[----:B------:R-:W3:Y:S02]  /*95d0*/  LDC R5, c[0x0][0x8bc] ;  /* 0x00022f00ff057b82 */ /* 0x000ee40000000800 */
.L_x_775:
[----:B------:R-:W1:Y:S01]  /*95e0*/  S2R R14, SR_CTAID.X ;  /* 0x00000000000e7919 */ /* 0x000e620000002500 */
[----:B------:R-:W-:Y:S02]  /*95f0*/  IMAD.MOV.U32 R0, RZ, RZ, 0x1 ;  /* 0x00000001ff007424 */ /* 0x000fe400078e00ff */
[----:B------:R-:W-:Y:S02]  /*9600*/  IMAD.MOV.U32 R9, RZ, RZ, RZ ;  /* 0x000000ffff097224 */ /* 0x000fe400078e00ff */
[----:B-1----:R-:W-:-:S05]  /*9610*/  IMAD.SHL.U32 R14, R14, 0x80, RZ ;  /* 0x000000800e0e7824 */ /* 0x002fca00078e00ff */
[----:B---3-5:R-:W-:-:S04]  /*9620*/  ISETP.GE.AND P0, PT, R14, R5, PT ;  /* 0x000000050e00720c */ /* 0x028fc80003f06270 */
[----:B------:R-:W-:-:S04]  /*9630*/  SEL R8, R7, 0xffffffff, !P0 ;  /* 0xffffffff07087807 */ /* 0x000fc80004000000 */
[----:B------:R-:W-:-:S13]  /*9640*/  ISETP.GE.AND P0, PT, R8, RZ, PT ;  /* 0x000000ff0800720c */ /* 0x000fda0003f06270 */
[----:B------:R-:W-:Y:S05]  /*9650*/  @!P0 BRA `(.L_x_777) ;  /* 0x0000001c00948947 */ /* 0x000fea0003800000 */
[----:B------:R-:W1:Y:S08]  /*9660*/  LDC.64 R10, c[0x0][0x770] ;  /* 0x0001dc00ff0a7b82 */ /* 0x000e700000000a00 */
[----:B------:R-:W3:Y:S08]  /*9670*/  LDC.64 R6, c[0x0][0x770] ;  /* 0x0001dc00ff067b82 */ /* 0x000ef00000000a00 */
[----:B------:R-:W2:Y:S01]  /*9680*/  LDC.64 R4, c[0x0][0x778] ;  /* 0x0001de00ff047b82 */ /* 0x000ea20000000a00 */
[----:B-1----:R-:W-:-:S07]  /*9690*/  ISETP.NE.U32.AND P1, PT, R10, RZ, PT ;  /* 0x000000ff0a00720c */ /* 0x002fce0003f25070 */
[----:B----4-:R-:W1:Y:S01]  /*96a0*/  LDC.64 R2, c[0x0][0x780] ;  /* 0x0001e000ff027b82 */ /* 0x010e620000000a00 */
[----:B------:R-:W-:Y:S01]  /*96b0*/  ISETP.NE.AND.EX P1, PT, R11, RZ, PT, P1 ;  /* 0x000000ff0b00720c */ /* 0x000fe20003f25310 */
[----:B---3--:R-:W-:Y:S01]  /*96c0*/  IMAD.WIDE R6, R8, 0x4, R6 ;  /* 0x0000000408067825 */ /* 0x008fe200078e0206 */
[----:B--2---:R-:W-:-:S11]  /*96d0*/  ISETP.NE.U32.AND P0, PT, R4, RZ, PT ;  /* 0x000000ff0400720c */ /* 0x004fd60003f05070 */
[----:B------:R-:W2:Y:S01]  /*96e0*/  @P1 LDG.E R9, desc[UR38][R6.64] ;  /* 0x0000002606091981 */ /* 0x000ea2000c1e1900 */
[----:B------:R-:W-:-:S03]  /*96f0*/  ISETP.NE.AND.EX P0, PT, R5, RZ, PT, P0 ;  /* 0x000000ff0500720c */ /* 0x000fc60003f05300 */
[----:B------:R-:W3:Y:S01]  /*9700*/  @P1 LDG.E R15, desc[UR38][R6.64] ;  /* 0x00000026060f1981 */ /* 0x000ee2000c1e1900 */
[----:B-1----:R-:W-:-:S04]  /*9710*/  ISETP.NE.U32.AND P2, PT, R2, RZ, PT ;  /* 0x000000ff0200720c */ /* 0x002fc80003f45070 */
[----:B------:R-:W-:-:S05]  /*9720*/  ISETP.NE.AND.EX P2, PT, R3, RZ, PT, P2 ;  /* 0x000000ff0300720c */ /* 0x000fca0003f45320 */
[----:B------:R-:W1:Y:S08]  /*9730*/  @P0 LDC.64 R2, c[0x0][0x778] ;  /* 0x0001de00ff020b82 */ /* 0x000e700000000a00 */
[----:B------:R-:W4:Y:S01]  /*9740*/  @P2 LDC.64 R12, c[0x0][0x780] ;  /* 0x0001e000ff0c2b82 */ /* 0x000f220000000a00 */
[----:B------:R-:W-:Y:S01]  /*9750*/  IMAD.MOV.U32 R5, RZ, RZ, RZ ;  /* 0x000000ffff057224 */ /* 0x000fe200078e00ff */
[----:B------:R-:W-:Y:S01]  /*9760*/  ULDC UR4, c[0x0][0x280] ;  /* 0x0000a00000047ab9 */ /* 0x000fe20000000800 */
[----:B-1----:R-:W-:-:S05]  /*9770*/  @P0 IMAD.WIDE R2, R8, 0x4, R2 ;  /* 0x0000000408020825 */ /* 0x002fca00078e0202 */
[----:B------:R4:W5:Y:S01]  /*9780*/  @P0 LDG.E R5, desc[UR38][R2.64] ;  /* 0x0000002602050981 */ /* 0x000962000c1e1900 */
[----:B------:R-:W-:Y:S02]  /*9790*/  IMAD.U32 R4, RZ, RZ, UR4 ;  /* 0x00000004ff047e24 */ /* 0x000fe4000f8e00ff */
[----:B----4-:R-:W-:Y:S01]  /*97a0*/  @P2 IMAD.WIDE R2, R8, 0x4, R12 ;  /* 0x0000000408022825 */ /* 0x010fe200078e020c */
[----:B------:R-:W-:-:S04]  /*97b0*/  VOTEU.ANY UP0, P1 ;  /* 0x00000000003f7886 */ /* 0x000fc80000800100 */
[----:B------:R1:W5:Y:S02]  /*97c0*/  @P2 LDG.E R4, desc[UR38][R2.64] ;  /* 0x0000002602042981 */ /* 0x000364000c1e1900 */
[----:B-1----:R-:W-:Y:S01]  /*97d0*/  CS2R R2, SRZ ;  /* 0x0000000000027805 */ /* 0x002fe2000001ff00 */
[----:B--2---:R-:W-:-:S05]  /*97e0*/  @P1 IMAD R9, R8, 0x40, R9 ;  /* 0x0000004008091824 */ /* 0x004fca00078e0209 */
[----:B------:R-:W-:-:S04]  /*97f0*/  @P1 SHF.R.S32.HI R12, RZ, 0x1f, R9 ;  /* 0x0000001fff0c1819 */ /* 0x000fc80000011409 */
[----:B------:R-:W-:-:S04]  /*9800*/  @P1 LEA.HI R12, R12, R9, RZ, 0x6 ;  /* 0x000000090c0c1211 */ /* 0x000fc800078f30ff */
[----:B------:R-:W-:Y:S02]  /*9810*/  @P1 LOP3.LUT R12, R12, 0xffffffc0, RZ, 0xc0, !PT ;  /* 0xffffffc00c0c1812 */ /* 0x000fe400078ec0ff */
[----:B---3--:R-:W-:Y:S02]  /*9820*/  @P1 R2UR UR4, R15 ;  /* 0x000000000f0412ca */ /* 0x008fe400000e0000 */
        /* <DEDUP_REMOVED lines=8> */
.L_x_778:
        /* <DEDUP_REMOVED lines=8> */
[----:B------:R-:W-:Y:S01]  /*9930*/  IMAD.MOV.U32 R7, RZ, RZ, R3 ;  /* 0x000000ffff077224 */ /* 0x000fe200078e0003 */
[----:B------:R-:W-:Y:S01]  /*9940*/  R2UR UR13, R8 ;  /* 0x00000000080d72ca */ /* 0x000fe200000e0000 */
[----:B------:R-:W-:Y:S01]  /*9950*/  ULDC UR4, c[0x0][0x2e8] ;  /* 0x0000ba0000047ab9 */ /* 0x000fe20000000800 */
[----:B------:R-:W-:Y:S01]  /*9960*/  ISETP.NE.AND.EX P1, PT, R11, RZ, PT, P1 ;  /* 0x000000ff0b00720c */ /* 0x000fe20003f25310 */
[----:B------:R-:W-:Y:S01]  /*9970*/  VOTEU.ANY UP1, P0 ;  /* 0x00000000003f7886 */ /* 0x000fe20000020100 */
[----:B------:R-:W-:Y:S01]  /*9980*/  SHF.R.S32.HI R8, RZ, 0x1f, R8 ;  /* 0x0000001fff087819 */ /* 0x000fe20000011408 */
[----:B------:R-:W3:Y:S01]  /*9990*/  LDC.64 R10, c[0x0][0x720] ;  /* 0x0001c800ff0a7b82 */ /* 0x000ee20000000a00 */
[----:B------:R-:W-:-:S02]  /*99a0*/  R2UR UR11, R14 ;  /* 0x000000000e0b72ca */ /* 0x000fc400000e0000 */
[----:B------:R-:W-:Y:S02]  /*99b0*/  ELECT P0, URZ, PT ;  /* 0x00000000003f782f */ /* 0x000fe40003800000 */
[----:B------:R-:W-:Y:S01]  /*99c0*/  SEL R8, R8, RZ, !P1 ;  /* 0x000000ff08087207 */ /* 0x000fe20004800000 */
[----:B------:R-:W-:Y:S01]  /*99d0*/  UMOV UR12, UR20 ;  /* 0x00000014000c7c82 */ /* 0x000fe20008000000 */
[----:B------:R-:W-:Y:S01]  /*99e0*/  R2UR UR8, R5 ;  /* 0x00000000050872ca */ /* 0x000fe200000e0000 */
[----:B------:R-:W-:Y:S02]  /*99f0*/  BSSY B0, `(.L_x_777) ;  /* 0x00001ab000007945 */ /* 0x000fe40003800000 */
[----:B------:R-:W-:Y:S01]  /*9a00*/  VOTEU.ANY UP0, P1 ;  /* 0x00000000003f7886 */ /* 0x000fe20000800100 */
[----:B------:R-:W-:Y:S02]  /*9a10*/  USEL UR21, UR13, URZ, !UP0 ;  /* 0x0000003f0d157287 */ /* 0x000fe4000c000000 */
[----:B------:R-:W-:-:S02]  /*9a20*/  UISETP.NE.AND UP0, UPT, UR4, 0x1, UPT ;  /* 0x000000010400788c */ /* 0x000fc4000bf05270 */
[----:B------:R-:W-:-:S05]  /*9a30*/  USEL UR13, UR13, URZ, !UP1 ;  /* 0x0000003f0d0d7287 */ /* 0x000fca000c800000 */
[----:B------:R-:W-:Y:S01]  /*9a40*/  UIADD3 UR11, UR11, UR8, URZ ;  /* 0x000000080b0b7290 */ /* 0x000fe2000fffe03f */
[----:B-1----:R-:W-:-:S03]  /*9a50*/  SHF.R.S32.HI R9, RZ, 0x1f, R9 ;  /* 0x0000001fff097819 */ /* 0x002fc60000011409 */
[----:B------:R-:W-:Y:S01]  /*9a60*/  @UP0 ULDC UR6, c[0x0][0x2ec] ;  /* 0x0000bb0000060ab9 */ /* 0x000fe20000000800 */
[----:B------:R-:W-:Y:S01]  /*9a70*/  @UP0 ULDC UR8, c[0x0][0x2f0] ;  /* 0x0000bc0000080ab9 */ /* 0x000fe20000000800 */
[----:B------:R-:W-:Y:S01]  /*9a80*/  UIMAD.WIDE.U32 UR6, UR20, UR6, URZ ;  /* 0x00000006140672a5 */ /* 0x000fe2000f8e003f */
[----:B--2---:R-:W-:-:S03]  /*9a90*/  IMAD R6, R9, R12, RZ ;  /* 0x0000000c09067224 */ /* 0x004fc600078e02ff */
[----:B------:R-:W-:Y:S01]  /*9aa0*/  @UP0 USHF.R.U32.HI UR12, URZ, UR8, UR7 ;  /* 0x000000083f0c0299 */ /* 0x000fe20008011607 */
[----:B------:R-:W-:Y:S02]  /*9ab0*/  IMAD R13, R13, UR20, R6 ;  /* 0x000000140d0d7c24 */ /* 0x000fe4000f8e0206 */
        /* <DEDUP_REMOVED lines=33> */
.L_x_817:
        /* <DEDUP_REMOVED lines=9> */
.L_x_781:
        /* <DEDUP_REMOVED lines=82> */
.L_x_792:
[----:B------:R-:W-:-:S04]  /*a280*/  SHF.L.U32 R21, R10, 0x1f, RZ ;  /* 0x0000001f0a157819 */ /* 0x000fc800000006ff */
[----:B-1----:R-:W1:Y:S02]  /*a290*/  SYNCS.PHASECHK.TRANS64.TRYWAIT P1, [R12+URZ+0x30840], R21 ;  /* 0x030840150c0075a7 */ /* 0x002e64000802017f */
[----:B-12--5:R-:W-:Y:S05]  /*a2a0*/  @!P1 BRA `(.L_x_784) ;  /* 0x0000001400dc9947 */ /* 0x026fea0003800000 */
.L_x_818:
[----:B------:R-:W-:Y:S05]  /*a2b0*/  @P0 BRA `(.L_x_785) ;  /* 0x0000000000140947 */ /* 0x000fea0003800000 */
[----:B------:R-:W-:Y:S01]  /*a2c0*/  ISETP.NE.AND P1, PT, R20, RZ, PT ;  /* 0x000000ff1400720c */ /* 0x000fe20003f25270 */
[----:B------:R-:W-:-:S04]  /*a2d0*/  IMAD.MOV.U32 R3, RZ, RZ, 0x4100 ;  /* 0x00004100ff037424 */ /* 0x000fc800078e00ff */
[----:B------:R2:W-:Y:S08]  /*a2e0*/  SYNCS.ARRIVE.TRANS64 RZ, [R12+URZ+0x30830], R3 ;  /* 0x030830030cff79a7 */ /* 0x0005f0000800003f */
[----:B------:R-:W-:Y:S05]  /*a2f0*/  @!P1 BRA `(.L_x_785) ;  /* 0x0000000000049947 */ /* 0x000fea0003800000 */
[----:B------:R-:W-:Y:S01]  /*a300*/  BPT.TRAP 0x1 ;  /* 0x000000040000795c */ /* 0x000fe20000300000 */
.L_x_785:
        /* <DEDUP_REMOVED lines=37> */
.L_x_819:
[----:B------:R-:W-:Y:S05]  /*a560*/  @P0 BRA `(.L_x_787) ;  /* 0x0000000000140947 */ /* 0x000fea0003800000 */
[----:B------:R-:W-:Y:S01]  /*a570*/  ISETP.NE.AND P1, PT, R20, RZ, PT ;  /* 0x000000ff1400720c */ /* 0x000fe20003f25270 */
[----:B------:R-:W-:-:S04]  /*a580*/  IMAD.MOV.U32 R2, RZ, RZ, 0x4100 ;  /* 0x00004100ff027424 */ /* 0x000fc800078e00ff */
[----:B------:R3:W-:Y:S08]  /*a590*/  SYNCS.ARRIVE.TRANS64 RZ, [R12+URZ+0x30818], R2 ;  /* 0x030818020cff79a7 */ /* 0x0007f0000800003f */
[----:B------:R-:W-:Y:S05]  /*a5a0*/  @!P1 BRA `(.L_x_787) ;  /* 0x0000000000049947 */ /* 0x000fea0003800000 */
[----:B------:R-:W-:Y:S01]  /*a5b0*/  BPT.TRAP 0x1 ;  /* 0x000000040000795c */ /* 0x000fe20000300000 */
.L_x_787:
        /* <DEDUP_REMOVED lines=29> */
.L_x_820:
        /* <DEDUP_REMOVED lines=9> */
.L_x_789:
        /* <DEDUP_REMOVED lines=31> */
.L_x_822:
[----:B------:R-:W-:Y:S05]  /*aa10*/  @P0 BRA `(.L_x_791) ;  /* 0x0000000000140947 */ /* 0x000fea0003800000 */
[----:B------:R-:W-:Y:S01]  /*aa20*/  ISETP.NE.AND P1, PT, R20, RZ, PT ;  /* 0x000000ff1400720c */ /* 0x000fe20003f25270 */
[----:B-1----:R-:W-:-:S04]  /*aa30*/  IMAD.MOV.U32 R5, RZ, RZ, 0x4100 ;  /* 0x00004100ff057424 */ /* 0x002fc800078e00ff */
[----:B------:R2:W-:Y:S08]  /*aa40*/  SYNCS.ARRIVE.TRANS64 RZ, [R12+URZ+0x30810], R5 ;  /* 0x030810050cff79a7 */ /* 0x0005f0000800003f */
[----:B------:R-:W-:Y:S05]  /*aa50*/  @!P1 BRA `(.L_x_791) ;  /* 0x0000000000049947 */ /* 0x000fea0003800000 */
[----:B------:R-:W-:Y:S01]  /*aa60*/  BPT.TRAP 0x1 ;  /* 0x000000040000795c */ /* 0x000fe20000300000 */
.L_x_791:
        /* <DEDUP_REMOVED lines=30> */
.L_x_783:
[----:B------:R-:W-:-:S13]  /*ac50*/  ISETP.NE.AND P1, PT, R18, RZ, PT ;  /* 0x000000ff1200720c */ /* 0x000fda0003f25270 */
[----:B------:R-:W-:Y:S05]  /*ac60*/  @!P1 BRA `(.L_x_782) ;  /* 0x0000000400309947 */ /* 0x000fea0003800000 */
[----:B------:R-:W-:-:S04]  /*ac70*/  SHF.L.U32 R13, R10, 0x1f, RZ ;  /* 0x0000001f0a0d7819 */ /* 0x000fc800000006ff */
[----:B------:R-:W1:Y:S02]  /*ac80*/  SYNCS.PHASECHK.TRANS64.TRYWAIT P1, [R12+URZ+0x30840], R13 ;  /* 0x0308400d0c0075a7 */ /* 0x000e64000802017f */
[----:B-1----:R-:W-:Y:S05]  /*ac90*/  @!P1 BRA `(.L_x_793) ;  /* 0x0000000c00b49947 */ /* 0x002fea0003800000 */
.L_x_823:
[----:B------:R-:W-:Y:S05]  /*aca0*/  @P0 BRA `(.L_x_794) ;  /* 0x0000000000140947 */ /* 0x000fea0003800000 */
[----:B------:R-:W-:Y:S01]  /*acb0*/  ISETP.NE.AND P1, PT, R20, RZ, PT ;  /* 0x000000ff1400720c */ /* 0x000fe20003f25270 */
[----:B------:R-:W-:-:S04]  /*acc0*/  IMAD.MOV.U32 R5, RZ, RZ, 0x4100 ;  /* 0x00004100ff057424 */ /* 0x000fc800078e00ff */
[----:B------:R2:W-:Y:S08]  /*acd0*/  SYNCS.ARRIVE.TRANS64 RZ, [R12+URZ+0x30830], R5 ;  /* 0x030830050cff79a7 */ /* 0x0005f0000800003f */
[----:B------:R-:W-:Y:S05]  /*ace0*/  @!P1 BRA `(.L_x_794) ;  /* 0x0000000000049947 */ /* 0x000fea0003800000 */
[----:B------:R-:W-:Y:S01]  /*acf0*/  BPT.TRAP 0x1 ;  /* 0x000000040000795c */ /* 0x000fe20000300000 */
.L_x_794:
        /* <DEDUP_REMOVED lines=34> */
.L_x_824:
[----:B------:R-:W-:Y:S05]  /*af20*/  @P0 BRA `(.L_x_796) ;  /* 0x0000000000140947 */ /* 0x000fea0003800000 */
[----:B------:R-:W-:Y:S01]  /*af30*/  ISETP.NE.AND P0, PT, R20, RZ, PT ;  /* 0x000000ff1400720c */ /* 0x000fe20003f05270 */
[----:B------:R-:W-:-:S04]  /*af40*/  IMAD.MOV.U32 R5, RZ, RZ, 0x4100 ;  /* 0x00004100ff057424 */ /* 0x000fc800078e00ff */
[----:B------:R3:W-:Y:S08]  /*af50*/  SYNCS.ARRIVE.TRANS64 RZ, [R12+URZ+0x30818], R5 ;  /* 0x030818050cff79a7 */ /* 0x0007f0000800003f */
[----:B------:R-:W-:Y:S05]  /*af60*/  @!P0 BRA `(.L_x_796) ;  /* 0x0000000000048947 */ /* 0x000fea0003800000 */
[----:B------:R-:W-:Y:S01]  /*af70*/  BPT.TRAP 0x1 ;  /* 0x000000040000795c */ /* 0x000fe20000300000 */
.L_x_796:
        /* <DEDUP_REMOVED lines=27> */
.L_x_782:
[----:B-----5:R-:W-:Y:S01]  /*b130*/  IMAD R4, R0, 0x8, R12 ;  /* 0x0000000800047824 */ /* 0x020fe200078e020c */
[----:B------:R-:W-:Y:S01]  /*b140*/  SHF.L.U32 R3, R10, 0x1f, RZ ;  /* 0x0000001f0a037819 */ /* 0x000fe200000006ff */
[----:B------:R-:W3:Y:S03]  /*b150*/  S2R R2, SR_TID.X ;  /* 0x0000000000027919 */ /* 0x000ee60000002100 */
[----:B------:R-:W4:Y:S01]  /*b160*/  SYNCS.PHASECHK.TRANS64.TRYWAIT P0, [R4+URZ+0x30840], R3 ;  /* 0x03084003040075a7 */ /* 0x000f22000800017f */
[----:B---3--:R-:W-:-:S04]  /*b170*/  LOP3.LUT R2, R2, 0x7f, RZ, 0xc0, !PT ;  /* 0x0000007f02027812 */ /* 0x008fc800078ec0ff */
[----:B------:R-:W-:Y:S01]  /*b180*/  ISETP.NE.AND P1, PT, R2, RZ, PT ;  /* 0x000000ff0200720c */ /* 0x000fe20003f25270 */
[----:B----4-:R-:W-:-:S12]  /*b190*/  @!P0 BRA `(.L_x_797) ;  /* 0x00000008009c8947 */ /* 0x010fd80003800000 */
.L_x_825:
[----:B------:R-:W-:Y:S05]  /*b1a0*/  @P1 BRA `(.L_x_798) ;  /* 0x0000000000181947 */ /* 0x000fea0003800000 */
[----:B------:R-:W4:Y:S01]  /*b1b0*/  S2R R2, SR_TID.X ;  /* 0x0000000000027919 */ /* 0x000f220000002100 */
[----:B---3--:R-:W-:-:S04]  /*b1c0*/  IMAD.MOV.U32 R3, RZ, RZ, 0x4100 ;  /* 0x00004100ff037424 */ /* 0x008fc800078e00ff */
[----:B------:R3:W-:Y:S01]  /*b1d0*/  SYNCS.ARRIVE.TRANS64 RZ, [R4+URZ+0x30830], R3 ;  /* 0x0308300304ff79a7 */ /* 0x0007e2000800003f */
[----:B----4-:R-:W-:-:S13]  /*b1e0*/  LOP3.LUT P0, RZ, R2, 0x1f, RZ, 0xc0, !PT ;  /* 0x0000001f02ff7812 */ /* 0x010fda000780c0ff */
[----:B---3--:R-:W-:Y:S05]  /*b1f0*/  @!P0 BRA `(.L_x_798) ;  /* 0x0000000000048947 */ /* 0x008fea0003800000 */
[----:B------:R-:W-:Y:S01]  /*b200*/  BPT.TRAP 0x1 ;  /* 0x000000040000795c */ /* 0x000fe20000300000 */
.L_x_798:
        /* <DEDUP_REMOVED lines=41> */
.L_x_779:
[----:B------:R-:W-:Y:S05]  /*b4a0*/  BSYNC B0 ;  /* 0x0000000000007941 */ /* 0x000fea0003800000 */
.L_x_777:
[----:B------:R-:W-:-:S03]  /*b4b0*/  UMOV UR6, 0xffffffff ;  /* 0xffffffff00067882 */ /* 0x000fc60000000000 */
[----:B------:R-:W-:Y:S05]  /*b4c0*/  BRA.DIV UR6, `(.L_x_799) ;  /* 0x0000000606e47947 */ /* 0x000fea000b800000 */
[----:B------:R-:W-:-:S13]  /*b4d0*/  ELECT P6, URZ, PT ;  /* 0x00000000003f782f */ /* 0x000fda00038c0000 */
.L_x_828:
[----:B------:R-:W-:Y:S05]  /*b4e0*/  @!P6 BRA `(.L_x_646) ;  /* 0x000000000084e947 */ /* 0x000fea0003800000 */
[----:B----4-:R-:W3:Y:S02]  /*b4f0*/  LDL.LU R2, [R1] ;  /* 0x0000000001027983 */ /* 0x010ee40000300800 */
[----:B---3--:R-:W-:-:S04]  /*b500*/  LOP3.LUT R2, R2, 0x2, RZ, 0xfc, !PT ;  /* 0x0000000202027812 */ /* 0x008fc800078efcff */
[----:B------:R-:W-:-:S13]  /*b510*/  ISETP.NE.AND P2, PT, R2, 0x3, PT ;  /* 0x000000030200780c */ /* 0x000fda0003f45270 */
[----:B------:R-:W-:Y:S05]  /*b520*/  @!P2 BRA `(.L_x_800) ;  /* 0x000000000004a947 */ /* 0x000fea0003800000 */
[----:B--2---:R-:W-:Y:S01]  /*b530*/  BPT.TRAP 0x1 ;  /* 0x000000040000795c */ /* 0x004fe20000300000 */
.L_x_800:
        /* <DEDUP_REMOVED lines=15> */
.L_x_829:
[----:B------:R-:W3:Y:S02]  /*b630*/  SYNCS.PHASECHK.TRANS64.TRYWAIT P0, [R11+URZ], R2 ;  /* 0x000000020b0075a7 */ /* 0x000ee4000800017f */
[----:B---3--:R-:W-:Y:S05]  /*b640*/  @!P0 BRA `(.L_x_802) ;  /* 0x0000000400b88947 */ /* 0x008fea0003800000 */
.L_x_830:
[----:B------:R-:W-:Y:S05]  /*b650*/  @!P2 BRA `(.L_x_803) ;  /* 0x000000000004a947 */ /* 0x000fea0003800000 */
[----:B--2---:R-:W-:Y:S01]  /*b660*/  BPT.TRAP 0x1 ;  /* 0x000000040000795c */ /* 0x004fe20000300000 */
.L_x_803:
[----:B------:R-:W-:-:S04]  /*b670*/  VIADD R0, R6, 0x30840 ;  /* 0x0003084006007836 */ /* 0x000fc80000000000 */
[----:B------:R-:W-:-:S04]  /*b680*/  IMAD R9, R9, 0x8, R0 ;  /* 0x0000000809097824 */ /* 0x000fc800078e0200 */
[----:B------:R-:W4:Y:S02]  /*b690*/  SYNCS.PHASECHK.TRANS64.TRYWAIT P0, [R9+URZ], R4 ;  /* 0x00000004090075a7 */ /* 0x000f24000800017f */
[----:B----4-:R-:W-:Y:S05]  /*b6a0*/  @!P0 BRA `(.L_x_804) ;  /* 0x0000000400b48947 */ /* 0x010fea0003800000 */
.L_x_831:
[----:B------:R-:W-:-:S07]  /*b6b0*/  IMAD R3, R3, 0x8, R0 ;  /* 0x0000000803037824 */ /* 0x000fce00078e0200 */
.L_x_805:
[----:B------:R1:W1:Y:S02]  /*b6c0*/  SYNCS.PHASECHK.TRANS64.TRYWAIT P0, [R3+URZ], R2 ;  /* 0x00000002030075a7 */ /* 0x000264000800017f */
[----:B-1----:R-:W-:Y:S05]  /*b6d0*/  @!P0 NANOSLEEP.SYNCS 0x989680 ;  /* 0x009896800000895d */ /* 0x002fea0003900000 */
[----:B------:R-:W1:Y:S02]  /*b6e0*/  @!P0 SYNCS.PHASECHK.TRANS64 P0, [R3+URZ], R2 ;  /* 0x00000002030085a7 */ /* 0x000e64000800007f */
[----:B-1----:R-:W-:Y:S05]  /*b6f0*/  @!P0 BRA `(.L_x_805) ;  /* 0xfffffffc00f08947 */ /* 0x002fea000383ffff */
.L_x_646:
[----:B--2---:R-:W-:Y:S05]  /*b700*/  BSYNC B6 ;  /* 0x0000000000067941 */ /* 0x004fea0003800000 */
.L_x_640:
[----:B------:R-:W-:Y:S05]  /*b710*/  EXIT ;  /* 0x000000000000794d */ /* 0x000fea0003800000 */
.L_x_656:
[----:B------:R-:W-:Y:S02]  /*b720*/  IMAD.MOV.U32 R12, RZ, RZ, RZ ;  /* 0x000000ffff0c7224 */ /* 0x000fe400078e00ff */
[----:B------:R-:W-:Y:S02]  /*b730*/  IMAD.MOV.U32 R11, RZ, RZ, 0x1f ;  /* 0x0000001fff0b7424 */ /* 0x000fe400078e00ff */
[----:B------:R-:W-:-:S07]  /*b740*/  IMAD.MOV.U32 R15, RZ, RZ, -0x1 ;  /* 0xffffffffff0f7424 */ /* 0x000fce00078e00ff */
[----:B------:R-:W-:Y:S05]  /*b750*/  WARPSYNC.COLLECTIVE R15, `(.L_x_806) ;  /* 0x000000000f087348 */ /* 0x000fea0003c00000 */
[----:B------:R1:W2:Y:S02]  /*b760*/  SHFL.IDX P6, R14, R13, R12, R11 ;  /* 0x0000000c0d0e7389 */ /* 0x0002a400000c000b */
[----:B-12---:R-:W-:Y:S01]  /*b770*/  ENDCOLLECTIVE ;  /* 0x000000000000791b */ /* 0x006fe20003800000 */
.L_x_806:
[----:B------:R-:W-:Y:S05]  /*b780*/  BRA `(.L_x_807) ;  /* 0xffffff5c00007947 */ /* 0x000fea000383ffff */
.L_x_658:
[----:B--2---:R2:W3:Y:S02]  /*b790*/  SYNCS.PHASECHK.TRANS64.TRYWAIT P0, [R16+URZ+0x30800], R21 ;  /* 0x03080015100075a7 */ /* 0x0044e4000800017f */
[----:B---3--:R-:W-:Y:S05]  /*b7a0*/  @!P0 NANOSLEEP.SYNCS 0x989680 ;  /* 0x009896800000895d */ /* 0x008fea0003900000 */
[----:B------:R-:W3:Y:S02]  /*b7b0*/  @!P0 SYNCS.PHASECHK.TRANS64 P0, [R16+URZ+0x30800], R21 ;  /* 0x03080015100085a7 */ /* 0x000ee4000800007f */
[----:B---3--:R-:W-:Y:S05]  /*b7c0*/  @!P0 BRA `(.L_x_658) ;  /* 0xfffffffc00f08947 */ /* 0x008fea000383ffff */
[----:B------:R-:W-:Y:S05]  /*b7d0*/  BRA `(.L_x_657) ;  /* 0xffffff5c00a07947 */ /* 0x000fea000383ffff */
.L_x_662:
[----:B----4-:R4:W1:Y:S02]  /*b7e0*/  SYNCS.PHASECHK.TRANS64.TRYWAIT P1, [R2+URZ+0x30810], R153 ;  /* 0x03081099020075a7 */ /* 0x010864000802017f */
[----:B-1----:R-:W-:Y:S05]  /*b7f0*/  @!P1 NANOSLEEP.SYNCS 0x989680 ;  /* 0x009896800000995d */ /* 0x002fea0003900000 */
[----:B------:R-:W1:Y:S02]  /*b800*/  @!P1 SYNCS.PHASECHK.TRANS64 P1, [R2+URZ+0x30810], R153 ;  /* 0x03081099020095a7 */ /* 0x000e64000802007f */
[----:B-1----:R-:W-:Y:S05]  /*b810*/  @!P1 BRA `(.L_x_662) ;  /* 0xfffffffc00f09947 */ /* 0x002fea000383ffff */
[----:B------:R-:W-:Y:S05]  /*b820*/  BRA `(.L_x_661) ;  /* 0xffffff6000e07947 */ /* 0x000fea000383ffff */
.L_x_666:
[----:B------:R1:W1:Y:S02]  /*b830*/  SYNCS.PHASECHK.TRANS64.TRYWAIT P1, [R2+URZ+0x30830], R153 ;  /* 0x03083099020075a7 */ /* 0x000264000802017f */
[----:B-1----:R-:W-:Y:S05]  /*b840*/  @!P1 NANOSLEEP.SYNCS 0x989680 ;  /* 0x009896800000995d */ /* 0x002fea0003900000 */
[----:B------:R-:W1:Y:S02]  /*b850*/  @!P1 SYNCS.PHASECHK.TRANS64 P1, [R2+URZ+0x30830], R153 ;  /* 0x03083099020095a7 */ /* 0x000e64000802007f */
[----:B-1----:R-:W-:Y:S05]  /*b860*/  @!P1 BRA `(.L_x_666) ;  /* 0xfffffffc00f09947 */ /* 0x002fea000383ffff */
[----:B------:R-:W-:Y:S05]  /*b870*/  BRA `(.L_x_665) ;  /* 0xffffff6800387947 */ /* 0x000fea000383ffff */
.L_x_742:
[----:B------:R-:W-:Y:S01]  /*b880*/  BSSY B0, `(.L_x_808) ;  /* 0x0000005000007945 */ /* 0x000fe20003800000 */
[----:B------:R-:W-:-:S07]  /*b890*/  IMAD.MOV.U32 R15, RZ, RZ, -0x1 ;  /* 0xffffffffff0f7424 */ /* 0x000fce00078e00ff */
[----:B------:R-:W-:Y:S05]  /*b8a0*/  WARPSYNC.COLLECTIVE R15, `(.L_x_809) ;  /* 0x000000000f087348 */ /* 0x000fea0003c00000 */
[----:B------:R-:W-:Y:S01]  /*b8b0*/  NOP ;  /* 0x0000000000007918 */ /* 0x000fe20000000000 */
[----:B------:R-:W-:Y:S01]  /*b8c0*/  ENDCOLLECTIVE ;  /* 0x000000000000791b */ /* 0x000fe20003800000 */
.L_x_809:
[----:B------:R-:W-:Y:S05]  /*b8d0*/  BSYNC B0 ;  /* 0x0000000000007941 */ /* 0x000fea0003800000 */
.L_x_808:
[----:B------:R-:W-:Y:S05]  /*b8e0*/  BRA `(.L_x_810) ;  /* 0xffffffcc006c7947 */ /* 0x000fea000383ffff */
.L_x_754:
[----:B------:R-:W-:Y:S01]  /*b8f0*/  BSSY B0, `(.L_x_811) ;  /* 0x0000005000007945 */ /* 0x000fe20003800000 */
[----:B------:R-:W-:-:S07]  /*b900*/  IMAD.MOV.U32 R15, RZ, RZ, -0x1 ;  /* 0xffffffffff0f7424 */ /* 0x000fce00078e00ff */
[----:B------:R-:W-:Y:S05]  /*b910*/  WARPSYNC.COLLECTIVE R15, `(.L_x_812) ;  /* 0x000000000f087348 */ /* 0x000fea0003c00000 */
[----:B------:R-:W-:Y:S01]  /*b920*/  NOP ;  /* 0x0000000000007918 */ /* 0x000fe20000000000 */
[----:B------:R-:W-:Y:S01]  /*b930*/  ENDCOLLECTIVE ;  /* 0x000000000000791b */ /* 0x000fe20003800000 */
.L_x_812:
[----:B------:R-:W-:Y:S05]  /*b940*/  BSYNC B0 ;  /* 0x0000000000007941 */ /* 0x000fea0003800000 */
.L_x_811:
[----:B------:R-:W-:Y:S05]  /*b950*/  BRA `(.L_x_813) ;  /* 0xffffffd000847947 */ /* 0x000fea000383ffff */
.L_x_767:
[----:B------:R-:W-:Y:S01]  /*b960*/  BSSY B0, `(.L_x_814) ;  /* 0x0000005000007945 */ /* 0x000fe20003800000 */
[----:B------:R-:W-:-:S07]  /*b970*/  IMAD.MOV.U32 R15, RZ, RZ, -0x1 ;  /* 0xffffffffff0f7424 */ /* 0x000fce00078e00ff */
[----:B------:R-:W-:Y:S05]  /*b980*/  WARPSYNC.COLLECTIVE R15, `(.L_x_815) ;  /* 0x000000000f087348 */ /* 0x000fea0003c00000 */
[----:B------:R-:W-:Y:S01]  /*b990*/  NOP ;  /* 0x0000000000007918 */ /* 0x000fe20000000000 */
[----:B------:R-:W-:Y:S01]  /*b9a0*/  ENDCOLLECTIVE ;  /* 0x000000000000791b */ /* 0x000fe20003800000 */
.L_x_815:
[----:B------:R-:W-:Y:S05]  /*b9b0*/  BSYNC B0 ;  /* 0x0000000000007941 */ /* 0x000fea0003800000 */
.L_x_814:
[----:B------:R-:W-:Y:S05]  /*b9c0*/  BRA `(.L_x_816) ;  /* 0xffffffd400a07947 */ /* 0x000fea000383ffff */
.L_x_780:
[----:B-1----:R1:W2:Y:S02]  /*b9d0*/  SYNCS.PHASECHK.TRANS64.TRYWAIT P1, [R12+URZ+0x30820], R3 ;  /* 0x030820030c0075a7 */ /* 0x0022a4000802017f */
[----:B--2---:R-:W-:Y:S05]  /*b9e0*/  @!P1 NANOSLEEP.SYNCS 0x989680 ;  /* 0x009896800000995d */ /* 0x004fea0003900000 */
[----:B------:R-:W2:Y:S02]  /*b9f0*/  @!P1 SYNCS.PHASECHK.TRANS64 P1, [R12+URZ+0x30820], R3 ;  /* 0x030820030c0095a7 */ /* 0x000ea4000802007f */
[----:B--2---:R-:W-:Y:S05]  /*ba00*/  @!P1 BRA `(.L_x_780) ;  /* 0xfffffffc00f09947 */ /* 0x004fea000383ffff */
[----:B------:R-:W-:Y:S05]  /*ba10*/  BRA `(.L_x_817) ;  /* 0xffffffe000ac7947 */ /* 0x000fea000383ffff */
.L_x_784:
[----:B-1----:R1:W2:Y:S02]  /*ba20*/  SYNCS.PHASECHK.TRANS64.TRYWAIT P1, [R12+URZ+0x30840], R21 ;  /* 0x030840150c0075a7 */ /* 0x0022a4000802017f */
[----:B--2---:R-:W-:Y:S05]  /*ba30*/  @!P1 NANOSLEEP.SYNCS 0x989680 ;  /* 0x009896800000995d */ /* 0x004fea0003900000 */
[----:B------:R-:W2:Y:S02]  /*ba40*/  @!P1 SYNCS.PHASECHK.TRANS64 P1, [R12+URZ+0x30840], R21 ;  /* 0x030840150c0095a7 */ /* 0x000ea4000802007f */
[----:B--2---:R-:W-:Y:S05]  /*ba50*/  @!P1 BRA `(.L_x_784) ;  /* 0xfffffffc00f09947 */ /* 0x004fea000383ffff */
[----:B------:R-:W-:Y:S05]  /*ba60*/  BRA `(.L_x_818) ;  /* 0xffffffe800107947 */ /* 0x000fea000383ffff */
.L_x_786:
[----:B--2---:R2:W3:Y:S02]  /*ba70*/  SYNCS.PHASECHK.TRANS64.TRYWAIT P1, [R12+URZ+0x30828], R21 ;  /* 0x030828150c0075a7 */ /* 0x0044e4000802017f */
[----:B---3--:R-:W-:Y:S05]  /*ba80*/  @!P1 NANOSLEEP.SYNCS 0x989680 ;  /* 0x009896800000995d */ /* 0x008fea0003900000 */
[----:B------:R-:W3:Y:S02]  /*ba90*/  @!P1 SYNCS.PHASECHK.TRANS64 P1, [R12+URZ+0x30828], R21 ;  /* 0x030828150c0095a7 */ /* 0x000ee4000802007f */
[----:B---3--:R-:W-:Y:S05]  /*baa0*/  @!P1 BRA `(.L_x_786) ;  /* 0xfffffffc00f09947 */ /* 0x008fea000383ffff */
[----:B------:R-:W-:Y:S05]  /*bab0*/  BRA `(.L_x_819) ;  /* 0xffffffe800a87947 */ /* 0x000fea000383ffff */
.L_x_788:
[----:B---3--:R3:W4:Y:S02]  /*bac0*/  SYNCS.PHASECHK.TRANS64.TRYWAIT P1, [R12+URZ+0x30848], R21 ;  /* 0x030848150c0075a7 */ /* 0x008724000802017f */
[----:B----4-:R-:W-:Y:S05]  /*bad0*/  @!P1 NANOSLEEP.SYNCS 0x989680 ;  /* 0x009896800000995d */ /* 0x010fea0003900000 */
[----:B------:R-:W4:Y:S02]  /*bae0*/  @!P1 SYNCS.PHASECHK.TRANS64 P1, [R12+URZ+0x30848], R21 ;  /* 0x030848150c0095a7 */ /* 0x000f24000802007f */
[----:B----4-:R-:W-:Y:S05]  /*baf0*/  @!P1 BRA `(.L_x_788) ;  /* 0xfffffffc00f09947 */ /* 0x010fea000383ffff */
[----:B------:R-:W-:Y:S05]  /*bb00*/  BRA `(.L_x_820) ;  /* 0xffffffec00207947 */ /* 0x000fea000383ffff */
.L_x_790:
[----:B------:R-:W-:-:S07]  /*bb10*/  SHF.L.U32 R5, R10, 0x1f, RZ ;  /* 0x0000001f0a057819 */ /* 0x000fce00000006ff */
.L_x_821:
[----:B-1----:R1:W2:Y:S02]  /*bb20*/  SYNCS.PHASECHK.TRANS64.TRYWAIT P1, [R12+URZ+0x30820], R5 ;  /* 0x030820050c0075a7 */ /* 0x0022a4000802017f */
[----:B--2---:R-:W-:Y:S05]  /*bb30*/  @!P1 NANOSLEEP.SYNCS 0x989680 ;  /* 0x009896800000995d */ /* 0x004fea0003900000 */
[----:B------:R-:W2:Y:S02]  /*bb40*/  @!P1 SYNCS.PHASECHK.TRANS64 P1, [R12+URZ+0x30820], R5 ;  /* 0x030820050c0095a7 */ /* 0x000ea4000802007f */
[----:B--2---:R-:W-:Y:S05]  /*bb50*/  @!P1 BRA `(.L_x_821) ;  /* 0xfffffffc00f09947 */ /* 0x004fea000383ffff */
[----:B------:R-:W-:Y:S05]  /*bb60*/  BRA `(.L_x_822) ;  /* 0xffffffec00a87947 */ /* 0x000fea000383ffff */
.L_x_793:
[----:B-1----:R1:W2:Y:S02]  /*bb70*/  SYNCS.PHASECHK.TRANS64.TRYWAIT P1, [R12+URZ+0x30840], R13 ;  /* 0x0308400d0c0075a7 */ /* 0x0022a4000802017f */
[----:B--2---:R-:W-:Y:S05]  /*bb80*/  @!P1 NANOSLEEP.SYNCS 0x989680 ;  /* 0x009896800000995d */ /* 0x004fea0003900000 */
[----:B------:R-:W2:Y:S02]  /*bb90*/  @!P1 SYNCS.PHASECHK.TRANS64 P1, [R12+URZ+0x30840], R13 ;  /* 0x0308400d0c0095a7 */ /* 0x000ea4000802007f */
[----:B--2---:R-:W-:Y:S05]  /*bba0*/  @!P1 BRA `(.L_x_793) ;  /* 0xfffffffc00f09947 */ /* 0x004fea000383ffff */
[----:B------:R-:W-:Y:S05]  /*bbb0*/  BRA `(.L_x_823) ;  /* 0xfffffff000387947 */ /* 0x000fea000383ffff */
.L_x_795:
[----:B--2---:R2:W3:Y:S02]  /*bbc0*/  SYNCS.PHASECHK.TRANS64.TRYWAIT P1, [R12+URZ+0x30828], R13 ;  /* 0x0308280d0c0075a7 */ /* 0x0044e4000802017f */
[----:B---3--:R-:W-:Y:S05]  /*bbd0*/  @!P1 NANOSLEEP.SYNCS 0x989680 ;  /* 0x009896800000995d */ /* 0x008fea0003900000 */
[----:B------:R-:W3:Y:S02]  /*bbe0*/  @!P1 SYNCS.PHASECHK.TRANS64 P1, [R12+URZ+0x30828], R13 ;  /* 0x0308280d0c0095a7 */ /* 0x000ee4000802007f */
[----:B---3--:R-:W-:Y:S05]  /*bbf0*/  @!P1 BRA `(.L_x_795) ;  /* 0xfffffffc00f09947 */ /* 0x008fea000383ffff */
[----:B------:R-:W-:Y:S05]  /*bc00*/  BRA `(.L_x_824) ;  /* 0xfffffff000c47947 */ /* 0x000fea000383ffff */
.L_x_797:
[----:B---3--:R3:W4:Y:S02]  /*bc10*/  SYNCS.PHASECHK.TRANS64.TRYWAIT P0, [R4+URZ+0x30840], R3 ;  /* 0x03084003040075a7 */ /* 0x008724000800017f */
[----:B----4-:R-:W-:Y:S05]  /*bc20*/  @!P0 NANOSLEEP.SYNCS 0x989680 ;  /* 0x009896800000895d */ /* 0x010fea0003900000 */
[----:B------:R-:W4:Y:S02]  /*bc30*/  @!P0 SYNCS.PHASECHK.TRANS64 P0, [R4+URZ+0x30840], R3 ;  /* 0x03084003040085a7 */ /* 0x000f24000800007f */
[----:B----4-:R-:W-:Y:S05]  /*bc40*/  @!P0 BRA `(.L_x_797) ;  /* 0xfffffffc00f08947 */ /* 0x010fea000383ffff */
[----:B------:R-:W-:Y:S05]  /*bc50*/  BRA `(.L_x_825) ;  /* 0xfffffff400507947 */ /* 0x000fea000383ffff */
.L_x_799:
[----:B------:R-:W-:Y:S01]  /*bc60*/  BSSY B0, `(.L_x_826) ;  /* 0x0000006000007945 */ /* 0x000fe20003800000 */
[----:B------:R-:W-:-:S07]  /*bc70*/  IMAD.MOV.U32 R15, RZ, RZ, -0x1 ;  /* 0xffffffffff0f7424 */ /* 0x000fce00078e00ff */
[----:B--2-4-:R-:W-:Y:S05]  /*bc80*/  WARPSYNC.COLLECTIVE R15, `(.L_x_827) ;  /* 0x000000000f0c7348 */ /* 0x014fea0003c00000 */
[----:B------:R-:W-:Y:S02]  /*bc90*/  ELECT P6, UR62, PT ;  /* 0x00000000003e782f */ /* 0x000fe400038c0000 */
[----:B------:R-:W-:Y:S01]  /*bca0*/  MOV R14, UR62 ;  /* 0x0000003e000e7c02 */ /* 0x000fe20008000f00 */
[----:B--2-4-:R-:W-:Y:S10]  /*bcb0*/  ENDCOLLECTIVE ;  /* 0x000000000000791b */ /* 0x014ff40003800000 */
.L_x_827:
[----:B------:R-:W-:Y:S05]  /*bcc0*/  BSYNC B0 ;  /* 0x0000000000007941 */ /* 0x000fea0003800000 */
.L_x_826:
[----:B------:R-:W-:Y:S05]  /*bcd0*/  BRA `(.L_x_828) ;  /* 0xfffffff800007947 */ /* 0x000fea000383ffff */
.L_x_801:
[----:B-1----:R1:W3:Y:S02]  /*bce0*/  SYNCS.PHASECHK.TRANS64.TRYWAIT P0, [R7+URZ], R4 ;  /* 0x00000004070075a7 */ /* 0x0022e4000800017f */
[----:B---3--:R-:W-:Y:S05]  /*bcf0*/  @!P0 NANOSLEEP.SYNCS 0x989680 ;  /* 0x009896800000895d */ /* 0x008fea0003900000 */
[----:B------:R-:W3:Y:S02]  /*bd00*/  @!P0 SYNCS.PHASECHK.TRANS64 P0, [R7+URZ], R4 ;  /* 0x00000004070085a7 */ /* 0x000ee4000800007f */
[----:B---3--:R-:W-:Y:S05]  /*bd10*/  @!P0 BRA `(.L_x_801) ;  /* 0xfffffffc00f08947 */ /* 0x008fea000383ffff */
[----:B------:R-:W-:Y:S05]  /*bd20*/  BRA `(.L_x_829) ;  /* 0xfffffff800407947 */ /* 0x000fea000383ffff */
.L_x_802:
[----:B---3--:R3:W4:Y:S02]  /*bd30*/  SYNCS.PHASECHK.TRANS64.TRYWAIT P0, [R11+URZ], R2 ;  /* 0x000000020b0075a7 */ /* 0x008724000800017f */
[----:B----4-:R-:W-:Y:S05]  /*bd40*/  @!P0 NANOSLEEP.SYNCS 0x989680 ;  /* 0x009896800000895d */ /* 0x010fea0003900000 */
[----:B------:R-:W4:Y:S02]  /*bd50*/  @!P0 SYNCS.PHASECHK.TRANS64 P0, [R11+URZ], R2 ;  /* 0x000000020b0085a7 */ /* 0x000f24000800007f */
[----:B----4-:R-:W-:Y:S05]  /*bd60*/  @!P0 BRA `(.L_x_802) ;  /* 0xfffffffc00f08947 */ /* 0x010fea000383ffff */
[----:B------:R-:W-:Y:S05]  /*bd70*/  BRA `(.L_x_830) ;  /* 0xfffffff800347947 */ /* 0x000fea000383ffff */
.L_x_804:
[----:B----4-:R4:W1:Y:S02]  /*bd80*/  SYNCS.PHASECHK.TRANS64.TRYWAIT P0, [R9+URZ], R4 ;  /* 0x00000004090075a7 */ /* 0x010864000800017f */
[----:B-1----:R-:W-:Y:S05]  /*bd90*/  @!P0 NANOSLEEP.SYNCS 0x989680 ;  /* 0x009896800000895d */ /* 0x002fea0003900000 */
[----:B------:R-:W1:Y:S02]  /*bda0*/  @!P0 SYNCS.PHASECHK.TRANS64 P0, [R9+URZ], R4 ;  /* 0x00000004090085a7 */ /* 0x000e64000800007f */
[----:B-1----:R-:W-:Y:S05]  /*bdb0*/  @!P0 BRA `(.L_x_804) ;  /* 0xfffffffc00f08947 */ /* 0x002fea000383ffff */
[----:B------:R-:W-:Y:S05]  /*bdc0*/  BRA `(.L_x_831) ;  /* 0xfffffff800387947 */ /* 0x000fea000383ffff */
.L_x_832:
        /* <DEDUP_REMOVED lines=11> */
.L_x_7295:


//--------------------- .text._ZN7cutlass13device_kernelIN5flash11enable_sm90INS1_16FlashAttnBwdSm90INS1_25CollectiveMainloopBwdSm90ILi2ELi2ELi2EN4cute5tupleIJNS5_1CILi1EEES8_S8_EEENS6_IJNS7_ILi64EEENS7_ILi128EEESB_EEENS_10bfloat16_tEfNS_4arch4Sm90ELb0ELb0ELb1ELb1ELb0ELb1ELb0ELb0ELi2ELi1ELi2ELi1ELb0EEENS1_24CollectiveEpilogueBwdGQAISC_fSF_Li256ELb1ELb0EEENS1_19SingleTileSchedulerILb1ELb0ELb0ELi128EEEEEEEEEvNT_6ParamsE --------------------------
	.section	.text._ZN7cutlass13device_kernelIN5flash11enable_sm90INS1_16FlashAttnBwdSm90INS1_25CollectiveMainloopBwdSm90ILi2ELi2ELi2EN4cute5tupleIJNS5_1CILi1EEES8_S8_EEENS6_IJNS7_ILi64EEENS7_ILi128EEESB_EEENS_10bfloat16_tEfNS_4arch4Sm90ELb0ELb0ELb1ELb1ELb0ELb1ELb0ELb0ELi2ELi1ELi2ELi1ELb0EEENS1_24CollectiveEpilogueBwdGQAISC_fSF_Li256ELb1ELb0EEENS1_19SingleTileSchedulerILb1ELb0ELb0ELi128EEEEEEEEEvNT_6ParamsE,"ax",@progbits
	.align	128
.text._ZN7cutlass13device_kernelIN5flash11enable_sm90INS1_16FlashAttnBwdSm90INS1_25CollectiveMainloopBwdSm90ILi2ELi2ELi2EN4cute5tupleIJNS5_1CILi1EEES8_S8_EEENS6_IJNS7_ILi64EEENS7_ILi128EEESB_EEENS_10bfloat16_tEfNS_4arch4Sm90ELb0ELb0ELb1ELb1ELb0ELb1ELb0ELb0ELi2ELi1ELi2ELi1ELb0EEENS1_24CollectiveEpilogueBwdGQAISC_fSF_Li256ELb1ELb0EEENS1_19SingleTileSchedulerILb1ELb0ELb0ELi128EEEEEEEEEvNT_6ParamsE:
        .type           _ZN7cutlass13device_kernelIN5flash11enable_sm90INS1_16FlashAttnBwdSm90INS1_25CollectiveMainloopBwdSm90ILi2ELi2ELi2EN4cute5tupleIJNS5_1CILi1EEES8_S8_EEENS6_IJNS7_ILi64EEENS7_ILi128EEESB_EEENS_10bfloat16_tEfNS_4arch4Sm90ELb0ELb0ELb1ELb1ELb0ELb1ELb0ELb0ELi2ELi1ELi2ELi1ELb0EEENS1_24CollectiveEpilogueBwdGQAISC_fSF_Li256ELb1ELb0EEENS1_19SingleTileSchedulerILb1ELb0ELb0ELi128EEEEEEEEEvNT_6ParamsE,@function
        .size           _ZN7cutlass13device_kernelIN5flash11enable_sm90INS1_16FlashAttnBwdSm90INS1_25CollectiveMainloopBwdSm90ILi2ELi2ELi2EN4cute5tupleIJNS5_1CILi1EEES8_S8_EEENS6_IJNS7_ILi64EEENS7_ILi128EEESB_EEENS_10bfloat16_tEfNS_4arch4Sm90ELb0ELb0ELb1ELb1ELb0ELb1ELb0ELb0ELi2ELi1ELi2ELi1ELb0EEENS1_24CollectiveEpilogueBwdGQAISC_fSF_Li256ELb1ELb0EEENS1_19SingleTileSchedulerILb1ELb0ELb0ELi128EEEEEEEEEvNT_6ParamsE,(.L_x_7296 - _ZN7cutlass13device_kernelIN5flash11enable_sm90INS1_16FlashAttnBwdSm90INS1_25CollectiveMainloopBwdSm90ILi2ELi2ELi2EN4cute5tupleIJNS5_1CILi1EEES8_S8_EEENS6_IJNS7_ILi64EEENS7_ILi128EEESB_EEENS_10bfloat16_tEfNS_4arch4Sm90ELb0ELb0ELb1ELb1ELb0ELb1ELb0ELb0ELi2ELi1ELi2ELi1ELb0EEENS1_24CollectiveEpilogueBwdGQAISC_fSF_Li256ELb1ELb0EEENS1_19SingleTileSchedulerILb1ELb0ELb0ELi128EEEEEEEEEvNT_6ParamsE)
        .other          _ZN7cutlass13device_kernelIN5flash11enable_sm90INS1_16FlashAttnBwdSm90INS1_25CollectiveMainloopBwdSm90ILi2ELi2ELi2EN4cute5tupleIJNS5_1CILi1EEES8_S8_EEENS6_IJNS7_ILi64EEENS7_ILi128EEESB_EEENS_10bfloat16_tEfNS_4arch4Sm90ELb0ELb0ELb1ELb1ELb0ELb1ELb0ELb0ELi2ELi1ELi2ELi1ELb0EEENS1_24CollectiveEpilogueBwdGQAISC_fSF_Li256ELb1ELb0EEENS1_19SingleTileSchedulerILb1ELb0ELb0ELi128EEEEEEEEEvNT_6ParamsE,@"STO_CUDA_ENTRY STV_DEFAULT"
_ZN7cutlass13device_kernelIN5flash11enable_sm90INS1_16FlashAttnBwdSm90INS1_25CollectiveMainloopBwdSm90ILi2ELi2ELi2EN4cute5tupleIJNS5_1CILi1EEES8_S8_EEENS6_IJNS7_ILi64EEENS7_ILi128EEESB_EEENS_10bfloat16_tEfNS_4arch4Sm90ELb0ELb0ELb1ELb1ELb0ELb1ELb0ELb0ELi2ELi1ELi2ELi1ELb0EEENS1_24CollectiveEpilogueBwdGQAISC_fSF_Li256ELb1ELb0EEENS1_19SingleTileSchedulerILb1ELb0ELb0ELi128EEEEEEEEEvNT_6ParamsE:
        /* <DEDUP_REMOVED lines=23> */
.L_x_834:
[----:B------:R-:W-:Y:S05]  /*0170*/  BSYNC B0 ;  /* 0x0000000000007941 */ /* 0x000fea0003800000 */
.L_x_833:
        /* <DEDUP_REMOVED lines=34> */
.L_x_835:
        /* <DEDUP_REMOVED lines=22> */
.L_x_836:
        /* <DEDUP_REMOVED lines=9> */
.L_x_839:
        /* <DEDUP_REMOVED lines=20> */
.L_x_840:
        /* <DEDUP_REMOVED lines=10> */
.L_x_842:
[----:B------:R-:W2:Y:S02]  /*0770*/  LDC R0, c[0x0][0x8c4] ;  /* 0x00023100ff007b82 */ /* 0x000ea40000000800 */
.L_x_841:
        /* <DEDUP_REMOVED lines=16> */
.L_x_844:
        /* <DEDUP_REMOVED lines=10> */
.L_x_845:
        /* <DEDUP_REMOVED lines=8> */
.L_x_846:
        /* <DEDUP_REMOVED lines=9> */
.L_x_847:
        /* <DEDUP_REMOVED lines=88> */
.L_x_850:
        /* <DEDUP_REMOVED lines=15> */
.L_x_849:
        /* <DEDUP_REMOVED lines=22> */
.L_x_852:
        /* <DEDUP_REMOVED lines=15> */
.L_x_851:
        /* <DEDUP_REMOVED lines=8> */
.L_x_929:
        /* <DEDUP_REMOVED lines=45> */
.L_x_854:
        /* <DEDUP_REMOVED lines=74> */
.L_x_866:
[----:B------:R-:W-:-:S13]  /*1ae0*/  ISETP.NE.AND P0, PT, R7, 0x3, PT ;  /* 0x000000030700780c */ /* 0x000fda0003f05270 */
[----:B---3--:R-:W-:Y:S05]  /*1af0*/  @!P0 BRA `(.L_x_856) ;  /* 0x0000000000048947 */ /* 0x008fea0003800000 */
[----:B------:R-:W-:Y:S01]  /*1b00*/  BPT.TRAP 0x1 ;  /* 0x000000040000795c */ /* 0x000fe20000300000 */
.L_x_856:
[----:B------:R-:W-:Y:S01]  /*1b10*/  IMAD R2, R4, 0x8, R16 ;  /* 0x0000000804027824 */ /* 0x000fe200078e0210 */
[----:B------:R-:W-:-:S04]  /*1b20*/  SHF.L.U32 R153, R5, 0x1f, RZ ;  /* 0x0000001f05997819 */ /* 0x000fc800000006ff */
[----:B------:R3:W4:Y:S01]  /*1b30*/  SYNCS.PHASECHK.TRANS64.TRYWAIT P1, [R2+URZ+0x30810], R153 ;  /* 0x03081099020075a7 */ /* 0x000722000802017f */
[----:B------:R-:W-:Y:S05]  /*1b40*/  @!P0 BRA `(.L_x_857) ;  /* 0x0000000000048947 */ /* 0x000fea0003800000 */
[----:B------:R-:W-:Y:S01]  /*1b50*/  BPT.TRAP 0x1 ;  /* 0x000000040000795c */ /* 0x000fe20000300000 */
.L_x_857:
[----:B----4-:R-:W-:Y:S05]  /*1b60*/  @P1 BRA `(.L_x_858) ;  /* 0x0000000000081947 */ /* 0x010fea0003800000 */
[----:B------:R-:W4:Y:S02]  /*1b70*/  SYNCS.PHASECHK.TRANS64.TRYWAIT P1, [R2+URZ+0x30810], R153 ;  /* 0x03081099020075a7 */ /* 0x000f24000802017f */
[----:B----4-:R-:W-:Y:S05]  /*1b80*/  @!P1 BRA `(.L_x_859) ;  /* 0x0000006800349947 */ /* 0x010fea0003800000 */
.L_x_858:
        /* <DEDUP_REMOVED lines=81> */
.L_x_860:
[----:B------:R1:W1:Y:S01]  /*20a0*/  SYNCS.PHASECHK.TRANS64.TRYWAIT P1, [R2+URZ+0x30830], R153 ;  /* 0x03083099020075a7 */ /* 0x000262000802017f */
[----:B------:R-:W-:Y:S05]  /*20b0*/  @!P0 BRA `(.L_x_861) ;  /* 0x0000000000048947 */ /* 0x000fea0003800000 */
[----:B------:R-:W-:Y:S01]  /*20c0*/  BPT.TRAP 0x1 ;  /* 0x000000040000795c */ /* 0x000fe20000300000 */
.L_x_861:
[----:B------:R-:W-:-:S05]  /*20d0*/  VIADD R17, R16, 0x20000 ;  /* 0x0002000010117836 */ /* 0x000fca0000000000 */
[----:B------:R-:W-:-:S04]  /*20e0*/  SHF.R.U32.HI R17, RZ, 0x4, R17 ;  /* 0x00000004ff117819 */ /* 0x000fc80000011611 */
[----:B------:R-:W-:-:S04]  /*20f0*/  LOP3.LUT R17, R17, 0x3fff, RZ, 0xc0, !PT ;  /* 0x00003fff11117812 */ /* 0x000fc800078ec0ff */
[----:B------:R-:W-:Y:S01]  /*2100*/  LOP3.LUT R155, R17, 0x10000, RZ, 0xfc, !PT ;  /* 0x00010000119b7812 */ /* 0x000fe200078efcff */
[----:B-1----:R-:W-:Y:S06]  /*2110*/  @P1 BRA `(.L_x_862) ;  /* 0x0000000000081947 */ /* 0x002fec0003800000 */
[----:B------:R-:W1:Y:S02]  /*2120*/  SYNCS.PHASECHK.TRANS64.TRYWAIT P1, [R2+URZ+0x30830], R153 ;  /* 0x03083099020075a7 */ /* 0x000e64000802017f */
[----:B-1----:R-:W-:Y:S05]  /*2130*/  @!P1 BRA `(.L_x_863) ;  /* 0x0000006000dc9947 */ /* 0x002fea0003800000 */
.L_x_862:
        /* <DEDUP_REMOVED lines=495> */
.L_x_864:
        /* <DEDUP_REMOVED lines=49> */
.L_x_865:
        /* <DEDUP_REMOVED lines=77> */
.L_x_848:
[----:B------:R-:W-:Y:S05]  /*4810*/  @P0 BRA `(.L_x_843) ;  /* 0x0000003800d80947 */ /* 0x000fea0003800000 */
[----:B-1-3--:R-:W1:Y:S01]  /*4820*/  LDC.64 R2, c[0x0][0x878] ;  /* 0x00021e00ff027b82 */ /* 0x00ae620000000a00 */
[----:B------:R-:W2:Y:S07]  /*4830*/  S2R R22, SR_TID.X ;  /* 0x0000000000167919 */ /* 0x000eae0000002100 */
[----:B------:R-:W3:Y:S01]  /*4840*/  LDC R0, c[0x0][0x850] ;  /* 0x00021400ff007b82 */ /* 0x000ee20000000800 */
[----:B------:R-:W4:Y:S01]  /*4850*/  S2R R7, SR_CTAID.Y ;  /* 0x0000000000077919 */ /* 0x000f220000002600 */
[----:B------:R-:W5:Y:S06]  /*4860*/  S2R R8, SR_CTAID.X ;  /* 0x0000000000087919 */ /* 0x000f6c0000002500 */
[----:B------:R-:W2:Y:S01]  /*4870*/  S2UR UR5, SR_CgaCtaId ;  /* 0x00000000000579c3 */ /* 0x000ea20000008800 */
[----:B-1----:R-:W-:-:S07]  /*4880*/  ISETP.NE.U32.AND P0, PT, R2, RZ, PT ;  /* 0x000000ff0200720c */ /* 0x002fce0003f05070 */
[----:B------:R-:W1:Y:S01]  /*4890*/  LDC.64 R10, c[0x0][0x818] ;  /* 0x00020600ff0a7b82 */ /* 0x000e620000000a00 */
[----:B------:R-:W-:-:S07]  /*48a0*/  ISETP.NE.AND.EX P0, PT, R3, RZ, PT, P0 ;  /* 0x000000ff0300720c */ /* 0x000fce0003f05300 */
[----:B------:R-:W1:Y:S08]  /*48b0*/  LDC.64 R14, c[0x0][0x840] ;  /* 0x00021000ff0e7b82 */ /* 0x000e700000000a00 */
[----:B------:R-:W2:Y:S01]  /*48c0*/  @P0 LDC.64 R2, c[0x0][0x878] ;  /* 0x00021e00ff020b82 */ /* 0x000ea20000000a00 */
[----:B------:R-:W-:-:S07]  /*48d0*/  UMOV UR4, 0x400 ;  /* 0x0000040000047882 */ /* 0x000fce0000000000 */
[----:B------:R-:W1:Y:S08]  /*48e0*/  LDC.64 R12, c[0x0][0x820] ;  /* 0x00020800ff0c7b82 */ /* 0x000e700000000a00 */
[----:B------:R-:W1:Y:S01]  /*48f0*/  LDC.64 R16, c[0x0][0x848] ;  /* 0x00021200ff107b82 */ /* 0x000e620000000a00 */
[----:B--2---:R-:W-:-:S07]  /*4900*/  @P0 IMAD.WIDE R2, R228, 0x4, R2 ;  /* 0x00000004e4020825 */ /* 0x004fce00078e0202 */
[----:B------:R-:W2:Y:S01]  /*4910*/  LDC.64 R18, c[0x0][0x800] ;  /* 0x00020000ff127b82 */ /* 0x000ea20000000a00 */
[----:B------:R4:W2:Y:S07]  /*4920*/  @P0 LDG.E R3, desc[UR38][R2.64] ;  /* 0x0000002602030981 */ /* 0x0008ae000c1e1900 */
[----:B------:R-:W-:Y:S01]  /*4930*/  BAR.SYNC.DEFER_BLOCKING 0x1, 0x100 ;  /* 0x0044000000007b1d */ /* 0x000fe20000010000 */
[----:B---3--:R-:W-:Y:S01]  /*4940*/  ISETP.NE.AND P1, PT, R0, 0x1, PT ;  /* 0x000000010000780c */ /* 0x008fe20003f25270 */
[----:B------:R-:W-:Y:S01]  /*4950*/  VIADD R23, R22, 0xffffff80 ;  /* 0xffffff8016177836 */ /* 0x000fe20000000000 */
[----:B------:R-:W-:-:S05]  /*4960*/  ULEA UR4, UR5, UR4, 0x18 ;  /* 0x0000000405047291 */ /* 0x000fca000f8ec03f */
[----:B------:R-:W3:Y:S01]  /*4970*/  LDC.64 R20, c[0x0][0x828] ;  /* 0x00020a00ff147b82 */ /* 0x000ee20000000a00 */
[----:B------:R-:W-:Y:S01]  /*4980*/  SHF.R.S32.HI R0, RZ, 0x1f, R23 ;  /* 0x0000001fff007819 */ /* 0x000fe20000011417 */
[----:B------:R-:W-:Y:S03]  /*4990*/  BSSY B0, `(.L_x_867) ;  /* 0x0000054000007945 */ /* 0x000fe60003800000 */
[----:B------:R-:W-:-:S03]  /*49a0*/  LEA.HI R5, R0, R23, RZ, 0x7 ;  /* 0x0000001700057211 */ /* 0x000fc600078f38ff */
[----:B------:R-:W1:Y:S01]  /*49b0*/  @P1 LDC R4, c[0x0][0x854] ;  /* 0x00021500ff041b82 */ /* 0x000e620000000800 */
[C---:B------:R-:W-:Y:S01]  /*49c0*/  LOP3.LUT R0, R5.reuse, 0xfffff80, RZ, 0xc0, !PT ;  /* 0x0fffff8005007812 */ /* 0x040fe200078ec0ff */
[----:B----4-:R-:W-:-:S04]  /*49d0*/  IMAD.SHL.U32 R2, R5, 0x40, RZ ;  /* 0x0000004005027824 */ /* 0x010fc800078e00ff */
[----:B------:R-:W-:Y:S01]  /*49e0*/  IMAD.IADD R0, R23, 0x1, -R0 ;  /* 0x0000000117007824 */ /* 0x000fe200078e0a00 */
[----:B------:R-:W-:Y:S01]  /*49f0*/  LOP3.LUT R5, R2, 0x3fffe000, RZ, 0xc0, !PT ;  /* 0x3fffe00002057812 */ /* 0x000fe200078ec0ff */
[----:B------:R-:W4:Y:S04]  /*4a00*/  @P1 LDC R9, c[0x0][0x858] ;  /* 0x00021600ff091b82 */ /* 0x000f280000000800 */
[----:B------:R-:W-:-:S05]  /*4a10*/  IMAD R5, R0, 0x4, R5 ;  /* 0x0000000400057824 */ /* 0x000fca00078e0205 */
[----:B------:R-:W-:Y:S01]  /*4a20*/  LEA R6, R5, UR4, 0x2 ;  /* 0x0000000405067c11 */ /* 0x000fe2000f8e10ff */
[----:B-----5:R-:W-:-:S04]  /*4a30*/  IMAD.SHL.U32 R5, R8, 0x4000, RZ ;  /* 0x0000400008057824 */ /* 0x020fc800078e00ff */
[----:B------:R1:W-:Y:S02]  /*4a40*/  STS.128 [R6], R24 ;  /* 0x0000001806007388 */ /* 0x0003e40000000c00 */
[----:B-1----:R-:W-:Y:S02]  /*4a50*/  @P1 IMAD.HI.U32 R0, R7, R4, RZ ;  /* 0x0000000407001227 */ /* 0x002fe400078e00ff */
[----:B------:R1:W-:Y:S04]  /*4a60*/  STS.128 [R6+0x800], R28 ;  /* 0x0008001c06007388 */ /* 0x0003e80000000c00 */
[----:B------:R1:W-:Y:S01]  /*4a70*/  STS.128 [R6+0x1000], R32 ;  /* 0x0010002006007388 */ /* 0x0003e20000000c00 */
[----:B----4-:R-:W-:-:S03]  /*4a80*/  @P1 SHF.R.U32.HI R7, RZ, R9, R0 ;  /* 0x00000009ff071219 */ /* 0x010fc60000011600 */
[----:B------:R1:W-:Y:S01]  /*4a90*/  STS.128 [R6+0x1800], R36 ;  /* 0x0018002406007388 */ /* 0x0003e20000000c00 */
[----:B------:R-:W-:-:S03]  /*4aa0*/  SHF.R.S32.HI R9, RZ, 0x1f, R7 ;  /* 0x0000001fff097819 */ /* 0x000fc60000011407 */
        /* <DEDUP_REMOVED lines=17> */
[----:B----4-:R-:W4:Y:S01]  /*4bc0*/  FENCE.VIEW.ASYNC.S ;  /* 0x00000000000073c6 */ /* 0x010f220000000000 */
[----:B--2---:R-:W-:-:S05]  /*4bd0*/  @P0 IMAD R3, R228, 0x80, R3 ;  /* 0x00000080e4030824 */ /* 0x004fca00078e0203 */
[----:B------:R-:W-:-:S04]  /*4be0*/  @P0 SHF.R.S32.HI R0, RZ, 0x1f, R3 ;  /* 0x0000001fff000819 */ /* 0x000fc80000011403 */
[----:B------:R-:W-:-:S05]  /*4bf0*/  @P0 LEA.HI R0, R0, R3, RZ, 0x7 ;  /* 0x0000000300000211 */ /* 0x000fca00078f38ff */
[----:B------:R-:W-:-:S05]  /*4c00*/  @P0 IMAD.SHL.U32 R0, R0, 0x80, RZ ;  /* 0x0000008000000824 */ /* 0x000fca00078e00ff */
[----:B------:R-:W-:Y:S01]  /*4c10*/  @P0 LOP3.LUT R2, R0, 0xffffc000, RZ, 0xc0, !PT ;  /* 0xffffc00000020812 */ /* 0x000fe200078ec0ff */
[----:B------:R-:W-:-:S03]  /*4c20*/  IMAD R0, R9, R10, RZ ;  /* 0x0000000a09007224 */ /* 0x000fc600078e02ff */
[----:B------:R-:W-:Y:S02]  /*4c30*/  @P0 SHF.R.S32.HI R3, RZ, 0x1f, R2 ;  /* 0x0000001fff030819 */ /* 0x000fe40000011402 */
[----:B------:R-:W-:Y:S01]  /*4c40*/  @!P0 CS2R R2, SRZ ;  /* 0x0000000000028805 */ /* 0x000fe2000001ff00 */
[----:B----4-:R-:W-:Y:S05]  /*4c50*/  BAR.SYNC.DEFER_BLOCKING 0x1, 0x100 ;  /* 0x0044000000007b1d */ /* 0x010fea0000010000 */
[----:B------:R-:W-:Y:S01]  /*4c60*/  IADD3 R4, P1, R5, R2, RZ ;  /* 0x0000000205047210 */ /* 0x000fe20007f3e0ff */
[----:B------:R-:W-:Y:S02]  /*4c70*/  IMAD R2, R9, R14, RZ ;  /* 0x0000000e09027224 */ /* 0x000fe400078e02ff */
[----:B------:R-:W-:Y:S01]  /*4c80*/  IMAD R9, R7, R11, R0 ;  /* 0x0000000b07097224 */ /* 0x000fe200078e0200 */
[----:B------:R-:W-:Y:S01]  /*4c90*/  LEA.HI.X.SX32 R5, R5, R3, 0x1, P1 ;  /* 0x0000000305057211 */ /* 0x000fe200008f0eff */
[C---:B------:R-:W-:Y:S01]  /*4ca0*/  IMAD R11, R7.reuse, R15, R2 ;  /* 0x0000000f070b7224 */ /* 0x040fe200078e0202 */
[----:B------:R-:W-:Y:S01]  /*4cb0*/  SHF.R.S32.HI R0, RZ, 0x1f, R228 ;  /* 0x0000001fff007819 */ /* 0x000fe200000114e4 */
[----:B------:R-:W-:-:S04]  /*4cc0*/  IMAD.WIDE.U32 R2, R7, R10, R4 ;  /* 0x0000000a07027225 */ /* 0x000fc800078e0004 */
[----:B------:R-:W-:Y:S01]  /*4cd0*/  IMAD.IADD R3, R3, 0x1, R9 ;  /* 0x0000000103037824 */ /* 0x000fe200078e0209 */
[----:B------:R-:W-:Y:S01]  /*4ce0*/  SEL R9, R0, RZ, !P0 ;  /* 0x000000ff00097207 */ /* 0x000fe20004000000 */
[----:B------:R-:W-:Y:S01]  /*4cf0*/  IMAD.WIDE.U32 R4, R7, R14, R4 ;  /* 0x0000000e07047225 */ /* 0x000fe200078e0004 */
[----:B------:R-:W-:Y:S02]  /*4d00*/  SEL R7, R228, RZ, !P0 ;  /* 0x000000ffe4077207 */ /* 0x000fe40004000000 */
[----:B------:R-:W-:Y:S01]  /*4d10*/  ISETP.NE.AND P0, PT, R23, RZ, PT ;  /* 0x000000ff1700720c */ /* 0x000fe20003f05270 */
[----:B------:R-:W-:Y:S02]  /*4d20*/  IMAD.IADD R5, R5, 0x1, R11 ;  /* 0x0000000105057824 */ /* 0x000fe400078e020b */
[C---:B------:R-:W-:Y:S02]  /*4d30*/  IMAD R0, R9.reuse, R12, RZ ;  /* 0x0000000c09007224 */ /* 0x040fe400078e02ff */
[----:B------:R-:W-:-:S02]  /*4d40*/  IMAD R8, R9, R16, RZ ;  /* 0x0000001009087224 */ /* 0x000fc400078e02ff */
[----:B------:R-:W-:-:S04]  /*4d50*/  IMAD.WIDE.U32 R2, R7, R12, R2 ;  /* 0x0000000c07027225 */ /* 0x000fc800078e0002 */
[----:B------:R-:W-:Y:S01]  /*4d60*/  IMAD.WIDE.U32 R4, R7, R16, R4 ;  /* 0x0000001007047225 */ /* 0x000fe200078e0004 */
[----:B------:R-:W-:-:S03]  /*4d70*/  LEA R18, P1, R2, R18, 0x2 ;  /* 0x0000001202127211 */ /* 0x000fc600078210ff */
[C---:B------:R-:W-:Y:S01]  /*4d80*/  IMAD R9, R7.reuse, R13, R0 ;  /* 0x0000000d07097224 */ /* 0x040fe200078e0200 */
[----:B---3--:R-:W-:Y:S01]  /*4d90*/  LEA R20, P2, R4, R20, 0x2 ;  /* 0x0000001404147211 */ /* 0x008fe200078410ff */
[----:B------:R-:W-:Y:S02]  /*4da0*/  IMAD R7, R7, R17, R8 ;  /* 0x0000001107077224 */ /* 0x000fe400078e0208 */
[----:B------:R-:W-:Y:S02]  /*4db0*/  IMAD.IADD R3, R3, 0x1, R9 ;  /* 0x0000000103037824 */ /* 0x000fe400078e0209 */
[----:B------:R-:W-:-:S03]  /*4dc0*/  IMAD.IADD R0, R5, 0x1, R7 ;  /* 0x0000000105007824 */ /* 0x000fc600078e0207 */
[----:B------:R-:W-:Y:S02]  /*4dd0*/  LEA.HI.X R3, R2, R19, R3, 0x2, P1 ;  /* 0x0000001302037211 */ /* 0x000fe400008f1403 */
[----:B------:R-:W-:Y:S01]  /*4de0*/  LEA.HI.X R0, R4, R21, R0, 0x2, P2 ;  /* 0x0000001504007211 */ /* 0x000fe200010f1400 */
[----:B-1----:R-:W-:Y:S06]  /*4df0*/  @P0 BRA `(.L_x_868) ;  /* 0x0000000000340947 */ /* 0x002fec0003800000 */
[----:B------:R-:W-:Y:S01]  /*4e00*/  R2UR UR6, R20 ;  /* 0x00000000140672ca */ /* 0x000fe200000e0000 */
[----:B------:R-:W-:Y:S01]  /*4e10*/  UMOV UR5, 0x1000 ;  /* 0x0000100000057882 */ /* 0x000fe20000000000 */
[----:B------:R-:W-:Y:S01]  /*4e20*/  R2UR UR7, R0 ;  /* 0x00000000000772ca */ /* 0x000fe200000e0000 */
[----:B------:R-:W-:Y:S01]  /*4e30*/  UMOV UR8, 0x0 ;  /* 0x0000000000087882 */ /* 0x000fe20000000000 */
[----:B------:R-:W-:Y:S01]  /*4e40*/  PLOP3.LUT P0, PT, PT, PT, PT, 0x80, 0x0 ;  /* 0x000000000000781c */ /* 0x000fe20003f0f070 */
[----:B------:R-:W-:-:S12]  /*4e50*/  UMOV UR9, 0x14f00000 ;  /* 0x14f0000000097882 */ /* 0x000fd80000000000 */
.L_x_869:
[----:B------:R-:W-:Y:S01]  /*4e60*/  @P0 ELECT P1, URZ, PT ;  /* 0x00000000003f082f */ /* 0x000fe20003820000 */
[----:B------:R1:W-:-:S12]  /*4e70*/  UBLKRED.G.S.ADD.F32.RN [UR6], [UR4], UR5, desc[UR8] ;  /* 0x00000806040073bb */ /* 0x0003d800080a1405 */
[----:B------:R-:W-:Y:S02]  /*4e80*/  @P1 PLOP3.LUT P0, PT, P1, PT, PT, 0x8, 0x0 ;  /* 0x000000000000181c */ /* 0x000fe40000f0e170 */
[----:B------:R-:W-:-:S11]  /*4e90*/  PLOP3.LUT P1, PT, PT, PT, PT, 0x8, 0x0 ;  /* 0x000000000000781c */ /* 0x000fd60003f2e170 */
[----:B-1----:R-:W-:Y:S05]  /*4ea0*/  @P0 BRA.U.ANY `(.L_x_869) ;  /* 0xfffffffd00ec0947 */ /* 0x002fea000393ffff */
[----:B------:R0:W-:Y:S01]  /*4eb0*/  UTMACMDFLUSH ;  /* 0x00000000000079b7 */ /* 0x0001e20000000000 */
[----:B------:R-:W-:-:S04]  /*4ec0*/  DEPBAR.LE SB0, 0x0 ;  /* 0x000080000000791a */ /* 0x000fc80000000000 */
.L_x_868:
[----:B------:R-:W-:Y:S05]  /*4ed0*/  BSYNC B0 ;  /* 0x0000000000007941 */ /* 0x000fea0003800000 */
.L_x_867:
[----:B------:R-:W-:Y:S01]  /*4ee0*/  BAR.SYNC.DEFER_BLOCKING 0x1, 0x100 ;  /* 0x0044000000007b1d */ /* 0x000fe20000010000 */
[----:B------:R-:W-:-:S05]  /*4ef0*/  ISETP.NE.AND P0, PT, R22, 0x80, PT ;  /* 0x000000801600780c */ /* 0x000fca0003f05270 */
        /* <DEDUP_REMOVED lines=28> */
[----:B------:R-:W-:Y:S01]  /*50c0*/  PLOP3.LUT P0, PT, PT, PT, PT, 0x80, 0x0 ;  /* 0x000000000000781c */ /* 0x000fe20003f0f070 */
[----:B------:R-:W-:-:S12]  /*50d0*/  UMOV UR9, 0x14f00000 ;  /* 0x14f0000000097882 */ /* 0x000fd80000000000 */
.L_x_870:
        /* <DEDUP_REMOVED lines=8> */
.L_x_838:
        /* <DEDUP_REMOVED lines=20> */
.L_x_872:
        /* <DEDUP_REMOVED lines=13> */
.L_x_874:
[----:B------:R-:W-:-:S05]  /*5370*/  ULDC UR5, c[0x0][0x8c4] ;  /* 0x0002310000057ab9 */ /* 0x000fca0000000800 */
.L_x_873:
        /* <DEDUP_REMOVED lines=40> */
.L_x_875:
        /* <DEDUP_REMOVED lines=49> */
.L_x_889:
        /* <DEDUP_REMOVED lines=21> */
.L_x_878:
[----:B------:R-:W-:Y:S05]  /*5a60*/  BSYNC B0 ;  /* 0x0000000000007941 */ /* 0x000fea0003800000 */
.L_x_877:
        /* <DEDUP_REMOVED lines=13> */
.L_x_880:
[----:B------:R-:W-:Y:S05]  /*5b40*/  BSYNC B0 ;  /* 0x0000000000007941 */ /* 0x000fea0003800000 */
.L_x_879:
[----:B------:R-:W-:Y:S06]  /*5b50*/  BAR.ARV 0xa, 0xa0 ;  /* 0x0282800000007b1d */ /* 0x000fec0000002000 */
[----:B------:R-:W-:Y:S04]  /*5b60*/  BSSY B0, `(.L_x_881) ;  /* 0x0000003000007945 */ /* 0x000fe80003800000 */
[----:B------:R-:W-:Y:S05]  /*5b70*/  @!P0 BRA `(.L_x_882) ;  /* 0x0000000000048947 */ /* 0x000fea0003800000 */
[----:B------:R-:W-:-:S04]  /*5b80*/  DEPBAR.LE SB0, 0x0 ;  /* 0x000080000000791a */ /* 0x000fc80000000000 */
.L_x_882:
[----:B------:R-:W-:Y:S05]  /*5b90*/  BSYNC B0 ;  /* 0x0000000000007941 */ /* 0x000fea0003800000 */
.L_x_881:
        /* <DEDUP_REMOVED lines=13> */
.L_x_884:
[----:B------:R-:W-:Y:S05]  /*5c70*/  BSYNC B0 ;  /* 0x0000000000007941 */ /* 0x000fea0003800000 */
.L_x_883:
        /* <DEDUP_REMOVED lines=13> */
.L_x_886:
[----:B------:R-:W-:Y:S05]  /*5d50*/  BSYNC B0 ;  /* 0x0000000000007941 */ /* 0x000fea0003800000 */
.L_x_885:
[----:B------:R-:W-:Y:S01]  /*5d60*/  VIADD R0, R0, 0xfffffffe ;  /* 0xfffffffe00007836 */ /* 0x000fe20000000000 */
[----:B------:R-:W-:Y:S06]  /*5d70*/  BAR.ARV 0xa, 0xa0 ;  /* 0x0282800000007b1d */ /* 0x000fec0000002000 */
[----:B------:R-:W-:Y:S01]  /*5d80*/  BSSY B0, `(.L_x_887) ;  /* 0x0000004000007945 */ /* 0x000fe20003800000 */
[----:B------:R-:W-:-:S03]  /*5d90*/  ISETP.NE.AND P1, PT, R0, RZ, PT ;  /* 0x000000ff0000720c */ /* 0x000fc60003f25270 */
[----:B------:R-:W-:Y:S10]  /*5da0*/  @!P0 BRA `(.L_x_888) ;  /* 0x0000000000048947 */ /* 0x000ff40003800000 */
[----:B------:R-:W-:-:S04]  /*5db0*/  DEPBAR.LE SB0, 0x0 ;  /* 0x000080000000791a */ /* 0x000fc80000000000 */
.L_x_888:
[----:B------:R-:W-:Y:S05]  /*5dc0*/  BSYNC B0 ;  /* 0x0000000000007941 */ /* 0x000fea0003800000 */
.L_x_887:
[----:B------:R-:W-:Y:S06]  /*5dd0*/  BAR.ARV 0xb, 0xa0 ;  /* 0x02c2800000007b1d */ /* 0x000fec0000002000 */
[----:B------:R-:W-:Y:S02]  /*5de0*/  UIADD3 UR5, UR5, 0x2, URZ ;  /* 0x0000000205057890 */ /* 0x000fe4000fffe03f */
[----:B------:R-:W-:Y:S01]  /*5df0*/  UIADD3 UR4, UR4, 0x1, URZ ;  /* 0x0000000104047890 */ /* 0x000fe2000fffe03f */
[----:B------:R-:W-:Y:S11]  /*5e00*/  @P1 BRA `(.L_x_889) ;  /* 0xfffffff800c01947 */ /* 0x000ff6000383ffff */
[----:B------:R-:W-:-:S12]  /*5e10*/  USHF.L.U32 UR6, UR5, 0xd, URZ ;  /* 0x0000000d05067899 */ /* 0x000fd8000800063f */
.L_x_876:
        /* <DEDUP_REMOVED lines=19> */
.L_x_891:
[----:B------:R-:W-:Y:S05]  /*5f50*/  BSYNC B0 ;  /* 0x0000000000007941 */ /* 0x000fea0003800000 */
.L_x_890:
        /* <DEDUP_REMOVED lines=19> */
.L_x_893:
[----:B------:R-:W-:Y:S05]  /*6090*/  BSYNC B0 ;  /* 0x0000000000007941 */ /* 0x000fea0003800000 */
.L_x_892:
[----:B------:R-:W-:Y:S06]  /*60a0*/  BAR.ARV 0xa, 0xa0 ;  /* 0x0282800000007b1d */ /* 0x000fec0000002000 */
[----:B------:R-:W-:Y:S04]  /*60b0*/  BSSY B0, `(.L_x_894) ;  /* 0x0000003000007945 */ /* 0x000fe80003800000 */
[----:B------:R-:W-:Y:S05]  /*60c0*/  @!P0 BRA `(.L_x_895) ;  /* 0x0000000000048947 */ /* 0x000fea0003800000 */
[----:B------:R-:W-:-:S04]  /*60d0*/  DEPBAR.LE SB0, 0x0 ;  /* 0x000080000000791a */ /* 0x000fc80000000000 */
.L_x_895:
[----:B------:R-:W-:Y:S05]  /*60e0*/  BSYNC B0 ;  /* 0x0000000000007941 */ /* 0x000fea0003800000 */
.L_x_894:
[----:B------:R-:W-:Y:S06]  /*60f0*/  BAR.ARV 0xb, 0xa0 ;  /* 0x02c2800000007b1d */ /* 0x000fec0000002000 */
[----:B------:R-:W-:Y:S05]  /*6100*/  BRA `(.L_x_843) ;  /* 0x00000020009c7947 */ /* 0x000fea0003800000 */
.L_x_871:
        /* <DEDUP_REMOVED lines=10> */
.L_x_896:
        /* <DEDUP_REMOVED lines=10> */
.L_x_898:
[----:B------:R-:W3:Y:S02]  /*6250*/  LDC R5, c[0x0][0x8c4] ;  /* 0x00023100ff057b82 */ /* 0x000ee40000000800 */
.L_x_897:
        /* <DEDUP_REMOVED lines=45> */
.L_x_900:
        /* <DEDUP_REMOVED lines=66> */
.L_x_930:
        /* <DEDUP_REMOVED lines=9> */
.L_x_903:
        /* <DEDUP_REMOVED lines=82> */
.L_x_914:
[----:B------:R-:W-:-:S04]  /*6f00*/  SHF.L.U32 R21, R10, 0x1f, RZ ;  /* 0x0000001f0a157819 */ /* 0x000fc800000006ff */
[----:B-1----:R-:W1:Y:S02]  /*6f10*/  SYNCS.PHASECHK.TRANS64.TRYWAIT P1, [R12+URZ+0x30840], R21 ;  /* 0x030840150c0075a7 */ /* 0x002e64000802017f */
[----:B-12--5:R-:W-:Y:S05]  /*6f20*/  @!P1 BRA `(.L_x_906) ;  /* 0x0000001400889947 */ /* 0x026fea0003800000 */
.L_x_931:
[----:B------:R-:W-:Y:S05]  /*6f30*/  @P0 BRA `(.L_x_907) ;  /* 0x0000000000140947 */ /* 0x000fea0003800000 */
[----:B------:R-:W-:Y:S01]  /*6f40*/  ISETP.NE.AND P1, PT, R20, RZ, PT ;  /* 0x000000ff1400720c */ /* 0x000fe20003f25270 */
[----:B------:R-:W-:-:S04]  /*6f50*/  IMAD.MOV.U32 R3, RZ, RZ, 0x4100 ;  /* 0x00004100ff037424 */ /* 0x000fc800078e00ff */
[----:B------:R2:W-:Y:S08]  /*6f60*/  SYNCS.ARRIVE.TRANS64 RZ, [R12+URZ+0x30830], R3 ;  /* 0x030830030cff79a7 */ /* 0x0005f0000800003f */
[----:B------:R-:W-:Y:S05]  /*6f70*/  @!P1 BRA `(.L_x_907) ;  /* 0x0000000000049947 */ /* 0x000fea0003800000 */
[----:B------:R-:W-:Y:S01]  /*6f80*/  BPT.TRAP 0x1 ;  /* 0x000000040000795c */ /* 0x000fe20000300000 */
.L_x_907:
        /* <DEDUP_REMOVED lines=37> */
.L_x_932:
[----:B------:R-:W-:Y:S05]  /*71e0*/  @P0 BRA `(.L_x_909) ;  /* 0x0000000000140947 */ /* 0x000fea0003800000 */
[----:B------:R-:W-:Y:S01]  /*71f0*/  ISETP.NE.AND P1, PT, R20, RZ, PT ;  /* 0x000000ff1400720c */ /* 0x000fe20003f25270 */
[----:B------:R-:W-:-:S04]  /*7200*/  IMAD.MOV.U32 R2, RZ, RZ, 0x4100 ;  /* 0x00004100ff027424 */ /* 0x000fc800078e00ff */
[----:B------:R3:W-:Y:S08]  /*7210*/  SYNCS.ARRIVE.TRANS64 RZ, [R12+URZ+0x30818], R2 ;  /* 0x030818020cff79a7 */ /* 0x0007f0000800003f */
[----:B------:R-:W-:Y:S05]  /*7220*/  @!P1 BRA `(.L_x_909) ;  /* 0x0000000000049947 */ /* 0x000fea0003800000 */
[----:B------:R-:W-:Y:S01]  /*7230*/  BPT.TRAP 0x1 ;  /* 0x000000040000795c */ /* 0x000fe20000300000 */
.L_x_909:
        /* <DEDUP_REMOVED lines=29> */
.L_x_933:
        /* <DEDUP_REMOVED lines=9> */
.L_x_911:
        /* <DEDUP_REMOVED lines=31> */
.L_x_935:
[----:B------:R-:W-:Y:S05]  /*7690*/  @P0 BRA `(.L_x_913) ;  /* 0x0000000000140947 */ /* 0x000fea0003800000 */
[----:B------:R-:W-:Y:S01]  /*76a0*/  ISETP.NE.AND P1, PT, R20, RZ, PT ;  /* 0x000000ff1400720c */ /* 0x000fe20003f25270 */
[----:B-1----:R-:W-:-:S04]  /*76b0*/  IMAD.MOV.U32 R5, RZ, RZ, 0x4100 ;  /* 0x00004100ff057424 */ /* 0x002fc800078e00ff */
[----:B------:R2:W-:Y:S08]  /*76c0*/  SYNCS.ARRIVE.TRANS64 RZ, [R12+URZ+0x30810], R5 ;  /* 0x030810050cff79a7 */ /* 0x0005f0000800003f */
[----:B------:R-:W-:Y:S05]  /*76d0*/  @!P1 BRA `(.L_x_913) ;  /* 0x0000000000049947 */ /* 0x000fea0003800000 */
[----:B------:R-:W-:Y:S01]  /*76e0*/  BPT.TRAP 0x1 ;  /* 0x000000040000795c */ /* 0x000fe20000300000 */
.L_x_913:
        /* <DEDUP_REMOVED lines=30> */
.L_x_905:
[----:B------:R-:W-:-:S13]  /*78d0*/  ISETP.NE.AND P1, PT, R18, RZ, PT ;  /* 0x000000ff1200720c */ /* 0x000fda0003f25270 */
[----:B------:R-:W-:Y:S05]  /*78e0*/  @!P1 BRA `(.L_x_904) ;  /* 0x0000000400309947 */ /* 0x000fea0003800000 */
[----:B------:R-:W-:-:S04]  /*78f0*/  SHF.L.U32 R13, R10, 0x1f, RZ ;  /* 0x0000001f0a0d7819 */ /* 0x000fc800000006ff */
[----:B------:R-:W1:Y:S02]  /*7900*/  SYNCS.PHASECHK.TRANS64.TRYWAIT P1, [R12+URZ+0x30840], R13 ;  /* 0x0308400d0c0075a7 */ /* 0x000e64000802017f */
[----:B-1----:R-:W-:Y:S05]  /*7910*/  @!P1 BRA `(.L_x_915) ;  /* 0x0000000c00609947 */ /* 0x002fea0003800000 */
.L_x_936:
[----:B------:R-:W-:Y:S05]  /*7920*/  @P0 BRA `(.L_x_916) ;  /* 0x0000000000140947 */ /* 0x000fea0003800000 */
[----:B------:R-:W-:Y:S01]  /*7930*/  ISETP.NE.AND P1, PT, R20, RZ, PT ;  /* 0x000000ff1400720c */ /* 0x000fe20003f25270 */
[----:B------:R-:W-:-:S04]  /*7940*/  IMAD.MOV.U32 R5, RZ, RZ, 0x4100 ;  /* 0x00004100ff057424 */ /* 0x000fc800078e00ff */
[----:B------:R2:W-:Y:S08]  /*7950*/  SYNCS.ARRIVE.TRANS64 RZ, [R12+URZ+0x30830], R5 ;  /* 0x030830050cff79a7 */ /* 0x0005f0000800003f */
[----:B------:R-:W-:Y:S05]  /*7960*/  @!P1 BRA `(.L_x_916) ;  /* 0x0000000000049947 */ /* 0x000fea0003800000 */
[----:B------:R-:W-:Y:S01]  /*7970*/  BPT.TRAP 0x1 ;  /* 0x000000040000795c */ /* 0x000fe20000300000 */
.L_x_916:
        /* <DEDUP_REMOVED lines=34> */
.L_x_937:
[----:B------:R-:W-:Y:S05]  /*7ba0*/  @P0 BRA `(.L_x_918) ;  /* 0x0000000000140947 */ /* 0x000fea0003800000 */
[----:B------:R-:W-:Y:S01]  /*7bb0*/  ISETP.NE.AND P0, PT, R20, RZ, PT ;  /* 0x000000ff1400720c */ /* 0x000fe20003f05270 */
[----:B------:R-:W-:-:S04]  /*7bc0*/  IMAD.MOV.U32 R5, RZ, RZ, 0x4100 ;  /* 0x00004100ff057424 */ /* 0x000fc800078e00ff */
[----:B------:R3:W-:Y:S08]  /*7bd0*/  SYNCS.ARRIVE.TRANS64 RZ, [R12+URZ+0x30818], R5 ;  /* 0x030818050cff79a7 */ /* 0x0007f0000800003f */
[----:B------:R-:W-:Y:S05]  /*7be0*/  @!P0 BRA `(.L_x_918) ;  /* 0x0000000000048947 */ /* 0x000fea0003800000 */
[----:B------:R-:W-:Y:S01]  /*7bf0*/  BPT.TRAP 0x1 ;  /* 0x000000040000795c */ /* 0x000fe20000300000 */
.L_x_918:
        /* <DEDUP_REMOVED lines=27> */
.L_x_904:
[----:B-----5:R-:W-:Y:S01]  /*7db0*/  IMAD R4, R0, 0x8, R12 ;  /* 0x0000000800047824 */ /* 0x020fe200078e020c */
[----:B------:R-:W-:Y:S01]  /*7dc0*/  SHF.L.U32 R3, R10, 0x1f, RZ ;  /* 0x0000001f0a037819 */ /* 0x000fe200000006ff */
[----:B------:R-:W3:Y:S03]  /*7dd0*/  S2R R2, SR_TID.X ;  /* 0x0000000000027919 */ /* 0x000ee60000002100 */
[----:B------:R-:W4:Y:S01]  /*7de0*/  SYNCS.PHASECHK.TRANS64.TRYWAIT P0, [R4+URZ+0x30840], R3 ;  /* 0x03084003040075a7 */ /* 0x000f22000800017f */
[----:B---3--:R-:W-:-:S04]  /*7df0*/  LOP3.LUT R2, R2, 0x7f, RZ, 0xc0, !PT ;  /* 0x0000007f02027812 */ /* 0x008fc800078ec0ff */
[----:B------:R-:W-:Y:S01]  /*7e00*/  ISETP.NE.AND P1, PT, R2, RZ, PT ;  /* 0x000000ff0200720c */ /* 0x000fe20003f25270 */
[----:B----4-:R-:W-:-:S12]  /*7e10*/  @!P0 BRA `(.L_x_919) ;  /* 0x0000000800488947 */ /* 0x010fd80003800000 */
.L_x_938:
[----:B------:R-:W-:Y:S05]  /*7e20*/  @P1 BRA `(.L_x_920) ;  /* 0x0000000000181947 */ /* 0x000fea0003800000 */
[----:B------:R-:W4:Y:S01]  /*7e30*/  S2R R2, SR_TID.X ;  /* 0x0000000000027919 */ /* 0x000f220000002100 */
[----:B---3--:R-:W-:-:S04]  /*7e40*/  IMAD.MOV.U32 R3, RZ, RZ, 0x4100 ;  /* 0x00004100ff037424 */ /* 0x008fc800078e00ff */
[----:B------:R3:W-:Y:S01]  /*7e50*/  SYNCS.ARRIVE.TRANS64 RZ, [R4+URZ+0x30830], R3 ;  /* 0x0308300304ff79a7 */ /* 0x0007e2000800003f */
[----:B----4-:R-:W-:-:S13]  /*7e60*/  LOP3.LUT P0, RZ, R2, 0x1f, RZ, 0xc0, !PT ;  /* 0x0000001f02ff7812 */ /* 0x010fda000780c0ff */
[----:B---3--:R-:W-:Y:S05]  /*7e70*/  @!P0 BRA `(.L_x_920) ;  /* 0x0000000000048947 */ /* 0x008fea0003800000 */
[----:B------:R-:W-:Y:S01]  /*7e80*/  BPT.TRAP 0x1 ;  /* 0x000000040000795c */ /* 0x000fe20000300000 */
.L_x_920:
        /* <DEDUP_REMOVED lines=41> */
.L_x_901:
[----:B------:R-:W-:Y:S05]  /*8120*/  BSYNC B0 ;  /* 0x0000000000007941 */ /* 0x000fea0003800000 */
.L_x_899:
[----:B------:R-:W-:-:S03]  /*8130*/  UMOV UR6, 0xffffffff ;  /* 0xffffffff00067882 */ /* 0x000fc60000000000 */
[----:B------:R-:W-:Y:S05]  /*8140*/  BRA.DIV UR6, `(.L_x_921) ;  /* 0x0000000606907947 */ /* 0x000fea000b800000 */
[----:B------:R-:W-:-:S13]  /*8150*/  ELECT P0, URZ, PT ;  /* 0x00000000003f782f */ /* 0x000fda0003800000 */
.L_x_941:
[----:B------:R-:W-:Y:S05]  /*8160*/  @!P0 BRA `(.L_x_843) ;  /* 0x0000000000848947 */ /* 0x000fea0003800000 */
[----:B----4-:R-:W3:Y:S02]  /*8170*/  LDL.LU R2, [R1] ;  /* 0x0000000001027983 */ /* 0x010ee40000300800 */
[----:B---3--:R-:W-:-:S04]  /*8180*/  LOP3.LUT R2, R2, 0x2, RZ, 0xfc, !PT ;  /* 0x0000000202027812 */ /* 0x008fc800078efcff */
[----:B------:R-:W-:-:S13]  /*8190*/  ISETP.NE.AND P0, PT, R2, 0x3, PT ;  /* 0x000000030200780c */ /* 0x000fda0003f05270 */
[----:B------:R-:W-:Y:S05]  /*81a0*/  @!P0 BRA `(.L_x_922) ;  /* 0x0000000000048947 */ /* 0x000fea0003800000 */
[----:B--2---:R-:W-:Y:S01]  /*81b0*/  BPT.TRAP 0x1 ;  /* 0x000000040000795c */ /* 0x004fe20000300000 */
.L_x_922:
        /* <DEDUP_REMOVED lines=15> */
.L_x_942:
[----:B------:R-:W3:Y:S02]  /*82b0*/  SYNCS.PHASECHK.TRANS64.TRYWAIT P1, [R11+URZ], R2 ;  /* 0x000000020b0075a7 */ /* 0x000ee4000802017f */
[----:B---3--:R-:W-:Y:S05]  /*82c0*/  @!P1 BRA `(.L_x_924) ;  /* 0x0000000400689947 */ /* 0x008fea0003800000 */
.L_x_943:
[----:B------:R-:W-:Y:S05]  /*82d0*/  @!P0 BRA `(.L_x_925) ;  /* 0x0000000000048947 */ /* 0x000fea0003800000 */
[----:B--2---:R-:W-:Y:S01]  /*82e0*/  BPT.TRAP 0x1 ;  /* 0x000000040000795c */ /* 0x004fe20000300000 */
.L_x_925:
[----:B------:R-:W-:-:S04]  /*82f0*/  VIADD R0, R6, 0x30840 ;  /* 0x0003084006007836 */ /* 0x000fc80000000000 */
[----:B------:R-:W-:-:S04]  /*8300*/  IMAD R9, R9, 0x8, R0 ;  /* 0x0000000809097824 */ /* 0x000fc800078e0200 */
[----:B------:R-:W4:Y:S02]  /*8310*/  SYNCS.PHASECHK.TRANS64.TRYWAIT P0, [R9+URZ], R4 ;  /* 0x00000004090075a7 */ /* 0x000f24000800017f */
[----:B----4-:R-:W-:Y:S05]  /*8320*/  @!P0 BRA `(.L_x_926) ;  /* 0x0000000400648947 */ /* 0x010fea0003800000 */
.L_x_944:
[----:B------:R-:W-:-:S07]  /*8330*/  IMAD R3, R3, 0x8, R0 ;  /* 0x0000000803037824 */ /* 0x000fce00078e0200 */
.L_x_927:
[----:B------:R1:W1:Y:S02]  /*8340*/  SYNCS.PHASECHK.TRANS64.TRYWAIT P0, [R3+URZ], R2 ;  /* 0x00000002030075a7 */ /* 0x000264000800017f */
[----:B-1----:R-:W-:Y:S05]  /*8350*/  @!P0 NANOSLEEP.SYNCS 0x989680 ;  /* 0x009896800000895d */ /* 0x002fea0003900000 */
[----:B------:R-:W1:Y:S02]  /*8360*/  @!P0 SYNCS.PHASECHK.TRANS64 P0, [R3+URZ], R2 ;  /* 0x00000002030085a7 */ /* 0x000e64000800007f */
[----:B-1----:R-:W-:Y:S05]  /*8370*/  @!P0 BRA `(.L_x_927) ;  /* 0xfffffffc00f08947 */ /* 0x002fea000383ffff */
.L_x_843:
[----:B--2---:R-:W-:Y:S05]  /*8380*/  BSYNC B6 ;  /* 0x0000000000067941 */ /* 0x004fea0003800000 */
.L_x_837:
[----:B------:R-:W-:Y:S05]  /*8390*/  EXIT ;  /* 0x000000000000794d */ /* 0x000fea0003800000 */
.L_x_853:
[----:B------:R-:W-:Y:S02]  /*83a0*/  IMAD.MOV.U32 R12, RZ, RZ, RZ ;  /* 0x000000ffff0c7224 */ /* 0x000fe400078e00ff */
[----:B------:R-:W-:Y:S02]  /*83b0*/  IMAD.MOV.U32 R11, RZ, RZ, 0x1f ;  /* 0x0000001fff0b7424 */ /* 0x000fe400078e00ff */
[----:B------:R-:W-:-:S07]  /*83c0*/  IMAD.MOV.U32 R15, RZ, RZ, -0x1 ;  /* 0xffffffffff0f7424 */ /* 0x000fce00078e00ff */
[----:B------:R-:W-:Y:S05]  /*83d0*/  WARPSYNC.COLLECTIVE R15, `(.L_x_928) ;  /* 0x000000000f087348 */ /* 0x000fea0003c00000 */
[----:B------:R1:W2:Y:S02]  /*83e0*/  SHFL.IDX P6, R14, R13, R12, R11 ;  /* 0x0000000c0d0e7389 */ /* 0x0002a400000c000b */
[----:B-12---:R-:W-:Y:S01]  /*83f0*/  ENDCOLLECTIVE ;  /* 0x000000000000791b */ /* 0x006fe20003800000 */
.L_x_928:
[----:B------:R-:W-:Y:S05]  /*8400*/  BRA `(.L_x_929) ;  /* 0xffffff8c00d87947 */ /* 0x000fea000383ffff */
.L_x_855:
[----:B--2---:R2:W3:Y:S02]  /*8410*/  SYNCS.PHASECHK.TRANS64.TRYWAIT P0, [R16+URZ+0x30800], R21 ;  /* 0x03080015100075a7 */ /* 0x0044e4000800017f */
[----:B---3--:R-:W-:Y:S05]  /*8420*/  @!P0 NANOSLEEP.SYNCS 0x989680 ;  /* 0x009896800000895d */ /* 0x008fea0003900000 */
[----:B------:R-:W3:Y:S02]  /*8430*/  @!P0 SYNCS.PHASECHK.TRANS64 P0, [R16+URZ+0x30800], R21 ;  /* 0x03080015100085a7 */ /* 0x000ee4000800007f */
[----:B---3--:R-:W-:Y:S05]  /*8440*/  @!P0 BRA `(.L_x_855) ;  /* 0xfffffffc00f08947 */ /* 0x008fea000383ffff */
[----:B------:R-:W-:Y:S05]  /*8450*/  BRA `(.L_x_854) ;  /* 0xffffff9000787947 */ /* 0x000fea000383ffff */
.L_x_859:
[----:B----4-:R4:W1:Y:S02]  /*8460*/  SYNCS.PHASECHK.TRANS64.TRYWAIT P1, [R2+URZ+0x30810], R153 ;  /* 0x03081099020075a7 */ /* 0x010864000802017f */
[----:B-1----:R-:W-:Y:S05]  /*8470*/  @!P1 NANOSLEEP.SYNCS 0x989680 ;  /* 0x009896800000995d */ /* 0x002fea0003900000 */
[----:B------:R-:W1:Y:S02]  /*8480*/  @!P1 SYNCS.PHASECHK.TRANS64 P1, [R2+URZ+0x30810], R153 ;  /* 0x03081099020095a7 */ /* 0x000e64000802007f */
[----:B-1----:R-:W-:Y:S05]  /*8490*/  @!P1 BRA `(.L_x_859) ;  /* 0xfffffffc00f09947 */ /* 0x002fea000383ffff */
[----:B------:R-:W-:Y:S05]  /*84a0*/  BRA `(.L_x_858) ;  /* 0xffffff9400b87947 */ /* 0x000fea000383ffff */
.L_x_863:
[----:B------:R1:W1:Y:S02]  /*84b0*/  SYNCS.PHASECHK.TRANS64.TRYWAIT P1, [R2+URZ+0x30830], R153 ;  /* 0x03083099020075a7 */ /* 0x000264000802017f */
[----:B-1----:R-:W-:Y:S05]  /*84c0*/  @!P1 NANOSLEEP.SYNCS 0x989680 ;  /* 0x009896800000995d */ /* 0x002fea0003900000 */
[----:B------:R-:W1:Y:S02]  /*84d0*/  @!P1 SYNCS.PHASECHK.TRANS64 P1, [R2+URZ+0x30830], R153 ;  /* 0x03083099020095a7 */ /* 0x000e64000802007f */
[----:B-1----:R-:W-:Y:S05]  /*84e0*/  @!P1 BRA `(.L_x_863) ;  /* 0xfffffffc00f09947 */ /* 0x002fea000383ffff */
[----:B------:R-:W-:Y:S05]  /*84f0*/  BRA `(.L_x_862) ;  /* 0xffffff9c00107947 */ /* 0x000fea000383ffff */
.L_x_902:
[----:B-1----:R1:W2:Y:S02]  /*8500*/  SYNCS.PHASECHK.TRANS64.TRYWAIT P1, [R12+URZ+0x30820], R3 ;  /* 0x030820030c0075a7 */ /* 0x0022a4000802017f */
[----:B--2---:R-:W-:Y:S05]  /*8510*/  @!P1 NANOSLEEP.SYNCS 0x989680 ;  /* 0x009896800000995d */ /* 0x004fea0003900000 */
[----:B------:R-:W2:Y:S02]  /*8520*/  @!P1 SYNCS.PHASECHK.TRANS64 P1, [R12+URZ+0x30820], R3 ;  /* 0x030820030c0095a7 */ /* 0x000ea4000802007f */
[----:B--2---:R-:W-:Y:S05]  /*8530*/  @!P1 BRA `(.L_x_902) ;  /* 0xfffffffc00f09947 */ /* 0x004fea000383ffff */
[----:B------:R-:W-:Y:S05]  /*8540*/  BRA `(.L_x_930) ;  /* 0xffffffe400007947 */ /* 0x000fea000383ffff */
.L_x_906:
[----:B-1----:R1:W2:Y:S02]  /*8550*/  SYNCS.PHASECHK.TRANS64.TRYWAIT P1, [R12+URZ+0x30840], R21 ;  /* 0x030840150c0075a7 */ /* 0x0022a4000802017f */
[----:B--2---:R-:W-:Y:S05]  /*8560*/  @!P1 NANOSLEEP.SYNCS 0x989680 ;  /* 0x009896800000995d */ /* 0x004fea0003900000 */
[----:B------:R-:W2:Y:S02]  /*8570*/  @!P1 SYNCS.PHASECHK.TRANS64 P1, [R12+URZ+0x30840], R21 ;  /* 0x030840150c0095a7 */ /* 0x000ea4000802007f */
[----:B--2---:R-:W-:Y:S05]  /*8580*/  @!P1 BRA `(.L_x_906) ;  /* 0xfffffffc00f09947 */ /* 0x004fea000383ffff */
[----:B------:R-:W-:Y:S05]  /*8590*/  BRA `(.L_x_931) ;  /* 0xffffffe800647947 */ /* 0x000fea000383ffff */
.L_x_908:
[----:B--2---:R2:W3:Y:S02]  /*85a0*/  SYNCS.PHASECHK.TRANS64.TRYWAIT P1, [R12+URZ+0x30828], R21 ;  /* 0x030828150c0075a7 */ /* 0x0044e4000802017f */
[----:B---3--:R-:W-:Y:S05]  /*85b0*/  @!P1 NANOSLEEP.SYNCS 0x989680 ;  /* 0x009896800000995d */ /* 0x008fea0003900000 */
[----:B------:R-:W3:Y:S02]  /*85c0*/  @!P1 SYNCS.PHASECHK.TRANS64 P1, [R12+URZ+0x30828], R21 ;  /* 0x030828150c0095a7 */ /* 0x000ee4000802007f */
[----:B---3--:R-:W-:Y:S05]  /*85d0*/  @!P1 BRA `(.L_x_908) ;  /* 0xfffffffc00f09947 */ /* 0x008fea000383ffff */
[----:B------:R-:W-:Y:S05]  /*85e0*/  BRA `(.L_x_932) ;  /* 0xffffffe800fc7947 */ /* 0x000fea000383ffff */
.L_x_910:
[----:B---3--:R3:W4:Y:S02]  /*85f0*/  SYNCS.PHASECHK.TRANS64.TRYWAIT P1, [R12+URZ+0x30848], R21 ;  /* 0x030848150c0075a7 */ /* 0x008724000802017f */
[----:B----4-:R-:W-:Y:S05]  /*8600*/  @!P1 NANOSLEEP.SYNCS 0x989680 ;  /* 0x009896800000995d */ /* 0x010fea0003900000 */
[----:B------:R-:W4:Y:S02]  /*8610*/  @!P1 SYNCS.PHASECHK.TRANS64 P1, [R12+URZ+0x30848], R21 ;  /* 0x030848150c0095a7 */ /* 0x000f24000802007f */
[----:B----4-:R-:W-:Y:S05]  /*8620*/  @!P1 BRA `(.L_x_910) ;  /* 0xfffffffc00f09947 */ /* 0x010fea000383ffff */
[----:B------:R-:W-:Y:S05]  /*8630*/  BRA `(.L_x_933) ;  /* 0xffffffec00747947 */ /* 0x000fea000383ffff */
.L_x_912:
[----:B------:R-:W-:-:S07]  /*8640*/  SHF.L.U32 R5, R10, 0x1f, RZ ;  /* 0x0000001f0a057819 */ /* 0x000fce00000006ff */
.L_x_934:
[----:B-1----:R1:W2:Y:S02]  /*8650*/  SYNCS.PHASECHK.TRANS64.TRYWAIT P1, [R12+URZ+0x30820], R5 ;  /* 0x030820050c0075a7 */ /* 0x0022a4000802017f */
[----:B--2---:R-:W-:Y:S05]  /*8660*/  @!P1 NANOSLEEP.SYNCS 0x989680 ;  /* 0x009896800000995d */ /* 0x004fea0003900000 */
[----:B------:R-:W2:Y:S02]  /*8670*/  @!P1 SYNCS.PHASECHK.TRANS64 P1, [R12+URZ+0x30820], R5 ;  /* 0x030820050c0095a7 */ /* 0x000ea4000802007f */
[----:B--2---:R-:W-:Y:S05]  /*8680*/  @!P1 BRA `(.L_x_934) ;  /* 0xfffffffc00f09947 */ /* 0x004fea000383ffff */
[----:B------:R-:W-:Y:S05]  /*8690*/  BRA `(.L_x_935) ;  /* 0xffffffec00fc7947 */ /* 0x000fea000383ffff */
.L_x_915:
[----:B-1----:R1:W2:Y:S02]  /*86a0*/  SYNCS.PHASECHK.TRANS64.TRYWAIT P1, [R12+URZ+0x30840], R13 ;  /* 0x0308400d0c0075a7 */ /* 0x0022a4000802017f */
[----:B--2---:R-:W-:Y:S05]  /*86b0*/  @!P1 NANOSLEEP.SYNCS 0x989680 ;  /* 0x009896800000995d */ /* 0x004fea0003900000 */
[----:B------:R-:W2:Y:S02]  /*86c0*/  @!P1 SYNCS.PHASECHK.TRANS64 P1, [R12+URZ+0x30840], R13 ;  /* 0x0308400d0c0095a7 */ /* 0x000ea4000802007f */
[----:B--2---:R-:W-:Y:S05]  /*86d0*/  @!P1 BRA `(.L_x_915) ;  /* 0xfffffffc00f09947 */ /* 0x004fea000383ffff */
[----:B------:R-:W-:Y:S05]  /*86e0*/  BRA `(.L_x_936) ;  /* 0xfffffff0008c7947 */ /* 0x000fea000383ffff */
.L_x_917:
[----:B--2---:R2:W3:Y:S02]  /*86f0*/  SYNCS.PHASECHK.TRANS64.TRYWAIT P1, [R12+URZ+0x30828], R13 ;  /* 0x0308280d0c0075a7 */ /* 0x0044e4000802017f */
[----:B---3--:R-:W-:Y:S05]  /*8700*/  @!P1 NANOSLEEP.SYNCS 0x989680 ;  /* 0x009896800000995d */ /* 0x008fea0003900000 */
[----:B------:R-:W3:Y:S02]  /*8710*/  @!P1 SYNCS.PHASECHK.TRANS64 P1, [R12+URZ+0x30828], R13 ;  /* 0x0308280d0c0095a7 */ /* 0x000ee4000802007f */
[----:B---3--:R-:W-:Y:S05]  /*8720*/  @!P1 BRA `(.L_x_917) ;  /* 0xfffffffc00f09947 */ /* 0x008fea000383ffff */
[----:B------:R-:W-:Y:S05]  /*8730*/  BRA `(.L_x_937) ;  /* 0xfffffff400187947 */ /* 0x000fea000383ffff */
.L_x_919:
[----:B---3--:R3:W4:Y:S02]  /*8740*/  SYNCS.PHASECHK.TRANS64.TRYWAIT P0, [R4+URZ+0x30840], R3 ;  /* 0x03084003040075a7 */ /* 0x008724000800017f */
[----:B----4-:R-:W-:Y:S05]  /*8750*/  @!P0 NANOSLEEP.SYNCS 0x989680 ;  /* 0x009896800000895d */ /* 0x010fea0003900000 */
[----:B------:R-:W4:Y:S02]  /*8760*/  @!P0 SYNCS.PHASECHK.TRANS64 P0, [R4+URZ+0x30840], R3 ;  /* 0x03084003040085a7 */ /* 0x000f24000800007f */
[----:B----4-:R-:W-:Y:S05]  /*8770*/  @!P0 BRA `(.L_x_919) ;  /* 0xfffffffc00f08947 */ /* 0x010fea000383ffff */
[----:B------:R-:W-:Y:S05]  /*8780*/  BRA `(.L_x_938) ;  /* 0xfffffff400a47947 */ /* 0x000fea000383ffff */
.L_x_921:
[----:B------:R-:W-:Y:S01]  /*8790*/  BSSY B0, `(.L_x_939) ;  /* 0x0000006000007945 */ /* 0x000fe20003800000 */
[----:B------:R-:W-:-:S07]  /*87a0*/  IMAD.MOV.U32 R15, RZ, RZ, -0x1 ;  /* 0xffffffffff0f7424 */ /* 0x000fce00078e00ff */
[----:B--2-4-:R-:W-:Y:S05]  /*87b0*/  WARPSYNC.COLLECTIVE R15, `(.L_x_940) ;  /* 0x000000000f0c7348 */ /* 0x014fea0003c00000 */
[----:B------:R-:W-:Y:S02]  /*87c0*/  ELECT P6, UR62, PT ;  /* 0x00000000003e782f */ /* 0x000fe400038c0000 */
[----:B------:R-:W-:Y:S01]  /*87d0*/  MOV R14, UR62 ;  /* 0x0000003e000e7c02 */ /* 0x000fe20008000f00 */
[----:B--2-4-:R-:W-:Y:S10]  /*87e0*/  ENDCOLLECTIVE ;  /* 0x000000000000791b */ /* 0x014ff40003800000 */
.L_x_940:
[----:B------:R-:W-:Y:S05]  /*87f0*/  BSYNC B0 ;  /* 0x0000000000007941 */ /* 0x000fea0003800000 */
.L_x_939:
[----:B------:R-:W-:Y:S01]  /*8800*/  PLOP3.LUT P0, PT, P6, PT, PT, 0x80, 0x0 ;  /* 0x000000000000781c */ /* 0x000fe2000370f070 */
[----:B------:R-:W-:-:S12]  /*8810*/  BRA `(.L_x_941) ;  /* 0xfffffff800507947 */ /* 0x000fd8000383ffff */
.L_x_923:
[----:B-1----:R1:W3:Y:S02]  /*8820*/  SYNCS.PHASECHK.TRANS64.TRYWAIT P1, [R7+URZ], R4 ;  /* 0x00000004070075a7 */ /* 0x0022e4000802017f */
[----:B---3--:R-:W-:Y:S05]  /*8830*/  @!P1 NANOSLEEP.SYNCS 0x989680 ;  /* 0x009896800000995d */ /* 0x008fea0003900000 */
[----:B------:R-:W3:Y:S02]  /*8840*/  @!P1 SYNCS.PHASECHK.TRANS64 P1, [R7+URZ], R4 ;  /* 0x00000004070095a7 */ /* 0x000ee4000802007f */
[----:B---3--:R-:W-:Y:S05]  /*8850*/  @!P1 BRA `(.L_x_923) ;  /* 0xfffffffc00f09947 */ /* 0x008fea000383ffff */
[----:B------:R-:W-:Y:S05]  /*8860*/  BRA `(.L_x_942) ;  /* 0xfffffff800907947 */ /* 0x000fea000383ffff */
.L_x_924:
[----:B---3--:R3:W4:Y:S02]  /*8870*/  SYNCS.PHASECHK.TRANS64.TRYWAIT P1, [R11+URZ], R2 ;  /* 0x000000020b0075a7 */ /* 0x008724000802017f */
[----:B----4-:R-:W-:Y:S05]  /*8880*/  @!P1 NANOSLEEP.SYNCS 0x989680 ;  /* 0x009896800000995d */ /* 0x010fea0003900000 */
[----:B------:R-:W4:Y:S02]  /*8890*/  @!P1 SYNCS.PHASECHK.TRANS64 P1, [R11+URZ], R2 ;  /* 0x000000020b0095a7 */ /* 0x000f24000802007f */
[----:B----4-:R-:W-:Y:S05]  /*88a0*/  @!P1 BRA `(.L_x_924) ;  /* 0xfffffffc00f09947 */ /* 0x010fea000383ffff */
[----:B------:R-:W-:Y:S05]  /*88b0*/  BRA `(.L_x_943) ;  /* 0xfffffff800847947 */ /* 0x000fea000383ffff */
.L_x_926:
[----:B----4-:R4:W1:Y:S02]  /*88c0*/  SYNCS.PHASECHK.TRANS64.TRYWAIT P0, [R9+URZ], R4 ;  /* 0x00000004090075a7 */ /* 0x010864000800017f */
[----:B-1----:R-:W-:Y:S05]  /*88d0*/  @!P0 NANOSLEEP.SYNCS 0x989680 ;  /* 0x009896800000895d */ /* 0x002fea0003900000 */
[----:B------:R-:W1:Y:S02]  /*88e0*/  @!P0 SYNCS.PHASECHK.TRANS64 P0, [R9+URZ], R4 ;  /* 0x00000004090085a7 */ /* 0x000e64000800007f */
[----:B-1----:R-:W-:Y:S05]  /*88f0*/  @!P0 BRA `(.L_x_926) ;  /* 0xfffffffc00f08947 */ /* 0x002fea000383ffff */
[----:B------:R-:W-:Y:S05]  /*8900*/  BRA `(.L_x_944) ;  /* 0xfffffff800887947 */ /* 0x000fea000383ffff */
.L_x_945:
        /* <DEDUP_REMOVED lines=15> */
.L_x_7296:


//--------------------- .text._ZN7cutlass13device_kernelIN5flash11enable_sm90INS1_16FlashAttnBwdSm90INS1_25CollectiveMainloopBwdSm90ILi2ELi2ELi2EN4cute5tupleIJNS5_1CILi1EEES8_S8_EEENS6_IJNS7_ILi64EEENS7_ILi128EEESB_EEENS_10bfloat16_tEfNS_4arch4Sm90ELb0ELb0ELb1ELb1ELb1ELb1ELb0ELb0ELi2ELi1ELi2ELi1ELb0EEENS1_24CollectiveEpilogueBwdGQAISC_fSF_Li256ELb1ELb1EEENS1_19SingleTileSchedulerILb1ELb0ELb0ELi128EEEEEEEEEvNT_6ParamsE --------------------------
	.section	.text._ZN7cutlass13device_kernelIN5flash11enable_sm90INS1_16FlashAttnBwdSm90INS1_25CollectiveMainloopBwdSm90ILi2ELi2ELi2EN4cute5tupleIJNS5_1CILi1EEES8_S8_EEENS6_IJNS7_ILi64EEENS7_ILi128EEESB_EEENS_10bfloat16_tEfNS_4arch4Sm90ELb0ELb0ELb1ELb1ELb1ELb1ELb0ELb0ELi2ELi1ELi2ELi1ELb0EEENS1_24CollectiveEpilogueBwdGQAISC_fSF_Li256ELb1ELb1EEENS1_19SingleTileSchedulerILb1ELb0ELb0ELi128EEEEEEEEEvNT_6ParamsE,"ax",@progbits
	.align	128
.text._ZN7cutlass13device_kernelIN5flash11enable_sm90INS1_16FlashAttnBwdSm90INS1_25CollectiveMainloopBwdSm90ILi2ELi2ELi2EN4cute5tupleIJNS5_1CILi1EEES8_S8_EEENS6_IJNS7_ILi64EEENS7_ILi128EEESB_EEENS_10bfloat16_tEfNS_4arch4Sm90ELb0ELb0ELb1ELb1ELb1ELb1ELb0ELb0ELi2ELi1ELi2ELi1ELb0EEENS1_24CollectiveEpilogueBwdGQAISC_fSF_Li256ELb1ELb1EEENS1_19SingleTileSchedulerILb1ELb0ELb0ELi128EEEEEEEEEvNT_6ParamsE:
        .type           _ZN7cutlass13device_kernelIN5flash11enable_sm90INS1_16FlashAttnBwdSm90INS1_25CollectiveMainloopBwdSm90ILi2ELi2ELi2EN4cute5tupleIJNS5_1CILi1EEES8_S8_EEENS6_IJNS7_ILi64EEENS7_ILi128EEESB_EEENS_10bfloat16_tEfNS_4arch4Sm90ELb0ELb0ELb1ELb1ELb1ELb1ELb0ELb0ELi2ELi1ELi2ELi1ELb0EEENS1_24CollectiveEpilogueBwdGQAISC_fSF_Li256ELb1ELb1EEENS1_19SingleTileSchedulerILb1ELb0ELb0ELi128EEEEEEEEEvNT_6ParamsE,@function
        .size           _ZN7cutlass13device_kernelIN5flash11enable_sm90INS1_16FlashAttnBwdSm90INS1_25CollectiveMainloopBwdSm90ILi2ELi2ELi2EN4cute5tupleIJNS5_1CILi1EEES8_S8_EEENS6_IJNS7_ILi64EEENS7_ILi128EEESB_EEENS_10bfloat16_tEfNS_4arch4Sm90ELb0ELb0ELb1ELb1ELb1ELb1ELb0ELb0ELi2ELi1ELi2ELi1ELb0EEENS1_24CollectiveEpilogueBwdGQAISC_fSF_Li256ELb1ELb1EEENS1_19SingleTileSchedulerILb1ELb0ELb0ELi128EEEEEEEEEvNT_6ParamsE,(.L_x_7297 - _ZN7cutlass13device_kernelIN5flash11enable_sm90INS1_16FlashAttnBwdSm90INS1_25CollectiveMainloopBwdSm90ILi2ELi2ELi2EN4cute5tupleIJNS5_1CILi1EEES8_S8_EEENS6_IJNS7_ILi64EEENS7_ILi128EEESB_EEENS_10bfloat16_tEfNS_4arch4Sm90ELb0ELb0ELb1ELb1ELb1ELb1ELb0ELb0ELi2ELi1ELi2ELi1ELb0EEENS1_24CollectiveEpilogueBwdGQAISC_fSF_Li256ELb1ELb1EEENS1_19SingleTileSchedulerILb1ELb0ELb0ELi128EEEEEEEEEvNT_6ParamsE)
        .other          _ZN7cutlass13device_kernelIN5flash11enable_sm90INS1_16FlashAttnBwdSm90INS1_25CollectiveMainloopBwdSm90ILi2ELi2ELi2EN4cute5tupleIJNS5_1CILi1EEES8_S8_EEENS6_IJNS7_ILi64EEENS7_ILi128EEESB_EEENS_10bfloat16_tEfNS_4arch4Sm90ELb0ELb0ELb1ELb1ELb1ELb1ELb0ELb0ELi2ELi1ELi2ELi1ELb0EEENS1_24CollectiveEpilogueBwdGQAISC_fSF_Li256ELb1ELb1EEENS1_19SingleTileSchedulerILb1ELb0ELb0ELi128EEEEEEEEEvNT_6ParamsE,@"STO_CUDA_ENTRY STV_DEFAULT"
_ZN7cutlass13device_kernelIN5flash11enable_sm90INS1_16FlashAttnBwdSm90INS1_25CollectiveMainloopBwdSm90ILi2ELi2ELi2EN4cute5tupleIJNS5_1CILi1EEES8_S8_EEENS6_IJNS7_ILi64EEENS7_ILi128EEESB_EEENS_10bfloat16_tEfNS_4arch4Sm90ELb0ELb0ELb1ELb1ELb1ELb1ELb0ELb0ELi2ELi1ELi2ELi1ELb0EEENS1_24CollectiveEpilogueBwdGQAISC_fSF_Li256ELb1ELb1EEENS1_19SingleTileSchedulerILb1ELb0ELb0ELi128EEEEEEEEEvNT_6ParamsE:
        /* <DEDUP_REMOVED lines=23> */
.L_x_947:
[----:B------:R-:W-:Y:S05]  /*0170*/  BSYNC B0 ;  /* 0x0000000000007941 */ /* 0x000fea0003800000 */
.L_x_946:
        /* <DEDUP_REMOVED lines=34> */
.L_x_948:
        /* <DEDUP_REMOVED lines=22> */
.L_x_949:
        /* <DEDUP_REMOVED lines=9> */
.L_x_952:
        /* <DEDUP_REMOVED lines=20> */
.L_x_953:
        /* <DEDUP_REMOVED lines=10> */
.L_x_955:
[----:B------:R-:W2:Y:S02]  /*0770*/  LDC R0, c[0x0][0x8c4] ;  /* 0x00023100ff007b82 */ /* 0x000ea40000000800 */
.L_x_954:
        /* <DEDUP_REMOVED lines=16> */
.L_x_957:
        /* <DEDUP_REMOVED lines=10> */
.L_x_958:
        /* <DEDUP_REMOVED lines=8> */
.L_x_959:
        /* <DEDUP_REMOVED lines=9> */
.L_x_960:
        /* <DEDUP_REMOVED lines=88> */
.L_x_963:
        /* <DEDUP_REMOVED lines=15> */
.L_x_962:
        /* <DEDUP_REMOVED lines=22> */
.L_x_965:
        /* <DEDUP_REMOVED lines=15> */
.L_x_964:
        /* <DEDUP_REMOVED lines=8> */
.L_x_1070:
        /* <DEDUP_REMOVED lines=45> */
.L_x_967:
        /* <DEDUP_REMOVED lines=74> */
.L_x_979:
[----:B------:R-:W-:-:S13]  /*1ae0*/  ISETP.NE.AND P0, PT, R7, 0x3, PT ;  /* 0x000000030700780c */ /* 0x000fda0003f05270 */
[----:B---3--:R-:W-:Y:S05]  /*1af0*/  @!P0 BRA `(.L_x_969) ;  /* 0x0000000000048947 */ /* 0x008fea0003800000 */
[----:B------:R-:W-:Y:S01]  /*1b00*/  BPT.TRAP 0x1 ;  /* 0x000000040000795c */ /* 0x000fe20000300000 */
.L_x_969:
[----:B------:R-:W-:Y:S01]  /*1b10*/  IMAD R2, R4, 0x8, R16 ;  /* 0x0000000804027824 */ /* 0x000fe200078e0210 */
[----:B------:R-:W-:-:S04]  /*1b20*/  SHF.L.U32 R153, R5, 0x1f, RZ ;  /* 0x0000001f05997819 */ /* 0x000fc800000006ff */
[----:B------:R3:W4:Y:S01]  /*1b30*/  SYNCS.PHASECHK.TRANS64.TRYWAIT P1, [R2+URZ+0x30810], R153 ;  /* 0x03081099020075a7 */ /* 0x000722000802017f */
[----:B------:R-:W-:Y:S05]  /*1b40*/  @!P0 BRA `(.L_x_970) ;  /* 0x0000000000048947 */ /* 0x000fea0003800000 */
[----:B------:R-:W-:Y:S01]  /*1b50*/  BPT.TRAP 0x1 ;  /* 0x000000040000795c */ /* 0x000fe20000300000 */
.L_x_970:
[----:B----4-:R-:W-:Y:S05]  /*1b60*/  @P1 BRA `(.L_x_971) ;  /* 0x0000000000081947 */ /* 0x010fea0003800000 */
[----:B------:R-:W4:Y:S02]  /*1b70*/  SYNCS.PHASECHK.TRANS64.TRYWAIT P1, [R2+URZ+0x30810], R153 ;  /* 0x03081099020075a7 */ /* 0x000f24000802017f */
[----:B----4-:R-:W-:Y:S05]  /*1b80*/  @!P1 BRA `(.L_x_972) ;  /* 0x00000074005c9947 */ /* 0x010fea0003800000 */
.L_x_971:
        /* <DEDUP_REMOVED lines=81> */
.L_x_973:
[----:B------:R1:W1:Y:S01]  /*20a0*/  SYNCS.PHASECHK.TRANS64.TRYWAIT P1, [R2+URZ+0x30830], R153 ;  /* 0x03083099020075a7 */ /* 0x000262000802017f */
[----:B------:R-:W-:Y:S05]  /*20b0*/  @!P0 BRA `(.L_x_974) ;  /* 0x0000000000048947 */ /* 0x000fea0003800000 */
[----:B------:R-:W-:Y:S01]  /*20c0*/  BPT.TRAP 0x1 ;  /* 0x000000040000795c */ /* 0x000fe20000300000 */
.L_x_974:
[----:B------:R-:W-:-:S05]  /*20d0*/  VIADD R17, R16, 0x20000 ;  /* 0x0002000010117836 */ /* 0x000fca0000000000 */
[----:B------:R-:W-:-:S04]  /*20e0*/  SHF.R.U32.HI R17, RZ, 0x4, R17 ;  /* 0x00000004ff117819 */ /* 0x000fc80000011611 */
[----:B------:R-:W-:-:S04]  /*20f0*/  LOP3.LUT R17, R17, 0x3fff, RZ, 0xc0, !PT ;  /* 0x00003fff11117812 */ /* 0x000fc800078ec0ff */
[----:B------:R-:W-:Y:S01]  /*2100*/  LOP3.LUT R155, R17, 0x10000, RZ, 0xfc, !PT ;  /* 0x00010000119b7812 */ /* 0x000fe200078efcff */
[----:B-1----:R-:W-:Y:S06]  /*2110*/  @P1 BRA `(.L_x_975) ;  /* 0x0000000000081947 */ /* 0x002fec0003800000 */
[----:B------:R-:W1:Y:S02]  /*2120*/  SYNCS.PHASECHK.TRANS64.TRYWAIT P1, [R2+URZ+0x30830], R153 ;  /* 0x03083099020075a7 */ /* 0x000e64000802017f */
[----:B-1----:R-:W-:Y:S05]  /*2130*/  @!P1 BRA `(.L_x_976) ;  /* 0x0000007000049947 */ /* 0x002fea0003800000 */
.L_x_975:
        /* <DEDUP_REMOVED lines=495> */
.L_x_977:
        /* <DEDUP_REMOVED lines=49> */
.L_x_978:
        /* <DEDUP_REMOVED lines=77> */
.L_x_961:
[----:B------:R-:W-:Y:S05]  /*4810*/  @P0 BRA `(.L_x_956) ;  /* 0x0000004800000947 */ /* 0x000fea0003800000 */
[----:B-1-3--:R-:W1:Y:S08]  /*4820*/  LDC.64 R2, c[0x0][0x878] ;  /* 0x00021e00ff027b82 */ /* 0x00ae700000000a00 */
[----:B------:R-:W2:Y:S01]  /*4830*/  LDC R12, c[0x0][0x850] ;  /* 0x00021400ff0c7b82 */ /* 0x000ea20000000800 */
[----:B------:R-:W3:Y:S01]  /*4840*/  S2R R4, SR_TID.X ;  /* 0x0000000000047919 */ /* 0x000ee20000002100 */
[----:B------:R-:W-:Y:S01]  /*4850*/  ULDC UR4, c[0x0][0x870] ;  /* 0x00021c0000047ab9 */ /* 0x000fe20000000800 */
[----:B------:R-:W-:Y:S01]  /*4860*/  ULDC UR6, c[0x0][0x80c] ;  /* 0x0002030000067ab9 */ /* 0x000fe20000000800 */
[----:B------:R-:W4:Y:S01]  /*4870*/  S2R R9, SR_CTAID.Y ;  /* 0x0000000000097919 */ /* 0x000f220000002600 */
[----:B------:R-:W5:Y:S03]  /*4880*/  S2R R20, SR_CTAID.X ;  /* 0x0000000000147919 */ /* 0x000f660000002500 */
[----:B------:R-:W5:Y:S01]  /*4890*/  S2UR UR5, SR_CgaCtaId ;  /* 0x00000000000579c3 */ /* 0x000f620000008800 */
[----:B-1----:R-:W-:-:S07]  /*48a0*/  ISETP.NE.U32.AND P0, PT, R2, RZ, PT ;  /* 0x000000ff0200720c */ /* 0x002fce0003f05070 */
[----:B------:R-:W1:Y:S01]  /*48b0*/  LDC.64 R14, c[0x0][0x818] ;  /* 0x00020600ff0e7b82 */ /* 0x000e620000000a00 */
[----:B------:R-:W-:-:S07]  /*48c0*/  ISETP.NE.AND.EX P0, PT, R3, RZ, PT, P0 ;  /* 0x000000ff0300720c */ /* 0x000fce0003f05300 */
[----:B------:R-:W1:Y:S08]  /*48d0*/  LDC.64 R16, c[0x0][0x840] ;  /* 0x00021000ff107b82 */ /* 0x000e700000000a00 */
[----:B------:R-:W3:Y:S08]  /*48e0*/  @P0 LDC.64 R2, c[0x0][0x878] ;  /* 0x00021e00ff020b82 */ /* 0x000ef00000000a00 */
[----:B------:R-:W1:Y:S08]  /*48f0*/  LDC.64 R18, c[0x0][0x820] ;  /* 0x00020800ff127b82 */ /* 0x000e700000000a00 */
[----:B------:R-:W1:Y:S01]  /*4900*/  LDC.64 R22, c[0x0][0x800] ;  /* 0x00020000ff167b82 */ /* 0x000e620000000a00 */
[----:B---3--:R-:W-:-:S06]  /*4910*/  @P0 IMAD.WIDE R2, R228, 0x4, R2 ;  /* 0x00000004e4020825 */ /* 0x008fcc00078e0202 */
[----:B------:R3:W5:Y:S01]  /*4920*/  @P0 LDG.E R3, desc[UR38][R2.64] ;  /* 0x0000002602030981 */ /* 0x000762000c1e1900 */
[----:B------:R-:W-:Y:S01]  /*4930*/  BAR.SYNC.DEFER_BLOCKING 0x1, 0x100 ;  /* 0x0044000000007b1d */ /* 0x000fe20000010000 */
[----:B--2---:R-:W-:Y:S01]  /*4940*/  ISETP.NE.AND P2, PT, R12, 0x1, PT ;  /* 0x000000010c00780c */ /* 0x004fe20003f45270 */
[C---:B------:R-:W-:Y:S01]  /*4950*/  VIADD R13, R4.reuse, 0xffffff80 ;  /* 0xffffff80040d7836 */ /* 0x040fe20000000000 */
[----:B------:R-:W-:Y:S01]  /*4960*/  ISETP.NE.AND P1, PT, R4, 0x80, PT ;  /* 0x000000800400780c */ /* 0x000fe20003f25270 */
[----:B----4-:R-:W-:Y:S02]  /*4970*/  IMAD.MOV.U32 R7, RZ, RZ, R9 ;  /* 0x000000ffff077224 */ /* 0x010fe400078e0009 */
[----:B------:R-:W-:Y:S01]  /*4980*/  IMAD R4, R228, UR6, RZ ;  /* 0x00000006e4047c24 */ /* 0x000fe2000f8e02ff */
[----:B---3--:R-:W-:Y:S01]  /*4990*/  SHF.R.S32.HI R2, RZ, 0x1f, R13 ;  /* 0x0000001fff027819 */ /* 0x008fe2000001140d */
[----:B------:R-:W-:Y:S03]  /*49a0*/  BSSY B0, `(.L_x_980) ;  /* 0x0000054000007945 */ /* 0x000fe60003800000 */
[----:B------:R-:W-:-:S02]  /*49b0*/  LEA.HI R2, R2, R13, RZ, 0x7 ;  /* 0x0000000d02027211 */ /* 0x000fc400078f38ff */
[----:B------:R-:W-:Y:S01]  /*49c0*/  SHF.R.S32.HI R8, RZ, 0x1f, R4 ;  /* 0x0000001fff087819 */ /* 0x000fe20000011404 */
[----:B------:R-:W2:Y:S08]  /*49d0*/  @P2 LDC R0, c[0x0][0x854] ;  /* 0x00021500ff002b82 */ /* 0x000eb00000000800 */
[----:B------:R-:W3:Y:S01]  /*49e0*/  @P2 LDC R5, c[0x0][0x858] ;  /* 0x00021600ff052b82 */ /* 0x000ee20000000800 */
[----:B--2---:R-:W-:-:S05]  /*49f0*/  @P2 IMAD.HI.U32 R0, R9, R0, RZ ;  /* 0x0000000009002227 */ /* 0x004fca00078e00ff */
[----:B---3--:R-:W-:Y:S01]  /*4a00*/  @P2 SHF.R.U32.HI R7, RZ, R5, R0 ;  /* 0x00000005ff072219 */ /* 0x008fe20000011600 */
[----:B-----5:R-:W-:Y:S01]  /*4a10*/  IMAD R0, R20, UR4, RZ ;  /* 0x0000000414007c24 */ /* 0x020fe2000f8e02ff */
[----:B------:R-:W-:Y:S01]  /*4a20*/  UMOV UR4, 0x400 ;  /* 0x0000040000047882 */ /* 0x000fe20000000000 */
[C---:B------:R-:W-:Y:S01]  /*4a30*/  ISETP.NE.AND P2, PT, R13.reuse, RZ, PT ;  /* 0x000000ff0d00720c */ /* 0x040fe20003f45270 */
[----:B------:R-:W-:Y:S01]  /*4a40*/  ULEA UR4, UR5, UR4, 0x18 ;  /* 0x0000000405047291 */ /* 0x000fe2000f8ec03f */
[----:B------:R-:W-:Y:S01]  /*4a50*/  IMAD R6, R0, UR6, RZ ;  /* 0x0000000600067c24 */ /* 0x000fe2000f8e02ff */
[C---:B------:R-:W-:Y:S01]  /*4a60*/  LOP3.LUT R0, R2.reuse, 0xfffff80, RZ, 0xc0, !PT ;  /* 0x0fffff8002007812 */ /* 0x040fe200078ec0ff */
[----:B------:R-:W-:Y:S01]  /*4a70*/  IMAD.SHL.U32 R2, R2, 0x40, RZ ;  /* 0x0000004002027824 */ /* 0x000fe200078e00ff */
[--C-:B------:R-:W-:Y:S01]  /*4a80*/  SHF.R.S32.HI R11, RZ, 0x1f, R7.reuse ;  /* 0x0000001fff0b7819 */ /* 0x100fe20000011407 */
[----:B------:R-:W-:Y:S01]  /*4a90*/  ULDC.64 UR6, c[0x0][0x868] ;  /* 0x00021a0000067ab9 */ /* 0x000fe20000000a00 */
[----:B------:R-:W-:Y:S01]  /*4aa0*/  IADD3 R10, P3, P4, R6, R4, R7 ;  /* 0x00000004060a7210 */ /* 0x000fe20007c7e007 */
[----:B------:R-:W-:Y:S01]  /*4ab0*/  IMAD.IADD R0, R13, 0x1, -R0 ;  /* 0x000000010d007824 */ /* 0x000fe200078e0a00 */
[----:B------:R-:W-:-:S02]  /*4ac0*/  LOP3.LUT R5, R2, 0x3fffe000, RZ, 0xc0, !PT ;  /* 0x3fffe00002057812 */ /* 0x000fc400078ec0ff */
[----:B------:R-:W-:-:S03]  /*4ad0*/  SHF.R.S32.HI R6, RZ, 0x1f, R6 ;  /* 0x0000001fff067819 */ /* 0x000fc60000011406 */
[----:B------:R-:W-:Y:S01]  /*4ae0*/  IMAD R5, R0, 0x4, R5 ;  /* 0x0000000400057824 */ /* 0x000fe200078e0205 */
[----:B------:R-:W-:-:S04]  /*4af0*/  IADD3.X R13, R6, R8, R11, P3, P4 ;  /* 0x00000008060d7210 */ /* 0x000fc80001fe840b */
[----:B------:R-:W-:Y:S01]  /*4b00*/  LEA R8, R5, UR4, 0x2 ;  /* 0x0000000405087c11 */ /* 0x000fe2000f8e10ff */
[----:B------:R-:W-:Y:S02]  /*4b10*/  IMAD.SHL.U32 R5, R20, 0x4000, RZ ;  /* 0x0000400014057824 */ /* 0x000fe400078e00ff */
[----:B------:R-:W2:Y:S02]  /*4b20*/  LDC.64 R20, c[0x0][0x848] ;  /* 0x00021200ff147b82 */ /* 0x000ea40000000a00 */
[----:B------:R3:W-:Y:S04]  /*4b30*/  STS.128 [R8], R24 ;  /* 0x0000001808007388 */ /* 0x0007e80000000c00 */
[----:B------:R4:W-:Y:S04]  /*4b40*/  STS.128 [R8+0x800], R28 ;  /* 0x0008001c08007388 */ /* 0x0009e80000000c00 */
[----:B------:R4:W-:Y:S04]  /*4b50*/  STS.128 [R8+0x1000], R32 ;  /* 0x0010002008007388 */ /* 0x0009e80000000c00 */
[----:B------:R4:W-:Y:S01]  /*4b60*/  STS.128 [R8+0x1800], R36 ;  /* 0x0018002408007388 */ /* 0x0009e20000000c00 */
[----:B---3--:R-:W3:Y:S03]  /*4b70*/  LDC.64 R24, c[0x0][0x828] ;  /* 0x00020a00ff187b82 */ /* 0x008ee60000000a00 */
        /* <DEDUP_REMOVED lines=12> */
[----:B------:R-:W-:-:S05]  /*4c40*/  @P0 IMAD R3, R228, 0x80, R3 ;  /* 0x00000080e4030824 */ /* 0x000fca00078e0203 */
[----:B------:R-:W-:-:S04]  /*4c50*/  @P0 SHF.R.S32.HI R0, RZ, 0x1f, R3 ;  /* 0x0000001fff000819 */ /* 0x000fc80000011403 */
[----:B------:R-:W-:-:S05]  /*4c60*/  @P0 LEA.HI R0, R0, R3, RZ, 0x7 ;  /* 0x0000000300000211 */ /* 0x000fca00078f38ff */
[----:B------:R-:W-:-:S05]  /*4c70*/  @P0 IMAD.SHL.U32 R0, R0, 0x80, RZ ;  /* 0x0000008000000824 */ /* 0x000fca00078e00ff */
[----:B------:R-:W-:Y:S01]  /*4c80*/  @P0 LOP3.LUT R2, R0, 0xffffc000, RZ, 0xc0, !PT ;  /* 0xffffc00000020812 */ /* 0x000fe200078ec0ff */
[----:B-1----:R-:W-:-:S03]  /*4c90*/  IMAD R0, R11, R14, RZ ;  /* 0x0000000e0b007224 */ /* 0x002fc600078e02ff */
[----:B------:R-:W-:Y:S02]  /*4ca0*/  @P0 SHF.R.S32.HI R3, RZ, 0x1f, R2 ;  /* 0x0000001fff030819 */ /* 0x000fe40000011402 */
[----:B------:R-:W-:-:S06]  /*4cb0*/  @!P0 CS2R R2, SRZ ;  /* 0x0000000000028805 */ /* 0x000fcc000001ff00 */
[----:B------:R-:W-:Y:S01]  /*4cc0*/  IADD3 R4, P3, R5, R2, RZ ;  /* 0x0000000205047210 */ /* 0x000fe20007f7e0ff */
[----:B------:R-:W-:Y:S02]  /*4cd0*/  IMAD R2, R11, R16, RZ ;  /* 0x000000100b027224 */ /* 0x000fe400078e02ff */
[----:B------:R-:W-:Y:S01]  /*4ce0*/  IMAD R11, R7, R15, R0 ;  /* 0x0000000f070b7224 */ /* 0x000fe200078e0200 */
[----:B------:R-:W-:Y:S01]  /*4cf0*/  LEA.HI.X.SX32 R5, R5, R3, 0x1, P3 ;  /* 0x0000000305057211 */ /* 0x000fe200018f0eff */
[C---:B------:R-:W-:Y:S01]  /*4d00*/  IMAD R17, R7.reuse, R17, R2 ;  /* 0x0000001107117224 */ /* 0x040fe200078e0202 */
[----:B------:R-:W-:Y:S01]  /*4d10*/  SHF.R.S32.HI R0, RZ, 0x1f, R228 ;  /* 0x0000001fff007819 */ /* 0x000fe200000114e4 */
[----:B------:R-:W-:-:S03]  /*4d20*/  IMAD.WIDE.U32 R2, R7, R14, R4 ;  /* 0x0000000e07027225 */ /* 0x000fc600078e0004 */
[----:B------:R-:W-:Y:S02]  /*4d30*/  SEL R15, R0, RZ, !P0 ;  /* 0x000000ff000f7207 */ /* 0x000fe40004000000 */
[----:B------:R-:W-:Y:S01]  /*4d40*/  SHF.L.U64.HI R14, R10, 0x2, R13 ;  /* 0x000000020a0e7819 */ /* 0x000fe2000001020d */
[----:B------:R-:W-:Y:S01]  /*4d50*/  IMAD.IADD R3, R3, 0x1, R11 ;  /* 0x0000000103037824 */ /* 0x000fe200078e020b */
[----:B------:R-:W-:Y:S01]  /*4d60*/  SEL R11, R228, RZ, !P0 ;  /* 0x000000ffe40b7207 */ /* 0x000fe20004000000 */
[----:B------:R-:W-:-:S04]  /*4d70*/  IMAD.WIDE.U32 R4, R7, R16, R4 ;  /* 0x0000001007047225 */ /* 0x000fc800078e0004 */
[----:B------:R-:W-:Y:S02]  /*4d80*/  IMAD R0, R15, R18, RZ ;  /* 0x000000120f007224 */ /* 0x000fe400078e02ff */
[----:B------:R-:W-:Y:S02]  /*4d90*/  IMAD.SHL.U32 R16, R10, 0x4, RZ ;  /* 0x000000040a107824 */ /* 0x000fe400078e00ff */
[----:B------:R-:W-:Y:S02]  /*4da0*/  IMAD.IADD R5, R5, 0x1, R17 ;  /* 0x0000000105057824 */ /* 0x000fe400078e0211 */
[----:B------:R-:W-:Y:S01]  /*4db0*/  IMAD R17, R11, R19, R0 ;  /* 0x000000130b117224 */ /* 0x000fe200078e0200 */
[----:B------:R-:W-:Y:S01]  /*4dc0*/  IADD3 R6, P4, R16, UR6, RZ ;  /* 0x0000000610067c10 */ /* 0x000fe2000ff9e0ff */
[----:B--2---:R-:W-:Y:S02]  /*4dd0*/  IMAD R0, R15, R20, RZ ;  /* 0x000000140f007224 */ /* 0x004fe400078e02ff */
[----:B------:R-:W-:-:S04]  /*4de0*/  IMAD.WIDE.U32 R2, R11, R18, R2 ;  /* 0x000000120b027225 */ /* 0x000fc800078e0002 */
[----:B------:R-:W-:Y:S01]  /*4df0*/  IMAD.WIDE.U32 R4, R11, R20, R4 ;  /* 0x000000140b047225 */ /* 0x000fe200078e0004 */
[----:B------:R-:W-:-:S03]  /*4e00*/  LEA R22, P3, R2, R22, 0x2 ;  /* 0x0000001602167211 */ /* 0x000fc600078610ff */
[----:B------:R-:W-:Y:S01]  /*4e10*/  IMAD.MOV R10, RZ, RZ, -R7 ;  /* 0x000000ffff0a7224 */ /* 0x000fe200078e0a07 */
[----:B------:R-:W-:Y:S01]  /*4e20*/  IADD3.X R7, R14, UR7, RZ, P4, !PT ;  /* 0x000000070e077c10 */ /* 0x000fe2000a7fe4ff */
[----:B------:R-:W-:Y:S01]  /*4e30*/  IMAD R11, R11, R21, R0 ;  /* 0x000000150b0b7224 */ /* 0x000fe200078e0200 */
[----:B---3--:R-:W-:Y:S01]  /*4e40*/  LEA R24, P0, R4, R24, 0x2 ;  /* 0x0000001804187211 */ /* 0x008fe200078010ff */
[----:B------:R-:W-:Y:S02]  /*4e50*/  IMAD R13, R12, R10, R9 ;  /* 0x0000000a0c0d7224 */ /* 0x000fe400078e0209 */
[----:B------:R-:W-:Y:S02]  /*4e60*/  IMAD.IADD R10, R3, 0x1, R17 ;  /* 0x00000001030a7824 */ /* 0x000fe400078e0211 */
[----:B------:R-:W-:Y:S01]  /*4e70*/  IMAD.IADD R9, R5, 0x1, R11 ;  /* 0x0000000105097824 */ /* 0x000fe200078e020b */
[----:B----4-:R-:W-:Y:S07]  /*4e80*/  @P2 BRA `(.L_x_981) ;  /* 0x0000000000142947 */ /* 0x010fee0003800000 */
.L_x_982:
[----:B------:R-:W2:Y:S04]  /*4e90*/  LDG.E.STRONG.GPU R0, desc[UR38][R6.64] ;  /* 0x0000002606007981 */ /* 0x000ea8000c1ef900 */
[----:B--2---:R-:W-:Y:S01]  /*4ea0*/  CCTL.IVALL ;  /* 0x00000000ff00798f */ /* 0x004fe20002000000 */
[----:B------:R-:W-:Y:S05]  /*4eb0*/  YIELD ;  /* 0x0000000000007946 */ /* 0x000fea0003800000 */
[----:B------:R-:W-:-:S13]  /*4ec0*/  ISETP.NE.AND P2, PT, R0, R13, PT ;  /* 0x0000000d0000720c */ /* 0x000fda0003f45270 */
[----:B------:R-:W-:Y:S05]  /*4ed0*/  @P2 BRA `(.L_x_982) ;  /* 0xfffffffc00ec2947 */ /* 0x000fea000383ffff */
.L_x_981:
[----:B------:R-:W-:Y:S05]  /*4ee0*/  BSYNC B0 ;  /* 0x0000000000007941 */ /* 0x000fea0003800000 */
.L_x_980:
[----:B------:R-:W-:Y:S01]  /*4ef0*/  UMOV UR5, 0xffffffff ;  /* 0xffffffff00057882 */ /* 0x000fe20000000000 */
[----:B------:R-:W-:Y:S02]  /*4f00*/  LEA.HI.X R10, R2, R23, R10, 0x2, P3 ;  /* 0x00000017020a7211 */ /* 0x000fe400018f140a */
[----:B------:R-:W-:Y:S01]  /*4f10*/  LEA.HI.X R9, R4, R25, R9, 0x2, P0 ;  /* 0x0000001904097211 */ /* 0x000fe200000f1409 */
[----:B------:R-:W-:Y:S06]  /*4f20*/  BRA.DIV UR5, `(.L_x_983) ;  /* 0x00000042059c7947 */ /* 0x000fec000b800000 */
[----:B------:R-:W-:Y:S01]  /*4f30*/  NOP ;  /* 0x0000000000007918 */ /* 0x000fe20000000000 */
.L_x_1073:
        /* <DEDUP_REMOVED lines=16> */
.L_x_986:
[----:B------:R-:W-:Y:S01]  /*5040*/  @P0 ELECT P2, URZ, PT ;  /* 0x00000000003f082f */ /* 0x000fe20003840000 */
[----:B------:R1:W-:-:S12]  /*5050*/  UBLKRED.G.S.ADD.F32.RN [UR6], [UR4], UR5, desc[UR8] ;  /* 0x00000806040073bb */ /* 0x0003d800080a1405 */
[----:B------:R-:W-:Y:S02]  /*5060*/  @P2 PLOP3.LUT P0, PT, P2, PT, PT, 0x8, 0x0 ;  /* 0x000000000000281c */ /* 0x000fe4000170e170 */
[----:B------:R-:W-:-:S11]  /*5070*/  PLOP3.LUT P2, PT, PT, PT, PT, 0x8, 0x0 ;  /* 0x000000000000781c */ /* 0x000fd60003f4e170 */
[----:B-1----:R-:W-:Y:S05]  /*5080*/  @P0 BRA.U.ANY `(.L_x_986) ;  /* 0xfffffffd00ec0947 */ /* 0x002fea000393ffff */
[----:B------:R0:W-:Y:S01]  /*5090*/  UTMACMDFLUSH ;  /* 0x00000000000079b7 */ /* 0x0001e20000000000 */
[----:B------:R-:W-:-:S04]  /*50a0*/  DEPBAR.LE SB0, 0x0 ;  /* 0x000080000000791a */ /* 0x000fc80000000000 */
.L_x_985:
[----:B------:R-:W-:Y:S05]  /*50b0*/  BSYNC B0 ;  /* 0x0000000000007941 */ /* 0x000fea0003800000 */
.L_x_984:
        /* <DEDUP_REMOVED lines=14> */
.L_x_988:
[----:B------:R-:W-:Y:S05]  /*51a0*/  BSYNC B0 ;  /* 0x0000000000007941 */ /* 0x000fea0003800000 */
.L_x_987:
        /* <DEDUP_REMOVED lines=22> */
.L_x_991:
[----:B------:R-:W2:Y:S04]  /*5310*/  LDG.E.STRONG.GPU R0, desc[UR38][R2.64] ;  /* 0x0000002602007981 */ /* 0x000ea8000c1ef900 */
[----:B--2---:R-:W-:Y:S01]  /*5320*/  CCTL.IVALL ;  /* 0x00000000ff00798f */ /* 0x004fe20002000000 */
[----:B------:R-:W-:Y:S05]  /*5330*/  YIELD ;  /* 0x0000000000007946 */ /* 0x000fea0003800000 */
[----:B------:R-:W-:-:S13]  /*5340*/  ISETP.NE.AND P0, PT, R0, R13, PT ;  /* 0x0000000d0000720c */ /* 0x000fda0003f05270 */
[----:B------:R-:W-:Y:S05]  /*5350*/  @P0 BRA `(.L_x_991) ;  /* 0xfffffffc00ec0947 */ /* 0x000fea000383ffff */
.L_x_990:
[----:B------:R-:W-:Y:S05]  /*5360*/  BSYNC B0 ;  /* 0x0000000000007941 */ /* 0x000fea0003800000 */
.L_x_989:
[----:B------:R-:W-:-:S03]  /*5370*/  UMOV UR5, 0xffffffff ;  /* 0xffffffff00057882 */ /* 0x000fc60000000000 */
[----:B------:R-:W-:Y:S05]  /*5380*/  BRA.DIV UR5, `(.L_x_992) ;  /* 0x0000003e05a07947 */ /* 0x000fea000b800000 */
[----:B------:R-:W-:Y:S01]  /*5390*/  NOP ;  /* 0x0000000000007918 */ /* 0x000fe20000000000 */
.L_x_1076:
        /* <DEDUP_REMOVED lines=14> */
[----:B------:R-:W-:Y:S01]  /*5480*/  PLOP3.LUT P0, PT, PT, PT, PT, 0x80, 0x0 ;  /* 0x000000000000781c */ /* 0x000fe20003f0f070 */
[----:B------:R-:W-:-:S12]  /*5490*/  UMOV UR9, 0x14f00000 ;  /* 0x14f0000000097882 */ /* 0x000fd80000000000 */
.L_x_995:
[----:B------:R-:W-:Y:S01]  /*54a0*/  @P0 ELECT P2, URZ, PT ;  /* 0x00000000003f082f */ /* 0x000fe20003840000 */
[----:B------:R2:W-:-:S12]  /*54b0*/  UBLKRED.G.S.ADD.F32.RN [UR6], [UR4], UR5, desc[UR8] ;  /* 0x00000806040073bb */ /* 0x0005d800080a1405 */
[----:B------:R-:W-:Y:S02]  /*54c0*/  @P2 PLOP3.LUT P0, PT, P2, PT, PT, 0x8, 0x0 ;  /* 0x000000000000281c */ /* 0x000fe4000170e170 */
[----:B------:R-:W-:-:S11]  /*54d0*/  PLOP3.LUT P2, PT, PT, PT, PT, 0x8, 0x0 ;  /* 0x000000000000781c */ /* 0x000fd60003f4e170 */
[----:B--2---:R-:W-:Y:S05]  /*54e0*/  @P0 BRA.U.ANY `(.L_x_995) ;  /* 0xfffffffd00ec0947 */ /* 0x004fea000393ffff */
[----:B------:R0:W-:Y:S01]  /*54f0*/  UTMACMDFLUSH ;  /* 0x00000000000079b7 */ /* 0x0001e20000000000 */
[----:B------:R-:W-:-:S04]  /*5500*/  DEPBAR.LE SB0, 0x0 ;  /* 0x000080000000791a */ /* 0x000fc80000000000 */
.L_x_994:
[----:B------:R-:W-:Y:S05]  /*5510*/  BSYNC B0 ;  /* 0x0000000000007941 */ /* 0x000fea0003800000 */
.L_x_993:
        /* <DEDUP_REMOVED lines=14> */
.L_x_951:
        /* <DEDUP_REMOVED lines=21> */
.L_x_997:
        /* <DEDUP_REMOVED lines=13> */
.L_x_999:
[----:B------:R-:W-:-:S05]  /*5820*/  ULDC UR4, c[0x0][0x8c4] ;  /* 0x0002310000047ab9 */ /* 0x000fca0000000800 */
.L_x_998:
        /* <DEDUP_REMOVED lines=37> */
.L_x_1000:
        /* <DEDUP_REMOVED lines=20> */
[----:B------:R-:W-:-:S02]  /*5bc0*/  USEL UR13, UR5, URZ, !UP0 ;  /* 0x0000003f050d7287 */ /* 0x000fc4000c000000 */
[----:B------:R-:W-:Y:S01]  /*5bd0*/  UIADD3 UR8, UP0, UR6, UR14, URZ ;  /* 0x0000000e06087290 */ /* 0x000fe2000ff1e03f */
[----:B------:R-:W-:Y:S01]  /*5be0*/  SHF.R.S32.HI R3, RZ, 0x6, R3 ;  /* 0x00000006ff037819 */ /* 0x000fe20000011403 */
[----:B------:R-:W-:Y:S01]  /*5bf0*/  UIADD3 UR5, UR15, UR9, URZ ;  /* 0x000000090f057290 */ /* 0x000fe2000fffe03f */
[----:B------:R-:W-:Y:S01]  /*5c00*/  ULDC UR10, c[0x0][0x288] ;  /* 0x0000a200000a7ab9 */ /* 0x000fe20000000800 */
[----:B------:R-:W-:Y:S01]  /*5c10*/  ULDC.64 UR16, c[0x0][0x2e0] ;  /* 0x0000b80000107ab9 */ /* 0x000fe20000000a00 */
[----:B------:R-:W-:Y:S01]  /*5c20*/  UIMAD UR12, UR12, UR10, URZ ;  /* 0x0000000a0c0c72a4 */ /* 0x000fe2000f8e023f */
[----:B------:R-:W-:Y:S01]  /*5c30*/  VIMNMX R3, R3, 0x1, !PT ;  /* 0x0000000103037848 */ /* 0x000fe20007fe0100 */
[----:B------:R-:W-:Y:S01]  /*5c40*/  ULDC UR11, c[0x0][0x760] ;  /* 0x0001d800000b7ab9 */ /* 0x000fe20000000800 */
[----:B------:R-:W-:Y:S02]  /*5c50*/  UIADD3.X UR9, UR7, UR5, URZ, UP0, !UPT ;  /* 0x0000000507097290 */ /* 0x000fe400087fe43f */
[----:B------:R-:W-:Y:S01]  /*5c60*/  UIMAD UR13, UR13, UR16, URZ ;  /* 0x000000100d0d72a4 */ /* 0x000fe2000f8e023f */
[----:B------:R-:W-:Y:S01]  /*5c70*/  LOP3.LUT R6, R3, 0x1, RZ, 0xc0, !PT ;  /* 0x0000000103067812 */ /* 0x000fe200078ec0ff */
[----:B------:R-:W-:-:S02]  /*5c80*/  UIMAD UR10, UR10, UR11, URZ ;  /* 0x0000000b0a0a72a4 */ /* 0x000fc4000f8e023f */
[----:B------:R-:W-:Y:S02]  /*5c90*/  UIADD3 UR11, UP0, UR12, UR19, URZ ;  /* 0x000000130c0b7290 */ /* 0x000fe4000ff1e03f */
[----:B------:R-:W-:Y:S01]  /*5ca0*/  UIMAD UR13, UR18, UR17, UR13 ;  /* 0x00000011120d72a4 */ /* 0x000fe2000f8e020d */
[----:B-1----:R-:W-:Y:S01]  /*5cb0*/  LOP3.LUT R0, R4, 0x1f, RZ, 0xc0, !PT ;  /* 0x0000001f04007812 */ /* 0x002fe200078ec0ff */
[----:B------:R-:W-:Y:S02]  /*5cc0*/  UIMAD.WIDE.U32 UR8, UR18, UR16, UR8 ;  /* 0x00000010120872a5 */ /* 0x000fe4000f8e0008 */
[----:B------:R-:W-:Y:S01]  /*5cd0*/  ULEA.HI.X.SX32 UR12, UR12, UR4, 0x1, UP0 ;  /* 0x000000040c0c7291 */ /* 0x000fe200080f0e3f */
[----:B------:R-:W-:Y:S01]  /*5ce0*/  ELECT P0, URZ, PT ;  /* 0x00000000003f782f */ /* 0x000fe20003800000 */
        /* <DEDUP_REMOVED lines=19> */
.L_x_1026:
        /* <DEDUP_REMOVED lines=17> */
.L_x_1004:
[----:B------:R-:W2:Y:S04]  /*5f30*/  LDG.E.STRONG.GPU R5, desc[UR38][R2.64] ;  /* 0x0000002602057981 */ /* 0x000ea8000c1ef900 */
[----:B--2---:R-:W-:Y:S01]  /*5f40*/  CCTL.IVALL ;  /* 0x00000000ff00798f */ /* 0x004fe20002000000 */
[----:B------:R-:W-:Y:S05]  /*5f50*/  YIELD ;  /* 0x0000000000007946 */ /* 0x000fea0003800000 */
[----:B------:R-:W-:-:S13]  /*5f60*/  ISETP.NE.AND P3, PT, R5, UR24, PT ;  /* 0x0000001805007c0c */ /* 0x000fda000bf65270 */
[----:B------:R-:W-:Y:S05]  /*5f70*/  @P3 BRA `(.L_x_1004) ;  /* 0xfffffffc00ec3947 */ /* 0x000fea000383ffff */
.L_x_1003:
[----:B------:R-:W-:Y:S05]  /*5f80*/  BSYNC B0 ;  /* 0x0000000000007941 */ /* 0x000fea0003800000 */
.L_x_1002:
[----:B------:R-:W-:-:S03]  /*5f90*/  UMOV UR22, 0xffffffff ;  /* 0xffffffff00167882 */ /* 0x000fc60000000000 */
[----:B------:R-:W-:Y:S05]  /*5fa0*/  BRA.DIV UR22, `(.L_x_1005) ;  /* 0x0000003216b47947 */ /* 0x000fea000b800000 */
[----:B------:R-:W-:Y:S01]  /*5fb0*/  NOP ;  /* 0x0000000000007918 */ /* 0x000fe20000000000 */
.L_x_1079:
        /* <DEDUP_REMOVED lines=19> */
.L_x_1007:
[----:B------:R-:W-:Y:S05]  /*60f0*/  BSYNC B0 ;  /* 0x0000000000007941 */ /* 0x000fea0003800000 */
.L_x_1006:
        /* <DEDUP_REMOVED lines=13> */
.L_x_1009:
[----:B------:R-:W-:Y:S05]  /*61d0*/  BSYNC B0 ;  /* 0x0000000000007941 */ /* 0x000fea0003800000 */
.L_x_1008:
[----:B------:R-:W-:Y:S06]  /*61e0*/  BAR.ARV 0xa, 0xa0 ;  /* 0x0282800000007b1d */ /* 0x000fec0000002000 */
[----:B------:R-:W-:Y:S04]  /*61f0*/  BSSY B0, `(.L_x_1010) ;  /* 0x0000003000007945 */ /* 0x000fe80003800000 */
[----:B------:R-:W-:Y:S05]  /*6200*/  @!P0 BRA `(.L_x_1011) ;  /* 0x0000000000048947 */ /* 0x000fea0003800000 */
[----:B------:R-:W-:-:S04]  /*6210*/  DEPBAR.LE SB0, 0x0 ;  /* 0x000080000000791a */ /* 0x000fc80000000000 */
.L_x_1011:
[----:B------:R-:W-:Y:S05]  /*6220*/  BSYNC B0 ;  /* 0x0000000000007941 */ /* 0x000fea0003800000 */
.L_x_1010:
        /* <DEDUP_REMOVED lines=19> */
.L_x_1013:
[----:B------:R-:W-:Y:S05]  /*6360*/  BSYNC B0 ;  /* 0x0000000000007941 */ /* 0x000fea0003800000 */
.L_x_1012:
        /* <DEDUP_REMOVED lines=9> */
.L_x_1016:
[----:B------:R-:W2:Y:S04]  /*6400*/  LDG.E.STRONG.GPU R5, desc[UR38][R2.64] ;  /* 0x0000002602057981 */ /* 0x000ea8000c1ef900 */
[----:B--2---:R-:W-:Y:S01]  /*6410*/  CCTL.IVALL ;  /* 0x00000000ff00798f */ /* 0x004fe20002000000 */
[----:B------:R-:W-:Y:S05]  /*6420*/  YIELD ;  /* 0x0000000000007946 */ /* 0x000fea0003800000 */
[----:B------:R-:W-:-:S13]  /*6430*/  ISETP.NE.AND P3, PT, R5, UR24, PT ;  /* 0x0000001805007c0c */ /* 0x000fda000bf65270 */
[----:B------:R-:W-:Y:S05]  /*6440*/  @P3 BRA `(.L_x_1016) ;  /* 0xfffffffc00ec3947 */ /* 0x000fea000383ffff */
.L_x_1015:
[----:B------:R-:W-:Y:S05]  /*6450*/  BSYNC B0 ;  /* 0x0000000000007941 */ /* 0x000fea0003800000 */
.L_x_1014:
[----:B------:R-:W-:-:S03]  /*6460*/  UMOV UR6, 0xffffffff ;  /* 0xffffffff00067882 */ /* 0x000fc60000000000 */
[----:B------:R-:W-:Y:S05]  /*6470*/  BRA.DIV UR6, `(.L_x_1017) ;  /* 0x0000002e069c7947 */ /* 0x000fea000b800000 */
[----:B------:R-:W-:Y:S01]  /*6480*/  NOP ;  /* 0x0000000000007918 */ /* 0x000fe20000000000 */
.L_x_1082:
        /* <DEDUP_REMOVED lines=13> */
.L_x_1019:
[----:B------:R-:W-:Y:S05]  /*6560*/  BSYNC B0 ;  /* 0x0000000000007941 */ /* 0x000fea0003800000 */
.L_x_1018:
        /* <DEDUP_REMOVED lines=13> */
.L_x_1021:
[----:B------:R-:W-:Y:S05]  /*6640*/  BSYNC B0 ;  /* 0x0000000000007941 */ /* 0x000fea0003800000 */
.L_x_1020:
[----:B------:R-:W-:Y:S06]  /*6650*/  BAR.ARV 0xa, 0xa0 ;  /* 0x0282800000007b1d */ /* 0x000fec0000002000 */
[----:B------:R-:W-:Y:S04]  /*6660*/  BSSY B0, `(.L_x_1022) ;  /* 0x0000003000007945 */ /* 0x000fe80003800000 */
[----:B------:R-:W-:Y:S05]  /*6670*/  @!P0 BRA `(.L_x_1023) ;  /* 0x0000000000048947 */ /* 0x000fea0003800000 */
[----:B------:R-:W-:-:S04]  /*6680*/  DEPBAR.LE SB0, 0x0 ;  /* 0x000080000000791a */ /* 0x000fc80000000000 */
.L_x_1023:
[----:B------:R-:W-:Y:S05]  /*6690*/  BSYNC B0 ;  /* 0x0000000000007941 */ /* 0x000fea0003800000 */
.L_x_1022:
        /* <DEDUP_REMOVED lines=19> */
.L_x_1025:
[----:B------:R-:W-:Y:S05]  /*67d0*/  BSYNC B0 ;  /* 0x0000000000007941 */ /* 0x000fea0003800000 */
.L_x_1024:
[----:B------:R-:W-:Y:S02]  /*67e0*/  UIADD3 UR4, UR4, 0x2, URZ ;  /* 0x0000000204047890 */ /* 0x000fe4000fffe03f */
[----:B------:R-:W-:Y:S01]  /*67f0*/  UIADD3 UR5, UR5, 0x1, URZ ;  /* 0x0000000105057890 */ /* 0x000fe2000fffe03f */
[----:B------:R-:W-:Y:S11]  /*6800*/  @P2 BRA `(.L_x_1026) ;  /* 0xfffffff400842947 */ /* 0x000ff6000383ffff */
.L_x_1001:
        /* <DEDUP_REMOVED lines=13> */
.L_x_1029:
[----:B------:R-:W2:Y:S04]  /*68e0*/  LDG.E.STRONG.GPU R0, desc[UR38][R2.64] ;  /* 0x0000002602007981 */ /* 0x000ea8000c1ef900 */
[----:B--2---:R-:W-:Y:S01]  /*68f0*/  CCTL.IVALL ;  /* 0x00000000ff00798f */ /* 0x004fe20002000000 */
[----:B------:R-:W-:Y:S05]  /*6900*/  YIELD ;  /* 0x0000000000007946 */ /* 0x000fea0003800000 */
[----:B------:R-:W-:-:S13]  /*6910*/  ISETP.NE.AND P1, PT, R0, UR24, PT ;  /* 0x0000001800007c0c */ /* 0x000fda000bf25270 */
[----:B------:R-:W-:Y:S05]  /*6920*/  @P1 BRA `(.L_x_1029) ;  /* 0xfffffffc00ec1947 */ /* 0x000fea000383ffff */
.L_x_1028:
[----:B------:R-:W-:Y:S05]  /*6930*/  BSYNC B0 ;  /* 0x0000000000007941 */ /* 0x000fea0003800000 */
.L_x_1027:
[----:B------:R-:W-:-:S03]  /*6940*/  UMOV UR5, 0xffffffff ;  /* 0xffffffff00057882 */ /* 0x000fc60000000000 */
[----:B------:R-:W-:Y:S05]  /*6950*/  BRA.DIV UR5, `(.L_x_1030) ;  /* 0x0000002a05807947 */ /* 0x000fea000b800000 */
[----:B------:R-:W-:Y:S01]  /*6960*/  NOP ;  /* 0x0000000000007918 */ /* 0x000fe20000000000 */
.L_x_1085:
        /* <DEDUP_REMOVED lines=22> */
.L_x_1032:
[----:B------:R-:W-:Y:S05]  /*6ad0*/  BSYNC B0 ;  /* 0x0000000000007941 */ /* 0x000fea0003800000 */
.L_x_1031:
        /* <DEDUP_REMOVED lines=20> */
.L_x_1034:
[----:B------:R-:W-:Y:S05]  /*6c20*/  BSYNC B0 ;  /* 0x0000000000007941 */ /* 0x000fea0003800000 */
.L_x_1033:
[----:B------:R-:W-:Y:S06]  /*6c30*/  BAR.ARV 0xa, 0xa0 ;  /* 0x0282800000007b1d */ /* 0x000fec0000002000 */
[----:B------:R-:W-:Y:S04]  /*6c40*/  BSSY B0, `(.L_x_1035) ;  /* 0x0000003000007945 */ /* 0x000fe80003800000 */
[----:B------:R-:W-:Y:S05]  /*6c50*/  @!P0 BRA `(.L_x_1036) ;  /* 0x0000000000048947 */ /* 0x000fea0003800000 */
[----:B------:R-:W-:-:S04]  /*6c60*/  DEPBAR.LE SB0, 0x0 ;  /* 0x000080000000791a */ /* 0x000fc80000000000 */
.L_x_1036:
[----:B------:R-:W-:Y:S05]  /*6c70*/  BSYNC B0 ;  /* 0x0000000000007941 */ /* 0x000fea0003800000 */
.L_x_1035:
        /* <DEDUP_REMOVED lines=19> */
.L_x_996:
        /* <DEDUP_REMOVED lines=10> */
.L_x_1037:
        /* <DEDUP_REMOVED lines=10> */
.L_x_1039:
[----:B------:R-:W3:Y:S02]  /*6ef0*/  LDC R5, c[0x0][0x8c4] ;  /* 0x00023100ff057b82 */ /* 0x000ee40000000800 */
.L_x_1038:
        /* <DEDUP_REMOVED lines=45> */
.L_x_1041:
        /* <DEDUP_REMOVED lines=66> */
.L_x_1086:
        /* <DEDUP_REMOVED lines=9> */
.L_x_1044:
        /* <DEDUP_REMOVED lines=82> */
.L_x_1055:
[----:B------:R-:W-:-:S04]  /*7ba0*/  SHF.L.U32 R21, R10, 0x1f, RZ ;  /* 0x0000001f0a157819 */ /* 0x000fc800000006ff */
[----:B-1----:R-:W1:Y:S02]  /*7bb0*/  SYNCS.PHASECHK.TRANS64.TRYWAIT P1, [R12+URZ+0x30840], R21 ;  /* 0x030840150c0075a7 */ /* 0x002e64000802017f */
[----:B-12--5:R-:W-:Y:S05]  /*7bc0*/  @!P1 BRA `(.L_x_1047) ;  /* 0x0000001800149947 */ /* 0x026fea0003800000 */
.L_x_1087:
[----:B------:R-:W-:Y:S05]  /*7bd0*/  @P0 BRA `(.L_x_1048) ;  /* 0x0000000000140947 */ /* 0x000fea0003800000 */
[----:B------:R-:W-:Y:S01]  /*7be0*/  ISETP.NE.AND P1, PT, R20, RZ, PT ;  /* 0x000000ff1400720c */ /* 0x000fe20003f25270 */
[----:B------:R-:W-:-:S04]  /*7bf0*/  IMAD.MOV.U32 R3, RZ, RZ, 0x4100 ;  /* 0x00004100ff037424 */ /* 0x000fc800078e00ff */
[----:B------:R2:W-:Y:S08]  /*7c00*/  SYNCS.ARRIVE.TRANS64 RZ, [R12+URZ+0x30830], R3 ;  /* 0x030830030cff79a7 */ /* 0x0005f0000800003f */
[----:B------:R-:W-:Y:S05]  /*7c10*/  @!P1 BRA `(.L_x_1048) ;  /* 0x0000000000049947 */ /* 0x000fea0003800000 */
[----:B------:R-:W-:Y:S01]  /*7c20*/  BPT.TRAP 0x1 ;  /* 0x000000040000795c */ /* 0x000fe20000300000 */
.L_x_1048:
        /* <DEDUP_REMOVED lines=37> */
.L_x_1088:
[----:B------:R-:W-:Y:S05]  /*7e80*/  @P0 BRA `(.L_x_1050) ;  /* 0x0000000000140947 */ /* 0x000fea0003800000 */
[----:B------:R-:W-:Y:S01]  /*7e90*/  ISETP.NE.AND P1, PT, R20, RZ, PT ;  /* 0x000000ff1400720c */ /* 0x000fe20003f25270 */
[----:B------:R-:W-:-:S04]  /*7ea0*/  IMAD.MOV.U32 R2, RZ, RZ, 0x4100 ;  /* 0x00004100ff027424 */ /* 0x000fc800078e00ff */
[----:B------:R3:W-:Y:S08]  /*7eb0*/  SYNCS.ARRIVE.TRANS64 RZ, [R12+URZ+0x30818], R2 ;  /* 0x030818020cff79a7 */ /* 0x0007f0000800003f */
[----:B------:R-:W-:Y:S05]  /*7ec0*/  @!P1 BRA `(.L_x_1050) ;  /* 0x0000000000049947 */ /* 0x000fea0003800000 */
[----:B------:R-:W-:Y:S01]  /*7ed0*/  BPT.TRAP 0x1 ;  /* 0x000000040000795c */ /* 0x000fe20000300000 */
.L_x_1050:
        /* <DEDUP_REMOVED lines=29> */
.L_x_1089:
        /* <DEDUP_REMOVED lines=9> */
.L_x_1052:
        /* <DEDUP_REMOVED lines=31> */
.L_x_1091:
[----:B------:R-:W-:Y:S05]  /*8330*/  @P0 BRA `(.L_x_1054) ;  /* 0x0000000000140947 */ /* 0x000fea0003800000 */
[----:B------:R-:W-:Y:S01]  /*8340*/  ISETP.NE.AND P1, PT, R20, RZ, PT ;  /* 0x000000ff1400720c */ /* 0x000fe20003f25270 */
[----:B-1----:R-:W-:-:S04]  /*8350*/  IMAD.MOV.U32 R5, RZ, RZ, 0x4100 ;  /* 0x00004100ff057424 */ /* 0x002fc800078e00ff */
[----:B------:R2:W-:Y:S08]  /*8360*/  SYNCS.ARRIVE.TRANS64 RZ, [R12+URZ+0x30810], R5 ;  /* 0x030810050cff79a7 */ /* 0x0005f0000800003f */
[----:B------:R-:W-:Y:S05]  /*8370*/  @!P1 BRA `(.L_x_1054) ;  /* 0x0000000000049947 */ /* 0x000fea0003800000 */
[----:B------:R-:W-:Y:S01]  /*8380*/  BPT.TRAP 0x1 ;  /* 0x000000040000795c */ /* 0x000fe20000300000 */
.L_x_1054:
        /* <DEDUP_REMOVED lines=30> */
.L_x_1046:
[----:B------:R-:W-:-:S13]  /*8570*/  ISETP.NE.AND P1, PT, R18, RZ, PT ;  /* 0x000000ff1200720c */ /* 0x000fda0003f25270 */
[----:B------:R-:W-:Y:S05]  /*8580*/  @!P1 BRA `(.L_x_1045) ;  /* 0x0000000400309947 */ /* 0x000fea0003800000 */
[----:B------:R-:W-:-:S04]  /*8590*/  SHF.L.U32 R13, R10, 0x1f, RZ ;  /* 0x0000001f0a0d7819 */ /* 0x000fc800000006ff */
[----:B------:R-:W1:Y:S02]  /*85a0*/  SYNCS.PHASECHK.TRANS64.TRYWAIT P1, [R12+URZ+0x30840], R13 ;  /* 0x0308400d0c0075a7 */ /* 0x000e64000802017f */
[----:B-1----:R-:W-:Y:S05]  /*85b0*/  @!P1 BRA `(.L_x_1056) ;  /* 0x0000000c00ec9947 */ /* 0x002fea0003800000 */
.L_x_1092:
[----:B------:R-:W-:Y:S05]  /*85c0*/  @P0 BRA `(.L_x_1057) ;  /* 0x0000000000140947 */ /* 0x000fea0003800000 */
[----:B------:R-:W-:Y:S01]  /*85d0*/  ISETP.NE.AND P1, PT, R20, RZ, PT ;  /* 0x000000ff1400720c */ /* 0x000fe20003f25270 */
[----:B------:R-:W-:-:S04]  /*85e0*/  IMAD.MOV.U32 R5, RZ, RZ, 0x4100 ;  /* 0x00004100ff057424 */ /* 0x000fc800078e00ff */
[----:B------:R2:W-:Y:S08]  /*85f0*/  SYNCS.ARRIVE.TRANS64 RZ, [R12+URZ+0x30830], R5 ;  /* 0x030830050cff79a7 */ /* 0x0005f0000800003f */
[----:B------:R-:W-:Y:S05]  /*8600*/  @!P1 BRA `(.L_x_1057) ;  /* 0x0000000000049947 */ /* 0x000fea0003800000 */
[----:B------:R-:W-:Y:S01]  /*8610*/  BPT.TRAP 0x1 ;  /* 0x000000040000795c */ /* 0x000fe20000300000 */
.L_x_1057:
        /* <DEDUP_REMOVED lines=34> */
.L_x_1093:
[----:B------:R-:W-:Y:S05]  /*8840*/  @P0 BRA `(.L_x_1059) ;  /* 0x0000000000140947 */ /* 0x000fea0003800000 */
[----:B------:R-:W-:Y:S01]  /*8850*/  ISETP.NE.AND P0, PT, R20, RZ, PT ;  /* 0x000000ff1400720c */ /* 0x000fe20003f05270 */
[----:B------:R-:W-:-:S04]  /*8860*/  IMAD.MOV.U32 R5, RZ, RZ, 0x4100 ;  /* 0x00004100ff057424 */ /* 0x000fc800078e00ff */
[----:B------:R3:W-:Y:S08]  /*8870*/  SYNCS.ARRIVE.TRANS64 RZ, [R12+URZ+0x30818], R5 ;  /* 0x030818050cff79a7 */ /* 0x0007f0000800003f */
[----:B------:R-:W-:Y:S05]  /*8880*/  @!P0 BRA `(.L_x_1059) ;  /* 0x0000000000048947 */ /* 0x000fea0003800000 */
[----:B------:R-:W-:Y:S01]  /*8890*/  BPT.TRAP 0x1 ;  /* 0x000000040000795c */ /* 0x000fe20000300000 */
.L_x_1059:
        /* <DEDUP_REMOVED lines=27> */
.L_x_1045:
[----:B-----5:R-:W-:Y:S01]  /*8a50*/  IMAD R4, R0, 0x8, R12 ;  /* 0x0000000800047824 */ /* 0x020fe200078e020c */
[----:B------:R-:W-:Y:S01]  /*8a60*/  SHF.L.U32 R3, R10, 0x1f, RZ ;  /* 0x0000001f0a037819 */ /* 0x000fe200000006ff */
[----:B------:R-:W3:Y:S03]  /*8a70*/  S2R R2, SR_TID.X ;  /* 0x0000000000027919 */ /* 0x000ee60000002100 */
[----:B------:R-:W4:Y:S01]  /*8a80*/  SYNCS.PHASECHK.TRANS64.TRYWAIT P0, [R4+URZ+0x30840], R3 ;  /* 0x03084003040075a7 */ /* 0x000f22000800017f */
[----:B---3--:R-:W-:-:S04]  /*8a90*/  LOP3.LUT R2, R2, 0x7f, RZ, 0xc0, !PT ;  /* 0x0000007f02027812 */ /* 0x008fc800078ec0ff */
[----:B------:R-:W-:Y:S01]  /*8aa0*/  ISETP.NE.AND P1, PT, R2, RZ, PT ;  /* 0x000000ff0200720c */ /* 0x000fe20003f25270 */
[----:B----4-:R-:W-:-:S12]  /*8ab0*/  @!P0 BRA `(.L_x_1060) ;  /* 0x0000000800d48947 */ /* 0x010fd80003800000 */
.L_x_1094:
[----:B------:R-:W-:Y:S05]  /*8ac0*/  @P1 BRA `(.L_x_1061) ;  /* 0x0000000000181947 */ /* 0x000fea0003800000 */
[----:B------:R-:W4:Y:S01]  /*8ad0*/  S2R R2, SR_TID.X ;  /* 0x0000000000027919 */ /* 0x000f220000002100 */
[----:B---3--:R-:W-:-:S04]  /*8ae0*/  IMAD.MOV.U32 R3, RZ, RZ, 0x4100 ;  /* 0x00004100ff037424 */ /* 0x008fc800078e00ff */
[----:B------:R3:W-:Y:S01]  /*8af0*/  SYNCS.ARRIVE.TRANS64 RZ, [R4+URZ+0x30830], R3 ;  /* 0x0308300304ff79a7 */ /* 0x0007e2000800003f */
[----:B----4-:R-:W-:-:S13]  /*8b00*/  LOP3.LUT P0, RZ, R2, 0x1f, RZ, 0xc0, !PT ;  /* 0x0000001f02ff7812 */ /* 0x010fda000780c0ff */
[----:B---3--:R-:W-:Y:S05]  /*8b10*/  @!P0 BRA `(.L_x_1061) ;  /* 0x0000000000048947 */ /* 0x008fea0003800000 */
[----:B------:R-:W-:Y:S01]  /*8b20*/  BPT.TRAP 0x1 ;  /* 0x000000040000795c */ /* 0x000fe20000300000 */
.L_x_1061:
        /* <DEDUP_REMOVED lines=41> */
.L_x_1042:
[----:B------:R-:W-:Y:S05]  /*8dc0*/  BSYNC B0 ;  /* 0x0000000000007941 */ /* 0x000fea0003800000 */
.L_x_1040:
[----:B------:R-:W-:-:S03]  /*8dd0*/  UMOV UR6, 0xffffffff ;  /* 0xffffffff00067882 */ /* 0x000fc60000000000 */
[----:B------:R-:W-:Y:S05]  /*8de0*/  BRA.DIV UR6, `(.L_x_1062) ;  /* 0x0000000a061c7947 */ /* 0x000fea000b800000 */
[----:B------:R-:W-:-:S13]  /*8df0*/  ELECT P0, URZ, PT ;  /* 0x00000000003f782f */ /* 0x000fda0003800000 */
.L_x_1097:
[----:B------:R-:W-:Y:S05]  /*8e00*/  @!P0 BRA `(.L_x_956) ;  /* 0x0000000000848947 */ /* 0x000fea0003800000 */
[----:B------:R-:W3:Y:S02]  /*8e10*/  LDL.LU R2, [R1] ;  /* 0x0000000001027983 */ /* 0x000ee40000300800 */
[----:B---3--:R-:W-:-:S04]  /*8e20*/  LOP3.LUT R2, R2, 0x2, RZ, 0xfc, !PT ;  /* 0x0000000202027812 */ /* 0x008fc800078efcff */
[----:B------:R-:W-:-:S13]  /*8e30*/  ISETP.NE.AND P0, PT, R2, 0x3, PT ;  /* 0x000000030200780c */ /* 0x000fda0003f05270 */
[----:B------:R-:W-:Y:S05]  /*8e40*/  @!P0 BRA `(.L_x_1063) ;  /* 0x0000000000048947 */ /* 0x000fea0003800000 */
[----:B--2---:R-:W-:Y:S01]  /*8e50*/  BPT.TRAP 0x1 ;  /* 0x000000040000795c */ /* 0x004fe20000300000 */
.L_x_1063:
        /* <DEDUP_REMOVED lines=15> */
.L_x_1098:
[----:B------:R-:W3:Y:S02]  /*8f50*/  SYNCS.PHASECHK.TRANS64.TRYWAIT P1, [R11+URZ], R2 ;  /* 0x000000020b0075a7 */ /* 0x000ee4000802017f */
[----:B---3--:R-:W-:Y:S05]  /*8f60*/  @!P1 BRA `(.L_x_1065) ;  /* 0x0000000400f49947 */ /* 0x008fea0003800000 */
.L_x_1099:
[----:B------:R-:W-:Y:S05]  /*8f70*/  @!P0 BRA `(.L_x_1066) ;  /* 0x0000000000048947 */ /* 0x000fea0003800000 */
[----:B--2---:R-:W-:Y:S01]  /*8f80*/  BPT.TRAP 0x1 ;  /* 0x000000040000795c */ /* 0x004fe20000300000 */
.L_x_1066:
[----:B------:R-:W-:-:S04]  /*8f90*/  VIADD R0, R6, 0x30840 ;  /* 0x0003084006007836 */ /* 0x000fc80000000000 */
[----:B------:R-:W-:-:S04]  /*8fa0*/  IMAD R9, R9, 0x8, R0 ;  /* 0x0000000809097824 */ /* 0x000fc800078e0200 */
[----:B------:R-:W4:Y:S02]  /*8fb0*/  SYNCS.PHASECHK.TRANS64.TRYWAIT P0, [R9+URZ], R4 ;  /* 0x00000004090075a7 */ /* 0x000f24000800017f */
[----:B----4-:R-:W-:Y:S05]  /*8fc0*/  @!P0 BRA `(.L_x_1067) ;  /* 0x0000000400f08947 */ /* 0x010fea0003800000 */
.L_x_1100:
[----:B------:R-:W-:-:S07]  /*8fd0*/  IMAD R3, R3, 0x8, R0 ;  /* 0x0000000803037824 */ /* 0x000fce00078e0200 */
.L_x_1068:
[----:B------:R1:W1:Y:S02]  /*8fe0*/  SYNCS.PHASECHK.TRANS64.TRYWAIT P0, [R3+URZ], R2 ;  /* 0x00000002030075a7 */ /* 0x000264000800017f */
[----:B-1----:R-:W-:Y:S05]  /*8ff0*/  @!P0 NANOSLEEP.SYNCS 0x989680 ;  /* 0x009896800000895d */ /* 0x002fea0003900000 */
[----:B------:R-:W1:Y:S02]  /*9000*/  @!P0 SYNCS.PHASECHK.TRANS64 P0, [R3+URZ], R2 ;  /* 0x00000002030085a7 */ /* 0x000e64000800007f */
[----:B-1----:R-:W-:Y:S05]  /*9010*/  @!P0 BRA `(.L_x_1068) ;  /* 0xfffffffc00f08947 */ /* 0x002fea000383ffff */
.L_x_956:
[----:B--2---:R-:W-:Y:S05]  /*9020*/  BSYNC B6 ;  /* 0x0000000000067941 */ /* 0x004fea0003800000 */
.L_x_950:
[----:B------:R-:W-:Y:S05]  /*9030*/  EXIT ;  /* 0x000000000000794d */ /* 0x000fea0003800000 */
.L_x_966:
[----:B------:R-:W-:Y:S02]  /*9040*/  IMAD.MOV.U32 R12, RZ, RZ, RZ ;  /* 0x000000ffff0c7224 */ /* 0x000fe400078e00ff */
[----:B------:R-:W-:Y:S02]  /*9050*/  IMAD.MOV.U32 R11, RZ, RZ, 0x1f ;  /* 0x0000001fff0b7424 */ /* 0x000fe400078e00ff */
[----:B------:R-:W-:-:S07]  /*9060*/  IMAD.MOV.U32 R15, RZ, RZ, -0x1 ;  /* 0xffffffffff0f7424 */ /* 0x000fce00078e00ff */
[----:B------:R-:W-:Y:S05]  /*9070*/  WARPSYNC.COLLECTIVE R15, `(.L_x_1069) ;  /* 0x000000000f087348 */ /* 0x000fea0003c00000 */
[----:B------:R1:W2:Y:S02]  /*9080*/  SHFL.IDX P6, R14, R13, R12, R11 ;  /* 0x0000000c0d0e7389 */ /* 0x0002a400000c000b */
[----:B-12---:R-:W-:Y:S01]  /*9090*/  ENDCOLLECTIVE ;  /* 0x000000000000791b */ /* 0x006fe20003800000 */
.L_x_1069:
[----:B------:R-:W-:Y:S05]  /*90a0*/  BRA `(.L_x_1070) ;  /* 0xffffff8000b07947 */ /* 0x000fea000383ffff */
.L_x_968:
[----:B--2---:R2:W3:Y:S02]  /*90b0*/  SYNCS.PHASECHK.TRANS64.TRYWAIT P0, [R16+URZ+0x30800], R21 ;  /* 0x03080015100075a7 */ /* 0x0044e4000800017f */
[----:B---3--:R-:W-:Y:S05]  /*90c0*/  @!P0 NANOSLEEP.SYNCS 0x989680 ;  /* 0x009896800000895d */ /* 0x008fea0003900000 */
[----:B------:R-:W3:Y:S02]  /*90d0*/  @!P0 SYNCS.PHASECHK.TRANS64 P0, [R16+URZ+0x30800], R21 ;  /* 0x03080015100085a7 */ /* 0x000ee4000800007f */
[----:B---3--:R-:W-:Y:S05]  /*90e0*/  @!P0 BRA `(.L_x_968) ;  /* 0xfffffffc00f08947 */ /* 0x008fea000383ffff */
[----:B------:R-:W-:Y:S05]  /*90f0*/  BRA `(.L_x_967) ;  /* 0xffffff8400507947 */ /* 0x000fea000383ffff */
.L_x_972:
[----:B----4-:R4:W1:Y:S02]  /*9100*/  SYNCS.PHASECHK.TRANS64.TRYWAIT P1, [R2+URZ+0x30810], R153 ;  /* 0x03081099020075a7 */ /* 0x010864000802017f */
[----:B-1----:R-:W-:Y:S05]  /*9110*/  @!P1 NANOSLEEP.SYNCS 0x989680 ;  /* 0x009896800000995d */ /* 0x002fea0003900000 */
[----:B------:R-:W1:Y:S02]  /*9120*/  @!P1 SYNCS.PHASECHK.TRANS64 P1, [R2+URZ+0x30810], R153 ;  /* 0x03081099020095a7 */ /* 0x000e64000802007f */
[----:B-1----:R-:W-:Y:S05]  /*9130*/  @!P1 BRA `(.L_x_972) ;  /* 0xfffffffc00f09947 */ /* 0x002fea000383ffff */
[----:B------:R-:W-:Y:S05]  /*9140*/  BRA `(.L_x_971) ;  /* 0xffffff8800907947 */ /* 0x000fea000383ffff */
.L_x_976:
[----:B------:R1:W1:Y:S02]  /*9150*/  SYNCS.PHASECHK.TRANS64.TRYWAIT P1, [R2+URZ+0x30830], R153 ;  /* 0x03083099020075a7 */ /* 0x000264000802017f */
[----:B-1----:R-:W-:Y:S05]  /*9160*/  @!P1 NANOSLEEP.SYNCS 0x989680 ;  /* 0x009896800000995d */ /* 0x002fea0003900000 */
[----:B------:R-:W1:Y:S02]  /*9170*/  @!P1 SYNCS.PHASECHK.TRANS64 P1, [R2+URZ+0x30830], R153 ;  /* 0x03083099020095a7 */ /* 0x000e64000802007f */
[----:B-1----:R-:W-:Y:S05]  /*9180*/  @!P1 BRA `(.L_x_976) ;  /* 0xfffffffc00f09947 */ /* 0x002fea000383ffff */
[----:B------:R-:W-:Y:S05]  /*9190*/  BRA `(.L_x_975) ;  /* 0xffffff8c00e87947 */ /* 0x000fea000383ffff */
.L_x_983:
[----:B------:R-:W-:Y:S01]  /*91a0*/  BSSY B0, `(.L_x_1071) ;  /* 0x0000005000007945 */ /* 0x000fe20003800000 */
[----:B------:R-:W-:-:S07]  /*91b0*/  IMAD.MOV.U32 R15, RZ, RZ, -0x1 ;  /* 0xffffffffff0f7424 */ /* 0x000fce00078e00ff */
[----:B------:R-:W-:Y:S05]  /*91c0*/  WARPSYNC.COLLECTIVE R15, `(.L_x_1072) ;  /* 0x000000000f087348 */ /* 0x000fea0003c00000 */
[----:B------:R-:W-:Y:S01]  /*91d0*/  NOP ;  /* 0x0000000000007918 */ /* 0x000fe20000000000 */
[----:B------:R-:W-:Y:S01]  /*91e0*/  ENDCOLLECTIVE ;  /* 0x000000000000791b */ /* 0x000fe20003800000 */
.L_x_1072:
[----:B------:R-:W-:Y:S05]  /*91f0*/  BSYNC B0 ;  /* 0x0000000000007941 */ /* 0x000fea0003800000 */
.L_x_1071:
[----:B------:R-:W-:Y:S05]  /*9200*/  BRA `(.L_x_1073) ;  /* 0xffffffbc004c7947 */ /* 0x000fea000383ffff */
.L_x_992:
[----:B------:R-:W-:Y:S01]  /*9210*/  BSSY B0, `(.L_x_1074) ;  /* 0x0000005000007945 */ /* 0x000fe20003800000 */
[----:B------:R-:W-:-:S07]  /*9220*/  IMAD.MOV.U32 R15, RZ, RZ, -0x1 ;  /* 0xffffffffff0f7424 */ /* 0x000fce00078e00ff */
[----:B-1----:R-:W-:Y:S05]  /*9230*/  WARPSYNC.COLLECTIVE R15, `(.L_x_1075) ;  /* 0x000000000f087348 */ /* 0x002fea0003c00000 */
[----:B------:R-:W-:Y:S01]  /*9240*/  NOP ;  /* 0x0000000000007918 */ /* 0x000fe20000000000 */
[----:B-1----:R-:W-:Y:S01]  /*9250*/  ENDCOLLECTIVE ;  /* 0x000000000000791b */ /* 0x002fe20003800000 */
.L_x_1075:
[----:B------:R-:W-:Y:S05]  /*9260*/  BSYNC B0 ;  /* 0x0000000000007941 */ /* 0x000fea0003800000 */
.L_x_1074:
[----:B------:R-:W-:Y:S05]  /*9270*/  BRA `(.L_x_1076) ;  /* 0xffffffc000487947 */ /* 0x000fea000383ffff */
.L_x_1005:
[----:B------:R-:W-:Y:S01]  /*9280*/  BSSY B0, `(.L_x_1077) ;  /* 0x0000005000007945 */ /* 0x000fe20003800000 */
[----:B------:R-:W-:-:S07]  /*9290*/  IMAD.MOV.U32 R15, RZ, RZ, -0x1 ;  /* 0xffffffffff0f7424 */ /* 0x000fce00078e00ff */
[----:B------:R-:W-:Y:S05]  /*92a0*/  WARPSYNC.COLLECTIVE R15, `(.L_x_1078) ;  /* 0x000000000f087348 */ /* 0x000fea0003c00000 */
[----:B------:R-:W-:Y:S01]  /*92b0*/  NOP ;  /* 0x0000000000007918 */ /* 0x000fe20000000000 */
[----:B------:R-:W-:Y:S01]  /*92c0*/  ENDCOLLECTIVE ;  /* 0x000000000000791b */ /* 0x000fe20003800000 */
.L_x_1078:
[----:B------:R-:W-:Y:S05]  /*92d0*/  BSYNC B0 ;  /* 0x0000000000007941 */ /* 0x000fea0003800000 */
.L_x_1077:
[----:B------:R-:W-:Y:S05]  /*92e0*/  BRA `(.L_x_1079) ;  /* 0xffffffcc00347947 */ /* 0x000fea000383ffff */
.L_x_1017:
[----:B------:R-:W-:Y:S01]  /*92f0*/  BSSY B0, `(.L_x_1080) ;  /* 0x0000005000007945 */ /* 0x000fe20003800000 */
[----:B------:R-:W-:-:S07]  /*9300*/  IMAD.MOV.U32 R15, RZ, RZ, -0x1 ;  /* 0xffffffffff0f7424 */ /* 0x000fce00078e00ff */
[----:B------:R-:W-:Y:S05]  /*9310*/  WARPSYNC.COLLECTIVE R15, `(.L_x_1081) ;  /* 0x000000000f087348 */ /* 0x000fea0003c00000 */
[----:B------:R-:W-:Y:S01]  /*9320*/  NOP ;  /* 0x0000000000007918 */ /* 0x000fe20000000000 */
[----:B------:R-:W-:Y:S01]  /*9330*/  ENDCOLLECTIVE ;  /* 0x000000000000791b */ /* 0x000fe20003800000 */
.L_x_1081:
[----:B------:R-:W-:Y:S05]  /*9340*/  BSYNC B0 ;  /* 0x0000000000007941 */ /* 0x000fea0003800000 */
.L_x_1080:
[----:B------:R-:W-:Y:S05]  /*9350*/  BRA `(.L_x_1082) ;  /* 0xffffffd0004c7947 */ /* 0x000fea000383ffff */
.L_x_1030:
[----:B------:R-:W-:Y:S01]  /*9360*/  BSSY B0, `(.L_x_1083) ;  /* 0x0000005000007945 */ /* 0x000fe20003800000 */
[----:B------:R-:W-:-:S07]  /*9370*/  IMAD.MOV.U32 R15, RZ, RZ, -0x1 ;  /* 0xffffffffff0f7424 */ /* 0x000fce00078e00ff */
[----:B------:R-:W-:Y:S05]  /*9380*/  WARPSYNC.COLLECTIVE R15, `(.L_x_1084) ;  /* 0x000000000f087348 */ /* 0x000fea0003c00000 */
[----:B------:R-:W-:Y:S01]  /*9390*/  NOP ;  /* 0x0000000000007918 */ /* 0x000fe20000000000 */
[----:B------:R-:W-:Y:S01]  /*93a0*/  ENDCOLLECTIVE ;  /* 0x000000000000791b */ /* 0x000fe20003800000 */
.L_x_1084:
[----:B------:R-:W-:Y:S05]  /*93b0*/  BSYNC B0 ;  /* 0x0000000000007941 */ /* 0x000fea0003800000 */
.L_x_1083:
[----:B------:R-:W-:Y:S05]  /*93c0*/  BRA `(.L_x_1085) ;  /* 0xffffffd400687947 */ /* 0x000fea000383ffff */
.L_x_1043:
[----:B-1----:R1:W2:Y:S02]  /*93d0*/  SYNCS.PHASECHK.TRANS64.TRYWAIT P1, [R12+URZ+0x30820], R3 ;  /* 0x030820030c0075a7 */ /* 0x0022a4000802017f */
[----:B--2---:R-:W-:Y:S05]  /*93e0*/  @!P1 NANOSLEEP.SYNCS 0x989680 ;  /* 0x009896800000995d */ /* 0x004fea0003900000 */
[----:B------:R-:W2:Y:S02]  /*93f0*/  @!P1 SYNCS.PHASECHK.TRANS64 P1, [R12+URZ+0x30820], R3 ;  /* 0x030820030c0095a7 */ /* 0x000ea4000802007f */
[----:B--2---:R-:W-:Y:S05]  /*9400*/  @!P1 BRA `(.L_x_1043) ;  /* 0xfffffffc00f09947 */ /* 0x004fea000383ffff */
[----:B------:R-:W-:Y:S05]  /*9410*/  BRA `(.L_x_1086) ;  /* 0xffffffe000747947 */ /* 0x000fea000383ffff */
.L_x_1047:
[----:B-1----:R1:W2:Y:S02]  /*9420*/  SYNCS.PHASECHK.TRANS64.TRYWAIT P1, [R12+URZ+0x30840], R21 ;  /* 0x030840150c0075a7 */ /* 0x0022a4000802017f */
[----:B--2---:R-:W-:Y:S05]  /*9430*/  @!P1 NANOSLEEP.SYNCS 0x989680 ;  /* 0x009896800000995d */ /* 0x004fea0003900000 */
[----:B------:R-:W2:Y:S02]  /*9440*/  @!P1 SYNCS.PHASECHK.TRANS64 P1, [R12+URZ+0x30840], R21 ;  /* 0x030840150c0095a7 */ /* 0x000ea4000802007f */
[----:B--2---:R-:W-:Y:S05]  /*9450*/  @!P1 BRA `(.L_x_1047) ;  /* 0xfffffffc00f09947 */ /* 0x004fea000383ffff */
[----:B------:R-:W-:Y:S05]  /*9460*/  BRA `(.L_x_1087) ;  /* 0xffffffe400d87947 */ /* 0x000fea000383ffff */
.L_x_1049:
[----:B--2---:R2:W3:Y:S02]  /*9470*/  SYNCS.PHASECHK.TRANS64.TRYWAIT P1, [R12+URZ+0x30828], R21 ;  /* 0x030828150c0075a7 */ /* 0x0044e4000802017f */
[----:B---3--:R-:W-:Y:S05]  /*9480*/  @!P1 NANOSLEEP.SYNCS 0x989680 ;  /* 0x009896800000995d */ /* 0x008fea0003900000 */
[----:B------:R-:W3:Y:S02]  /*9490*/  @!P1 SYNCS.PHASECHK.TRANS64 P1, [R12+URZ+0x30828], R21 ;  /* 0x030828150c0095a7 */ /* 0x000ee4000802007f */
[----:B---3--:R-:W-:Y:S05]  /*94a0*/  @!P1 BRA `(.L_x_1049) ;  /* 0xfffffffc00f09947 */ /* 0x008fea000383ffff */
[----:B------:R-:W-:Y:S05]  /*94b0*/  BRA `(.L_x_1088) ;  /* 0xffffffe800707947 */ /* 0x000fea000383ffff */
.L_x_1051:
[----:B---3--:R3:W4:Y:S02]  /*94c0*/  SYNCS.PHASECHK.TRANS64.TRYWAIT P1, [R12+URZ+0x30848], R21 ;  /* 0x030848150c0075a7 */ /* 0x008724000802017f */
[----:B----4-:R-:W-:Y:S05]  /*94d0*/  @!P1 NANOSLEEP.SYNCS 0x989680 ;  /* 0x009896800000995d */ /* 0x010fea0003900000 */
[----:B------:R-:W4:Y:S02]  /*94e0*/  @!P1 SYNCS.PHASECHK.TRANS64 P1, [R12+URZ+0x30848], R21 ;  /* 0x030848150c0095a7 */ /* 0x000f24000802007f */
[----:B----4-:R-:W-:Y:S05]  /*94f0*/  @!P1 BRA `(.L_x_1051) ;  /* 0xfffffffc00f09947 */ /* 0x010fea000383ffff */
[----:B------:R-:W-:Y:S05]  /*9500*/  BRA `(.L_x_1089) ;  /* 0xffffffe800e87947 */ /* 0x000fea000383ffff */
.L_x_1053:
[----:B------:R-:W-:-:S07]  /*9510*/  SHF.L.U32 R5, R10, 0x1f, RZ ;  /* 0x0000001f0a057819 */ /* 0x000fce00000006ff */
.L_x_1090:
[----:B-1----:R1:W2:Y:S02]  /*9520*/  SYNCS.PHASECHK.TRANS64.TRYWAIT P1, [R12+URZ+0x30820], R5 ;  /* 0x030820050c0075a7 */ /* 0x0022a4000802017f */
[----:B--2---:R-:W-:Y:S05]  /*9530*/  @!P1 NANOSLEEP.SYNCS 0x989680 ;  /* 0x009896800000995d */ /* 0x004fea0003900000 */
[----:B------:R-:W2:Y:S02]  /*9540*/  @!P1 SYNCS.PHASECHK.TRANS64 P1, [R12+URZ+0x30820], R5 ;  /* 0x030820050c0095a7 */ /* 0x000ea4000802007f */
[----:B--2---:R-:W-:Y:S05]  /*9550*/  @!P1 BRA `(.L_x_1090) ;  /* 0xfffffffc00f09947 */ /* 0x004fea000383ffff */
[----:B------:R-:W-:Y:S05]  /*9560*/  BRA `(.L_x_1091) ;  /* 0xffffffec00707947 */ /* 0x000fea000383ffff */
.L_x_1056:
[----:B-1----:R1:W2:Y:S02]  /*9570*/  SYNCS.PHASECHK.TRANS64.TRYWAIT P1, [R12+URZ+0x30840], R13 ;  /* 0x0308400d0c0075a7 */ /* 0x0022a4000802017f */
[----:B--2---:R-:W-:Y:S05]  /*9580*/  @!P1 NANOSLEEP.SYNCS 0x989680 ;  /* 0x009896800000995d */ /* 0x004fea0003900000 */
[----:B------:R-:W2:Y:S02]  /*9590*/  @!P1 SYNCS.PHASECHK.TRANS64 P1, [R12+URZ+0x30840], R13 ;  /* 0x0308400d0c0095a7 */ /* 0x000ea4000802007f */
[----:B--2---:R-:W-:Y:S05]  /*95a0*/  @!P1 BRA `(.L_x_1056) ;  /* 0xfffffffc00f09947 */ /* 0x004fea000383ffff */
[----:B------:R-:W-:Y:S05]  /*95b0*/  BRA `(.L_x_1092) ;  /* 0xfffffff000007947 */ /* 0x000fea000383ffff */
.L_x_1058:
[----:B--2---:R2:W3:Y:S02]  /*95c0*/  SYNCS.PHASECHK.TRANS64.TRYWAIT P1, [R12+URZ+0x30828], R13 ;  /* 0x0308280d0c0075a7 */ /* 0x0044e4000802017f */
[----:B---3--:R-:W-:Y:S05]  /*95d0*/  @!P1 NANOSLEEP.SYNCS 0x989680 ;  /* 0x009896800000995d */ /* 0x008fea0003900000 */
[----:B------:R-:W3:Y:S02]  /*95e0*/  @!P1 SYNCS.PHASECHK.TRANS64 P1, [R12+URZ+0x30828], R13 ;  /* 0x0308280d0c0095a7 */ /* 0x000ee4000802007f */
[----:B---3--:R-:W-:Y:S05]  /*95f0*/  @!P1 BRA `(.L_x_1058) ;  /* 0xfffffffc00f09947 */ /* 0x008fea000383ffff */
[----:B------:R-:W-:Y:S05]  /*9600*/  BRA `(.L_x_1093) ;  /* 0xfffffff0008c7947 */ /* 0x000fea000383ffff */
.L_x_1060:
[----:B---3--:R3:W4:Y:S02]  /*9610*/  SYNCS.PHASECHK.TRANS64.TRYWAIT P0, [R4+URZ+0x30840], R3 ;  /* 0x03084003040075a7 */ /* 0x008724000800017f */
[----:B----4-:R-:W-:Y:S05]  /*9620*/  @!P0 NANOSLEEP.SYNCS 0x989680 ;  /* 0x009896800000895d */ /* 0x010fea0003900000 */
[----:B------:R-:W4:Y:S02]  /*9630*/  @!P0 SYNCS.PHASECHK.TRANS64 P0, [R4+URZ+0x30840], R3 ;  /* 0x03084003040085a7 */ /* 0x000f24000800007f */
[----:B----4-:R-:W-:Y:S05]  /*9640*/  @!P0 BRA `(.L_x_1060) ;  /* 0xfffffffc00f08947 */ /* 0x010fea000383ffff */
[----:B------:R-:W-:Y:S05]  /*9650*/  BRA `(.L_x_1094) ;  /* 0xfffffff400187947 */ /* 0x000fea000383ffff */
.L_x_1062:
[----:B------:R-:W-:Y:S01]  /*9660*/  BSSY B0, `(.L_x_1095) ;  /* 0x0000006000007945 */ /* 0x000fe20003800000 */
[----:B------:R-:W-:-:S07]  /*9670*/  IMAD.MOV.U32 R15, RZ, RZ, -0x1 ;  /* 0xffffffffff0f7424 */ /* 0x000fce00078e00ff */
[----:B--2---:R-:W-:Y:S05]  /*9680*/  WARPSYNC.COLLECTIVE R15, `(.L_x_1096) ;  /* 0x000000000f0c7348 */ /* 0x004fea0003c00000 */
[----:B------:R-:W-:Y:S02]  /*9690*/  ELECT P6, UR62, PT ;  /* 0x00000000003e782f */ /* 0x000fe400038c0000 */
[----:B------:R-:W-:Y:S01]  /*96a0*/  MOV R14, UR62 ;  /* 0x0000003e000e7c02 */ /* 0x000fe20008000f00 */
[----:B--2---:R-:W-:Y:S10]  /*96b0*/  ENDCOLLECTIVE ;  /* 0x000000000000791b */ /* 0x004ff40003800000 */
.L_x_1096:
[----:B------:R-:W-:Y:S05]  /*96c0*/  BSYNC B0 ;  /* 0x0000000000007941 */ /* 0x000fea0003800000 */
.L_x_1095:
[----:B------:R-:W-:Y:S01]  /*96d0*/  PLOP3.LUT P0, PT, P6, PT, PT, 0x80, 0x0 ;  /* 0x000000000000781c */ /* 0x000fe2000370f070 */
[----:B------:R-:W-:-:S12]  /*96e0*/  BRA `(.L_x_1097) ;  /* 0xfffffff400c47947 */ /* 0x000fd8000383ffff */
.L_x_1064:
[----:B-1----:R1:W3:Y:S02]  /*96f0*/  SYNCS.PHASECHK.TRANS64.TRYWAIT P1, [R7+URZ], R4 ;  /* 0x00000004070075a7 */ /* 0x0022e4000802017f */
[----:B---3--:R-:W-:Y:S05]  /*9700*/  @!P1 NANOSLEEP.SYNCS 0x989680 ;  /* 0x009896800000995d */ /* 0x008fea0003900000 */
[----:B------:R-:W3:Y:S02]  /*9710*/  @!P1 SYNCS.PHASECHK.TRANS64 P1, [R7+URZ], R4 ;  /* 0x00000004070095a7 */ /* 0x000ee4000802007f */
[----:B---3--:R-:W-:Y:S05]  /*9720*/  @!P1 BRA `(.L_x_1064) ;  /* 0xfffffffc00f09947 */ /* 0x008fea000383ffff */
[----:B------:R-:W-:Y:S05]  /*9730*/  BRA `(.L_x_1098) ;  /* 0xfffffff800047947 */ /* 0x000fea000383ffff */
.L_x_1065:
[----:B---3--:R3:W4:Y:S02]  /*9740*/  SYNCS.PHASECHK.TRANS64.TRYWAIT P1, [R11+URZ], R2 ;  /* 0x000000020b0075a7 */ /* 0x008724000802017f */
[----:B----4-:R-:W-:Y:S05]  /*9750*/  @!P1 NANOSLEEP.SYNCS 0x989680 ;  /* 0x009896800000995d */ /* 0x010fea0003900000 */
[----:B------:R-:W4:Y:S02]  /*9760*/  @!P1 SYNCS.PHASECHK.TRANS64 P1, [R11+URZ], R2 ;  /* 0x000000020b0095a7 */ /* 0x000f24000802007f */
[----:B----4-:R-:W-:Y:S05]  /*9770*/  @!P1 BRA `(.L_x_1065) ;  /* 0xfffffffc00f09947 */ /* 0x010fea000383ffff */
[----:B------:R-:W-:Y:S05]  /*9780*/  BRA `(.L_x_1099) ;  /* 0xfffffff400f87947 */ /* 0x000fea000383ffff */
.L_x_1067:
[----:B----4-:R4:W1:Y:S02]  /*9790*/  SYNCS.PHASECHK.TRANS64.TRYWAIT P0, [R9+URZ], R4 ;  /* 0x00000004090075a7 */ /* 0x010864000800017f */
[----:B-1----:R-:W-:Y:S05]  /*97a0*/  @!P0 NANOSLEEP.SYNCS 0x989680 ;  /* 0x009896800000895d */ /* 0x002fea0003900000 */
[----:B------:R-:W1:Y:S02]  /*97b0*/  @!P0 SYNCS.PHASECHK.TRANS64 P0, [R9+URZ], R4 ;  /* 0x00000004090085a7 */ /* 0x000e64000800007f */
[----:B-1----:R-:W-:Y:S05]  /*97c0*/  @!P0 BRA `(.L_x_1067) ;  /* 0xfffffffc00f08947 */ /* 0x002fea000383ffff */
[----:B------:R-:W-:Y:S05]  /*97d0*/  BRA `(.L_x_1100) ;  /* 0xfffffff400fc7947 */ /* 0x000fea000383ffff */
.L_x_1101:
        /* <DEDUP_REMOVED lines=10> */
.L_x_7297:


//--------------------- .text._ZN7cutlass13device_kernelIN5flash11enable_sm90INS1_16FlashAttnBwdSm90INS1_25CollectiveMainloopBwdSm90ILi2ELi2ELi2EN4cute5tupleIJNS5_1CILi1EEES8_S8_EEENS6_IJNS7_ILi64EEENS7_ILi128EEESB_EEENS_10bfloat16_tEfNS_4arch4Sm90ELb0ELb1ELb1ELb0ELb0ELb1ELb0ELb0ELi2ELi1ELi2ELi1ELb0EEENS1_21CollectiveEpilogueBwdISC_SD_SF_Li256ELb0ELb0ELi1EEENS1_19SingleTileSchedulerILb0ELb0ELb0ELi128EEEEEEEEEvNT_6ParamsE --------------------------
	.section	.text._ZN7cutlass13device_kernelIN5flash11enable_sm90INS1_16FlashAttnBwdSm90INS1_25CollectiveMainloopBwdSm90ILi2ELi2ELi2EN4cute5tupleIJNS5_1CILi1EEES8_S8_EEENS6_IJNS7_ILi64EEENS7_ILi128EEESB_EEENS_10bfloat16_tEfNS_4arch4Sm90ELb0ELb1ELb1ELb0ELb0ELb1ELb0ELb0ELi2ELi1ELi2ELi1ELb0EEENS1_21CollectiveEpilogueBwdISC_SD_SF_Li256ELb0ELb0ELi1EEENS1_19SingleTileSchedulerILb0ELb0ELb0ELi128EEEEEEEEEvNT_6ParamsE,"ax",@progbits
	.align	128
.text._ZN7cutlass13device_kernelIN5flash11enable_sm90INS1_16FlashAttnBwdSm90INS1_25CollectiveMainloopBwdSm90ILi2ELi2ELi2EN4cute5tupleIJNS5_1CILi1EEES8_S8_EEENS6_IJNS7_ILi64EEENS7_ILi128EEESB_EEENS_10bfloat16_tEfNS_4arch4Sm90ELb0ELb1ELb1ELb0ELb0ELb1ELb0ELb0ELi2ELi1ELi2ELi1ELb0EEENS1_21CollectiveEpilogueBwdISC_SD_SF_Li256ELb0ELb0ELi1EEENS1_19SingleTileSchedulerILb0ELb0ELb0ELi128EEEEEEEEEvNT_6ParamsE:
        .type           _ZN7cutlass13device_kernelIN5flash11enable_sm90INS1_16FlashAttnBwdSm90INS1_25CollectiveMainloopBwdSm90ILi2ELi2ELi2EN4cute5tupleIJNS5_1CILi1EEES8_S8_EEENS6_IJNS7_ILi64EEENS7_ILi128EEESB_EEENS_10bfloat16_tEfNS_4arch4Sm90ELb0ELb1ELb1ELb0ELb0ELb1ELb0ELb0ELi2ELi1ELi2ELi1ELb0EEENS1_21CollectiveEpilogueBwdISC_SD_SF_Li256ELb0ELb0ELi1EEENS1_19SingleTileSchedulerILb0ELb0ELb0ELi128EEEEEEEEEvNT_6ParamsE,@function
        .size           _ZN7cutlass13device_kernelIN5flash11enable_sm90INS1_16FlashAttnBwdSm90INS1_25CollectiveMainloopBwdSm90ILi2ELi2ELi2EN4cute5tupleIJNS5_1CILi1EEES8_S8_EEENS6_IJNS7_ILi64EEENS7_ILi128EEESB_EEENS_10bfloat16_tEfNS_4arch4Sm90ELb0ELb1ELb1ELb0ELb0ELb1ELb0ELb0ELi2ELi1ELi2ELi1ELb0EEENS1_21CollectiveEpilogueBwdISC_SD_SF_Li256ELb0ELb0ELi1EEENS1_19SingleTileSchedulerILb0ELb0ELb0ELi128EEEEEEEEEvNT_6ParamsE,(.L_x_7298 - _ZN7cutlass13device_kernelIN5flash11enable_sm90INS1_16FlashAttnBwdSm90INS1_25CollectiveMainloopBwdSm90ILi2ELi2ELi2EN4cute5tupleIJNS5_1CILi1EEES8_S8_EEENS6_IJNS7_ILi64EEENS7_ILi128EEESB_EEENS_10bfloat16_tEfNS_4arch4Sm90ELb0ELb1ELb1ELb0ELb0ELb1ELb0ELb0ELi2ELi1ELi2ELi1ELb0EEENS1_21CollectiveEpilogueBwdISC_SD_SF_Li256ELb0ELb0ELi1EEENS1_19SingleTileSchedulerILb0ELb0ELb0ELi128EEEEEEEEEvNT_6ParamsE)
        .other          _ZN7cutlass13device_kernelIN5flash11enable_sm90INS1_16FlashAttnBwdSm90INS1_25CollectiveMainloopBwdSm90ILi2ELi2ELi2EN4cute5tupleIJNS5_1CILi1EEES8_S8_EEENS6_IJNS7_ILi64EEENS7_ILi128EEESB_EEENS_10bfloat16_tEfNS_4arch4Sm90ELb0ELb1ELb1ELb0ELb0ELb1ELb0ELb0ELi2ELi1ELi2ELi1ELb0EEENS1_21CollectiveEpilogueBwdISC_SD_SF_Li256ELb0ELb0ELi1EEENS1_19SingleTileSchedulerILb0ELb0ELb0ELi128EEEEEEEEEvNT_6ParamsE,@"STO_CUDA_ENTRY STV_DEFAULT"
_ZN7cutlass13device_kernelIN5flash11enable_sm90INS1_16FlashAttnBwdSm90INS1_25CollectiveMainloopBwdSm90ILi2ELi2ELi2EN4cute5tupleIJNS5_1CILi1EEES8_S8_EEENS6_IJNS7_ILi64EEENS7_ILi128EEESB_EEENS_10bfloat16_tEfNS_4arch4Sm90ELb0ELb1ELb1ELb0ELb0ELb1ELb0ELb0ELi2ELi1ELi2ELi1ELb0EEENS1_21CollectiveEpilogueBwdISC_SD_SF_Li256ELb0ELb0ELi1EEENS1_19SingleTileSchedulerILb0ELb0ELb0ELi128EEEEEEEEEvNT_6ParamsE:
[----:B------:R-:W1:Y:S02]  /*0000*/  LDC R1, c[0x0][0x28] ;  /* 0x00000a00ff017b82 */ /* 0x000e640000000800 */
[----:B-1----:R-:W-:Y:S01]  /*0010*/  VIADD R1, R1, 0xfffffff0 ;  /* 0xfffffff001017836 */ /* 0x002fe20000000000 */
[----:B------:R-:W1:Y:S01]  /*0020*/  S2R R3, SR_TID.X ;  /* 0x0000000000037919 */ /* 0x000e620000002100 */
[----:B------:R-:W-:Y:S01]  /*0030*/  ELECT P0, URZ, PT ;  /* 0x00000000003f782f */ /* 0x000fe20003800000 */
[----:B------:R-:W-:Y:S01]  /*0040*/  BSSY B0, `(.L_x_1102) ;  /* 0x000001a000007945 */ /* 0x000fe20003800000 */
[--C-:B-1----:R-:W-:Y:S02]  /*0050*/  SHF.R.U32.HI R0, RZ, 0x5, R3.reuse ;  /* 0x00000005ff007819 */ /* 0x102fe40000011603 */
[----:B------:R-:W-:-:S03]  /*0060*/  SHF.R.U32.HI R3, RZ, 0x7, R3 ;  /* 0x00000007ff037819 */ /* 0x000fc60000011603 */
        /* <DEDUP_REMOVED lines=23> */
.L_x_1103:
[----:B------:R-:W-:Y:S05]  /*01e0*/  BSYNC B0 ;  /* 0x0000000000007941 */ /* 0x000fea0003800000 */
.L_x_1102:
[----:B------:R-:W-:Y:S01]  /*01f0*/  VOTEU.ANY UP0, P0 ;  /* 0x00000000003f7886 */ /* 0x000fe20000000100 */
[----:B------:R-:W1:Y:S01]  /*0200*/  SHFL.IDX PT, R3, R3, RZ, 0x1f ;  /* 0x00001fff03037589 */ /* 0x000e6200000e0000 */
[----:B------:R-:W-:Y:S01]  /*0210*/  UMOV UR4, 0x1 ;  /* 0x0000000100047882 */ /* 0x000fe20000000000 */
[----:B------:R-:W-:Y:S01]  /*0220*/  VOTEU.ANY UP1, P0 ;  /* 0x00000000003f7886 */ /* 0x000fe20000020100 */
[----:B------:R-:W-:Y:S01]  /*0230*/  UMOV UR38, 0x1 ;  /* 0x0000000100267882 */ /* 0x000fe20000000000 */
[----:B------:R-:W2:Y:S01]  /*0240*/  @UP0 S2UR UR7, SR_CgaCtaId ;  /* 0x00000000000709c3 */ /* 0x000ea20000008800 */
[----:B------:R-:W3:Y:S01]  /*0250*/  SHFL.IDX PT, R2, R0, RZ, 0x1f ;  /* 0x00001fff00027589 */ /* 0x000ee200000e0000 */
[----:B------:R-:W-:Y:S01]  /*0260*/  @UP0 UMOV UR6, 0x400 ;  /* 0x0000040000060882 */ /* 0x000fe20000000000 */
[----:B------:R-:W-:-:S04]  /*0270*/  @UP0 UIADD3 UR4, -UR4, 0x100000, URZ ;  /* 0x0010000004040890 */ /* 0x000fc8000fffe13f */
[----:B------:R-:W-:Y:S02]  /*0280*/  @UP0 USHF.L.U32 UR5, UR4, 0xb, URZ ;  /* 0x0000000b04050899 */ /* 0x000fe4000800063f */
[----:B------:R-:W-:Y:S01]  /*0290*/  @UP0 USHF.L.U32 UR4, UR4, 0x1, URZ ;  /* 0x0000000104040899 */ /* 0x000fe2000800063f */
[----:B-1----:R-:W-:Y:S01]  /*02a0*/  R2UR UR8, R3 ;  /* 0x00000000030872ca */ /* 0x002fe200000e0000 */
[----:B--2---:R-:W-:Y:S01]  /*02b0*/  @UP0 ULEA UR6, UR7, UR6, 0x18 ;  /* 0x0000000607060291 */ /* 0x004fe2000f8ec03f */
[----:B---3--:R-:W-:-:S11]  /*02c0*/  ISETP.NE.AND P1, PT, R2, RZ, PT ;  /* 0x000000ff0200720c */ /* 0x008fd60003f25270 */
[----:B------:R-:W-:Y:S01]  /*02d0*/  UISETP.NE.AND UP0, UPT, UR8, URZ, UPT ;  /* 0x0000003f0800728c */ /* 0x000fe2000bf05270 */
[----:B------:R-:W1:Y:S02]  /*02e0*/  FENCE.VIEW.ASYNC.S ;  /* 0x00000000000073c6 */ /* 0x000e640000000000 */
[----:B-1----:R1:W2:Y:S01]  /*02f0*/  @UP1 SYNCS.EXCH.64 URZ, [UR6+0x30800], UR4 ;  /* 0x03080004063f15b2 */ /* 0x0022a20008000100 */
[----:B------:R-:W-:Y:S01]  /*0300*/  USEL UR38, UR38, 0x2, !UP0 ;  /* 0x0000000226267887 */ /* 0x000fe2000c000000 */
[----:B------:R-:W-:Y:S11]  /*0310*/  @P1 BRA `(.L_x_1104) ;  /* 0x0000000000481947 */ /* 0x000ff60003800000 */
[----:B-1----:R-:W1:Y:S01]  /*0320*/  S2UR UR5, SR_CgaCtaId ;  /* 0x00000000000579c3 */ /* 0x002e620000008800 */
        /* <DEDUP_REMOVED lines=15> */
[----:B------:R3:W1:Y:S02]  /*0420*/  SYNCS.EXCH.64 URZ, [UR8+0x30828], UR4 ;  /* 0x03082804083f75b2 */ /* 0x0006640008000100 */
[----:B---3--:R-:W-:Y:S01]  /*0430*/  NOP ;  /* 0x0000000000007918 */ /* 0x008fe20000000000 */
.L_x_1104:
        /* <DEDUP_REMOVED lines=22> */
.L_x_1105:
[----:B------:R-:W-:Y:S01]  /*05a0*/  PLOP3.LUT P0, PT, PT, PT, UP0, 0x80, 0x0 ;  /* 0x000000000000781c */ /* 0x000fe20003f0f008 */
[----:B------:R-:W-:Y:S01]  /*05b0*/  NOP ;  /* 0x0000000000007918 */ /* 0x000fe20000000000 */
[----:B------:R-:W-:Y:S01]  /*05c0*/  BSSY B6, `(.L_x_1106) ;  /* 0x0000987000067945 */ /* 0x000fe20003800000 */
[----:B-12-4-:R-:W-:Y:S10]  /*05d0*/  BAR.SYNC.DEFER_BLOCKING 0x0 ;  /* 0x0000000000007b1d */ /* 0x016ff40000010000 */
[----:B------:R-:W-:Y:S05]  /*05e0*/  @!P0 BRA `(.L_x_1107) ;  /* 0x00000068007c8947 */ /* 0x000fea0003800000 */
.L_x_1108:
        /* <DEDUP_REMOVED lines=14> */
[----:B------:R-:W1:Y:S01]  /*06d0*/  S2UR UR39, SR_CTAID.X ;  /* 0x00000000002779c3 */ /* 0x000e620000002500 */
[----:B------:R-:W-:Y:S01]  /*06e0*/  ULDC UR7, c[0x0][0x280] ;  /* 0x0000a00000077ab9 */ /* 0x000fe20000000800 */
[----:B------:R-:W-:Y:S01]  /*06f0*/  ULDC UR6, c[0x0][0x290] ;  /* 0x0000a40000067ab9 */ /* 0x000fe20000000800 */
[----:B------:R-:W-:Y:S01]  /*0700*/  ULDC UR4, c[0x0][0x74c] ;  /* 0x0001d30000047ab9 */ /* 0x000fe20000000800 */
        /* <DEDUP_REMOVED lines=20> */
[----:B-1----:R-:W-:Y:S02]  /*0850*/  ULEA UR5, UR39, UR7, 0x7 ;  /* 0x0000000727057291 */ /* 0x002fe4000f8e383f */
[----:B------:R-:W-:Y:S02]  /*0860*/  ISETP.LE.AND P1, PT, RZ, UR39, PT ;  /* 0x00000027ff007c0c */ /* 0x000fe4000bf23270 */
[----:B------:R-:W-:-:S02]  /*0870*/  CS2R R48, SRZ ;  /* 0x0000000000307805 */ /* 0x000fc4000001ff00 */
[----:B------:R-:W-:Y:S01]  /*0880*/  CS2R R46, SRZ ;  /* 0x00000000002e7805 */ /* 0x000fe2000001ff00 */
[----:B------:R-:W-:Y:S01]  /*0890*/  UIADD3 UR4, -UR4, UR5, -UR6 ;  /* 0x0000000504047290 */ /* 0x000fe2000fffe906 */
[----:B------:R-:W-:Y:S02]  /*08a0*/  CS2R R44, SRZ ;  /* 0x00000000002c7805 */ /* 0x000fe4000001ff00 */
[----:B------:R-:W-:Y:S02]  /*08b0*/  CS2R R42, SRZ ;  /* 0x00000000002a7805 */ /* 0x000fe4000001ff00 */
[----:B------:R-:W-:Y:S01]  /*08c0*/  CS2R R40, SRZ ;  /* 0x0000000000287805 */ /* 0x000fe2000001ff00 */
[----:B------:R-:W-:Y:S01]  /*08d0*/  USHF.R.S32.HI UR5, URZ, 0x1f, UR4 ;  /* 0x0000001f3f057899 */ /* 0x000fe20008011404 */
[----:B------:R-:W-:Y:S02]  /*08e0*/  CS2R R38, SRZ ;  /* 0x0000000000267805 */ /* 0x000fe4000001ff00 */
[----:B------:R-:W-:-:S02]  /*08f0*/  CS2R R36, SRZ ;  /* 0x0000000000247805 */ /* 0x000fc4000001ff00 */
[----:B------:R-:W-:Y:S01]  /*0900*/  CS2R R34, SRZ ;  /* 0x0000000000227805 */ /* 0x000fe2000001ff00 */
[----:B------:R-:W-:Y:S01]  /*0910*/  ULEA.HI UR5, UR5, UR4, URZ, 0x6 ;  /* 0x0000000405057291 */ /* 0x000fe2000f8f303f */
[----:B------:R-:W-:Y:S01]  /*0920*/  CS2R R32, SRZ ;  /* 0x0000000000207805 */ /* 0x000fe2000001ff00 */
[----:B------:R-:W-:Y:S01]  /*0930*/  UIADD3 UR4, UR7, 0x3f, URZ ;  /* 0x0000003f07047890 */ /* 0x000fe2000fffe03f */
[----:B------:R-:W-:Y:S01]  /*0940*/  CS2R R30, SRZ ;  /* 0x00000000001e7805 */ /* 0x000fe2000001ff00 */
[----:B------:R-:W-:Y:S01]  /*0950*/  USHF.R.S32.HI UR6, URZ, 0x6, UR5 ;  /* 0x000000063f067899 */ /* 0x000fe20008011405 */
[----:B------:R-:W-:Y:S01]  /*0960*/  CS2R R28, SRZ ;  /* 0x00000000001c7805 */ /* 0x000fe2000001ff00 */
[----:B------:R-:W-:Y:S01]  /*0970*/  USHF.R.S32.HI UR5, URZ, 0x1f, UR4 ;  /* 0x0000001f3f057899 */ /* 0x000fe20008011404 */
[----:B------:R-:W-:Y:S01]  /*0980*/  CS2R R26, SRZ ;  /* 0x00000000001a7805 */ /* 0x000fe2000001ff00 */
[----:B------:R-:W-:Y:S01]  /*0990*/  UISETP.LT.AND UP0, UPT, URZ, UR6, UPT ;  /* 0x000000063f00728c */ /* 0x000fe2000bf01270 */
[----:B------:R-:W-:Y:S01]  /*09a0*/  CS2R R24, SRZ ;  /* 0x0000000000187805 */ /* 0x000fe2000001ff00 */
[----:B------:R-:W-:Y:S01]  /*09b0*/  ULEA.HI UR5, UR5, UR4, URZ, 0x6 ;  /* 0x0000000405057291 */ /* 0x000fe2000f8f303f */
[----:B------:R-:W-:Y:S01]  /*09c0*/  CS2R R150, SRZ ;  /* 0x0000000000967805 */ /* 0x000fe2000001ff00 */
[----:B------:R-:W-:Y:S01]  /*09d0*/  USEL UR37, URZ, UR6, !UP0 ;  /* 0x000000063f257287 */ /* 0x000fe2000c000000 */
[----:B------:R-:W-:Y:S01]  /*09e0*/  CS2R R148, SRZ ;  /* 0x0000000000947805 */ /* 0x000fe2000001ff00 */
[----:B------:R-:W-:Y:S01]  /*09f0*/  USHF.R.S32.HI UR36, URZ, 0x6, UR5 ;  /* 0x000000063f247899 */ /* 0x000fe20008011405 */
        /* <DEDUP_REMOVED lines=24> */
[----:B------:R-:W-:Y:S01]  /*0b80*/  IMAD.MOV.U32 R99, RZ, RZ, RZ ;  /* 0x000000ffff637224 */ /* 0x000fe200078e00ff */
[----:B------:R-:W-:Y:S06]  /*0b90*/  @!P1 BRA `(.L_x_1110) ;  /* 0x0000000000289947 */ /* 0x000fec0003800000 */
[----:B------:R-:W-:Y:S01]  /*0ba0*/  ULEA UR4, UR39, UR7, 0x7 ;  /* 0x0000000727047291 */ /* 0x000fe2000f8e383f */
[----:B------:R-:W-:-:S03]  /*0bb0*/  ULDC UR5, c[0x0][0x290] ;  /* 0x0000a40000057ab9 */ /* 0x000fc60000000800 */
[----:B------:R-:W-:-:S03]  /*0bc0*/  UIADD3 UR4, -UR5, 0xbf, UR4 ;  /* 0x000000bf05047890 */ /* 0x000fc6000fffe104 */
[----:B------:R-:W-:Y:S02]  /*0bd0*/  ULDC UR5, c[0x0][0x748] ;  /* 0x0001d20000057ab9 */ /* 0x000fe40000000800 */
[----:B------:R-:W-:-:S04]  /*0be0*/  UIADD3 UR4, UR4, UR5, URZ ;  /* 0x0000000504047290 */ /* 0x000fc8000fffe03f */
[----:B------:R-:W-:-:S04]  /*0bf0*/  USHF.R.S32.HI UR5, URZ, 0x1f, UR4 ;  /* 0x0000001f3f057899 */ /* 0x000fc80008011404 */
[----:B------:R-:W-:-:S04]  /*0c00*/  ULEA.HI UR5, UR5, UR4, URZ, 0x6 ;  /* 0x0000000405057291 */ /* 0x000fc8000f8f303f */
[----:B------:R-:W-:-:S04]  /*0c10*/  USHF.R.S32.HI UR5, URZ, 0x6, UR5 ;  /* 0x000000063f057899 */ /* 0x000fc80008011405 */
[----:B------:R-:W-:-:S04]  /*0c20*/  UISETP.LT.AND UP0, UPT, UR36, UR5, UPT ;  /* 0x000000052400728c */ /* 0x000fc8000bf01270 */
[----:B------:R-:W-:-:S12]  /*0c30*/  USEL UR36, UR36, UR5, UP0 ;  /* 0x0000000524247287 */ /* 0x000fd80008000000 */
.L_x_1110:
[----:B------:R-:W-:Y:S01]  /*0c40*/  UISETP.GT.AND UP0, UPT, UR36, UR37, UPT ;  /* 0x000000252400728c */ /* 0x000fe2000bf04270 */
[----:B------:R-:W-:Y:S01]  /*0c50*/  IMAD.MOV.U32 R98, RZ, RZ, RZ ;  /* 0x000000ffff627224 */ /* 0x000fe200078e00ff */
[----:B------:R-:W-:Y:S02]  /*0c60*/  CS2R R96, SRZ ;  /* 0x0000000000607805 */ /* 0x000fe4000001ff00 */
[----:B------:R-:W-:Y:S02]  /*0c70*/  CS2R R94, SRZ ;  /* 0x00000000005e7805 */ /* 0x000fe4000001ff00 */
[----:B------:R-:W-:Y:S02]  /*0c80*/  CS2R R92, SRZ ;  /* 0x00000000005c7805 */ /* 0x000fe4000001ff00 */
[----:B------:R-:W-:Y:S02]  /*0c90*/  CS2R R90, SRZ ;  /* 0x00000000005a7805 */ /* 0x000fe4000001ff00 */
[----:B------:R-:W-:-:S02]  /*0ca0*/  PLOP3.LUT P1, PT, PT, PT, UP0, 0x80, 0x0 ;  /* 0x000000000000781c */ /* 0x000fc40003f2f008 */
[----:B------:R-:W-:-:S11]  /*0cb0*/  CS2R R88, SRZ ;  /* 0x0000000000587805 */ /* 0x000fd6000001ff00 */
[----:B------:R-:W-:Y:S05]  /*0cc0*/  @!P1 BRA `(.L_x_1111) ;  /* 0x0000004000049947 */ /* 0x000fea0003800000 */
[----:B------:R-:W-:Y:S01]  /*0cd0*/  MOV R0, RZ ;  /* 0x000000ff00007202 */ /* 0x000fe20000000f00 */
[----:B------:R-:W-:Y:S01]  /*0ce0*/  ULDC UR40, c[0x0][0x280] ;  /* 0x0000a00000287ab9 */ /* 0x000fe20000000800 */
[----:B------:R-:W-:Y:S01]  /*0cf0*/  ULDC UR41, c[0x0][0x75c] ;  /* 0x0001d70000297ab9 */ /* 0x000fe20000000800 */
[----:B------:R-:W-:Y:S01]  /*0d00*/  ULDC UR42, c[0x0][0x744] ;  /* 0x0001d100002a7ab9 */ /* 0x000fe20000000800 */
        /* <DEDUP_REMOVED lines=18> */
.L_x_1113:
        /* <DEDUP_REMOVED lines=15> */
.L_x_1112:
        /* <DEDUP_REMOVED lines=22> */
.L_x_1115:
        /* <DEDUP_REMOVED lines=15> */
.L_x_1114:
        /* <DEDUP_REMOVED lines=8> */
.L_x_1220:
[----:B------:R-:W-:Y:S02]  /*11f0*/  SHF.L.U32 R8, RZ, 0x1f, RZ ;  /* 0x0000001fff087819 */ /* 0x000fe400000006ff */
[----:B--2---:R-:W-:Y:S02]  /*1200*/  LEA.HI R4, R14, R14, RZ, 0x1 ;  /* 0x0000000e0e047211 */ /* 0x004fe400078f08ff */
[----:B------:R-:W2:Y:S01]  /*1210*/  SYNCS.PHASECHK.TRANS64.TRYWAIT P0, [R16+URZ+0x30800], R8 ;  /* 0x03080008100075a7 */ /* 0x000ea2000800017f */
[----:B------:R-:W-:Y:S02]  /*1220*/  LOP3.LUT R7, R2, 0xffffff80, RZ, 0xc0, !PT ;  /* 0xffffff8002077812 */ /* 0x000fe400078ec0ff */
[----:B------:R-:W-:Y:S02]  /*1230*/  LOP3.LUT R5, R4, 0xfffffffe, RZ, 0xc0, !PT ;  /* 0xfffffffe04057812 */ /* 0x000fe400078ec0ff */
[CC--:B------:R-:W-:Y:S01]  /*1240*/  LEA.HI R4, R3.reuse, R0.reuse, RZ, 0x5 ;  /* 0x0000000003047211 */ /* 0x0c0fe200078f28ff */
[----:B------:R-:W-:Y:S01]  /*1250*/  IMAD.IADD R7, R0, 0x1, -R7 ;  /* 0x0000000100077824 */ /* 0x000fe200078e0a07 */
[CC--:B------:R-:W-:Y:S01]  /*1260*/  LEA.HI R9, R3.reuse, R0.reuse, RZ, 0x3 ;  /* 0x0000000003097211 */ /* 0x0c0fe200078f18ff */
[----:B------:R-:W-:Y:S01]  /*1270*/  IMAD.IADD R228, R14, 0x1, -R5 ;  /* 0x000000010ee47824 */ /* 0x000fe200078e0a05 */
[----:B------:R-:W-:Y:S01]  /*1280*/  LEA.HI R5, R3, R0, RZ, 0x4 ;  /* 0x0000000003057211 */ /* 0x000fe200078f20ff */
[----:B------:R-:W-:Y:S01]  /*1290*/  IMAD.SHL.U32 R3, R0, 0x40, RZ ;  /* 0x0000004000037824 */ /* 0x000fe200078e00ff */
[----:B------:R-:W-:-:S02]  /*12a0*/  SHF.R.S32.HI R2, RZ, 0x1f, R7 ;  /* 0x0000001fff027819 */ /* 0x000fc40000011407 */
[----:B------:R-:W-:Y:S02]  /*12b0*/  SHF.R.S32.HI R4, RZ, 0x5, R4 ;  /* 0x00000005ff047819 */ /* 0x000fe40000011404 */
[----:B------:R-:W-:Y:S02]  /*12c0*/  SHF.R.S32.HI R10, RZ, 0x4, R5 ;  /* 0x00000004ff0a7819 */ /* 0x000fe40000011405 */
[----:B------:R-:W-:Y:S01]  /*12d0*/  LEA.HI R0, R2, R7, RZ, 0x2 ;  /* 0x0000000702007211 */ /* 0x000fe200078f10ff */
[----:B------:R-:W-:Y:S01]  /*12e0*/  IMAD.SHL.U32 R6, R4, 0x10, RZ ;  /* 0x0000001004067824 */ /* 0x000fe200078e00ff */
[----:B------:R-:W-:Y:S02]  /*12f0*/  LEA.HI R11, R5, R10, RZ, 0x1 ;  /* 0x0000000a050b7211 */ /* 0x000fe400078f08ff */
[----:B------:R-:W-:Y:S02]  /*1300*/  LOP3.LUT R3, R3, 0x1c0, RZ, 0xc0, !PT ;  /* 0x000001c003037812 */ /* 0x000fe400078ec0ff */
[----:B------:R-:W-:-:S02]  /*1310*/  SHF.R.S32.HI R4, RZ, 0x2, R0 ;  /* 0x00000002ff047819 */ /* 0x000fc40000011400 */
[----:B------:R-:W-:Y:S01]  /*1320*/  SHF.R.S32.HI R5, RZ, 0x1f, R0 ;  /* 0x0000001fff057819 */ /* 0x000fe20000011400 */
[----:B--2---:R-:W-:Y:S06]  /*1330*/  @P0 BRA `(.L_x_1117) ;  /* 0x0000000000080947 */ /* 0x004fec0003800000 */
[----:B------:R-:W2:Y:S02]  /*1340*/  SYNCS.PHASECHK.TRANS64.TRYWAIT P0, [R16+URZ+0x30800], R8 ;  /* 0x03080008100075a7 */ /* 0x000ea4000800017f */
[----:B--2---:R-:W-:Y:S05]  /*1350*/  @!P0 BRA `(.L_x_1118) ;  /* 0x0000008800d88947 */ /* 0x004fea0003800000 */
.L_x_1117:
[----:B------:R-:W-:Y:S01]  /*1360*/  LEA.HI R5, R5, R4, RZ, 0x3 ;  /* 0x0000000405057211 */ /* 0x000fe200078f18ff */
[----:B------:R-:W3:Y:S01]  /*1370*/  S2R R14, SR_CgaCtaId ;  /* 0x00000000000e7919 */ /* 0x000ee20000008800 */
[----:B--2---:R-:W-:Y:S01]  /*1380*/  LOP3.LUT R8, R3, 0x30, R6, 0xf8, !PT ;  /* 0x0000003003087812 */ /* 0x004fe200078ef806 */
[----:B------:R-:W-:Y:S01]  /*1390*/  ULDC UR4, c[0x0][0x290] ;  /* 0x0000a40000047ab9 */ /* 0x000fe20000000800 */
[----:B------:R-:W-:Y:S01]  /*13a0*/  LOP3.LUT R5, R5, 0xfffffff8, RZ, 0xc0, !PT ;  /* 0xfffffff805057812 */ /* 0x000fe200078ec0ff */
[----:B------:R-:W2:Y:S01]  /*13b0*/  S2R R229, SR_CTAID.X ;  /* 0x0000000000e57919 */ /* 0x000ea20000002500 */
[----:B------:R-:W-:Y:S01]  /*13c0*/  LOP3.LUT R11, R11, 0x7ffffe, RZ, 0xc0, !PT ;  /* 0x007ffffe0b0b7812 */ /* 0x000fe200078ec0ff */
[----:B------:R-:W-:Y:S01]  /*13d0*/  UIMAD UR4, UR39, -0x80, UR4 ;  /* 0xffffff80270478a4 */ /* 0x000fe2000f8e0204 */
[C---:B------:R-:W-:Y:S01]  /*13e0*/  LEA.HI R6, R13.reuse, R13, RZ, 0x1 ;  /* 0x0000000d0d067211 */ /* 0x040fe200078f08ff */
[----:B------:R-:W-:Y:S01]  /*13f0*/  IMAD.IADD R5, R4, 0x1, -R5 ;  /* 0x0000000104057824 */ /* 0x000fe200078e0a05 */
[----:B------:R-:W-:Y:S01]  /*1400*/  LOP3.LUT R9, R8, 0x8, R9, 0xf8, !PT ;  /* 0x0000000808097812 */ /* 0x000fe200078ef809 */
[----:B------:R-:W-:Y:S01]  /*1410*/  IMAD.IADD R11, R10, 0x1, -R11 ;  /* 0x000000010a0b7824 */ /* 0x000fe200078e0a0b */
[----:B------:R-:W-:Y:S01]  /*1420*/  LEA.HI R4, R2, R7, RZ, 0x5 ;  /* 0x0000000702047211 */ /* 0x000fe200078f28ff */
[----:B------:R-:W-:Y:S01]  /*1430*/  IMAD.SHL.U32 R2, R13, 0x1000, RZ ;  /* 0x000010000d027824 */ /* 0x000fe200078e00ff */
[----:B------:R-:W-:-:S02]  /*1440*/  SHF.R.U32.HI R8, RZ, 0x3, R3 ;  /* 0x00000003ff087819 */ /* 0x000fc40000011603 */
[----:B------:R-:W-:Y:S02]  /*1450*/  CS2R R86, SRZ ;  /* 0x0000000000567805 */ /* 0x000fe4000001ff00 */
[----:B------:R-:W-:Y:S01]  /*1460*/  LOP3.LUT R6, R6, 0x3fffffe, RZ, 0xc0, !PT ;  /* 0x03fffffe06067812 */ /* 0x000fe200078ec0ff */
[----:B------:R-:W-:Y:S01]  /*1470*/  IMAD R11, R11, 0x200, R2 ;  /* 0x000002000b0b7824 */ /* 0x000fe200078e0202 */
[----:B------:R-:W-:Y:S02]  /*1480*/  LOP3.LUT R0, R0, 0x7ffffffc, RZ, 0xc0, !PT ;  /* 0x7ffffffc00007812 */ /* 0x000fe400078ec0ff */
[----:B------:R-:W-:Y:S02]  /*1490*/  CS2R R84, SRZ ;  /* 0x0000000000547805 */ /* 0x000fe4000001ff00 */
[----:B------:R-:W-:Y:S01]  /*14a0*/  LOP3.LUT R8, R9, R8, RZ, 0x3c, !PT ;  /* 0x0000000809087212 */ /* 0x000fe200078e3cff */
[----:B------:R-:W-:Y:S01]  /*14b0*/  IMAD.IADD R3, R13, 0x1, -R6 ;  /* 0x000000010d037824 */ /* 0x000fe200078e0a06 */
[----:B------:R-:W-:Y:S01]  /*14c0*/  SHF.R.S32.HI R4, RZ, 0x5, R4 ;  /* 0x00000005ff047819 */ /* 0x000fe20000011404 */
[C---:B------:R-:W-:Y:S01]  /*14d0*/  IMAD R6, R7.reuse, 0x4, R2 ;  /* 0x0000000407067824 */ /* 0x040fe200078e0202 */
[----:B------:R-:W-:Y:S01]  /*14e0*/  MOV R12, 0x400 ;  /* 0x00000400000c7802 */ /* 0x000fe20000000f00 */
[----:B------:R-:W-:Y:S01]  /*14f0*/  IMAD.IADD R0, R7, 0x1, -R0 ;  /* 0x0000000107007824 */ /* 0x000fe200078e0a00 */
[----:B------:R-:W-:Y:S01]  /*1500*/  CS2R R82, SRZ ;  /* 0x0000000000527805 */ /* 0x000fe2000001ff00 */
[----:B------:R-:W-:Y:S01]  /*1510*/  IMAD.IADD R7, R8, 0x1, R11 ;  /* 0x0000000108077824 */ /* 0x000fe200078e020b */
[----:B------:R-:W-:Y:S01]  /*1520*/  CS2R R80, SRZ ;  /* 0x0000000000507805 */ /* 0x000fe2000001ff00 */
[----:B------:R-:W-:Y:S01]  /*1530*/  IMAD R4, R4, 0x10, R5 ;  /* 0x0000001004047824 */ /* 0x000fe200078e0205 */
[----:B------:R-:W-:-:S02]  /*1540*/  CS2R R78, SRZ ;  /* 0x00000000004e7805 */ /* 0x000fc4000001ff00 */
[----:B------:R-:W-:Y:S01]  /*1550*/  CS2R R76, SRZ ;  /* 0x00000000004c7805 */ /* 0x000fe2000001ff00 */
[----:B------:R4:W-:Y:S01]  /*1560*/  STL [R1+0x8], R7 ;  /* 0x0000080701007387 */ /* 0x0009e20000100800 */
[----:B------:R-:W-:Y:S01]  /*1570*/  IMAD R2, R3, 0x40, R4 ;  /* 0x0000004003027824 */ /* 0x000fe200078e0204 */
[----:B---3--:R-:W-:Y:S02]  /*1580*/  LEA R12, R14, R12, 0x18 ;  /* 0x0000000c0e0c7211 */ /* 0x008fe400078ec0ff */
[----:B------:R-:W-:Y:S02]  /*1590*/  CS2R R4, SRZ ;  /* 0x0000000000047805 */ /* 0x000fe4000001ff00 */
[----:B------:R-:W-:Y:S01]  /*15a0*/  CS2R R74, SRZ ;  /* 0x00000000004a7805 */ /* 0x000fe2000001ff00 */
[----:B--2---:R-:W-:Y:S01]  /*15b0*/  IMAD R229, R229, -0x80, -R2 ;  /* 0xffffff80e5e57824 */ /* 0x004fe200078e0a02 */
        /* <DEDUP_REMOVED lines=56> */
[----:B------:R-:W-:Y:S01]  /*1940*/  CS2R R88, SRZ ;  /* 0x0000000000587805 */ /* 0x000fe2000001ff00 */
[----:B------:R-:W-:Y:S01]  /*1950*/  IMAD R3, R6, 0x4, R12 ;  /* 0x0000000406037824 */ /* 0x000fe200078e020c */
[----:B------:R-:W-:Y:S01]  /*1960*/  IADD3 R2, -R2, UR4, RZ ;  /* 0x0000000402027c10 */ /* 0x000fe2000fffe1ff */
[----:B----4-:R-:W-:-:S07]  /*1970*/  IMAD.SHL.U32 R230, R0, 0x2, RZ ;  /* 0x0000000200e67824 */ /* 0x010fce00078e00ff */
.L_x_1129:
[----:B------:R-:W-:Y:S01]  /*1980*/  IMAD.U32 R0, RZ, RZ, UR38 ;  /* 0x00000026ff007e24 */ /* 0x000fe2000f8e00ff */
[----:B------:R-:W-:Y:S05]  /*1990*/  YIELD ;  /* 0x0000000000007946 */ /* 0x000fea0003800000 */
[----:B------:R-:W-:-:S04]  /*19a0*/  LOP3.LUT R0, R0, 0x1, RZ, 0xfc, !PT ;  /* 0x0000000100007812 */ /* 0x000fc800078efcff */
[----:B------:R-:W-:-:S13]  /*19b0*/  ISETP.NE.AND P6, PT, R0, 0x3, PT ;  /* 0x000000030000780c */ /* 0x000fda0003fc5270 */
[----:B-1----:R-:W-:Y:S05]  /*19c0*/  @!P6 BRA `(.L_x_1119) ;  /* 0x000000000004e947 */ /* 0x002fea0003800000 */
[----:B------:R-:W-:Y:S01]  /*19d0*/  BPT.TRAP 0x1 ;  /* 0x000000040000795c */ /* 0x000fe20000300000 */
.L_x_1119:
[----:B------:R-:W2:Y:S01]  /*19e0*/  S2R R6, SR_CgaCtaId ;  /* 0x0000000000067919 */ /* 0x000ea20000008800 */
[----:B------:R-:W-:Y:S02]  /*19f0*/  MOV R0, 0x400 ;  /* 0x0000040000007802 */ /* 0x000fe40000000f00 */
[----:B------:R-:W-:Y:S02]  /*1a00*/  SHF.L.U32 R191, R5, 0x1f, RZ ;  /* 0x0000001f05bf7819 */ /* 0x000fe400000006ff */
[----:B--2---:R-:W-:-:S05]  /*1a10*/  LEA R0, R6, R0, 0x18 ;  /* 0x0000000006007211 */ /* 0x004fca00078ec0ff */
[----:B------:R-:W-:-:S04]  /*1a20*/  IMAD R0, R4, 0x8, R0 ;  /* 0x0000000804007824 */ /* 0x000fc800078e0200 */
[----:B------:R2:W3:Y:S01]  /*1a30*/  SYNCS.PHASECHK.TRANS64.TRYWAIT P0, [R0+URZ+0x30810], R191 ;  /* 0x030810bf000075a7 */ /* 0x0004e2000800017f */
[----:B------:R-:W-:Y:S05]  /*1a40*/  @!P6 BRA `(.L_x_1120) ;  /* 0x000000000004e947 */ /* 0x000fea0003800000 */
[----:B------:R-:W-:Y:S01]  /*1a50*/  BPT.TRAP 0x1 ;  /* 0x000000040000795c */ /* 0x000fe20000300000 */
.L_x_1120:
[----:B---3--:R-:W-:Y:S05]  /*1a60*/  @P0 BRA `(.L_x_1121) ;  /* 0x0000000000080947 */ /* 0x008fea0003800000 */
[----:B------:R-:W3:Y:S02]  /*1a70*/  SYNCS.PHASECHK.TRANS64.TRYWAIT P0, [R0+URZ+0x30810], R191 ;  /* 0x030810bf000075a7 */ /* 0x000ee4000800017f */
[----:B---3--:R-:W-:Y:S05]  /*1a80*/  @!P0 BRA `(.L_x_1122) ;  /* 0x00000084002c8947 */ /* 0x008fea0003800000 */
.L_x_1121:
[----:B------:R-:W-:Y:S05]  /*1a90*/  WARPSYNC.ALL ;  /* 0x0000000000007948 */ /* 0x000fea0003800000 */
[----:B------:R-:W4:Y:S01]  /*1aa0*/  S2R R209, SR_CgaCtaId ;  /* 0x0000000000d17919 */ /* 0x000f220000008800 */
[----:B------:R-:W-:Y:S01]  /*1ab0*/  MOV R208, 0x400 ;  /* 0x0000040000d07802 */ /* 0x000fe20000000f00 */
[----:B------:R-:W-:Y:S01]  /*1ac0*/  WARPGROUP.ARRIVE ;  /* 0x00000000000079c5 */ /* 0x000fe20000000000 */
[----:B------:R-:W-:Y:S01]  /*1ad0*/  R2UR UR9, R4 ;  /* 0x00000000040972ca */ /* 0x000fe200000e0000 */
[----:B------:R-:W-:Y:S01]  /*1ae0*/  UMOV UR11, 0x40000040 ;  /* 0x40000040000b7882 */ /* 0x000fe20000000000 */
[----:B----4-:R-:W-:-:S04]  /*1af0*/  LEA R208, R209, R208, 0x18 ;  /* 0x000000d0d1d07211 */ /* 0x010fc800078ec0ff */
[----:B------:R-:W-:Y:S01]  /*1b00*/  R2UR UR4, R208 ;  /* 0x00000000d00472ca */ /* 0x000fe200000e0000 */
[----:B------:R-:W-:-:S05]  /*1b10*/  IMAD R6, R228, 0x2000, R208 ;  /* 0x00002000e4067824 */ /* 0x000fca00078e02d0 */
[----:B------:R-:W-:Y:S01]  /*1b20*/  R2UR UR5, R6 ;  /* 0x00000000060572ca */ /* 0x000fe200000e0000 */
[----:B------:R-:W-:-:S04]  /*1b30*/  IMAD R6, R4, 0x40, R230 ;  /* 0x0000004004067824 */ /* 0x000fc800078e02e6 */
[----:B------:R-:W-:Y:S02]  /*1b40*/  IMAD R6, R6, 0x4, R208 ;  /* 0x0000000406067824 */ /* 0x000fe400078e02d0 */
[----:B------:R-:W-:-:S04]  /*1b50*/  UIADD3 UR4, UR4, 0x18000, URZ ;  /* 0x0001800004047890 */ /* 0x000fc8000fffe03f */
[----:B------:R-:W-:Y:S02]  /*1b60*/  USHF.R.U32.HI UR4, URZ, 0x4, UR4 ;  /* 0x000000043f047899 */ /* 0x000fe40008011604 */
[----:B------:R-:W-:Y:S02]  /*1b70*/  USHF.R.U32.HI UR6, URZ, 0x4, UR5 ;  /* 0x000000043f067899 */ /* 0x000fe40008011605 */
[----:B------:R-:W-:Y:S02]  /*1b80*/  ULOP3.LUT UR4, UR4, 0x3fff, URZ, 0xc0, !UPT ;  /* 0x00003fff04047892 */ /* 0x000fe4000f8ec03f */
[----:B------:R-:W-:Y:S02]  /*1b90*/  ULOP3.LUT UR6, UR6, 0x3fff, URZ, 0xc0, !UPT ;  /* 0x00003fff06067892 */ /* 0x000fe4000f8ec03f */
[----:B------:R-:W-:Y:S02]  /*1ba0*/  ULOP3.LUT UR8, UR4, 0x10000, URZ, 0xfc, !UPT ;  /* 0x0001000004087892 */ /* 0x000fe4000f8efc3f */
[----:B------:R-:W-:-:S02]  /*1bb0*/  ULOP3.LUT UR7, UR6, 0x10000, URZ, 0xfc, !UPT ;  /* 0x0001000006077892 */ /* 0x000fc4000f8efc3f */
[----:B------:R-:W-:-:S03]  /*1bc0*/  ULEA UR6, UR9, UR8, 0xa ;  /* 0x0000000809067291 */ /* 0x000fc6000f8e503f */
[----:B------:R-:W-:Y:S02]  /*1bd0*/  UMOV UR9, 0x40000040 ;  /* 0x4000004000097882 */ /* 0x000fe40000000000 */
[----:B------:R-:W-:Y:S02]  /*1be0*/  UMOV UR8, UR7 ;  /* 0x0000000700087c82 */ /* 0x000fe40008000000 */
        /* <DEDUP_REMOVED lines=62> */
.L_x_1123:
[----:B------:R1:W1:Y:S01]  /*1fd0*/  SYNCS.PHASECHK.TRANS64.TRYWAIT P0, [R0+URZ+0x30830], R191 ;  /* 0x030830bf000075a7 */ /* 0x000262000800017f */
[----:B------:R-:W-:Y:S05]  /*1fe0*/  @!P6 BRA `(.L_x_1124) ;  /* 0x000000000004e947 */ /* 0x000fea0003800000 */
[----:B------:R-:W-:Y:S01]  /*1ff0*/  BPT.TRAP 0x1 ;  /* 0x000000040000795c */ /* 0x000fe20000300000 */
.L_x_1124:
[----:B------:R-:W-:Y:S01]  /*2000*/  FMUL.FTZ R7, R152, UR41 ;  /* 0x0000002998077c20 */ /* 0x000fe20008410000 */
[----:B------:R-:W-:Y:S01]  /*2010*/  FMUL.FTZ R8, R153, UR41 ;  /* 0x0000002999087c20 */ /* 0x000fe20008410000 */
[----:B------:R-:W-:Y:S01]  /*2020*/  FMUL.FTZ R9, R154, UR41 ;  /* 0x000000299a097c20 */ /* 0x000fe20008410000 */
[----:B------:R-:W2:Y:S01]  /*2030*/  LDC.64 R152, c[0x0][0x748] ;  /* 0x0001d200ff987b82 */ /* 0x000ea20000000a00 */
[----:B------:R-:W-:Y:S01]  /*2040*/  FMUL.FTZ R10, R155, UR41 ;  /* 0x000000299b0a7c20 */ /* 0x000fe20008410000 */
[----:B------:R-:W-:Y:S01]  /*2050*/  FMUL.FTZ R11, R156, UR41 ;  /* 0x000000299c0b7c20 */ /* 0x000fe20008410000 */
[----:B------:R-:W-:Y:S01]  /*2060*/  FMUL.FTZ R12, R157, UR41 ;  /* 0x000000299d0c7c20 */ /* 0x000fe20008410000 */
[----:B-1----:R-:W-:Y:S01]  /*2070*/  FMUL.FTZ R13, R158, UR41 ;  /* 0x000000299e0d7c20 */ /* 0x002fe20008410000 */
        /* <DEDUP_REMOVED lines=16> */
[----:B------:R-:W1:Y:S01]  /*2180*/  MUFU.TANH R7, R7 ;  /* 0x0000000700077308 */ /* 0x000e620000002400 */
[----:B------:R-:W-:Y:S01]  /*2190*/  FMUL.FTZ R190, R175, UR41 ;  /* 0x00000029afbe7c20 */ /* 0x000fe20008410000 */
[----:B------:R-:W-:-:S06]  /*21a0*/  VIADD R154, R208, 0x20000 ;  /* 0x00020000d09a7836 */ /* 0x000fcc0000000000 */
[----:B------:R-:W1:Y:S08]  /*21b0*/  MUFU.TANH R8, R8 ;  /* 0x0000000800087308 */ /* 0x000e700000002400 */
        /* <DEDUP_REMOVED lines=20> */
[----:B------:R-:W1:Y:S01]  /*2300*/  MUFU.TANH R189, R189 ;  /* 0x000000bd00bd7308 */ /* 0x000e620000002400 */
[----:B--2---:R-:W-:Y:S05]  /*2310*/  @P0 BRA `(.L_x_1125) ;  /* 0x0000000000080947 */ /* 0x004fea0003800000 */
[----:B------:R-:W2:Y:S02]  /*2320*/  SYNCS.PHASECHK.TRANS64.TRYWAIT P0, [R0+URZ+0x30830], R191 ;  /* 0x030830bf000075a7 */ /* 0x000ea4000800017f */
[----:B--2---:R-:W-:Y:S05]  /*2330*/  @!P0 BRA `(.L_x_1126) ;  /* 0x0000007c00148947 */ /* 0x004fea0003800000 */
.L_x_1125:
[----:B------:R-:W-:Y:S01]  /*2340*/  SHF.R.U32.HI R154, RZ, 0x4, R154 ;  /* 0x00000004ff9a7819 */ /* 0x000fe2000001169a */
[----:B------:R-:W-:Y:S01]  /*2350*/  ULEA UR6, UR37, -UR40, 0x6 ;  /* 0x8000002825067291 */ /* 0x000fe2000f8e303f */
[C---:B------:R-:W-:Y:S01]  /*2360*/  ISETP.GT.AND P2, PT, R229.reuse, RZ, PT ;  /* 0x000000ffe500720c */ /* 0x040fe20003f44270 */
[----:B------:R-:W4:Y:S01]  /*2370*/  MUFU.TANH R190, R190 ;  /* 0x000000be00be7308 */ /* 0x000f220000002400 */
[----:B--23--:R-:W-:Y:S01]  /*2380*/  LOP3.LUT R191, R154, 0x3fff, RZ, 0xc0, !PT ;  /* 0x00003fff9abf7812 */ /* 0x00cfe200078ec0ff */
[----:B------:R-:W-:Y:S01]  /*2390*/  FMUL.FTZ R236, R178, UR41 ;  /* 0x00000029b2ec7c20 */ /* 0x000fe20008410000 */
[----:B------:R-:W-:Y:S01]  /*23a0*/  ISETP.GT.AND P0, PT, R229, 0x8, PT ;  /* 0x00000008e500780c */ /* 0x000fe20003f04270 */
[----:B------:R-:W-:Y:S01]  /*23b0*/  FMUL.FTZ R237, R177, UR41 ;  /* 0x00000029b1ed7c20 */ /* 0x000fe20008410000 */
[----:B------:R-:W-:Y:S01]  /*23c0*/  LOP3.LUT R155, R191, 0x10000, RZ, 0xfc, !PT ;  /* 0x00010000bf9b7812 */ /* 0x000fe200078efcff */
[----:B------:R-:W-:Y:S01]  /*23d0*/  FMUL.FTZ R176, R176, UR41 ;  /* 0x00000029b0b07c20 */ /* 0x000fe20008410000 */
[C---:B------:R-:W-:Y:S01]  /*23e0*/  IADD3 R154, R2.reuse, UR6, R230 ;  /* 0x00000006029a7c10 */ /* 0x040fe2000fffe0e6 */
[----:B------:R-:W-:Y:S01]  /*23f0*/  FMUL.FTZ R235, R179, UR41 ;  /* 0x00000029b3eb7c20 */ /* 0x000fe20008410000 */
[----:B------:R-:W-:Y:S01]  /*2400*/  ISETP.GT.AND P3, PT, R2, 0x8, PT ;  /* 0x000000080200780c */ /* 0x000fe20003f64270 */
[----:B------:R-:W-:Y:S01]  /*2410*/  IMAD R155, R4, 0x400, R155 ;  /* 0x00000400049b7824 */ /* 0x000fe200078e029b */
[--C-:B------:R-:W-:Y:S01]  /*2420*/  IADD3 R160, RZ, -R154, -R153.reuse ;  /* 0x8000009affa07210 */ /* 0x100fe20007ffe899 */
[----:B------:R2:W-:Y:S01]  /*2430*/  STL [R1+0xc], R0 ;  /* 0x00000c0001007387 */ /* 0x0005e20000100800 */
[----:B------:R-:W-:Y:S01]  /*2440*/  ISETP.GT.AND P1, PT, R2, RZ, PT ;  /* 0x000000ff0200720c */ /* 0x000fe20003f24270 */
[----:B------:R-:W-:Y:S01]  /*2450*/  MUFU.TANH R236, R236 ;  /* 0x000000ec00ec7308 */ /* 0x000fe20000002400 */
[----:B------:R-:W-:Y:S01]  /*2460*/  R2UR UR6, R155 ;  /* 0x000000009b0672ca */ /* 0x000fe200000e0000 */
[----:B------:R-:W-:Y:S01]  /*2470*/  UIADD3 UR5, UR5, 0x8000, URZ ;  /* 0x0000800005057890 */ /* 0x000fe2000fffe03f */
[----:B------:R-:W-:Y:S01]  /*2480*/  IADD3 R155, -R154, 0x8, -R153 ;  /* 0x000000089a9b7810 */ /* 0x000fe20007ffe999 */
[C-C-:B------:R-:W-:Y:S01]  /*2490*/  IMAD.IADD R153, R152.reuse, 0x1, -R154.reuse ;  /* 0x0000000198997824 */ /* 0x140fe200078e0a9a */
[----:B------:R-:W-:Y:S01]  /*24a0*/  IADD3 R152, R152, 0x8, -R154 ;  /* 0x0000000898987810 */ /* 0x000fe20007ffe89a */
[----:B------:R-:W-:Y:S01]  /*24b0*/  USHF.R.U32.HI UR5, URZ, 0x4, UR5 ;  /* 0x000000043f057899 */ /* 0x000fe20008011605 */
[----:B------:R-:W-:Y:S01]  /*24c0*/  SEL R167, R155, 0x40, P3 ;  /* 0x000000409ba77807 */ /* 0x000fe20001800000 */
[----:B--2---:R-:W2:Y:S01]  /*24d0*/  MUFU.TANH R0, R176 ;  /* 0x000000b000007308 */ /* 0x004ea20000002400 */
[----:B------:R-:W-:Y:S01]  /*24e0*/  SEL R153, R153, 0x40, !P2 ;  /* 0x0000004099997807 */ /* 0x000fe20005000000 */
[----:B------:R-:W-:Y:S01]  /*24f0*/  ULOP3.LUT UR5, UR5, 0x3fff, URZ, 0xc0, !UPT ;  /* 0x00003fff05057892 */ /* 0x000fe2000f8ec03f */
[----:B------:R-:W-:Y:S01]  /*2500*/  SEL R168, R152, 0x40, !P0 ;  /* 0x0000004098a87807 */ /* 0x000fe20004000000 */
[----:B------:R-:W-:Y:S01]  /*2510*/  FMUL.FTZ R234, R180, UR41 ;  /* 0x00000029b4ea7c20 */ /* 0x000fe20008410000 */
[----:B------:R-:W-:Y:S01]  /*2520*/  SEL R160, R160, 0x40, P1 ;  /* 0x00000040a0a07807 */ /* 0x000fe20000800000 */
[----:B------:R-:W-:Y:S01]  /*2530*/  ULOP3.LUT UR5, UR5, 0x10000, URZ, 0xfc, !UPT ;  /* 0x0001000005057892 */ /* 0x000fe2000f8efc3f */
[C---:B------:R-:W-:Y:S01]  /*2540*/  ISETP.GE.AND P0, PT, R153.reuse, RZ, PT ;  /* 0x000000ff9900720c */ /* 0x040fe20003f06270 */
[----:B------:R-:W3:Y:S01]  /*2550*/  MUFU.TANH R237, R237 ;  /* 0x000000ed00ed7308 */ /* 0x000ee20000002400 */
[----:B------:R-:W-:Y:S01]  /*2560*/  ISETP.GE.AND P3, PT, R153, 0x8, PT ;  /* 0x000000089900780c */ /* 0x000fe20003f66270 */
[----:B------:R-:W-:Y:S01]  /*2570*/  FMUL.FTZ R233, R181, UR41 ;  /* 0x00000029b5e97c20 */ /* 0x000fe20008410000 */
[----:B------:R-:W-:Y:S01]  /*2580*/  ISETP.GE.AND P1, PT, R168, RZ, PT ;  /* 0x000000ffa800720c */ /* 0x000fe20003f26270 */
[----:B------:R-:W-:Y:S01]  /*2590*/  FMUL.FTZ R232, R182, UR41 ;  /* 0x00000029b6e87c20 */ /* 0x000fe20008410000 */
[----:B------:R-:W-:Y:S01]  /*25a0*/  ISETP.GE.AND P2, PT, R168, 0x8, PT ;  /* 0x00000008a800780c */ /* 0x000fe20003f46270 */
[----:B------:R-:W-:Y:S01]  /*25b0*/  FMUL.FTZ R231, R183, UR41 ;  /* 0x00000029b7e77c20 */ /* 0x000fe20008410000 */
[C---:B------:R-:W-:Y:S01]  /*25c0*/  ISETP.GT.OR P0, PT, R160.reuse, RZ, !P0 ;  /* 0x000000ffa000720c */ /* 0x040fe20004704670 */
[----:B------:R-:W3:Y:S01]  /*25d0*/  MUFU.TANH R235, R235 ;  /* 0x000000eb00eb7308 */ /* 0x000ee20000002400 */
[----:B------:R-:W-:Y:S01]  /*25e0*/  ISETP.GT.OR P3, PT, R160, 0x8, !P3 ;  /* 0x00000008a000780c */ /* 0x000fe20005f64670 */
[----:B------:R-:W-:Y:S01]  /*25f0*/  UMOV UR10, UR6 ;  /* 0x00000006000a7c82 */ /* 0x000fe20008000000 */
[C---:B------:R-:W-:Y:S01]  /*2600*/  ISETP.GT.OR P1, PT, R167.reuse, RZ, !P1 ;  /* 0x000000ffa700720c */ /* 0x040fe20004f24670 */
[----:B------:R-:W-:Y:S01]  /*2610*/  UMOV UR11, 0x40000040 ;  /* 0x40000040000b7882 */ /* 0x000fe20000000000 */
[----:B------:R-:W-:Y:S01]  /*2620*/  ISETP.GT.OR P2, PT, R167, 0x8, !P2 ;  /* 0x00000008a700780c */ /* 0x000fe20005744670 */
[----:B------:R-:W-:Y:S01]  /*2630*/  UMOV UR8, UR5 ;  /* 0x0000000500087c82 */ /* 0x000fe20008000000 */
[----:B------:R-:W-:Y:S01]  /*2640*/  ISETP.GE.AND P4, PT, R153, 0x1, PT ;  /* 0x000000019900780c */ /* 0x000fe20003f86270 */
[----:B------:R-:W-:Y:S01]  /*2650*/  UMOV UR9, 0x40000040 ;  /* 0x4000004000097882 */ /* 0x000fe20000000000 */
[----:B------:R-:W-:Y:S01]  /*2660*/  ISETP.GE.AND P5, PT, R168, 0x1, PT ;  /* 0x00000001a800780c */ /* 0x000fe20003fa6270 */
[----:B------:R-:W3:Y:S01]  /*2670*/  MUFU.TANH R234, R234 ;  /* 0x000000ea00ea7308 */ /* 0x000ee20000002400 */
[----:B-1----:R-:W-:-:S02]  /*2680*/  FSEL R223, R7, -INF , !P0 ;  /* 0xff80000007df7808 */ /* 0x002fc40004000000 */
[C---:B------:R-:W-:Y:S01]  /*2690*/  FSEL R161, R11.reuse, -INF , !P3 ;  /* 0xff8000000ba17808 */ /* 0x040fe20005800000 */
[----:B------:R-:W-:Y:S01]  /*26a0*/  FFMA.FTZ R11, -R11, R11, 1 ;  /* 0x3f8000000b0b7423 */ /* 0x000fe2000001010b */
[----:B------:R-:W-:Y:S01]  /*26b0*/  ISETP.GE.AND P0, PT, R153, 0x9, PT ;  /* 0x000000099900780c */ /* 0x000fe20003f06270 */
[--C-:B------:R-:W-:Y:S01]  /*26c0*/  FFMA.FTZ R223, R223, UR42, -R202.reuse ;  /* 0x0000002adfdf7c23 */ /* 0x100fe200080108ca */
[----:B------:R-:W-:Y:S01]  /*26d0*/  FSEL R169, R9, -INF , !P1 ;  /* 0xff80000009a97808 */ /* 0x000fe20004800000 */
[----:B------:R-:W-:Y:S01]  /*26e0*/  MUFU.TANH R233, R233 ;  /* 0x000000e900e97308 */ /* 0x000fe20000002400 */
[----:B------:R-:W-:Y:S02]  /*26f0*/  ISETP.GE.AND P3, PT, R153, 0x11, PT ;  /* 0x000000119900780c */ /* 0x000fe40003f66270 */
[----:B------:R-:W-:Y:S01]  /*2700*/  ISETP.GE.AND P1, PT, R168, 0x9, PT ;  /* 0x00000009a800780c */ /* 0x000fe20003f26270 */
[----:B------:R-:W-:Y:S01]  /*2710*/  FFMA.FTZ R222, R169, UR42, -R202 ;  /* 0x0000002aa9de7c23 */ /* 0x000fe200080108ca */
[----:B------:R-:W-:Y:S01]  /*2720*/  FSEL R171, R13, -INF , !P2 ;  /* 0xff8000000dab7808 */ /* 0x000fe20005000000 */
[--C-:B------:R-:W-:Y:S01]  /*2730*/  FFMA.FTZ R202, R161, UR42, -R206.reuse ;  /* 0x0000002aa1ca7c23 */ /* 0x100fe200080108ce */
[----:B------:R-:W-:Y:S01]  /*2740*/  ISETP.GT.OR P4, PT, R160, 0x1, !P4 ;  /* 0x00000001a000780c */ /* 0x000fe20006784670 */
[----:B------:R-:W1:Y:S01]  /*2750*/  MUFU.TANH R232, R232 ;  /* 0x000000e800e87308 */ /* 0x000e620000002400 */
[----:B------:R-:W-:Y:S01]  /*2760*/  ISETP.GT.OR P5, PT, R167, 0x1, !P5 ;  /* 0x00000001a700780c */ /* 0x000fe20006fa4670 */
[----:B------:R-:W-:Y:S01]  /*2770*/  FFMA.FTZ R208, R171, UR42, -R206 ;  /* 0x0000002aabd07c23 */ /* 0x000fe200080108ce */
[----:B------:R-:W-:-:S02]  /*2780*/  ISETP.GE.AND P2, PT, R168, 0x11, PT ;  /* 0x00000011a800780c */ /* 0x000fc40003f46270 */
[C---:B------:R-:W-:Y:S02]  /*2790*/  ISETP.GT.OR P0, PT, R160.reuse, 0x9, !P0 ;  /* 0x00000009a000780c */ /* 0x040fe40004704670 */
[----:B------:R-:W-:Y:S01]  /*27a0*/  ISETP.GT.OR P3, PT, R160, 0x11, !P3 ;  /* 0x00000011a000780c */ /* 0x000fe20005f64670 */
[----:B------:R-:W1:Y:S01]  /*27b0*/  MUFU.TANH R231, R231 ;  /* 0x000000e700e77308 */ /* 0x000e620000002400 */
[C---:B------:R-:W-:Y:S02]  /*27c0*/  ISETP.GT.OR P1, PT, R167.reuse, 0x9, !P1 ;  /* 0x00000009a700780c */ /* 0x040fe40004f24670 */
[----:B------:R-:W-:Y:S02]  /*27d0*/  FSEL R162, R8, -INF , !P4 ;  /* 0xff80000008a27808 */ /* 0x000fe40006000000 */
[----:B------:R-:W-:Y:S02]  /*27e0*/  FSEL R170, R10, -INF , !P5 ;  /* 0xff8000000aaa7808 */ /* 0x000fe40006800000 */
[----:B------:R-:W-:Y:S01]  /*27f0*/  ISETP.GT.OR P2, PT, R167, 0x11, !P2 ;  /* 0x00000011a700780c */ /* 0x000fe20005744670 */
[--C-:B------:R-:W-:Y:S01]  /*2800*/  FFMA.FTZ R221, R162, UR42, -R203.reuse ;  /* 0x0000002aa2dd7c23 */ /* 0x100fe200080108cb */
[----:B------:R-:W-:Y:S01]  /*2810*/  ISETP.GE.AND P4, PT, R153, 0x10, PT ;  /* 0x000000109900780c */ /* 0x000fe20003f86270 */
[----:B------:R-:W-:Y:S01]  /*2820*/  FFMA.FTZ R203, R170, UR42, -R203 ;  /* 0x0000002aaacb7c23 */ /* 0x000fe200080108cb */
[----:B------:R-:W-:Y:S01]  /*2830*/  ISETP.GE.AND P5, PT, R168, 0x10, PT ;  /* 0x00000010a800780c */ /* 0x000fe20003fa6270 */
[----:B------:R-:W-:Y:S01]  /*2840*/  MUFU.EX2 R208, R208 ;  /* 0x000000d000d07308 */ /* 0x000fe20000000800 */
[----:B------:R-:W-:-:S02]  /*2850*/  FSEL R164, R12, -INF , !P0 ;  /* 0xff8000000ca47808 */ /* 0x000fc40004000000 */
[----:B------:R-:W-:Y:S02]  /*2860*/  FSEL R166, R16, -INF , !P3 ;  /* 0xff80000010a67808 */ /* 0x000fe40005800000 */
[C---:B------:R-:W-:Y:S01]  /*2870*/  ISETP.GE.AND P0, PT, R153.reuse, 0x18, PT ;  /* 0x000000189900780c */ /* 0x040fe20003f06270 */
[--C-:B------:R-:W-:Y:S01]  /*2880*/  FFMA.FTZ R206, R164, UR42, -R207.reuse ;  /* 0x0000002aa4ce7c23 */ /* 0x100fe200080108cf */
[C---:B------:R-:W-:Y:S01]  /*2890*/  FSEL R172, R14.reuse, -INF , !P1 ;  /* 0xff8000000eac7808 */ /* 0x040fe20004800000 */
[----:B------:R-:W-:Y:S01]  /*28a0*/  FFMA.FTZ R14, -R14, R14, 1 ;  /* 0x3f8000000e0e7423 */ /* 0x000fe2000001010e */
[----:B------:R-:W-:Y:S02]  /*28b0*/  ISETP.GE.AND P3, PT, R153, 0x20, PT ;  /* 0x000000209900780c */ /* 0x000fe40003f66270 */
[----:B------:R-:W-:Y:S01]  /*28c0*/  ISETP.GE.AND P1, PT, R168, 0x18, PT ;  /* 0x00000018a800780c */ /* 0x000fe20003f26270 */
[----:B------:R-:W-:Y:S01]  /*28d0*/  FFMA.FTZ R209, R172, UR42, -R207 ;  /* 0x0000002aacd17c23 */ /* 0x000fe200080108cf */
[----:B------:R-:W-:Y:S01]  /*28e0*/  FSEL R174, R18, -INF , !P2 ;  /* 0xff80000012ae7808 */ /* 0x000fe20005000000 */
[----:B------:R-:W-:Y:S01]  /*28f0*/  MUFU.EX2 R206, R206 ;  /* 0x000000ce00ce7308 */ /* 0x000fe20000000800 */
[----:B------:R-:W-:Y:S01]  /*2900*/  ISETP.GT.OR P4, PT, R160, 0x10, !P4 ;  /* 0x00000010a000780c */ /* 0x000fe20006784670 */
[----:B------:R-:W-:Y:S01]  /*2910*/  FFMA.FTZ R18, -R18, R18, 1 ;  /* 0x3f80000012127423 */ /* 0x000fe20000010112 */
[----:B------:R-:W-:Y:S01]  /*2920*/  ISETP.GT.OR P5, PT, R167, 0x10, !P5 ;  /* 0x00000010a700780c */ /* 0x000fe20006fa4670 */
[----:B------:R-:W-:Y:S01]  /*2930*/  FFMA.FTZ R211, R174, UR42, -R205 ;  /* 0x0000002aaed37c23 */ /* 0x000fe200080108cd */
[----:B------:R-:W-:-:S02]  /*2940*/  ISETP.GE.AND P2, PT, R168, 0x20, PT ;  /* 0x00000020a800780c */ /* 0x000fc40003f46270 */
[C---:B------:R-:W-:Y:S01]  /*2950*/  ISETP.GT.OR P0, PT, R160.reuse, 0x18, !P0 ;  /* 0x00000018a000780c */ /* 0x040fe20004704670 */
[----:B------:R-:W-:Y:S01]  /*2960*/  MUFU.EX2 R209, R209 ;  /* 0x000000d100d17308 */ /* 0x000fe20000000800 */
[----:B------:R-:W-:Y:S02]  /*2970*/  ISETP.GT.OR P3, PT, R160, 0x20, !P3 ;  /* 0x00000020a000780c */ /* 0x000fe40005f64670 */
[----:B------:R-:W-:Y:S02]  /*2980*/  ISETP.GT.OR P1, PT, R167, 0x18, !P1 ;  /* 0x00000018a700780c */ /* 0x000fe40004f24670 */
[----:B------:R-:W-:Y:S02]  /*2990*/  FSEL R163, R15, -INF , !P4 ;  /* 0xff8000000fa37808 */ /* 0x000fe40006000000 */
[----:B------:R-:W-:Y:S01]  /*29a0*/  FSEL R173, R17, -INF , !P5 ;  /* 0xff80000011ad7808 */ /* 0x000fe20006800000 */
[----:B------:R-:W-:Y:S01]  /*29b0*/  MUFU.EX2 R211, R211 ;  /* 0x000000d300d37308 */ /* 0x000fe20000000800 */
[----:B------:R-:W-:Y:S01]  /*29c0*/  ISETP.GT.OR P2, PT, R167, 0x20, !P2 ;  /* 0x00000020a700780c */ /* 0x000fe20005744670 */
[--C-:B------:R-:W-:Y:S01]  /*29d0*/  FFMA.FTZ R207, R163, UR42, -R204.reuse ;  /* 0x0000002aa3cf7c23 */ /* 0x100fe200080108cc */
[----:B------:R-:W-:Y:S01]  /*29e0*/  ISETP.GE.AND P4, PT, R153, 0x19, PT ;  /* 0x000000199900780c */ /* 0x000fe20003f86270 */
[----:B------:R-:W-:Y:S01]  /*29f0*/  FFMA.FTZ R210, R173, UR42, -R204 ;  /* 0x0000002aadd27c23 */ /* 0x000fe200080108cc */
[----:B------:R-:W-:Y:S01]  /*2a00*/  ISETP.GE.AND P5, PT, R168, 0x19, PT ;  /* 0x00000019a800780c */ /* 0x000fe20003fa6270 */
[----:B------:R-:W-:Y:S01]  /*2a10*/  FFMA.FTZ R204, R166, UR42, -R205 ;  /* 0x0000002aa6cc7c23 */ /* 0x000fe200080108cd */
[----:B------:R-:W-:Y:S01]  /*2a20*/  FSEL R165, R19, -INF , !P0 ;  /* 0xff80000013a57808 */ /* 0x000fe20004000000 */
[----:B------:R-:W-:Y:S01]  /*2a30*/  MUFU.EX2 R207, R207 ;  /* 0x000000cf00cf7308 */ /* 0x000fe20000000800 */
[C---:B------:R-:W-:Y:S01]  /*2a40*/  FSEL R227, R23.reuse, -INF , !P3 ;  /* 0xff80000017e37808 */ /* 0x040fe20005800000 */
[----:B------:R-:W-:Y:S01]  /*2a50*/  FFMA.FTZ R23, -R23, R23, 1 ;  /* 0x3f80000017177423 */ /* 0x000fe20000010117 */
[----:B------:R-:W-:Y:S01]  /*2a60*/  ISETP.GE.AND P0, PT, R153, 0x21, PT ;  /* 0x000000219900780c */ /* 0x000fe20003f06270 */
[----:B------:R-:W-:Y:S01]  /*2a70*/  FFMA.FTZ R205, R165, UR42, -R198 ;  /* 0x0000002aa5cd7c23 */ /* 0x000fe200080108c6 */
[----:B------:R-:W-:Y:S01]  /*2a80*/  FSEL R159, R21, -INF , !P1 ;  /* 0xff800000159f7808 */ /* 0x000fe20004800000 */
[----:B------:R-:W-:Y:S01]  /*2a90*/  FFMA.FTZ R227, R227, UR42, -R200 ;  /* 0x0000002ae3e37c23 */ /* 0x000fe200080108c8 */
[----:B------:R-:W-:Y:S01]  /*2aa0*/  ISETP.GE.AND P3, PT, R153, 0x29, PT ;  /* 0x000000299900780c */ /* 0x000fe20003f66270 */
[----:B------:R-:W-:Y:S01]  /*2ab0*/  MUFU.EX2 R210, R210 ;  /* 0x000000d200d27308 */ /* 0x000fe20000000800 */
[----:B------:R-:W-:Y:S01]  /*2ac0*/  ISETP.GE.AND P1, PT, R168, 0x21, PT ;  /* 0x00000021a800780c */ /* 0x000fe20003f26270 */
[----:B------:R-:W-:Y:S01]  /*2ad0*/  FFMA.FTZ R198, R159, UR42, -R198 ;  /* 0x0000002a9fc67c23 */ /* 0x000fe200080108c6 */
[----:B------:R-:W-:-:S02]  /*2ae0*/  FSEL R157, R185, -INF , !P2 ;  /* 0xff800000b99d7808 */ /* 0x000fc40005000000 */
[----:B------:R-:W-:Y:S02]  /*2af0*/  ISETP.GT.OR P4, PT, R160, 0x19, !P4 ;  /* 0x00000019a000780c */ /* 0x000fe40006784670 */
[----:B------:R-:W-:Y:S01]  /*2b00*/  ISETP.GT.OR P5, PT, R167, 0x19, !P5 ;  /* 0x00000019a700780c */ /* 0x000fe20006fa4670 */
[----:B------:R-:W-:Y:S01]  /*2b10*/  FFMA.FTZ R224, R157, UR42, -R200 ;  /* 0x0000002a9de07c23 */ /* 0x000fe200080108c8 */
[----:B------:R-:W-:Y:S01]  /*2b20*/  ISETP.GE.AND P2, PT, R168, 0x29, PT ;  /* 0x00000029a800780c */ /* 0x000fe20003f46270 */
[----:B------:R-:W-:Y:S01]  /*2b30*/  MUFU.EX2 R204, R204 ;  /* 0x000000cc00cc7308 */ /* 0x000fe20000000800 */
[C---:B------:R-:W-:Y:S02]  /*2b40*/  ISETP.GT.OR P0, PT, R160.reuse, 0x21, !P0 ;  /* 0x00000021a000780c */ /* 0x040fe40004704670 */
[----:B------:R-:W-:Y:S02]  /*2b50*/  ISETP.GT.OR P3, PT, R160, 0x29, !P3 ;  /* 0x00000029a000780c */ /* 0x000fe40005f64670 */
[----:B------:R-:W-:-:S02]  /*2b60*/  ISETP.GT.OR P1, PT, R167, 0x21, !P1 ;  /* 0x00000021a700780c */ /* 0x000fc40004f24670 */
[----:B------:R-:W-:Y:S01]  /*2b70*/  FSEL R158, R20, -INF , !P4 ;  /* 0xff800000149e7808 */ /* 0x000fe20006000000 */
[----:B------:R-:W-:Y:S01]  /*2b80*/  MUFU.EX2 R205, R205 ;  /* 0x000000cd00cd7308 */ /* 0x000fe20000000800 */
[----:B------:R-:W-:Y:S01]  /*2b90*/  FSEL R156, R22, -INF , !P5 ;  /* 0xff800000169c7808 */ /* 0x000fe20006800000 */
[----:B------:R-:W-:Y:S01]  /*2ba0*/  FFMA.FTZ R20, -R20, R20, 1 ;  /* 0x3f80000014147423 */ /* 0x000fe20000010114 */
        /* <DEDUP_REMOVED lines=9> */
[----:B------:R-:W-:Y:S01]  /*2c40*/  FFMA.FTZ R200, R154, UR42, -R201 ;  /* 0x0000002a9ac87c23 */ /* 0x000fe200080108c9 */
[----:B------:R-:W-:Y:S01]  /*2c50*/  FSEL R152, R186, -INF , !P1 ;  /* 0xff800000ba987808 */ /* 0x000fe20004800000 */
[----:B------:R-:W-:Y:S01]  /*2c60*/  FFMA.FTZ R212, R212, UR42, -R195 ;  /* 0x0000002ad4d47c23 */ /* 0x000fe200080108c3 */
[----:B------:R-:W-:Y:S01]  /*2c70*/  ISETP.GE.AND P3, PT, R168, 0x30, PT ;  /* 0x00000030a800780c */ /* 0x000fe20003f66270 */
[----:B------:R-:W-:Y:S01]  /*2c80*/  MUFU.EX2 R225, R225 ;  /* 0x000000e100e17308 */ /* 0x000fe20000000800 */
[----:B------:R-:W-:Y:S01]  /*2c90*/  ISETP.GE.AND P1, PT, R153, 0x31, PT ;  /* 0x000000319900780c */ /* 0x000fe20003f26270 */
[----:B------:R-:W-:Y:S01]  /*2ca0*/  FFMA.FTZ R201, R152, UR42, -R201 ;  /* 0x0000002a98c97c23 */ /* 0x000fe200080108c9 */
[----:B----4-:R-:W-:-:S02]  /*2cb0*/  FSEL R214, R190, -INF , !P2 ;  /* 0xff800000bed67808 */ /* 0x010fc40005000000 */
[----:B------:R-:W-:Y:S02]  /*2cc0*/  ISETP.GT.OR P4, PT, R160, 0x28, !P4 ;  /* 0x00000028a000780c */ /* 0x000fe40006784670 */
[C---:B------:R-:W-:Y:S01]  /*2cd0*/  ISETP.GT.OR P5, PT, R167.reuse, 0x28, !P5 ;  /* 0x00000028a700780c */ /* 0x040fe20006fa4670 */
[----:B------:R-:W-:Y:S01]  /*2ce0*/  FFMA.FTZ R214, R214, UR42, -R195 ;  /* 0x0000002ad6d67c23 */ /* 0x000fe200080108c3 */
[----:B------:R-:W-:Y:S01]  /*2cf0*/  ISETP.GE.AND P2, PT, R168, 0x31, PT ;  /* 0x00000031a800780c */ /* 0x000fe20003f46270 */
[----:B------:R4:W-:Y:S01]  /*2d00*/  MUFU.EX2 R195, R222 ;  /* 0x000000de00c37308 */ /* 0x0009e20000000800 */
        /* <DEDUP_REMOVED lines=12> */
[----:B------:R-:W4:Y:S01]  /*2dd0*/  MUFU.EX2 R194, R223 ;  /* 0x000000df00c27308 */ /* 0x000f220000000800 */
[----:B--2---:R-:W-:-:S02]  /*2de0*/  FSEL R215, R0, -INF , !P0 ;  /* 0xff80000000d77808 */ /* 0x004fc40004000000 */
[----:B------:R-:W-:Y:S02]  /*2df0*/  FSEL R153, R236, -INF , !P3 ;  /* 0xff800000ec997808 */ /* 0x000fe40005800000 */
[----:B---3--:R-:W-:Y:S01]  /*2e00*/  FSEL R152, R237, -INF , !P1 ;  /* 0xff800000ed987808 */ /* 0x008fe20004800000 */
[--C-:B------:R-:W-:Y:S01]  /*2e10*/  FFMA.FTZ R215, R215, UR42, -R196.reuse ;  /* 0x0000002ad7d77c23 */ /* 0x100fe200080108c4 */
[----:B------:R-:W-:Y:S01]  /*2e20*/  FSEL R154, R235, -INF , !P2 ;  /* 0xff800000eb9a7808 */ /* 0x000fe20005000000 */
[----:B------:R-:W-:Y:S01]  /*2e30*/  FFMA.FTZ R216, R153, UR42, -R196 ;  /* 0x0000002a99d87c23 */ /* 0x000fe200080108c4 */
[----:B------:R-:W-:Y:S01]  /*2e40*/  ISETP.GE.AND P0, PT, R168, 0x38, PT ;  /* 0x00000038a800780c */ /* 0x000fe20003f06270 */
[--C-:B------:R-:W-:Y:S01]  /*2e50*/  FFMA.FTZ R196, R152, UR42, -R197.reuse ;  /* 0x0000002a98c47c23 */ /* 0x100fe200080108c5 */
[----:B------:R-:W-:Y:S01]  /*2e60*/  ISETP.GE.AND P3, PT, R168, 0x39, PT ;  /* 0x00000039a800780c */ /* 0x000fe20003f66270 */
[----:B------:R-:W-:Y:S01]  /*2e70*/  FFMA.FTZ R197, R154, UR42, -R197 ;  /* 0x0000002a9ac57c23 */ /* 0x000fe200080108c5 */
[C---:B------:R-:W-:Y:S01]  /*2e80*/  ISETP.GT.OR P4, PT, R160.reuse, 0x38, !P4 ;  /* 0x00000038a000780c */ /* 0x040fe20006784670 */
[----:B------:R-:W-:Y:S01]  /*2e90*/  MUFU.EX2 R226, R226 ;  /* 0x000000e200e27308 */ /* 0x000fe20000000800 */
[----:B------:R-:W-:-:S02]  /*2ea0*/  ISETP.GT.OR P5, PT, R160, 0x39, !P5 ;  /* 0x00000039a000780c */ /* 0x000fc40006fa4670 */
[C---:B------:R-:W-:Y:S02]  /*2eb0*/  ISETP.GT.OR P0, PT, R167.reuse, 0x38, !P0 ;  /* 0x00000038a700780c */ /* 0x040fe40004704670 */
[----:B------:R-:W-:Y:S02]  /*2ec0*/  ISETP.GT.OR P3, PT, R167, 0x39, !P3 ;  /* 0x00000039a700780c */ /* 0x000fe40005f64670 */
[----:B------:R-:W-:Y:S01]  /*2ed0*/  WARPGROUP.ARRIVE ;  /* 0x00000000000079c5 */ /* 0x000fe20000000000 */
[----:B------:R-:W-:Y:S01]  /*2ee0*/  FSEL R217, R234, -INF , !P4 ;  /* 0xff800000ead97808 */ /* 0x000fe20006000000 */
[----:B------:R-:W-:Y:S01]  /*2ef0*/  MUFU.EX2 R215, R215 ;  /* 0x000000d700d77308 */ /* 0x000fe20000000800 */
[----:B-1----:R-:W-:Y:S02]  /*2f00*/  FSEL R219, R232, -INF , !P0 ;  /* 0xff800000e8db7808 */ /* 0x002fe40004000000 */
[----:B------:R-:W-:Y:S01]  /*2f10*/  FSEL R218, R233, -INF , !P5 ;  /* 0xff800000e9da7808 */ /* 0x000fe20006800000 */
[----:B------:R-:W-:Y:S01]  /*2f20*/  HGMMA.64x64x16.F32.BF16 R152, gdesc[UR8], RZ, !UPT, gsb0 ;  /* 0x00e00000089879f0 */ /* 0x000fe2000c0018ff */
[----:B------:R-:W-:Y:S01]  /*2f30*/  UIADD3 UR10, UR6, 0x2, URZ ;  /* 0x00000002060a7890 */ /* 0x000fe2000fffe03f */
[----:B------:R-:W-:Y:S01]  /*2f40*/  FSEL R220, R231, -INF , !P3 ;  /* 0xff800000e7dc7808 */ /* 0x000fe20005800000 */
[----:B------:R-:W-:Y:S01]  /*2f50*/  UIADD3 UR8, UR5, 0x2, URZ ;  /* 0x0000000205087890 */ /* 0x000fe2000fffe03f */
[--C-:B------:R-:W-:Y:S01]  /*2f60*/  FFMA.FTZ R217, R217, UR42, -R192.reuse ;  /* 0x0000002ad9d97c23 */ /* 0x100fe200080108c0 */
[----:B------:R-:W-:Y:S01]  /*2f70*/  UMOV UR11, 0x40000040 ;  /* 0x40000040000b7882 */ /* 0x000fe20000000000 */
[----:B------:R-:W-:Y:S01]  /*2f80*/  UMOV UR9, 0x40000040 ;  /* 0x4000004000097882 */ /* 0x000fe20000000000 */
[----:B------:R-:W-:Y:S01]  /*2f90*/  FFMA.FTZ R219, R219, UR42, -R192 ;  /* 0x0000002adbdb7c23 */ /* 0x000fe200080108c0 */
[--C-:B------:R-:W-:Y:S01]  /*2fa0*/  FFMA.FTZ R218, R218, UR42, -R193.reuse ;  /* 0x0000002adada7c23 */ /* 0x100fe200080108c1 */
[----:B------:R-:W-:Y:S01]  /*2fb0*/  FFMA.FTZ R220, R220, UR42, -R193 ;  /* 0x0000002adcdc7c23 */ /* 0x000fe200080108c1 */
[----:B------:R-:W-:Y:S08]  /*2fc0*/  MUFU.EX2 R214, R214 ;  /* 0x000000d600d67308 */ /* 0x000ff00000000800 */
[----:B------:R-:W-:Y:S08]  /*2fd0*/  MUFU.EX2 R216, R216 ;  /* 0x000000d800d87308 */ /* 0x000ff00000000800 */
[----:B------:R-:W-:Y:S08]  /*2fe0*/  MUFU.EX2 R227, R227 ;  /* 0x000000e300e37308 */ /* 0x000ff00000000800 */
[----:B------:R-:W-:Y:S08]  /*2ff0*/  MUFU.EX2 R213, R213 ;  /* 0x000000d500d57308 */ /* 0x000ff00000000800 */
[----:B------:R-:W-:Y:S08]  /*3000*/  MUFU.EX2 R219, R219 ;  /* 0x000000db00db7308 */ /* 0x000ff00000000800 */
[----:B------:R-:W-:Y:S08]  /*3010*/  MUFU.EX2 R217, R217 ;  /* 0x000000d900d97308 */ /* 0x000ff00000000800 */
[----:B------:R-:W-:Y:S01]  /*3020*/  MUFU.EX2 R218, R218 ;  /* 0x000000da00da7308 */ /* 0x000fe20000000800 */
        /* <DEDUP_REMOVED lines=46> */
[----:B------:R-:W4:Y:S02]  /*3310*/  LDS.64 R192, [R6+0x28200] ;  /* 0x0282000006c07984 */ /* 0x000f240000000a00 */
[--C-:B----4-:R-:W-:Y:S01]  /*3320*/  FADD.FTZ R222, R152, -R192.reuse ;  /* 0x800000c098de7221 */ /* 0x110fe20000010000 */
[----:B------:R-:W-:Y:S01]  /*3330*/  FFMA.FTZ R152, -R7, R7, 1 ;  /* 0x3f80000007987423 */ /* 0x000fe20000010107 */
[----:B------:R-:W-:Y:S01]  /*3340*/  FADD.FTZ R154, R154, -R192 ;  /* 0x800000c09a9a7221 */ /* 0x000fe20000010000 */
[----:B------:R1:W2:Y:S01]  /*3350*/  MUFU.EX2 R7, R221 ;  /* 0x000000dd00077308 */ /* 0x0002a20000000800 */
[----:B------:R-:W-:Y:S01]  /*3360*/  FMUL.FTZ R222, R194, R222 ;  /* 0x000000dec2de7220 */ /* 0x000fe20000410000 */
[----:B------:R-:W-:Y:S01]  /*3370*/  FFMA.FTZ R192, -R9, R9, 1 ;  /* 0x3f80000009c07423 */ /* 0x000fe20000010109 */
[--C-:B------:R-:W-:Y:S01]  /*3380*/  FADD.FTZ R153, R153, -R193.reuse ;  /* 0x800000c199997221 */ /* 0x100fe20000010000 */
[----:B------:R-:W-:Y:S01]  /*3390*/  FADD.FTZ R155, R155, -R193 ;  /* 0x800000c19b9b7221 */ /* 0x000fe20000010000 */
[----:B------:R-:W-:-:S03]  /*33a0*/  FMUL.FTZ R154, R195, R154 ;  /* 0x0000009ac39a7220 */ /* 0x000fc60000410000 */
[----:B------:R3:W-:Y:S01]  /*33b0*/  MUFU.EX2 R193, R198 ;  /* 0x000000c600c17308 */ /* 0x0007e20000000800 */
[----:B-1----:R-:W-:Y:S01]  /*33c0*/  FMUL.FTZ R221, R152, R222 ;  /* 0x000000de98dd7220 */ /* 0x002fe20000410000 */
[----:B------:R-:W-:Y:S01]  /*33d0*/  FFMA.FTZ R222, -R8, R8, 1 ;  /* 0x3f80000008de7423 */ /* 0x000fe20000010108 */
[----:B------:R-:W-:Y:S01]  /*33e0*/  FMUL.FTZ R192, R192, R154 ;  /* 0x0000009ac0c07220 */ /* 0x000fe20000410000 */
[----:B------:R-:W1:Y:S04]  /*33f0*/  LDS.64 R8, [R6+0x28220] ;  /* 0x0282200006087984 */ /* 0x000e680000000a00 */
[----:B------:R4:W4:Y:S01]  /*3400*/  MUFU.EX2 R152, R203 ;  /* 0x000000cb00987308 */ /* 0x0009220000000800 */
[----:B--2---:R-:W-:Y:S01]  /*3410*/  FMUL.FTZ R153, R7, R153 ;  /* 0x0000009907997220 */ /* 0x004fe20000410000 */
[----:B---3--:R-:W-:-:S03]  /*3420*/  FFMA.FTZ R198, -R19, R19, 1 ;  /* 0x3f80000013c67423 */ /* 0x008fc60000010113 */
[----:B------:R-:W-:-:S03]  /*3430*/  FMUL.FTZ R222, R222, R153 ;  /* 0x00000099dede7220 */ /* 0x000fc60000410000 */
[----:B------:R2:W3:Y:S01]  /*3440*/  MUFU.EX2 R153, R202 ;  /* 0x000000ca00997308 */ /* 0x0004e20000000800 */
[----:B----4-:R-:W-:-:S07]  /*3450*/  FFMA.FTZ R203, -R13, R13, 1 ;  /* 0x3f8000000dcb7423 */ /* 0x010fce000001010d */
[----:B------:R4:W3:Y:S01]  /*3460*/  MUFU.EX2 R13, R199 ;  /* 0x000000c7000d7308 */ /* 0x0008e20000000800 */
[----:B------:R-:W-:Y:S01]  /*3470*/  FMUL.FTZ R155, R152, R155 ;  /* 0x0000009b989b7220 */ /* 0x000fe20000410000 */
[----:B--2---:R-:W-:Y:S01]  /*3480*/  FFMA.FTZ R202, -R10, R10, 1 ;  /* 0x3f8000000aca7423 */ /* 0x004fe2000001010a */
[----:B------:R-:W-:Y:S01]  /*3490*/  LOP3.LUT R10, R191, 0x2000000, RZ, 0xfc, !PT ;  /* 0x02000000bf0a7812 */ /* 0x000fe200078efcff */
[----:B------:R-:W-:Y:S02]  /*34a0*/  FFMA.FTZ R191, -R189, R189, 1 ;  /* 0x3f800000bdbf7423 */ /* 0x000fe400000101bd */
[----:B------:R-:W-:Y:S02]  /*34b0*/  FMUL.FTZ R202, R202, R155 ;  /* 0x0000009bcaca7220 */ /* 0x000fe40000410000 */
[----:B------:R-:W2:Y:S01]  /*34c0*/  LDS.64 R154, [R6+0x28240] ;  /* 0x02824000069a7984 */ /* 0x000ea20000000a00 */
[----:B------:R-:W-:Y:S02]  /*34d0*/  IMAD R10, R4, 0x400, R10 ;  /* 0x00000400040a7824 */ /* 0x000fe400078e020a */
[----:B----4-:R-:W-:Y:S01]  /*34e0*/  FFMA.FTZ R199, -R21, R21, 1 ;  /* 0x3f80000015c77423 */ /* 0x010fe20000010115 */
[----:B------:R-:W-:Y:S01]  /*34f0*/  FFMA.FTZ R21, -R22, R22, 1 ;  /* 0x3f80000016157423 */ /* 0x000fe20000010116 */
[----:B------:R-:W-:Y:S01]  /*3500*/  MUFU.EX2 R19, R196 ;  /* 0x000000c400137308 */ /* 0x000fe20000000800 */
[----:B------:R-:W-:Y:S01]  /*3510*/  R2UR UR6, R10 ;  /* 0x000000000a0672ca */ /* 0x000fe200000e0000 */
[--C-:B-1----:R-:W-:Y:S01]  /*3520*/  FADD.FTZ R156, R156, -R8.reuse ;  /* 0x800000089c9c7221 */ /* 0x102fe20000010000 */
[----:B------:R-:W-:Y:S01]  /*3530*/  FADD.FTZ R8, R158, -R8 ;  /* 0x800000089e087221 */ /* 0x000fe20000010000 */
[--C-:B------:R-:W-:Y:S01]  /*3540*/  FADD.FTZ R157, R157, -R9.reuse ;  /* 0x800000099d9d7221 */ /* 0x100fe20000010000 */
[----:B------:R-:W-:Y:S01]  /*3550*/  FADD.FTZ R159, R159, -R9 ;  /* 0x800000099f9f7221 */ /* 0x000fe20000010000 */
[----:B---3--:R-:W-:Y:S01]  /*3560*/  FMUL.FTZ R156, R153, R156 ;  /* 0x0000009c999c7220 */ /* 0x008fe20000410000 */
[----:B------:R-:W-:Y:S01]  /*3570*/  FMUL.FTZ R8, R208, R8 ;  /* 0x00000008d0087220 */ /* 0x000fe20000410000 */
[----:B------:R-:W-:Y:S01]  /*3580*/  FFMA.FTZ R158, -R12, R12, 1 ;  /* 0x3f8000000c9e7423 */ /* 0x000fe2000001010c */
[----:B------:R-:W-:Y:S01]  /*3590*/  FMUL.FTZ R157, R206, R157 ;  /* 0x0000009dce9d7220 */ /* 0x000fe20000410000 */
[----:B------:R-:W-:Y:S01]  /*35a0*/  FMUL.FTZ R156, R11, R156 ;  /* 0x0000009c0b9c7220 */ /* 0x000fe20000410000 */
[----:B------:R-:W-:Y:S01]  /*35b0*/  FMUL.FTZ R203, R203, R8 ;  /* 0x00000008cbcb7220 */ /* 0x000fe20000410000 */
[----:B------:R-:W-:Y:S01]  /*35c0*/  FMUL.FTZ R159, R209, R159 ;  /* 0x0000009fd19f7220 */ /* 0x000fe20000410000 */
[----:B------:R-:W1:Y:S01]  /*35d0*/  LDS.64 R8, [R6+0x28260] ;  /* 0x0282600006087984 */ /* 0x000e620000000a00 */
[----:B------:R-:W-:Y:S01]  /*35e0*/  FMUL.FTZ R158, R158, R157 ;  /* 0x0000009d9e9e7220 */ /* 0x000fe20000410000 */
[----:B------:R-:W3:Y:S01]  /*35f0*/  MUFU.EX2 R12, R200 ;  /* 0x000000c8000c7308 */ /* 0x000ee20000000800 */
[----:B------:R-:W-:Y:S01]  /*3600*/  FMUL.FTZ R157, R14, R159 ;  /* 0x0000009f0e9d7220 */ /* 0x000fe20000410000 */
[----:B------:R-:W-:-:S06]  /*3610*/  FFMA.FTZ R159, -R185, R185, 1 ;  /* 0x3f800000b99f7423 */ /* 0x000fcc00000101b9 */
[----:B------:R-:W4:Y:S01]  /*3620*/  MUFU.EX2 R14, R201 ;  /* 0x000000c9000e7308 */ /* 0x000f220000000800 */
[--C-:B--2---:R-:W-:Y:S01]  /*3630*/  FADD.FTZ R160, R160, -R154.reuse ;  /* 0x8000009aa0a07221 */ /* 0x104fe20000010000 */
[----:B------:R-:W-:Y:S01]  /*3640*/  FADD.FTZ R11, R162, -R154 ;  /* 0x8000009aa20b7221 */ /* 0x000fe20000010000 */
[----:B------:R-:W-:Y:S01]  /*3650*/  FFMA.FTZ R154, -R15, R15, 1 ;  /* 0x3f8000000f9a7423 */ /* 0x000fe2000001010f */
[----:B------:R-:W-:Y:S01]  /*3660*/  FFMA.FTZ R15, -R17, R17, 1 ;  /* 0x3f800000110f7423 */ /* 0x000fe20000010111 */
[----:B------:R-:W-:Y:S01]  /*3670*/  FMUL.FTZ R17, R207, R160 ;  /* 0x000000a0cf117220 */ /* 0x000fe20000410000 */
[--C-:B------:R-:W-:Y:S01]  /*3680*/  FADD.FTZ R162, R163, -R155.reuse ;  /* 0x8000009ba3a27221 */ /* 0x100fe20000010000 */
[----:B------:R-:W-:Y:S01]  /*3690*/  FMUL.FTZ R10, R210, R11 ;  /* 0x0000000bd20a7220 */ /* 0x000fe20000410000 */
[----:B------:R-:W-:Y:S01]  /*36a0*/  FADD.FTZ R161, R161, -R155 ;  /* 0x8000009ba1a17221 */ /* 0x000fe20000010000 */
[----:B------:R-:W-:Y:S01]  /*36b0*/  FMUL.FTZ R154, R154, R17 ;  /* 0x000000119a9a7220 */ /* 0x000fe20000410000 */
[----:B------:R-:W-:Y:S01]  /*36c0*/  FMUL.FTZ R17, R211, R162 ;  /* 0x000000a2d3117220 */ /* 0x000fe20000410000 */
[----:B------:R-:W-:Y:S01]  /*36d0*/  FFMA.FTZ R162, -R184, R184, 1 ;  /* 0x3f800000b8a27423 */ /* 0x000fe200000101b8 */
[----:B------:R-:W-:Y:S01]  /*36e0*/  FFMA.FTZ R184, -R0, R0, 1 ;  /* 0x3f80000000b87423 */ /* 0x000fe20000010100 */
[----:B------:R-:W-:Y:S01]  /*36f0*/  FMUL.FTZ R15, R15, R10 ;  /* 0x0000000a0f0f7220 */ /* 0x000fe20000410000 */
[----:B------:R2:W5:Y:S01]  /*3700*/  LDL.LU R0, [R1+0xc] ;  /* 0x00000c0001007983 */ /* 0x0005620000300800 */
[----:B------:R-:W-:Y:S01]  /*3710*/  FFMA.FTZ R155, -R16, R16, 1 ;  /* 0x3f800000109b7423 */ /* 0x000fe20000010110 */
[----:B------:R-:W-:Y:S01]  /*3720*/  FMUL.FTZ R16, R204, R161 ;  /* 0x000000a1cc107220 */ /* 0x000fe20000410000 */
[----:B------:R-:W-:Y:S01]  /*3730*/  FMUL.FTZ R18, R18, R17 ;  /* 0x0000001112127220 */ /* 0x000fe20000410000 */
[----:B------:R-:W3:Y:S01]  /*3740*/  LDS.64 R10, [R6+0x28280] ;  /* 0x02828000060a7984 */ /* 0x000ee20000000a00 */
[--C-:B-1----:R-:W-:Y:S01]  /*3750*/  FADD.FTZ R164, R164, -R8.reuse ;  /* 0x80000008a4a47221 */ /* 0x102fe20000010000 */
[----:B------:R-:W-:Y:S01]  /*3760*/  FADD.FTZ R166, R166, -R8 ;  /* 0x80000008a6a67221 */ /* 0x000fe20000010000 */
[--C-:B------:R-:W-:Y:S01]  /*3770*/  FADD.FTZ R8, R165, -R9.reuse ;  /* 0x80000009a5087221 */ /* 0x100fe20000010000 */
[----:B------:R-:W-:Y:S01]  /*3780*/  FMUL.FTZ R155, R155, R16 ;  /* 0x000000109b9b7220 */ /* 0x000fe20000410000 */
[----:B------:R-:W2:Y:S01]  /*3790*/  LDL R165, [R1+0x8] ;  /* 0x0000080001a57983 */ /* 0x000ea20000100800 */
[----:B------:R-:W-:Y:S01]  /*37a0*/  FADD.FTZ R16, R167, -R9 ;  /* 0x80000009a7107221 */ /* 0x000fe20000010000 */
[----:B------:R-:W-:Y:S01]  /*37b0*/  FMUL.FTZ R9, R205, R164 ;  /* 0x000000a4cd097220 */ /* 0x000fe20000410000 */
[----:B------:R-:W-:Y:S01]  /*37c0*/  FMUL.FTZ R166, R193, R166 ;  /* 0x000000a6c1a67220 */ /* 0x000fe20000410000 */
[----:B------:R-:W-:Y:S01]  /*37d0*/  MUFU.EX2 R220, R220 ;  /* 0x000000dc00dc7308 */ /* 0x000fe20000000800 */
[----:B------:R-:W-:Y:S01]  /*37e0*/  FMUL.FTZ R16, R13, R16 ;  /* 0x000000100d107220 */ /* 0x000fe20000410000 */
[----:B------:R-:W-:Y:S01]  /*37f0*/  FMUL.FTZ R198, R198, R9 ;  /* 0x00000009c6c67220 */ /* 0x000fe20000410000 */
[----:B------:R-:W-:Y:S01]  /*3800*/  FMUL.FTZ R9, R225, R8 ;  /* 0x00000008e1097220 */ /* 0x000fe20000410000 */
[----:B------:R-:W-:Y:S01]  /*3810*/  FMUL.FTZ R199, R199, R166 ;  /* 0x000000a6c7c77220 */ /* 0x000fe20000410000 */
[----:B------:R-:W-:Y:S01]  /*3820*/  FMUL.FTZ R21, R21, R16 ;  /* 0x0000001015157220 */ /* 0x000fe20000410000 */
[----:B------:R-:W-:Y:S01]  /*3830*/  FFMA.FTZ R185, -R236, R236, 1 ;  /* 0x3f800000ecb97423 */ /* 0x000fe200000101ec */
[----:B------:R-:W-:Y:S01]  /*3840*/  FMUL.FTZ R22, R20, R9 ;  /* 0x0000000914167220 */ /* 0x000fe20000410000 */
[----:B------:R-:W-:Y:S01]  /*3850*/  FFMA.FTZ R160, -R186, R186, 1 ;  /* 0x3f800000baa07423 */ /* 0x000fe200000101ba */
[----:B------:R-:W1:Y:S01]  /*3860*/  LDS.64 R8, [R6+0x282a0] ;  /* 0x0282a00006087984 */ /* 0x000e620000000a00 */
[----:B------:R4:W1:Y:S01]  /*3870*/  MUFU.EX2 R20, R197 ;  /* 0x000000c500147308 */ /* 0x0008620000000800 */
[--C-:B---3--:R-:W-:Y:S01]  /*3880*/  FADD.FTZ R17, R170, -R10.reuse ;  /* 0x8000000aaa117221 */ /* 0x108fe20000010000 */
[----:B------:R-:W-:Y:S01]  /*3890*/  FADD.FTZ R168, R168, -R10 ;  /* 0x8000000aa8a87221 */ /* 0x000fe20000010000 */
[--C-:B------:R-:W-:Y:S01]  /*38a0*/  FADD.FTZ R169, R169, -R11.reuse ;  /* 0x8000000ba9a97221 */ /* 0x100fe20000010000 */
[----:B------:R-:W-:Y:S01]  /*38b0*/  FADD.FTZ R171, R171, -R11 ;  /* 0x8000000babab7221 */ /* 0x000fe20000010000 */
[----:B------:R-:W-:Y:S01]  /*38c0*/  FMUL.FTZ R16, R224, R17 ;  /* 0x00000011e0107220 */ /* 0x000fe20000410000 */
[----:B------:R-:W3:Y:S01]  /*38d0*/  LDS.64 R10, [R6+0x282c0] ;  /* 0x0282c000060a7984 */ /* 0x000ee20000000a00 */
[----:B------:R-:W2:Y:S02]  /*38e0*/  S2R R166, SR_CgaCtaId ;  /* 0x0000000000a67919 */ /* 0x000ea40000008800 */
[----:B------:R-:W-:Y:S01]  /*38f0*/  FMUL.FTZ R159, R159, R16 ;  /* 0x000000109f9f7220 */ /* 0x000fe20000410000 */
[----:B----4-:R-:W-:Y:S01]  /*3900*/  F2FP.BF16.F32.PACK_AB R197, R18, R15 ;  /* 0x0000000f12c5723e */ /* 0x010fe200000010ff */
[----:B------:R-:W-:Y:S01]  /*3910*/  FMUL.FTZ R168, R227, R168 ;  /* 0x000000a8e3a87220 */ /* 0x000fe20000410000 */
[----:B------:R4:W3:Y:S01]  /*3920*/  LDS.64 R16, [R6+0x282e0] ;  /* 0x0282e00006107984 */ /* 0x0008e20000000a00 */
[----:B------:R-:W-:Y:S01]  /*3930*/  FMUL.FTZ R169, R12, R169 ;  /* 0x000000a90ca97220 */ /* 0x000fe20000410000 */
[----:B------:R-:W-:Y:S01]  /*3940*/  FMUL.FTZ R171, R14, R171 ;  /* 0x000000ab0eab7220 */ /* 0x000fe20000410000 */
[----:B------:R-:W-:Y:S01]  /*3950*/  FFMA.FTZ R234, -R234, R234, 1 ;  /* 0x3f800000eaea7423 */ /* 0x000fe200000101ea */
[----:B------:R-:W-:Y:S01]  /*3960*/  FFMA.FTZ R232, -R232, R232, 1 ;  /* 0x3f800000e8e87423 */ /* 0x000fe200000101e8 */
[----:B------:R-:W-:Y:S01]  /*3970*/  FFMA.FTZ R233, -R233, R233, 1 ;  /* 0x3f800000e9e97423 */ /* 0x000fe200000101e9 */
[----:B------:R-:W-:Y:S01]  /*3980*/  FFMA.FTZ R231, -R231, R231, 1 ;  /* 0x3f800000e7e77423 */ /* 0x000fe200000101e7 */
[----:B------:R-:W-:Y:S01]  /*3990*/  FMUL.FTZ R23, R23, R168 ;  /* 0x000000a817177220 */ /* 0x000fe20000410000 */
[----:B------:R-:W-:Y:S01]  /*39a0*/  FMUL.FTZ R162, R162, R169 ;  /* 0x000000a9a2a27220 */ /* 0x000fe20000410000 */
[----:B------:R-:W-:Y:S01]  /*39b0*/  FMUL.FTZ R160, R160, R171 ;  /* 0x000000aba0a07220 */ /* 0x000fe20000410000 */
[--C-:B-1----:R-:W-:Y:S01]  /*39c0*/  FADD.FTZ R161, R172, -R8.reuse ;  /* 0x80000008aca17221 */ /* 0x102fe20000010000 */
[--C-:B------:R-:W-:Y:S01]  /*39d0*/  FADD.FTZ R173, R173, -R9.reuse ;  /* 0x80000009adad7221 */ /* 0x100fe20000010000 */
[----:B------:R-:W-:Y:S01]  /*39e0*/  FADD.FTZ R174, R174, -R8 ;  /* 0x80000008aeae7221 */ /* 0x000fe20000010000 */
[----:B------:R-:W-:Y:S01]  /*39f0*/  FADD.FTZ R175, R175, -R9 ;  /* 0x80000009afaf7221 */ /* 0x000fe20000010000 */
[----:B------:R-:W-:Y:S01]  /*3a00*/  FFMA.FTZ R8, -R190, R190, 1 ;  /* 0x3f800000be087423 */ /* 0x000fe200000101be */
[----:B------:R-:W-:Y:S01]  /*3a10*/  FMUL.FTZ R190, R226, R161 ;  /* 0x000000a1e2be7220 */ /* 0x000fe20000410000 */
[----:B------:R-:W-:Y:S01]  /*3a20*/  FFMA.FTZ R9, -R188, R188, 1 ;  /* 0x3f800000bc097423 */ /* 0x000fe200000101bc */
[----:B----4-:R-:W-:Y:S01]  /*3a30*/  FMUL.FTZ R6, R212, R173 ;  /* 0x000000add4067220 */ /* 0x010fe20000410000 */
[----:B------:R-:W-:Y:S01]  /*3a40*/  FMUL.FTZ R175, R214, R175 ;  /* 0x000000afd6af7220 */ /* 0x000fe20000410000 */
[----:B------:R-:W-:Y:S01]  /*3a50*/  FMUL.FTZ R174, R213, R174 ;  /* 0x000000aed5ae7220 */ /* 0x000fe20000410000 */
[----:B------:R-:W-:Y:S01]  /*3a60*/  FMUL.FTZ R190, R187, R190 ;  /* 0x000000bebbbe7220 */ /* 0x000fe20000410000 */
[----:B------:R-:W-:Y:S01]  /*3a70*/  FMUL.FTZ R9, R9, R6 ;  /* 0x0000000609097220 */ /* 0x000fe20000410000 */
[----:B------:R-:W-:Y:S01]  /*3a80*/  FMUL.FTZ R6, R8, R175 ;  /* 0x000000af08067220 */ /* 0x000fe20000410000 */
[--C-:B---3--:R-:W-:Y:S01]  /*3a90*/  FADD.FTZ R176, R176, -R10.reuse ;  /* 0x8000000ab0b07221 */ /* 0x108fe20000010000 */
[----:B------:R-:W-:Y:S01]  /*3aa0*/  FADD.FTZ R163, R178, -R10 ;  /* 0x8000000ab2a37221 */ /* 0x000fe20000010000 */
[--C-:B------:R-:W-:Y:S01]  /*3ab0*/  FADD.FTZ R164, R177, -R11.reuse ;  /* 0x8000000bb1a47221 */ /* 0x100fe20000010000 */
[----:B------:R-:W-:Y:S01]  /*3ac0*/  FADD.FTZ R179, R179, -R11 ;  /* 0x8000000bb3b37221 */ /* 0x000fe20000010000 */
[----:B------:R-:W-:Y:S01]  /*3ad0*/  FMUL.FTZ R161, R215, R176 ;  /* 0x000000b0d7a17220 */ /* 0x000fe20000410000 */
[----:B------:R-:W-:Y:S01]  /*3ae0*/  FMUL.FTZ R10, R216, R163 ;  /* 0x000000a3d80a7220 */ /* 0x000fe20000410000 */
[--C-:B------:R-:W-:Y:S01]  /*3af0*/  FADD.FTZ R180, R180, -R16.reuse ;  /* 0x80000010b4b47221 */ /* 0x100fe20000010000 */
[----:B------:R-:W-:Y:S01]  /*3b00*/  FADD.FTZ R16, R182, -R16 ;  /* 0x80000010b6107221 */ /* 0x000fe20000010000 */
[--C-:B------:R-:W-:Y:S01]  /*3b10*/  FADD.FTZ R181, R181, -R17.reuse ;  /* 0x80000011b5b57221 */ /* 0x100fe20000010000 */
[----:B------:R-:W-:Y:S01]  /*3b20*/  FADD.FTZ R183, R183, -R17 ;  /* 0x80000011b7b77221 */ /* 0x000fe20000010000 */
[----:B------:R-:W-:Y:S01]  /*3b30*/  FMUL.FTZ R184, R184, R161 ;  /* 0x000000a1b8b87220 */ /* 0x000fe20000410000 */
[----:B------:R-:W-:Y:S01]  /*3b40*/  FMUL.FTZ R185, R185, R10 ;  /* 0x0000000ab9b97220 */ /* 0x000fe20000410000 */
[----:B------:R-:W-:Y:S01]  /*3b50*/  FMUL.FTZ R161, R219, R16 ;  /* 0x00000010dba17220 */ /* 0x000fe20000410000 */
[----:B------:R-:W-:Y:S01]  /*3b60*/  FFMA.FTZ R11, -R237, R237, 1 ;  /* 0x3f800000ed0b7423 */ /* 0x000fe200000101ed */
[----:B------:R-:W-:Y:S01]  /*3b70*/  FFMA.FTZ R8, -R235, R235, 1 ;  /* 0x3f800000eb087423 */ /* 0x000fe200000101eb */
[----:B------:R-:W-:Y:S01]  /*3b80*/  FMUL.FTZ R164, R19, R164 ;  /* 0x000000a413a47220 */ /* 0x000fe20000410000 */
        /* <DEDUP_REMOVED lines=29> */
[----:B------:R-:W-:Y:S01]  /*3d60*/  F2FP.BF16.F32.PACK_AB R159, R209, R208 ;  /* 0x000000d0d19f723e */ /* 0x000fe200000010ff */
[----:B------:R-:W-:Y:S01]  /*3d70*/  UMOV UR7, 0x40000040 ;  /* 0x4000004000077882 */ /* 0x000fe20000000000 */
[----:B------:R-:W-:Y:S01]  /*3d80*/  F2FP.BF16.F32.PACK_AB R152, R204, R207 ;  /* 0x000000cfcc98723e */ /* 0x000fe200000010ff */
[----:B------:R-:W-:Y:S01]  /*3d90*/  UIADD3 UR8, UR6, 0x80, URZ ;  /* 0x0000008006087890 */ /* 0x000fe2000fffe03f */
[----:B------:R-:W-:-:S02]  /*3da0*/  F2FP.BF16.F32.PACK_AB R153, R211, R210 ;  /* 0x000000d2d399723e */ /* 0x000fc400000010ff */
[----:B------:R-:W-:Y:S02]  /*3db0*/  F2FP.BF16.F32.PACK_AB R154, R225, R205 ;  /* 0x000000cde19a723e */ /* 0x000fe400000010ff */
[----:B------:R-:W-:Y:S01]  /*3dc0*/  F2FP.BF16.F32.PACK_AB R155, R13, R193 ;  /* 0x000000c10d9b723e */ /* 0x000fe200000010ff */
[----:B------:R-:W-:Y:S01]  /*3dd0*/  UMOV UR11, 0x40000040 ;  /* 0x40000040000b7882 */ /* 0x000fe20000000000 */
[----:B------:R-:W-:Y:S01]  /*3de0*/  UMOV UR10, UR8 ;  /* 0x00000008000a7c82 */ /* 0x000fe20008000000 */
[----:B--2---:R-:W-:Y:S01]  /*3df0*/  IMAD R15, R4, 0x2000, R165 ;  /* 0x00002000040f7824 */ /* 0x004fe200078e02a5 */
[----:B------:R-:W-:-:S04]  /*3e00*/  MOV R165, 0x400 ;  /* 0x0000040000a57802 */ /* 0x000fc80000000f00 */
[----:B------:R-:W-:-:S05]  /*3e10*/  LEA R165, R166, R165, 0x18 ;  /* 0x000000a5a6a57211 */ /* 0x000fca00078ec0ff */
[----:B------:R-:W-:-:S05]  /*3e20*/  IMAD R15, R15, 0x2, R165 ;  /* 0x000000020f0f7824 */ /* 0x000fca00078e02a5 */
[----:B------:R1:W-:Y:S04]  /*3e30*/  STSM.16.MT88.4 [R15+0x28800], R200 ;  /* 0x028800c80f007844 */ /* 0x0003e80000004200 */
[----:B------:R1:W-:Y:S04]  /*3e40*/  STSM.16.MT88.4 [R15+0x29000], R196 ;  /* 0x029000c40f007844 */ /* 0x0003e80000004200 */
[----:B------:R1:W-:Y:S04]  /*3e50*/  STSM.16.MT88.4 [R15+0x29800], R188 ;  /* 0x029800bc0f007844 */ /* 0x0003e80000004200 */
[----:B------:R1:W-:Y:S01]  /*3e60*/  STSM.16.MT88.4 [R15+0x2a000], R184 ;  /* 0x02a000b80f007844 */ /* 0x0003e20000004200 */
[----:B------:R-:W-:-:S06]  /*3e70*/  WARPGROUP.ARRIVE ;  /* 0x00000000000079c5 */ /* 0x000fcc0000000000 */
[----:B------:R-:W-:Y:S01]  /*3e80*/  HGMMA.64x128x16.F32.BF16 R88, R156, gdesc[UR4].tnspB, R88, gsb0 ;  /* 0x41e000049c587df0 */ /* 0x000fe20008001858 */
[----:B------:R-:W-:Y:S02]  /*3e90*/  UIADD3 UR8, UR6, 0x100, URZ ;  /* 0x0000010006087890 */ /* 0x000fe4000fffe03f */
[----:B------:R-:W-:Y:S02]  /*3ea0*/  WARPGROUP.DEPBAR.LE gsb0, 0x0 ;  /* 0x00008000000079c5 */ /* 0x000fe40000010000 */
[----:B------:R-:W-:-:S07]  /*3eb0*/  WARPGROUP.ARRIVE ;  /* 0x00000000000079c5 */ /* 0x000fce0000000000 */
[----:B------:R-:W-:Y:S01]  /*3ec0*/  HGMMA.64x128x16.F32.BF16 R88, R152, gdesc[UR8].tnspB, R88, gsb0 ;  /* 0x41e0000898587df0 */ /* 0x000fe20008001858 */
[----:B------:R-:W-:Y:S01]  /*3ed0*/  UMOV UR10, UR8 ;  /* 0x00000008000a7c82 */ /* 0x000fe20008000000 */
[----:B------:R-:W-:Y:S01]  /*3ee0*/  UMOV UR11, 0x40000040 ;  /* 0x40000040000b7882 */ /* 0x000fe20000000000 */
[----:B------:R-:W-:Y:S01]  /*3ef0*/  UIADD3 UR6, UR6, 0x180, URZ ;  /* 0x0000018006067890 */ /* 0x000fe2000fffe03f */
[----:B------:R-:W-:Y:S02]  /*3f00*/  WARPGROUP.DEPBAR.LE gsb0, 0x0 ;  /* 0x00008000000079c5 */ /* 0x000fe40000010000 */
[----:B------:R-:W-:Y:S02]  /*3f10*/  F2FP.BF16.F32.PACK_AB R152, R12, R227 ;  /* 0x000000e30c98723e */ /* 0x000fe400000010ff */
[----:B------:R-:W-:Y:S02]  /*3f20*/  F2FP.BF16.F32.PACK_AB R153, R14, R224 ;  /* 0x000000e00e99723e */ /* 0x000fe400000010ff */
[----:B------:R-:W-:-:S02]  /*3f30*/  F2FP.BF16.F32.PACK_AB R154, R212, R226 ;  /* 0x000000e2d49a723e */ /* 0x000fc400000010ff */
[----:B------:R-:W-:-:S04]  /*3f40*/  F2FP.BF16.F32.PACK_AB R155, R214, R213 ;  /* 0x000000d5d69b723e */ /* 0x000fc800000010ff */
[----:B------:R-:W-:-:S06]  /*3f50*/  WARPGROUP.ARRIVE ;  /* 0x00000000000079c5 */ /* 0x000fcc0000000000 */
[----:B------:R-:W-:Y:S01]  /*3f60*/  HGMMA.64x128x16.F32.BF16 R88, R152, gdesc[UR8].tnspB, R88, gsb0 ;  /* 0x41e0000898587df0 */ /* 0x000fe20008001858 */
[----:B------:R-:W-:Y:S01]  /*3f70*/  UMOV UR10, UR6 ;  /* 0x00000006000a7c82 */ /* 0x000fe20008000000 */
[----:B------:R-:W-:Y:S01]  /*3f80*/  UMOV UR11, 0x40000040 ;  /* 0x40000040000b7882 */ /* 0x000fe20000000000 */
[----:B------:R-:W2:Y:S01]  /*3f90*/  S2R R21, SR_CgaCtaId ;  /* 0x0000000000157919 */ /* 0x000ea20000008800 */
[----:B------:R-:W-:Y:S01]  /*3fa0*/  MOV R18, 0x400 ;  /* 0x0000040000127802 */ /* 0x000fe20000000f00 */
[----:B------:R-:W-:Y:S01]  /*3fb0*/  IMAD R8, R228, 0x4000, R165 ;  /* 0x00004000e4087824 */ /* 0x000fe200078e02a5 */
[----:B------:R-:W-:Y:S02]  /*3fc0*/  WARPGROUP.DEPBAR.LE gsb0, 0x0 ;  /* 0x00008000000079c5 */ /* 0x000fe40000010000 */
[----:B------:R-:W-:Y:S02]  /*3fd0*/  F2FP.BF16.F32.PACK_AB R152, R19, R215 ;  /* 0x000000d71398723e */ /* 0x000fe400000010ff */
[----:B------:R-:W-:-:S02]  /*3fe0*/  F2FP.BF16.F32.PACK_AB R153, R20, R216 ;  /* 0x000000d81499723e */ /* 0x000fc400000010ff */
[----:B------:R-:W-:Y:S02]  /*3ff0*/  F2FP.BF16.F32.PACK_AB R154, R218, R217 ;  /* 0x000000d9da9a723e */ /* 0x000fe400000010ff */
[----:B------:R-:W-:-:S04]  /*4000*/  F2FP.BF16.F32.PACK_AB R155, R220, R219 ;  /* 0x000000dbdc9b723e */ /* 0x000fc800000010ff */
[----:B------:R-:W-:-:S06]  /*4010*/  WARPGROUP.ARRIVE ;  /* 0x00000000000079c5 */ /* 0x000fcc0000000000 */
[----:B------:R-:W-:Y:S01]  /*4020*/  HGMMA.64x128x16.F32.BF16 R88, R152, gdesc[UR8].tnspB, R88, gsb0 ;  /* 0x41e0000898587df0 */ /* 0x000fe20008001858 */
[----:B--2---:R-:W-:-:S05]  /*4030*/  LEA R18, R21, R18, 0x18 ;  /* 0x0000001215127211 */ /* 0x004fca00078ec0ff */
[----:B------:R-:W-:-:S05]  /*4040*/  VIADD R18, R18, 0x28800 ;  /* 0x0002880012127836 */ /* 0x000fca0000000000 */
[----:B------:R-:W-:-:S04]  /*4050*/  SHF.R.U32.HI R6, RZ, 0x4, R18 ;  /* 0x00000004ff067819 */ /* 0x000fc80000011612 */
[----:B------:R-:W-:Y:S02]  /*4060*/  LOP3.LUT R6, R6, 0x3fff, RZ, 0xc0, !PT ;  /* 0x00003fff06067812 */ /* 0x000fe400078ec0ff */
[----:B------:R-:W-:Y:S02]  /*4070*/  R2UR UR7, R8 ;  /* 0x00000000080772ca */ /* 0x000fe400000e0000 */
[----:B------:R-:W-:-:S05]  /*4080*/  LOP3.LUT R7, R6, 0x10000, RZ, 0xfc, !PT ;  /* 0x0001000006077812 */ /* 0x000fca00078efcff */
[----:B------:R-:W-:-:S05]  /*4090*/  IMAD R7, R4, 0x400, R7 ;  /* 0x0000040004077824 */ /* 0x000fca00078e0207 */
[----:B------:R-:W-:Y:S01]  /*40a0*/  R2UR UR5, R7 ;  /* 0x00000000070572ca */ /* 0x000fe200000e0000 */
[----:B------:R-:W-:-:S04]  /*40b0*/  USHF.R.U32.HI UR7, URZ, 0x4, UR7 ;  /* 0x000000043f077899 */ /* 0x000fc80008011607 */
[----:B------:R-:W-:Y:S01]  /*40c0*/  ULOP3.LUT UR7, UR7, 0x3fff, URZ, 0xc0, !UPT ;  /* 0x00003fff07077892 */ /* 0x000fe2000f8ec03f */
[----:B------:R-:W-:Y:S01]  /*40d0*/  UMOV UR9, 0x40000040 ;  /* 0x4000004000097882 */ /* 0x000fe20000000000 */
[----:B------:R-:W-:-:S05]  /*40e0*/  UMOV UR11, 0x40000040 ;  /* 0x40000040000b7882 */ /* 0x000fca0000000000 */
[----:B------:R-:W-:Y:S01]  /*40f0*/  UMOV UR10, UR7 ;  /* 0x00000007000a7c82 */ /* 0x000fe20008000000 */
[----:B------:R-:W-:Y:S01]  /*4100*/  UMOV UR8, UR5 ;  /* 0x0000000500087c82 */ /* 0x000fe20008000000 */
[----:B------:R-:W-:Y:S02]  /*4110*/  WARPGROUP.DEPBAR.LE gsb0, 0x0 ;  /* 0x00008000000079c5 */ /* 0x000fe40000010000 */
[----:B------:R-:W-:Y:S01]  /*4120*/  @!PT LDS RZ, [RZ] ;  /* 0x00000000fffff984 */ /* 0x000fe20000000800 */
[----:B------:R-:W-:Y:S01]  /*4130*/  @!PT LDS RZ, [RZ] ;  /* 0x00000000fffff984 */ /* 0x000fe20000000800 */
[----:B------:R-:W-:Y:S01]  /*4140*/  @!PT LDS RZ, [RZ] ;  /* 0x00000000fffff984 */ /* 0x000fe20000000800 */
[----:B------:R-:W-:Y:S01]  /*4150*/  @!PT LDS RZ, [RZ] ;  /* 0x00000000fffff984 */ /* 0x000fe20000000800 */
[----:B------:R2:W-:Y:S06]  /*4160*/  MEMBAR.ALL.CTA ;  /* 0x0000000000007992 */ /* 0x0005ec0000008000 */
[----:B--2---:R-:W2:Y:S02]  /*4170*/  FENCE.VIEW.ASYNC.S ;  /* 0x00000000000073c6 */ /* 0x004ea40000000000 */
[----:B--2---:R-:W-:Y:S06]  /*4180*/  BAR.SYNC.DEFER_BLOCKING 0x9, 0x100 ;  /* 0x0244000000007b1d */ /* 0x004fec0000010000 */
        /* <DEDUP_REMOVED lines=52> */
[----:B-1----:R-:W-:Y:S05]  /*44d0*/  @!P6 BRA `(.L_x_1127) ;  /* 0x000000000004e947 */ /* 0x002fea0003800000 */
[----:B------:R-:W-:Y:S01]  /*44e0*/  BPT.TRAP 0x1 ;  /* 0x000000040000795c */ /* 0x000fe20000300000 */
.L_x_1127:
[----:B------:R-:W-:Y:S01]  /*44f0*/  R2UR UR5, R4 ;  /* 0x00000000040572ca */ /* 0x000fe200000e0000 */
[----:B-----5:R-:W-:Y:S01]  /*4500*/  VIADD R6, R0, 0x30840 ;  /* 0x0003084000067836 */ /* 0x020fe20000000000 */
[----:B------:R-:W-:Y:S01]  /*4510*/  ULOP3.LUT UR4, UR4, 0x2000000, URZ, 0xfc, !UPT ;  /* 0x0200000004047892 */ /* 0x000fe2000f8efc3f */
[----:B------:R-:W1:Y:S01]  /*4520*/  S2R R7, SR_TID.X ;  /* 0x0000000000077919 */ /* 0x000e620000002100 */
[----:B------:R-:W-:Y:S02]  /*4530*/  UMOV UR7, 0x40000040 ;  /* 0x4000004000077882 */ /* 0x000fe40000000000 */
[----:B------:R-:W-:-:S04]  /*4540*/  PRMT R6, RZ, 0x654, R6 ;  /* 0x00000654ff067816 */ /* 0x000fc80000000006 */
[----:B------:R2:W-:Y:S01]  /*4550*/  SYNCS.ARRIVE.TRANS64.RED.A1T0 RZ, [R6+URZ], RZ ;  /* 0x000000ff06ff79a7 */ /* 0x0005e2000810043f */
[----:B------:R-:W-:Y:S02]  /*4560*/  WARPGROUP.ARRIVE ;  /* 0x00000000000079c5 */ /* 0x000fe40000000000 */
[----:B------:R-:W-:-:S07]  /*4570*/  ULEA UR4, UR5, UR4, 0xa ;  /* 0x0000000405047291 */ /* 0x000fce000f8e503f */
        /* <DEDUP_REMOVED lines=40> */
.L_x_1128:
[----:B------:R-:W-:Y:S01]  /*4800*/  UIADD3 UR37, UR37, 0x1, URZ ;  /* 0x0000000125257890 */ /* 0x000fe2000fffe03f */
[----:B------:R-:W-:Y:S02]  /*4810*/  VIADD R0, R0, 0x30820 ;  /* 0x0003082000007836 */ /* 0x000fe40000000000 */
[----:B------:R-:W-:Y:S01]  /*4820*/  VIADD R4, R4, 0x1 ;  /* 0x0000000104047836 */ /* 0x000fe20000000000 */
[----:B------:R-:W-:Y:S02]  /*4830*/  UISETP.GE.AND UP0, UPT, UR37, UR36, UPT ;  /* 0x000000242500728c */ /* 0x000fe4000bf06270 */
[----:B------:R-:W-:Y:S02]  /*4840*/  PRMT R0, RZ, 0x654, R0 ;  /* 0x00000654ff007816 */ /* 0x000fe40000000000 */
[C---:B------:R-:W-:Y:S02]  /*4850*/  ISETP.NE.AND P0, PT, R4.reuse, 0x2, PT ;  /* 0x000000020400780c */ /* 0x040fe40003f05270 */
[----:B------:R-:W-:Y:S01]  /*4860*/  PLOP3.LUT P1, PT, PT, PT, UP0, 0x80, 0x0 ;  /* 0x000000000000781c */ /* 0x000fe20003f2f008 */
[----:B------:R2:W-:Y:S01]  /*4870*/  SYNCS.ARRIVE.TRANS64.RED.A1T0 RZ, [R0+URZ], RZ ;  /* 0x000000ff00ff79a7 */ /* 0x0005e2000810043f */
[----:B------:R-:W-:-:S02]  /*4880*/  SEL R4, R4, RZ, P0 ;  /* 0x000000ff04047207 */ /* 0x000fc40000000000 */
[----:B--2---:R-:W-:-:S04]  /*4890*/  SEL R0, RZ, 0x1, P0 ;  /* 0x00000001ff007807 */ /* 0x004fc80000000000 */
[----:B------:R-:W-:-:S05]  /*48a0*/  LOP3.LUT R5, R5, R0, RZ, 0x3c, !PT ;  /* 0x0000000005057212 */ /* 0x000fca00078e3cff */
        /* <DEDUP_REMOVED lines=67> */
.L_x_1111:
[----:B------:R-:W-:Y:S05]  /*4ce0*/  @P0 BRA `(.L_x_1130) ;  /* 0x0000000c00a80947 */ /* 0x000fea0003800000 */
[----:B------:R-:W2:Y:S01]  /*4cf0*/  S2UR UR4, SR_CgaCtaId ;  /* 0x00000000000479c3 */ /* 0x000ea20000008800 */
[----:B------:R-:W-:Y:S02]  /*4d00*/  UMOV UR36, 0x400 ;  /* 0x0000040000247882 */ /* 0x000fe40000000000 */
[----:B--2---:R-:W-:-:S06]  /*4d10*/  ULEA UR36, UR4, UR36, 0x18 ;  /* 0x0000002404247291 */ /* 0x004fcc000f8ec03f */
[----:B------:R-:W-:-:S05]  /*4d20*/  IMAD.U32 R16, RZ, RZ, UR36 ;  /* 0x00000024ff107e24 */ /* 0x000fca000f8e00ff */
[----:B------:R-:W-:-:S13]  /*4d30*/  LOP3.LUT P0, RZ, R16, 0x3ff, RZ, 0xc0, !PT ;  /* 0x000003ff10ff7812 */ /* 0x000fda000780c0ff */
[----:B------:R-:W-:Y:S05]  /*4d40*/  @!P0 BRA `(.L_x_1131) ;  /* 0x0000000000408947 */ /* 0x000fea0003800000 */
[----:B------:R-:W-:Y:S01]  /*4d50*/  MOV R0, 0x0 ;  /* 0x0000000000007802 */ /* 0x000fe20000000f00 */
[----:B------:R-:W-:Y:S01]  /*4d60*/  ULDC.64 UR4, c[0x4][0x90] ;  /* 0x0100240000047ab9 */ /* 0x000fe20000000a00 */
[----:B------:R-:W-:Y:S01]  /*4d70*/  ULDC.64 UR6, c[0x4][0x98] ;  /* 0x0100260000067ab9 */ /* 0x000fe20000000a00 */
[----:B------:R-:W-:Y:S01]  /*4d80*/  IMAD.U32 R4, RZ, RZ, UR4 ;  /* 0x00000004ff047e24 */ /* 0x000fe2000f8e00ff */
[----:B-1----:R1:W2:Y:S01]  /*4d90*/  LDC.64 R2, c[0x4][R0] ;  /* 0x0100000000027b82 */ /* 0x0022a20000000a00 */
        /* <DEDUP_REMOVED lines=11> */
.L_x_1131:
[----:B------:R-:W-:-:S06]  /*4e50*/  UIADD3 UR4, UR36, 0x8000, URZ ;  /* 0x0000800024047890 */ /* 0x000fcc000fffe03f */
        /* <DEDUP_REMOVED lines=19> */
.L_x_1132:
        /* <DEDUP_REMOVED lines=18> */
.L_x_1133:
        /* <DEDUP_REMOVED lines=18> */
.L_x_1134:
[----:B------:R-:W1:Y:S01]  /*51d0*/  S2R R0, SR_TID.X ;  /* 0x0000000000007919 */ /* 0x000e620000002100 */
[----:B------:R-:W-:Y:S02]  /*51e0*/  F2FP.BF16.F32.PACK_AB R88, R89, R88 ;  /* 0x000000585958723e */ /* 0x000fe400000010ff */
[----:B------:R-:W-:Y:S01]  /*51f0*/  F2FP.BF16.F32.PACK_AB R89, R91, R90 ;  /* 0x0000005a5b59723e */ /* 0x000fe200000010ff */
[----:B------:R-:W-:Y:S01]  /*5200*/  BAR.SYNC.DEFER_BLOCKING 0x1, 0x100 ;  /* 0x0044000000007b1d */ /* 0x000fe20000010000 */
        /* <DEDUP_REMOVED lines=14> */
[----:B-1----:R-:W-:Y:S01]  /*52f0*/  VIADD R7, R0, 0xffffff80 ;  /* 0xffffff8000077836 */ /* 0x002fe20000000000 */
[----:B------:R-:W-:Y:S02]  /*5300*/  F2FP.BF16.F32.PACK_AB R115, R119, R118 ;  /* 0x000000767773723e */ /* 0x000fe400000010ff */
[----:B------:R-:W-:-:S02]  /*5310*/  F2FP.BF16.F32.PACK_AB R121, R123, R122 ;  /* 0x0000007a7b79723e */ /* 0x000fc400000010ff */
[----:B------:R-:W-:Y:S02]  /*5320*/  SHF.R.S32.HI R2, RZ, 0x1f, R7 ;  /* 0x0000001fff027819 */ /* 0x000fe40000011407 */
[----:B------:R-:W-:Y:S02]  /*5330*/  F2FP.BF16.F32.PACK_AB R128, R129, R128 ;  /* 0x000000808180723e */ /* 0x000fe400000010ff */
[CC--:B------:R-:W-:Y:S02]  /*5340*/  LEA.HI R4, R2.reuse, R7.reuse, RZ, 0x4 ;  /* 0x0000000702047211 */ /* 0x0c0fe400078f20ff */
[----:B------:R-:W-:Y:S02]  /*5350*/  LEA.HI R2, R2, R7, RZ, 0x5 ;  /* 0x0000000702027211 */ /* 0x000fe400078f28ff */
[----:B------:R-:W-:Y:S02]  /*5360*/  LOP3.LUT R0, R4, 0xfffffff0, RZ, 0xc0, !PT ;  /* 0xfffffff004007812 */ /* 0x000fe400078ec0ff */
[----:B------:R-:W-:-:S02]  /*5370*/  SHF.R.S32.HI R4, RZ, 0x4, R4 ;  /* 0x00000004ff047819 */ /* 0x000fc40000011404 */
[----:B------:R-:W-:Y:S01]  /*5380*/  SHF.R.S32.HI R6, RZ, 0x5, R2 ;  /* 0x00000005ff067819 */ /* 0x000fe20000011402 */
[----:B------:R-:W-:Y:S01]  /*5390*/  IMAD.IADD R0, R7, 0x1, -R0 ;  /* 0x0000000107007824 */ /* 0x000fe200078e0a00 */
[----:B------:R-:W-:Y:S01]  /*53a0*/  F2FP.BF16.F32.PACK_AB R122, R125, R124 ;  /* 0x0000007c7d7a723e */ /* 0x000fe200000010ff */
[----:B------:R-:W-:Y:S01]  /*53b0*/  IMAD.SHL.U32 R7, R4, 0x8, RZ ;  /* 0x0000000804077824 */ /* 0x000fe200078e00ff */
[----:B------:R-:W-:Y:S01]  /*53c0*/  F2FP.BF16.F32.PACK_AB R123, R127, R126 ;  /* 0x0000007e7f7b723e */ /* 0x000fe200000010ff */
[----:B------:R-:W-:Y:S01]  /*53d0*/  IMAD.MOV.U32 R2, RZ, RZ, 0x40 ;  /* 0x00000040ff027424 */ /* 0x000fe200078e00ff */
[----:B------:R-:W-:Y:S02]  /*53e0*/  SHF.R.S32.HI R3, RZ, 0x1f, R0 ;  /* 0x0000001fff037819 */ /* 0x000fe40000011400 */
[----:B------:R-:W-:Y:S02]  /*53f0*/  F2FP.BF16.F32.PACK_AB R129, R131, R130 ;  /* 0x000000828381723e */ /* 0x000fe400000010ff */
[----:B------:R-:W-:-:S02]  /*5400*/  LEA.HI R3, R3, R0, RZ, 0x3 ;  /* 0x0000000003037211 */ /* 0x000fc400078f18ff */
[----:B------:R-:W-:Y:S02]  /*5410*/  F2FP.BF16.F32.PACK_AB R136, R137, R136 ;  /* 0x000000888988723e */ /* 0x000fe400000010ff */
[C---:B------:R-:W-:Y:S01]  /*5420*/  LOP3.LUT R5, R3.reuse, 0xfffffff8, RZ, 0xc0, !PT ;  /* 0xfffffff803057812 */ /* 0x040fe200078ec0ff */
[----:B------:R-:W-:Y:S01]  /*5430*/  IMAD.SHL.U32 R3, R3, 0x40, RZ ;  /* 0x0000004003037824 */ /* 0x000fe200078e00ff */
[----:B------:R-:W-:Y:S02]  /*5440*/  F2FP.BF16.F32.PACK_AB R130, R133, R132 ;  /* 0x000000848582723e */ /* 0x000fe400000010ff */
[----:B------:R-:W-:Y:S01]  /*5450*/  F2FP.BF16.F32.PACK_AB R131, R135, R134 ;  /* 0x000000868783723e */ /* 0x000fe200000010ff */
[----:B------:R-:W-:Y:S01]  /*5460*/  IMAD.IADD R5, R0, 0x1, -R5 ;  /* 0x0000000100057824 */ /* 0x000fe200078e0a05 */
[----:B------:R-:W-:Y:S02]  /*5470*/  LOP3.LUT R3, R3, 0x7ffffe00, RZ, 0xc0, !PT ;  /* 0x7ffffe0003037812 */ /* 0x000fe400078ec0ff */
[----:B------:R-:W-:Y:S01]  /*5480*/  F2FP.BF16.F32.PACK_AB R137, R139, R138 ;  /* 0x0000008a8b89723e */ /* 0x000fe200000010ff */
[C---:B------:R-:W-:Y:S01]  /*5490*/  IMAD.SHL.U32 R0, R5.reuse, 0x40, RZ ;  /* 0x0000004005007824 */ /* 0x040fe200078e00ff */
[----:B------:R-:W-:Y:S01]  /*54a0*/  R2P PR, R5, 0x6 ;  /* 0x0000000605007804 */ /* 0x000fe20000000000 */
[----:B------:R-:W-:Y:S01]  /*54b0*/  IMAD R3, R6, 0x400, R3 ;  /* 0x0000040006037824 */ /* 0x000fe200078e0203 */
[----:B------:R-:W-:Y:S01]  /*54c0*/  F2FP.BF16.F32.PACK_AB R144, R145, R144 ;  /* 0x000000909190723e */ /* 0x000fe200000010ff */
[----:B------:R-:W1:Y:S01]  /*54d0*/  SHFL.IDX PT, R5, R6, RZ, 0x1f ;  /* 0x00001fff06057589 */ /* 0x000e6200000e0000 */
        /* <DEDUP_REMOVED lines=11> */
[----:B------:R-:W-:Y:S02]  /*5590*/  F2FP.BF16.F32.PACK_AB R146, R149, R148 ;  /* 0x000000949592723e */ /* 0x000fe400000010ff */
[----:B------:R-:W-:Y:S02]  /*55a0*/  LEA R0, R0, UR36, 0x1 ;  /* 0x0000002400007c11 */ /* 0x000fe4000f8e08ff */
        /* <DEDUP_REMOVED lines=40> */
[----:B------:R2:W-:Y:S01]  /*5830*/  STSM.16.M88.4 [R0+0x4000], R56 ;  /* 0x0040003800007844 */ /* 0x0005e20000000200 */
[----:B------:R-:W-:-:S02]  /*5840*/  F2FP.BF16.F32.PACK_AB R67, R71, R70 ;  /* 0x000000464743723e */ /* 0x000fc400000010ff */
[----:B------:R-:W-:Y:S02]  /*5850*/  F2FP.BF16.F32.PACK_AB R73, R75, R74 ;  /* 0x0000004a4b49723e */ /* 0x000fe400000010ff */
        /* <DEDUP_REMOVED lines=8> */
[----:B-1----:R-:W-:-:S03]  /*58e0*/  ISETP.NE.AND P0, PT, R5, 0x7, PT ;  /* 0x000000070500780c */ /* 0x002fc60003f05270 */
[----:B------:R2:W-:Y:S01]  /*58f0*/  STSM.16.M88.4 [R2+-0x4000], R80 ;  /* 0xffc0005002007844 */ /* 0x0005e20000000200 */
[----:B------:R-:W-:Y:S01]  /*5900*/  @!PT LDS RZ, [RZ] ;  /* 0x00000000fffff984 */ /* 0x000fe20000000800 */
[----:B------:R-:W-:Y:S01]  /*5910*/  @!PT LDS RZ, [RZ] ;  /* 0x00000000fffff984 */ /* 0x000fe20000000800 */
[----:B------:R-:W-:Y:S01]  /*5920*/  @!PT LDS RZ, [RZ] ;  /* 0x00000000fffff984 */ /* 0x000fe20000000800 */
[----:B------:R1:W-:Y:S06]  /*5930*/  MEMBAR.ALL.CTA ;  /* 0x0000000000007992 */ /* 0x0003ec0000008000 */
[----:B-1----:R-:W1:Y:S02]  /*5940*/  FENCE.VIEW.ASYNC.S ;  /* 0x00000000000073c6 */ /* 0x002e640000000000 */
[----:B-1----:R-:W-:Y:S06]  /*5950*/  BAR.ARV 0x1, 0x120 ;  /* 0x0044800000007b1d */ /* 0x002fec0000002000 */
[----:B------:R-:W-:Y:S05]  /*5960*/  @P0 BRA `(.L_x_1135) ;  /* 0x0000000000800947 */ /* 0x000fea0003800000 */
[----:B------:R-:W-:Y:S01]  /*5970*/  BAR.SYNC.DEFER_BLOCKING 0x1, 0x120 ;  /* 0x0044800000007b1d */ /* 0x000fe20000010000 */
[----:B------:R-:W-:-:S05]  /*5980*/  ELECT P0, URZ, PT ;  /* 0x00000000003f782f */ /* 0x000fca0003800000 */
[----:B------:R-:W-:Y:S08]  /*5990*/  BSSY B0, `(.L_x_1135) ;  /* 0x000001d000007945 */ /* 0x000ff00003800000 */
[----:B------:R-:W-:Y:S05]  /*59a0*/  @!P0 BRA `(.L_x_1136) ;  /* 0x00000000006c8947 */ /* 0x000fea0003800000 */
[----:B------:R-:W1:Y:S01]  /*59b0*/  S2UR UR10, SR_CTAID.X ;  /* 0x00000000000a79c3 */ /* 0x000e620000002500 */
[----:B------:R-:W-:Y:S01]  /*59c0*/  ULDC.64 UR6, c[0x0][0x198] ;  /* 0x0000660000067ab9 */ /* 0x000fe20000000a00 */
[----:B------:R-:W-:Y:S02]  /*59d0*/  UIADD3 UR8, UR36, 0x8000, URZ ;  /* 0x0000800024087890 */ /* 0x000fe4000fffe03f */
[----:B------:R-:W-:Y:S02]  /*59e0*/  UIADD3 UR4, UP0, UR6, 0x770, URZ ;  /* 0x0000077006047890 */ /* 0x000fe4000ff1e03f */
[----:B------:R-:W-:Y:S02]  /*59f0*/  UIADD3 UR6, UP1, UR6, 0x670, URZ ;  /* 0x0000067006067890 */ /* 0x000fe4000ff3e03f */
[----:B------:R-:W3:Y:S01]  /*5a00*/  S2UR UR11, SR_CTAID.Y ;  /* 0x00000000000b79c3 */ /* 0x000ee20000002600 */
[----:B------:R-:W-:Y:S02]  /*5a10*/  UIADD3.X UR5, URZ, UR7, URZ, UP0, !UPT ;  /* 0x000000073f057290 */ /* 0x000fe400087fe43f */
[----:B------:R-:W-:-:S02]  /*5a20*/  UIADD3 UR24, UR36, 0xc000, URZ ;  /* 0x0000c00024187890 */ /* 0x000fc4000fffe03f */
[----:B------:R-:W-:Y:S02]  /*5a30*/  UIADD3.X UR7, URZ, UR7, URZ, UP1, !UPT ;  /* 0x000000073f077290 */ /* 0x000fe40008ffe43f */
[----:B------:R-:W-:Y:S01]  /*5a40*/  UIADD3 UR16, UR36, 0x4000, URZ ;  /* 0x0000400024107890 */ /* 0x000fe2000fffe03f */
[----:B------:R-:W4:Y:S01]  /*5a50*/  S2UR UR12, SR_CTAID.Z ;  /* 0x00000000000c79c3 */ /* 0x000f220000002700 */
[----:B------:R-:W-:Y:S01]  /*5a60*/  UMOV UR9, URZ ;  /* 0x0000003f00097c82 */ /* 0x000fe20008000000 */
[----:B------:R-:W-:Y:S01]  /*5a70*/  UMOV UR25, 0x40 ;  /* 0x0000004000197882 */ /* 0x000fe20000000000 */
[----:B------:R-:W-:Y:S01]  /*5a80*/  UMOV UR17, 0x40 ;  /* 0x0000004000117882 */ /* 0x000fe20000000000 */
[----:B-1----:R-:W-:-:S07]  /*5a90*/  USHF.L.U32 UR10, UR10, 0x7, URZ ;  /* 0x000000070a0a7899 */ /* 0x002fce000800063f */
[----:B------:R-:W-:Y:S01]  /*5aa0*/  UMOV UR26, UR10 ;  /* 0x0000000a001a7c82 */ /* 0x000fe20008000000 */
[----:B---3--:R-:W-:Y:S01]  /*5ab0*/  UMOV UR27, UR11 ;  /* 0x0000000b001b7c82 */ /* 0x008fe20008000000 */
[----:B------:R-:W-:Y:S01]  /*5ac0*/  UMOV UR19, UR11 ;  /* 0x0000000b00137c82 */ /* 0x000fe20008000000 */
[----:B------:R-:W-:Y:S01]  /*5ad0*/  UMOV UR18, UR10 ;  /* 0x0000000a00127c82 */ /* 0x000fe20008000000 */
[----:B----4-:R-:W-:Y:S01]  /*5ae0*/  UMOV UR28, UR12 ;  /* 0x0000000c001c7c82 */ /* 0x010fe20008000000 */
[----:B------:R1:W-:Y:S01]  /*5af0*/  UTMASTG.4D [UR8], [UR4] ;  /* 0x00000008040073b5 */ /* 0x0003e20008018000 */
[----:B------:R-:W-:Y:S01]  /*5b00*/  UMOV UR20, UR12 ;  /* 0x0000000c00147c82 */ /* 0x000fe20008000000 */
[----:B------:R3:W-:Y:S01]  /*5b10*/  UTMASTG.4D [UR24], [UR4] ;  /* 0x00000018040073b5 */ /* 0x0007e20008018000 */
[----:B-1----:R-:W-:Y:S02]  /*5b20*/  UMOV UR8, UR36 ;  /* 0x0000002400087c82 */ /* 0x002fe40008000000 */
[----:B------:R3:W-:Y:S01]  /*5b30*/  UTMASTG.4D [UR8], [UR6] ;  /* 0x00000008060073b5 */ /* 0x0007e20008018000 */
[----:B------:R3:W-:Y:S02]  /*5b40*/  UTMASTG.4D [UR16], [UR6] ;  /* 0x00000010060073b5 */ /* 0x0007e40008018000 */
[----:B---3--:R0:W-:Y:S02]  /*5b50*/  UTMACMDFLUSH ;  /* 0x00000000000079b7 */ /* 0x0081e40000000000 */
.L_x_1136:
[----:B------:R-:W-:Y:S05]  /*5b60*/  BSYNC B0 ;  /* 0x0000000000007941 */ /* 0x000fea0003800000 */
.L_x_1135:
[----:B------:R-:W-:-:S04]  /*5b70*/  DEPBAR.LE SB0, 0x0 ;  /* 0x000080000000791a */ /* 0x000fc80000000000 */
[----:B------:R-:W-:Y:S05]  /*5b80*/  BRA `(.L_x_1109) ;  /* 0x0000004000a87947 */ /* 0x000fea0003800000 */
.L_x_1130:
[----:B------:R-:W1:Y:S01]  /*5b90*/  S2R R0, SR_TID.X ;  /* 0x0000000000007919 */ /* 0x000e620000002100 */
[----:B------:R-:W2:Y:S01]  /*5ba0*/  S2UR UR11, SR_CTAID.Y ;  /* 0x00000000000b79c3 */ /* 0x000ea20000002600 */
[----:B------:R-:W-:Y:S01]  /*5bb0*/  ULDC.64 UR4, c[0x0][0x208] ;  /* 0x0000820000047ab9 */ /* 0x000fe20000000a00 */
[----:B------:R-:W-:Y:S01]  /*5bc0*/  BSSY B0, `(.L_x_1137) ;  /* 0x0000033000007945 */ /* 0x000fe20003800000 */
[----:B------:R-:W3:Y:S05]  /*5bd0*/  S2R R11, SR_CTAID.X ;  /* 0x00000000000b7919 */ /* 0x000eea0000002500 */
[----:B------:R-:W4:Y:S08]  /*5be0*/  LDC.64 R4, c[0x0][0x820] ;  /* 0x00020800ff047b82 */ /* 0x000f300000000a00 */
[----:B------:R-:W3:Y:S08]  /*5bf0*/  LDC.64 R20, c[0x0][0x808] ;  /* 0x00020200ff147b82 */ /* 0x000ef00000000a00 */
[----:B------:R-:W5:Y:S01]  /*5c00*/  S2UR UR10, SR_CTAID.Z ;  /* 0x00000000000a79c3 */ /* 0x000f620000002700 */
[----:B--2---:R-:W-:Y:S01]  /*5c10*/  USHF.R.S32.HI UR7, URZ, 0x1f, UR11 ;  /* 0x0000001f3f077899 */ /* 0x004fe2000801140b */
[----:B-1----:R-:W-:-:S06]  /*5c20*/  VIADD R3, R0, 0xffffff80 ;  /* 0xffffff8000037836 */ /* 0x002fcc0000000000 */
[----:B------:R-:W1:Y:S01]  /*5c30*/  LDC.64 R12, c[0x0][0x828] ;  /* 0x00020a00ff0c7b82 */ /* 0x000e620000000a00 */
[----:B------:R-:W-:-:S04]  /*5c40*/  SHF.R.S32.HI R0, RZ, 0x1f, R3 ;  /* 0x0000001fff007819 */ /* 0x000fc80000011403 */
[----:B------:R-:W-:Y:S01]  /*5c50*/  LEA.HI R8, R0, R3, RZ, 0x4 ;  /* 0x0000000300087211 */ /* 0x000fe200078f20ff */
[----:B---3--:R-:W-:Y:S02]  /*5c60*/  IMAD R17, R11, -0x80, R20 ;  /* 0xffffff800b117824 */ /* 0x008fe400078e0214 */
[----:B------:R-:W2:Y:S01]  /*5c70*/  LDC.64 R18, c[0x0][0x850] ;  /* 0x00021400ff127b82 */ /* 0x000ea20000000a00 */
[----:B------:R-:W-:Y:S01]  /*5c80*/  LOP3.LUT R0, R8, 0x1ffffff0, RZ, 0xc0, !PT ;  /* 0x1ffffff008007812 */ /* 0x000fe200078ec0ff */
[----:B-----5:R-:W-:-:S04]  /*5c90*/  USHF.R.S32.HI UR6, URZ, 0x1f, UR10 ;  /* 0x0000001f3f067899 */ /* 0x020fc8000801140a */
[----:B------:R-:W-:Y:S02]  /*5ca0*/  IMAD.IADD R0, R3, 0x1, -R0 ;  /* 0x0000000103007824 */ /* 0x000fe400078e0a00 */
[----:B------:R-:W3:Y:S02]  /*5cb0*/  LDC.64 R22, c[0x0][0x858] ;  /* 0x00021600ff167b82 */ /* 0x000ee40000000a00 */
[----:B------:R-:W-:Y:S02]  /*5cc0*/  IMAD.SHL.U32 R6, R0, 0x8, RZ ;  /* 0x0000000800067824 */ /* 0x000fe400078e00ff */
[----:B----4-:R-:W-:-:S03]  /*5cd0*/  IMAD R0, R4, UR7, RZ ;  /* 0x0000000704007c24 */ /* 0x010fc6000f8e02ff */
[----:B------:R-:W-:Y:S01]  /*5ce0*/  SHF.R.S32.HI R7, RZ, 0x1f, R6 ;  /* 0x0000001fff077819 */ /* 0x000fe20000011406 */
[----:B------:R-:W-:Y:S02]  /*5cf0*/  IMAD R5, R5, UR11, R0 ;  /* 0x0000000b05057c24 */ /* 0x000fe4000f8e0200 */
[----:B------:R-:W-:Y:S01]  /*5d00*/  IMAD.WIDE.U32 R2, R4, UR11, R6 ;  /* 0x0000000b04027c25 */ /* 0x000fe2000f8e0006 */
[----:B------:R-:W-:-:S03]  /*5d10*/  SHF.R.S32.HI R4, RZ, 0x4, R8 ;  /* 0x00000004ff047819 */ /* 0x000fc60000011408 */
[----:B------:R-:W-:Y:S01]  /*5d20*/  IMAD.IADD R3, R3, 0x1, R5 ;  /* 0x0000000103037824 */ /* 0x000fe200078e0205 */
[C---:B------:R-:W-:Y:S01]  /*5d30*/  ISETP.GE.AND P6, PT, R4.reuse, R17, PT ;  /* 0x000000110400720c */ /* 0x040fe20003fc6270 */
[C---:B------:R-:W-:Y:S01]  /*5d40*/  VIADD R0, R4.reuse, 0x10 ;  /* 0x0000001004007836 */ /* 0x040fe20000000000 */
[----:B------:R-:W-:Y:S01]  /*5d50*/  SHF.R.S32.HI R5, RZ, 0x1f, R4 ;  /* 0x0000001fff057819 */ /* 0x000fe20000011404 */
[----:B------:R-:W-:Y:S01]  /*5d60*/  VIADD R8, R4, 0x30 ;  /* 0x0000003004087836 */ /* 0x000fe20000000000 */
[----:B------:R-:W-:Y:S01]  /*5d70*/  ISETP.GE.OR P4, PT, R6, R21, P6 ;  /* 0x000000150600720c */ /* 0x000fe20003786670 */
[----:B------:R-:W-:Y:S01]  /*5d80*/  VIADD R10, R4, 0x40 ;  /* 0x00000040040a7836 */ /* 0x000fe20000000000 */
[-C--:B------:R-:W-:Y:S01]  /*5d90*/  ISETP.GE.AND P5, PT, R0, R17.reuse, PT ;  /* 0x000000110000720c */ /* 0x080fe20003fa6270 */
[----:B------:R-:W-:Y:S01]  /*5da0*/  VIADD R0, R4, 0x20 ;  /* 0x0000002004007836 */ /* 0x000fe20000000000 */
[-C--:B------:R-:W-:Y:S01]  /*5db0*/  ISETP.GE.AND P1, PT, R8, R17.reuse, PT ;  /* 0x000000110800720c */ /* 0x080fe20003f26270 */
[----:B-1----:R-:W-:Y:S01]  /*5dc0*/  IMAD.WIDE.U32 R8, R12, UR10, R2 ;  /* 0x0000000a0c087c25 */ /* 0x002fe2000f8e0002 */
[----:B------:R-:W-:-:S02]  /*5dd0*/  ISETP.GE.AND P2, PT, R10, R17, PT ;  /* 0x000000110a00720c */ /* 0x000fc40003f46270 */
[----:B------:R-:W-:Y:S01]  /*5de0*/  ISETP.GE.AND P0, PT, R0, R17, PT ;  /* 0x000000110000720c */ /* 0x000fe20003f06270 */
[----:B------:R-:W-:Y:S01]  /*5df0*/  IMAD R0, R12, UR6, RZ ;  /* 0x000000060c007c24 */ /* 0x000fe2000f8e02ff */
[----:B------:R-:W-:Y:S01]  /*5e00*/  ISETP.GE.OR P3, PT, R6, R21, P5 ;  /* 0x000000150600720c */ /* 0x000fe20002f66670 */
[----:B------:R-:W-:-:S04]  /*5e10*/  IMAD.WIDE R2, R11, 0x80, R4 ;  /* 0x000000800b027825 */ /* 0x000fc800078e0204 */
[----:B------:R-:W-:-:S04]  /*5e20*/  IMAD R13, R13, UR10, R0 ;  /* 0x0000000a0d0d7c24 */ /* 0x000fc8000f8e0200 */
[----:B------:R-:W-:Y:S01]  /*5e30*/  IMAD.IADD R13, R9, 0x1, R13 ;  /* 0x00000001090d7824 */ /* 0x000fe200078e020d */
[----:B------:R-:W-:Y:S06]  /*5e40*/  @P4 BRA `(.L_x_1138) ;  /* 0x0000000000284947 */ /* 0x000fec0003800000 */
        /* <DEDUP_REMOVED lines=10> */
.L_x_1138:
[----:B------:R-:W-:Y:S05]  /*5ef0*/  BSYNC B0 ;  /* 0x0000000000007941 */ /* 0x000fea0003800000 */
.L_x_1137:
[----:B------:R-:W-:Y:S01]  /*5f00*/  BSSY B0, `(.L_x_1139) ;  /* 0x0000010000007945 */ /* 0x000fe20003800000 */
[----:B------:R-:W-:-:S03]  /*5f10*/  ISETP.GE.OR P4, PT, R6, R21, P0 ;  /* 0x000000150600720c */ /* 0x000fc60000786670 */
[----:B------:R-:W-:Y:S10]  /*5f20*/  @P3 BRA `(.L_x_1140) ;  /* 0x0000000000343947 */ /* 0x000ff40003800000 */
        /* <DEDUP_REMOVED lines=13> */
.L_x_1140:
[----:B------:R-:W-:Y:S05]  /*6000*/  BSYNC B0 ;  /* 0x0000000000007941 */ /* 0x000fea0003800000 */
.L_x_1139:
[----:B------:R-:W-:Y:S01]  /*6010*/  BSSY B0, `(.L_x_1141) ;  /* 0x0000010000007945 */ /* 0x000fe20003800000 */
[----:B------:R-:W-:-:S03]  /*6020*/  ISETP.GE.OR P3, PT, R6, R21, P1 ;  /* 0x000000150600720c */ /* 0x000fc60000f66670 */
[----:B------:R-:W-:Y:S10]  /*6030*/  @P4 BRA `(.L_x_1142) ;  /* 0x0000000000344947 */ /* 0x000ff40003800000 */
[----:B-1--4-:R-:W-:Y:S01]  /*6040*/  IADD3 R15, P4, R2, 0x20, RZ ;  /* 0x00000020020f7810 */ /* 0x012fe20007f9e0ff */
        /* <DEDUP_REMOVED lines=12> */
.L_x_1142:
[----:B------:R-:W-:Y:S05]  /*6110*/  BSYNC B0 ;  /* 0x0000000000007941 */ /* 0x000fea0003800000 */
.L_x_1141:
[----:B------:R-:W-:Y:S01]  /*6120*/  BSSY B0, `(.L_x_1143) ;  /* 0x0000011000007945 */ /* 0x000fe20003800000 */
[----:B------:R-:W-:Y:S01]  /*6130*/  ISETP.GE.OR P4, PT, R6, R21, P2 ;  /* 0x000000150600720c */ /* 0x000fe20001786670 */
[----:B------:R-:W-:Y:S02]  /*6140*/  VIADD R0, R4, 0x50 ;  /* 0x0000005004007836 */ /* 0x000fe40000000000 */
[----:B------:R-:W-:Y:S10]  /*6150*/  @P3 BRA `(.L_x_1144) ;  /* 0x0000000000343947 */ /* 0x000ff40003800000 */
[----:B-1--4-:R-:W-:Y:S01]  /*6160*/  IADD3 R15, P3, R2, 0x30, RZ ;  /* 0x00000030020f7810 */ /* 0x012fe20007f7e0ff */
        /* <DEDUP_REMOVED lines=11> */
[----:B------:R1:W-:Y:S02]  /*6220*/  STG.E.128 desc[UR4][R14.64], RZ ;  /* 0x000000ff0e007986 */ /* 0x0003e4000c101d04 */
.L_x_1144:
[----:B------:R-:W-:Y:S05]  /*6230*/  BSYNC B0 ;  /* 0x0000000000007941 */ /* 0x000fea0003800000 */
.L_x_1143:
[----:B------:R-:W-:Y:S01]  /*6240*/  BSSY B0, `(.L_x_1145) ;  /* 0x0000010000007945 */ /* 0x000fe20003800000 */
[----:B------:R-:W-:-:S03]  /*6250*/  ISETP.GE.AND P3, PT, R0, R17, PT ;  /* 0x000000110000720c */ /* 0x000fc60003f66270 */
        /* <DEDUP_REMOVED lines=14> */
.L_x_1146:
[----:B------:R-:W-:Y:S05]  /*6340*/  BSYNC B0 ;  /* 0x0000000000007941 */ /* 0x000fea0003800000 */
.L_x_1145:
[----:B------:R-:W-:Y:S01]  /*6350*/  ISETP.GE.OR P4, PT, R6, R21, P3 ;  /* 0x000000150600720c */ /* 0x000fe20001f86670 */
[----:B------:R-:W-:Y:S01]  /*6360*/  BSSY B0, `(.L_x_1147) ;  /* 0x0000011000007945 */ /* 0x000fe20003800000 */
[----:B--2---:R-:W-:Y:S02]  /*6370*/  IMAD R16, R18, UR7, RZ ;  /* 0x0000000712107c24 */ /* 0x004fe4000f8e02ff */
[----:B------:R-:W-:-:S09]  /*6380*/  VIADD R0, R4, 0x60 ;  /* 0x0000006004007836 */ /* 0x000fd20000000000 */
[----:B------:R-:W-:Y:S05]  /*6390*/  @P4 BRA `(.L_x_1148) ;  /* 0x0000000000344947 */ /* 0x000fea0003800000 */
        /* <DEDUP_REMOVED lines=13> */
.L_x_1148:
[----:B------:R-:W-:Y:S05]  /*6470*/  BSYNC B0 ;  /* 0x0000000000007941 */ /* 0x000fea0003800000 */
.L_x_1147:
[----:B------:R-:W-:Y:S01]  /*6480*/  ULDC UR8, c[0x0][0x83c] ;  /* 0x00020f0000087ab9 */ /* 0x000fe20000000800 */
[----:B------:R-:W-:Y:S01]  /*6490*/  ISETP.GE.AND P4, PT, R0, R17, PT ;  /* 0x000000110000720c */ /* 0x000fe20003f86270 */
[----:B-12-4-:R-:W-:Y:S01]  /*64a0*/  IMAD R15, R19, UR11, R16 ;  /* 0x0000000b130f7c24 */ /* 0x016fe2000f8e0210 */
[----:B------:R-:W-:Y:S01]  /*64b0*/  ISETP.GE.OR P5, PT, R6, UR8, P5 ;  /* 0x0000000806007c0c */ /* 0x000fe2000afa6670 */
[----:B------:R-:W-:Y:S01]  /*64c0*/  IMAD.WIDE.U32 R10, R18, UR11, R6 ;  /* 0x0000000b120a7c25 */ /* 0x000fe2000f8e0006 */
[----:B------:R-:W-:Y:S01]  /*64d0*/  ISETP.GE.OR P6, PT, R6, UR8, P6 ;  /* 0x0000000806007c0c */ /* 0x000fe2000b7c6670 */
[----:B------:R-:W-:Y:S01]  /*64e0*/  BSSY B0, `(.L_x_1149) ;  /* 0x0000019000007945 */ /* 0x000fe20003800000 */
[----:B------:R-:W-:Y:S01]  /*64f0*/  P2R R24, PR, RZ, 0x20 ;  /* 0x00000020ff187803 */ /* 0x000fe20000000000 */
[----:B------:R-:W-:Y:S01]  /*6500*/  VIADD R0, R4, 0x70 ;  /* 0x0000007004007836 */ /* 0x000fe20000000000 */
[C---:B------:R-:W-:Y:S01]  /*6510*/  ISETP.GE.OR P5, PT, R6.reuse, R21, P4 ;  /* 0x000000150600720c */ /* 0x040fe200027a6670 */
[----:B------:R-:W-:Y:S01]  /*6520*/  IMAD.IADD R15, R11, 0x1, R15 ;  /* 0x000000010b0f7824 */ /* 0x000fe200078e020f */
[----:B------:R-:W-:-:S02]  /*6530*/  ISETP.GE.OR P0, PT, R6, UR8, P0 ;  /* 0x0000000806007c0c */ /* 0x000fc40008706670 */
[----:B------:R-:W-:Y:S02]  /*6540*/  P2R R20, PR, RZ, 0x40 ;  /* 0x00000040ff147803 */ /* 0x000fe40000000000 */
[C---:B------:R-:W-:Y:S02]  /*6550*/  ISETP.GE.OR P1, PT, R6.reuse, UR8, P1 ;  /* 0x0000000806007c0c */ /* 0x040fe40008f26670 */
[C---:B------:R-:W-:Y:S02]  /*6560*/  ISETP.GE.OR P2, PT, R6.reuse, UR8, P2 ;  /* 0x0000000806007c0c */ /* 0x040fe40009746670 */
[C---:B------:R-:W-:Y:S02]  /*6570*/  ISETP.GE.OR P3, PT, R6.reuse, UR8, P3 ;  /* 0x0000000806007c0c */ /* 0x040fe40009f66670 */
[----:B------:R-:W-:Y:S01]  /*6580*/  ISETP.GE.OR P4, PT, R6, UR8, P4 ;  /* 0x0000000806007c0c */ /* 0x000fe2000a786670 */
[----:B------:R-:W-:-:S12]  /*6590*/  @P5 BRA `(.L_x_1150) ;  /* 0x0000000000345947 */ /* 0x000fd80003800000 */
        /* <DEDUP_REMOVED lines=13> */
.L_x_1150:
[----:B------:R-:W-:Y:S05]  /*6670*/  BSYNC B0 ;  /* 0x0000000000007941 */ /* 0x000fea0003800000 */
.L_x_1149:
[----:B------:R-:W-:Y:S01]  /*6680*/  ISETP.GE.AND P6, PT, R0, R17, PT ;  /* 0x000000110000720c */ /* 0x000fe20003fc6270 */
[----:B---3--:R-:W-:Y:S01]  /*6690*/  IMAD R0, R22, UR6, RZ ;  /* 0x0000000616007c24 */ /* 0x008fe2000f8e02ff */
[----:B------:R-:W-:Y:S01]  /*66a0*/  BSSY B0, `(.L_x_1151) ;  /* 0x0000014000007945 */ /* 0x000fe20003800000 */
[----:B------:R-:W-:Y:S01]  /*66b0*/  IMAD.MOV.U32 R14, RZ, RZ, R10 ;  /* 0x000000ffff0e7224 */ /* 0x000fe200078e000a */
[C---:B------:R-:W-:Y:S01]  /*66c0*/  ISETP.GE.OR P5, PT, R6.reuse, R21, P6 ;  /* 0x000000150600720c */ /* 0x040fe200037a6670 */
[----:B------:R-:W-:Y:S01]  /*66d0*/  IMAD R11, R23, UR10, R0 ;  /* 0x0000000a170b7c24 */ /* 0x000fe2000f8e0200 */
[----:B------:R-:W-:Y:S01]  /*66e0*/  ISETP.GE.OR P6, PT, R6, UR8, P6 ;  /* 0x0000000806007c0c */ /* 0x000fe2000b7c6670 */
[----:B------:R-:W-:-:S10]  /*66f0*/  IMAD.WIDE.U32 R6, R22, UR10, R14 ;  /* 0x0000000a16067c25 */ /* 0x000fd4000f8e000e */
        /* <DEDUP_REMOVED lines=14> */
.L_x_1152:
[----:B------:R-:W-:Y:S05]  /*67e0*/  BSYNC B0 ;  /* 0x0000000000007941 */ /* 0x000fea0003800000 */
.L_x_1151:
[----:B------:R-:W-:Y:S01]  /*67f0*/  ISETP.NE.AND P5, PT, R20, RZ, PT ;  /* 0x000000ff1400720c */ /* 0x000fe20003fa5270 */
[----:B------:R-:W-:Y:S01]  /*6800*/  BSSY B0, `(.L_x_1153) ;  /* 0x000000d000007945 */ /* 0x000fe20003800000 */
[----:B--2---:R-:W-:-:S11]  /*6810*/  IMAD.IADD R9, R7, 0x1, R11 ;  /* 0x0000000107097824 */ /* 0x004fd600078e020b */
[----:B------:R-:W-:Y:S05]  /*6820*/  @P5 BRA `(.L_x_1154) ;  /* 0x0000000000285947 */ /* 0x000fea0003800000 */
        /* <DEDUP_REMOVED lines=10> */
.L_x_1154:
[----:B------:R-:W-:Y:S05]  /*68d0*/  BSYNC B0 ;  /* 0x0000000000007941 */ /* 0x000fea0003800000 */
.L_x_1153:
[----:B------:R-:W-:Y:S01]  /*68e0*/  ISETP.NE.AND P5, PT, R24, RZ, PT ;  /* 0x000000ff1800720c */ /* 0x000fe20003fa5270 */
[----:B------:R-:W-:-:S12]  /*68f0*/  BSSY B0, `(.L_x_1155) ;  /* 0x000000f000007945 */ /* 0x000fd80003800000 */
[----:B------:R-:W-:Y:S05]  /*6900*/  @P5 BRA `(.L_x_1156) ;  /* 0x0000000000345947 */ /* 0x000fea0003800000 */
[----:B--2---:R-:W-:Y:S01]  /*6910*/  IADD3 R11, P5, R2, 0x10, RZ ;  /* 0x00000010020b7810 */ /* 0x004fe20007fbe0ff */
        /* <DEDUP_REMOVED lines=12> */
.L_x_1156:
[----:B------:R-:W-:Y:S05]  /*69e0*/  BSYNC B0 ;  /* 0x0000000000007941 */ /* 0x000fea0003800000 */
.L_x_1155:
[----:B------:R-:W-:Y:S04]  /*69f0*/  BSSY B0, `(.L_x_1157) ;  /* 0x000000f000007945 */ /* 0x000fe80003800000 */
[----:B------:R-:W-:Y:S05]  /*6a00*/  @P0 BRA `(.L_x_1158) ;  /* 0x0000000000340947 */ /* 0x000fea0003800000 */
[----:B--23--:R-:W-:Y:S01]  /*6a10*/  IADD3 R11, P0, R2, 0x20, RZ ;  /* 0x00000020020b7810 */ /* 0x00cfe20007f1e0ff */
        /* <DEDUP_REMOVED lines=12> */
.L_x_1158:
[----:B------:R-:W-:Y:S05]  /*6ae0*/  BSYNC B0 ;  /* 0x0000000000007941 */ /* 0x000fea0003800000 */
.L_x_1157:
[----:B------:R-:W-:Y:S04]  /*6af0*/  BSSY B0, `(.L_x_1159) ;  /* 0x000000f000007945 */ /* 0x000fe80003800000 */
[----:B------:R-:W-:Y:S05]  /*6b00*/  @P1 BRA `(.L_x_1160) ;  /* 0x0000000000341947 */ /* 0x000fea0003800000 */
[----:B--234-:R-:W-:Y:S01]  /*6b10*/  IADD3 R11, P0, R2, 0x30, RZ ;  /* 0x00000030020b7810 */ /* 0x01cfe20007f1e0ff */
        /* <DEDUP_REMOVED lines=12> */
.L_x_1160:
[----:B------:R-:W-:Y:S05]  /*6be0*/  BSYNC B0 ;  /* 0x0000000000007941 */ /* 0x000fea0003800000 */
.L_x_1159:
        /* <DEDUP_REMOVED lines=15> */
.L_x_1162:
[----:B------:R-:W-:Y:S05]  /*6ce0*/  BSYNC B0 ;  /* 0x0000000000007941 */ /* 0x000fea0003800000 */
.L_x_1161:
        /* <DEDUP_REMOVED lines=15> */
.L_x_1164:
[----:B------:R-:W-:Y:S05]  /*6de0*/  BSYNC B0 ;  /* 0x0000000000007941 */ /* 0x000fea0003800000 */
.L_x_1163:
        /* <DEDUP_REMOVED lines=15> */
.L_x_1166:
[----:B------:R-:W-:Y:S05]  /*6ee0*/  BSYNC B0 ;  /* 0x0000000000007941 */ /* 0x000fea0003800000 */
.L_x_1165:
        /* <DEDUP_REMOVED lines=15> */
.L_x_1107:
        /* <DEDUP_REMOVED lines=12> */
[----:B------:R-:W1:Y:S01]  /*70a0*/  S2UR UR9, SR_CTAID.X ;  /* 0x00000000000979c3 */ /* 0x000e620000002500 */
[----:B------:R-:W-:Y:S01]  /*70b0*/  ULDC UR4, c[0x0][0x280] ;  /* 0x0000a00000047ab9 */ /* 0x000fe20000000800 */
[----:B------:R-:W-:Y:S01]  /*70c0*/  ULDC UR6, c[0x0][0x290] ;  /* 0x0000a40000067ab9 */ /* 0x000fe20000000800 */
[----:B------:R-:W-:-:S05]  /*70d0*/  ULDC UR7, c[0x0][0x74c] ;  /* 0x0001d30000077ab9 */ /* 0x000fca0000000800 */
[----:B------:R-:W2:Y:S01]  /*70e0*/  S2UR UR13, SR_CTAID.Y ;  /* 0x00000000000d79c3 */ /* 0x000ea20000002600 */
[----:B-1----:R-:W-:Y:S02]  /*70f0*/  ULEA UR5, UR9, UR4, 0x7 ;  /* 0x0000000409057291 */ /* 0x002fe4000f8e383f */
[----:B------:R-:W-:Y:S02]  /*7100*/  ISETP.LE.AND P0, PT, RZ, UR9, PT ;  /* 0x00000009ff007c0c */ /* 0x000fe4000bf03270 */
[----:B------:R-:W-:-:S04]  /*7110*/  UIADD3 UR5, -UR7, UR5, -UR6 ;  /* 0x0000000507057290 */ /* 0x000fc8000fffe906 */
[----:B------:R-:W-:-:S04]  /*7120*/  USHF.R.S32.HI UR6, URZ, 0x1f, UR5 ;  /* 0x0000001f3f067899 */ /* 0x000fc80008011405 */
[----:B------:R-:W-:-:S04]  /*7130*/  ULEA.HI UR6, UR6, UR5, URZ, 0x6 ;  /* 0x0000000506067291 */ /* 0x000fc8000f8f303f */
[----:B------:R-:W-:Y:S02]  /*7140*/  USHF.R.S32.HI UR5, URZ, 0x6, UR6 ;  /* 0x000000063f057899 */ /* 0x000fe40008011406 */
[----:B------:R-:W-:Y:S02]  /*7150*/  UIADD3 UR6, UR4, 0x3f, URZ ;  /* 0x0000003f04067890 */ /* 0x000fe4000fffe03f */
[----:B------:R-:W-:Y:S02]  /*7160*/  UISETP.LT.AND UP0, UPT, URZ, UR5, UPT ;  /* 0x000000053f00728c */ /* 0x000fe4000bf01270 */
[----:B------:R-:W-:Y:S02]  /*7170*/  USHF.R.S32.HI UR7, URZ, 0x1f, UR6 ;  /* 0x0000001f3f077899 */ /* 0x000fe40008011406 */
[----:B------:R-:W-:Y:S02]  /*7180*/  USEL UR5, URZ, UR5, !UP0 ;  /* 0x000000053f057287 */ /* 0x000fe4000c000000 */
[----:B------:R-:W-:-:S04]  /*7190*/  ULEA.HI UR7, UR7, UR6, URZ, 0x6 ;  /* 0x0000000607077291 */ /* 0x000fc8000f8f303f */
[----:B------:R-:W-:Y:S01]  /*71a0*/  USHF.R.S32.HI UR8, URZ, 0x6, UR7 ;  /* 0x000000063f087899 */ /* 0x000fe20008011407 */
[----:B--2---:R-:W-:Y:S11]  /*71b0*/  @!P0 BRA `(.L_x_1168) ;  /* 0x0000000000288947 */ /* 0x004ff60003800000 */
        /* <DEDUP_REMOVED lines=10> */
.L_x_1168:
[----:B------:R-:W-:Y:S02]  /*7260*/  UISETP.GT.AND UP0, UPT, UR8, UR5, UPT ;  /* 0x000000050800728c */ /* 0x000fe4000bf04270 */
[----:B------:R-:W-:Y:S02]  /*7270*/  USHF.R.S32.HI UR14, URZ, 0x1f, UR12 ;  /* 0x0000001f3f0e7899 */ /* 0x000fe4000801140c */
[----:B------:R-:W-:Y:S02]  /*7280*/  USHF.R.S32.HI UR9, URZ, 0x1f, UR13 ;  /* 0x0000001f3f097899 */ /* 0x000fe4000801140d */
[----:B------:R-:W-:-:S13]  /*7290*/  PLOP3.LUT P0, PT, PT, PT, UP0, 0x80, 0x0 ;  /* 0x000000000000781c */ /* 0x000fda0003f0f008 */
[----:B------:R-:W-:Y:S05]  /*72a0*/  @!P0 BRA `(.L_x_1109) ;  /* 0x0000002800e08947 */ /* 0x000fea0003800000 */
[----:B------:R-:W-:Y:S01]  /*72b0*/  UIADD3 UR4, -UR5, UR8, URZ ;  /* 0x0000000805047290 */ /* 0x000fe2000fffe13f */
[----:B------:R-:W-:Y:S01]  /*72c0*/  ULDC.64 UR10, c[0x0][0x2d8] ;  /* 0x0000b600000a7ab9 */ /* 0x000fe20000000a00 */
[----:B------:R-:W-:Y:S02]  /*72d0*/  ELECT P0, URZ, PT ;  /* 0x00000000003f782f */ /* 0x000fe40003800000 */
[----:B------:R-:W-:Y:S02]  /*72e0*/  ULOP3.LUT UR4, UR4, 0x1, URZ, 0xc0, !UPT ;  /* 0x0000000104047892 */ /* 0x000fe4000f8ec03f */
[----:B------:R-:W-:Y:S02]  /*72f0*/  UIMAD UR9, UR9, UR10, URZ ;  /* 0x0000000a090972a4 */ /* 0x000fe4000f8e023f */
[----:B------:R-:W-:Y:S02]  /*7300*/  UISETP.NE.U32.AND UP0, UPT, UR4, 0x1, UPT ;  /* 0x000000010400788c */ /* 0x000fe4000bf05070 */
[----:B------:R-:W-:-:S02]  /*7310*/  UIMAD.WIDE.U32 UR6, UR13, UR10, URZ ;  /* 0x0000000a0d0672a5 */ /* 0x000fc4000f8e003f */
[----:B------:R-:W-:Y:S02]  /*7320*/  UIMAD UR9, UR13, UR11, UR9 ;  /* 0x0000000b0d0972a4 */ /* 0x000fe4000f8e0209 */
[----:B------:R-:W-:Y:S01]  /*7330*/  PLOP3.LUT P1, PT, PT, PT, UP0, 0x80, 0x0 ;  /* 0x000000000000781c */ /* 0x000fe20003f2f008 */
[----:B------:R-:W-:Y:S01]  /*7340*/  ULDC.64 UR10, c[0x0][0x2e0] ;  /* 0x0000b800000a7ab9 */ /* 0x000fe20000000a00 */
[----:B------:R-:W-:Y:S02]  /*7350*/  UIADD3 UR7, UR7, UR9, URZ ;  /* 0x0000000907077290 */ /* 0x000fe4000fffe03f */
[----:B------:R-:W-:Y:S02]  /*7360*/  UIMAD UR9, UR14, UR10, URZ ;  /* 0x0000000a0e0972a4 */ /* 0x000fe4000f8e023f */
[----:B------:R-:W-:Y:S02]  /*7370*/  UIMAD.WIDE.U32 UR6, UR12, UR10, UR6 ;  /* 0x0000000a0c0672a5 */ /* 0x000fe4000f8e0006 */
[----:B------:R-:W-:-:S04]  /*7380*/  UIMAD UR9, UR12, UR11, UR9 ;  /* 0x0000000b0c0972a4 */ /* 0x000fc8000f8e0209 */
[----:B------:R-:W-:Y:S01]  /*7390*/  UIADD3 UR9, UR7, UR9, URZ ;  /* 0x0000000907097290 */ /* 0x000fe2000fffe03f */
[----:B------:R-:W-:Y:S11]  /*73a0*/  @P1 BRA `(.L_x_1169) ;  /* 0x0000000000bc1947 */ /* 0x000ff60003800000 */
[----:B------:R-:W-:Y:S01]  /*73b0*/  USHF.L.U32 UR14, UR5, 0xd, URZ ;  /* 0x0000000d050e7899 */ /* 0x000fe2000800063f */
        /* <DEDUP_REMOVED lines=9> */
[----:B------:R-:W-:Y:S01]  /*7450*/  UMOV UR16, 0x0 ;  /* 0x0000000000107882 */ /* 0x000fe20000000000 */
[----:B------:R-:W-:Y:S02]  /*7460*/  UMOV UR17, 0x14f00000 ;  /* 0x14f0000000117882 */ /* 0x000fe40000000000 */
[----:B------:R-:W-:-:S02]  /*7470*/  ULEA.HI.X UR11, UR13, UR11, UR15, 0x2, UP0 ;  /* 0x0000000b0d0b7291 */ /* 0x000fc400080f140f */
[----:B-1----:R-:W-:-:S03]  /*7480*/  ULEA UR4, UR12, UR4, 0x18 ;  /* 0x000000040c047291 */ /* 0x002fc6000f8ec03f */
[----:B------:R-:W-:Y:S01]  /*7490*/  UMOV UR12, 0x400 ;  /* 0x00000400000c7882 */ /* 0x000fe20000000000 */
[----:B------:R-:W-:-:S09]  /*74a0*/  UIADD3 UR4, UR4, 0x10000, URZ ;  /* 0x0001000004047890 */ /* 0x000fd2000fffe03f */
[----:B------:R1:W-:Y:S02]  /*74b0*/  UBLKRED.G.S.ADD.F32.RN [UR10], [UR4], UR12, desc[UR16] ;  /* 0x0000100a040073bb */ /* 0x0003e400080a140c */
[----:B-1----:R0:W-:Y:S02]  /*74c0*/  UTMACMDFLUSH ;  /* 0x00000000000079b7 */ /* 0x0021e40000000000 */
.L_x_1171:
[----:B------:R-:W-:Y:S05]  /*74d0*/  BSYNC B0 ;  /* 0x0000000000007941 */ /* 0x000fea0003800000 */
.L_x_1170:
        /* <DEDUP_REMOVED lines=9> */
[----:B------:R-:W-:Y:S02]  /*7570*/  UMOV UR17, 0x14f00000 ;  /* 0x14f0000000117882 */ /* 0x000fe40000000000 */
[----:B------:R-:W-:Y:S02]  /*7580*/  ULEA.HI.X.SX32 UR4, UR4, UR9, 0x1, UP0 ;  /* 0x0000000904047291 */ /* 0x000fe400080f0e3f */
[----:B------:R-:W-:-:S04]  /*7590*/  ULEA UR10, UP0, UR15, UR10, 0x2 ;  /* 0x0000000a0f0a7291 */ /* 0x000fc8000f80103f */
[----:B------:R-:W-:-:S03]  /*75a0*/  ULEA.HI.X UR11, UR15, UR11, UR4, 0x2, UP0 ;  /* 0x0000000b0f0b7291 */ /* 0x000fc600080f1404 */
[----:B------:R-:W-:Y:S01]  /*75b0*/  UMOV UR4, 0x400 ;  /* 0x0000040000047882 */ /* 0x000fe20000000000 */
[----:B-1----:R-:W-:-:S04]  /*75c0*/  ULEA UR12, UR13, UR12, 0x18 ;  /* 0x0000000c0d0c7291 */ /* 0x002fc8000f8ec03f */
[----:B------:R-:W-:-:S09]  /*75d0*/  UIADD3 UR12, UR12, 0x14000, URZ ;  /* 0x000140000c0c7890 */ /* 0x000fd2000fffe03f */
[----:B------:R1:W-:Y:S01]  /*75e0*/  UBLKRED.G.S.ADD.F32.RN [UR10], [UR12], UR4, desc[UR16] ;  /* 0x0000100a0c0073bb */ /* 0x0003e200080a1404 */
[----:B------:R0:W-:Y:S01]  /*75f0*/  UTMACMDFLUSH ;  /* 0x00000000000079b7 */ /* 0x0001e20000000000 */
[----:B-1----:R-:W-:-:S04]  /*7600*/  DEPBAR.LE SB0, 0x1 ;  /* 0x000080400000791a */ /* 0x002fc80000000000 */
.L_x_1173:
[----:B------:R-:W-:Y:S05]  /*7610*/  BSYNC B0 ;  /* 0x0000000000007941 */ /* 0x000fea0003800000 */
.L_x_1172:
[----:B------:R-:W-:Y:S06]  /*7620*/  BAR.ARV 0xa, 0xa0 ;  /* 0x0282800000007b1d */ /* 0x000fec0000002000 */
[----:B------:R-:W-:Y:S04]  /*7630*/  BSSY B0, `(.L_x_1174) ;  /* 0x0000003000007945 */ /* 0x000fe80003800000 */
[----:B------:R-:W-:Y:S05]  /*7640*/  @!P0 BRA `(.L_x_1175) ;  /* 0x0000000000048947 */ /* 0x000fea0003800000 */
[----:B------:R-:W-:-:S04]  /*7650*/  DEPBAR.LE SB0, 0x0 ;  /* 0x000080000000791a */ /* 0x000fc80000000000 */
.L_x_1175:
[----:B------:R-:W-:Y:S05]  /*7660*/  BSYNC B0 ;  /* 0x0000000000007941 */ /* 0x000fea0003800000 */
.L_x_1174:
[----:B------:R-:W-:Y:S06]  /*7670*/  BAR.ARV 0xb, 0xa0 ;  /* 0x02c2800000007b1d */ /* 0x000fec0000002000 */
[----:B------:R-:W-:Y:S01]  /*7680*/  UIADD3 UR12, UR5, 0x1, URZ ;  /* 0x00000001050c7890 */ /* 0x000fe2000fffe03f */
[----:B------:R-:W-:Y:S11]  /*7690*/  BRA `(.L_x_1176) ;  /* 0x0000000000047947 */ /* 0x000ff60003800000 */
.L_x_1169:
[----:B------:R-:W-:-:S05]  /*76a0*/  UMOV UR12, UR5 ;  /* 0x00000005000c7c82 */ /* 0x000fca0008000000 */
.L_x_1176:
[----:B------:R-:W-:-:S04]  /*76b0*/  UIADD3 UR4, UR5, 0x1, URZ ;  /* 0x0000000105047890 */ /* 0x000fc8000fffe03f */
[----:B------:R-:W-:-:S06]  /*76c0*/  UISETP.NE.AND UP0, UPT, UR8, UR4, UPT ;  /* 0x000000040800728c */ /* 0x000fcc000bf05270 */
[----:B------:R-:W-:-:S13]  /*76d0*/  PLOP3.LUT P1, PT, PT, PT, UP0, 0x80, 0x0 ;  /* 0x000000000000781c */ /* 0x000fda0003f2f008 */
[----:B------:R-:W-:Y:S05]  /*76e0*/  @!P1 BRA `(.L_x_1109) ;  /* 0x0000002400d09947 */ /* 0x000fea0003800000 */
[----:B------:R-:W-:Y:S01]  /*76f0*/  ULDC.64 UR18, c[0x0][0x2c0] ;  /* 0x0000b00000127ab9 */ /* 0x000fe20000000a00 */
[----:B------:R-:W-:Y:S02]  /*7700*/  USHF.L.U32 UR13, UR12, 0xd, URZ ;  /* 0x0000000d0c0d7899 */ /* 0x000fe4000800063f */
[----:B------:R-:W-:Y:S01]  /*7710*/  ULEA UR18, UP0, UR6, UR18, 0x2 ;  /* 0x0000001206127291 */ /* 0x000fe2000f80103f */
[----:B------:R-:W-:Y:S01]  /*7720*/  UMOV UR4, URZ ;  /* 0x0000003f00047c82 */ /* 0x000fe20008000000 */
[----:B------:R-:W-:Y:S02]  /*7730*/  ULDC.64 UR24, c[0x0][0x2c0] ;  /* 0x0000b00000187ab9 */ /* 0x000fe40000000a00 */
[----:B------:R-:W-:Y:S02]  /*7740*/  ULEA.HI.X UR19, UR6, UR19, UR9, 0x2, UP0 ;  /* 0x0000001306137291 */ /* 0x000fe400080f1409 */
[----:B------:R-:W-:Y:S02]  /*7750*/  UIADD3 UR14, UP0, UR18, 0x4000, URZ ;  /* 0x00004000120e7890 */ /* 0x000fe4000ff1e03f */
[----:B------:R-:W-:-:S02]  /*7760*/  UIADD3 UR16, UP1, UR18, 0x8000, URZ ;  /* 0x0000800012107890 */ /* 0x000fc4000ff3e03f */
[----:B------:R-:W-:Y:S02]  /*7770*/  UIADD3 UR18, UP2, UR18, 0xc000, URZ ;  /* 0x0000c00012127890 */ /* 0x000fe4000ff5e03f */
[----:B------:R-:W-:Y:S02]  /*7780*/  UIADD3.X UR15, URZ, UR19, URZ, UP0, !UPT ;  /* 0x000000133f0f7290 */ /* 0x000fe400087fe43f */
[----:B------:R-:W-:Y:S02]  /*7790*/  UIADD3.X UR17, URZ, UR19, URZ, UP1, !UPT ;  /* 0x000000133f117290 */ /* 0x000fe40008ffe43f */
[----:B------:R-:W-:Y:S01]  /*77a0*/  UIADD3.X UR19, URZ, UR19, URZ, UP2, !UPT ;  /* 0x000000133f137290 */ /* 0x000fe200097fe43f */
[----:B------:R-:W-:-:S11]  /*77b0*/  UMOV UR20, UR13 ;  /* 0x0000000d00147c82 */ /* 0x000fd60008000000 */
.L_x_1189:
[----:B------:R-:W-:Y:S01]  /*77c0*/  UIADD3 UR10, UR13, UR4, URZ ;  /* 0x000000040d0a7290 */ /* 0x000fe2000fffe03f */
[----:B------:R-:W-:Y:S03]  /*77d0*/  BAR.SYNC.DEFER_BLOCKING 0xd, 0xa0 ;  /* 0x0342800000007b1d */ /* 0x000fe60000010000 */
[----:B------:R-:W-:Y:S02]  /*77e0*/  UIMAD.WIDE UR26, UR10, 0x4, UR14 ;  /* 0x000000040a1a78a5 */ /* 0x000fe4000f8e020e */
[----:B------:R-:W-:Y:S01]  /*77f0*/  UIMAD.WIDE UR28, UR10, 0x4, UR16 ;  /* 0x000000040a1c78a5 */ /* 0x000fe2000f8e0210 */
[----:B------:R-:W-:Y:S01]  /*7800*/  BSSY B0, `(.L_x_1177) ;  /* 0x0000010000007945 */ /* 0x000fe20003800000 */
[----:B------:R-:W-:-:S03]  /*7810*/  UIMAD.WIDE UR10, UR10, 0x4, UR18 ;  /* 0x000000040a0a78a5 */ /* 0x000fc6000f8e0212 */
[----:B------:R-:W-:Y:S09]  /*7820*/  @!P0 BRA `(.L_x_1178) ;  /* 0x0000000000348947 */ /* 0x000ff20003800000 */
[----:B------:R-:W1:Y:S01]  /*7830*/  S2UR UR22, SR_CgaCtaId ;  /* 0x00000000001679c3 */ /* 0x000e620000008800 */
[----:B------:R-:W-:Y:S01]  /*7840*/  UIADD3 UR23, UP0, UR20, UR6, URZ ;  /* 0x0000000614177290 */ /* 0x000fe2000ff1e03f */
[----:B------:R-:W-:Y:S01]  /*7850*/  UMOV UR21, 0x400 ;  /* 0x0000040000157882 */ /* 0x000fe20000000000 */
[----:B------:R-:W-:Y:S02]  /*7860*/  UMOV UR32, 0x0 ;  /* 0x0000000000207882 */ /* 0x000fe40000000000 */
[----:B------:R-:W-:Y:S01]  /*7870*/  ULEA.HI.X.SX32 UR30, UR20, UR9, 0x1, UP0 ;  /* 0x00000009141e7291 */ /* 0x000fe200080f0e3f */
[----:B------:R-:W-:Y:S01]  /*7880*/  UMOV UR33, 0x14f00000 ;  /* 0x14f0000000217882 */ /* 0x000fe20000000000 */
[----:B-1----:R-:W-:Y:S02]  /*7890*/  ULEA UR21, UR22, UR21, 0x18 ;  /* 0x0000001516157291 */ /* 0x002fe4000f8ec03f */
[----:B------:R-:W-:Y:S02]  /*78a0*/  ULEA UR22, UP0, UR23, UR24, 0x2 ;  /* 0x0000001817167291 */ /* 0x000fe4000f80103f */
[----:B------:R-:W-:-:S02]  /*78b0*/  UIADD3 UR21, UR21, 0x10000, URZ ;  /* 0x0001000015157890 */ /* 0x000fc4000fffe03f */
[----:B------:R-:W-:-:S03]  /*78c0*/  ULEA.HI.X UR23, UR23, UR25, UR30, 0x2, UP0 ;  /* 0x0000001917177291 */ /* 0x000fc600080f141e */
[----:B------:R-:W-:-:S06]  /*78d0*/  UMOV UR30, 0x400 ;  /* 0x00000400001e7882 */ /* 0x000fcc0000000000 */
[----:B------:R1:W-:Y:S02]  /*78e0*/  UBLKRED.G.S.ADD.F32.RN [UR22], [UR21], UR30, desc[UR32] ;  /* 0x00002016150073bb */ /* 0x0003e400080a141e */
[----:B-1----:R0:W-:Y:S02]  /*78f0*/  UTMACMDFLUSH ;  /* 0x00000000000079b7 */ /* 0x0021e40000000000 */
.L_x_1178:
[----:B------:R-:W-:Y:S05]  /*7900*/  BSYNC B0 ;  /* 0x0000000000007941 */ /* 0x000fea0003800000 */
.L_x_1177:
        /* <DEDUP_REMOVED lines=13> */
.L_x_1180:
[----:B------:R-:W-:Y:S05]  /*79e0*/  BSYNC B0 ;  /* 0x0000000000007941 */ /* 0x000fea0003800000 */
.L_x_1179:
[----:B------:R-:W-:Y:S06]  /*79f0*/  BAR.ARV 0xa, 0xa0 ;  /* 0x0282800000007b1d */ /* 0x000fec0000002000 */
[----:B------:R-:W-:Y:S04]  /*7a00*/  BSSY B0, `(.L_x_1181) ;  /* 0x0000003000007945 */ /* 0x000fe80003800000 */
[----:B------:R-:W-:Y:S05]  /*7a10*/  @!P0 BRA `(.L_x_1182) ;  /* 0x0000000000048947 */ /* 0x000fea0003800000 */
[----:B------:R-:W-:-:S04]  /*7a20*/  DEPBAR.LE SB0, 0x0 ;  /* 0x000080000000791a */ /* 0x000fc80000000000 */
.L_x_1182:
[----:B------:R-:W-:Y:S05]  /*7a30*/  BSYNC B0 ;  /* 0x0000000000007941 */ /* 0x000fea0003800000 */
.L_x_1181:
        /* <DEDUP_REMOVED lines=13> */
.L_x_1184:
[----:B------:R-:W-:Y:S05]  /*7b10*/  BSYNC B0 ;  /* 0x0000000000007941 */ /* 0x000fea0003800000 */
.L_x_1183:
        /* <DEDUP_REMOVED lines=13> */
.L_x_1186:
[----:B------:R-:W-:Y:S05]  /*7bf0*/  BSYNC B0 ;  /* 0x0000000000007941 */ /* 0x000fea0003800000 */
.L_x_1185:
[----:B------:R-:W-:Y:S01]  /*7c00*/  UIADD3 UR12, UR12, 0x2, URZ ;  /* 0x000000020c0c7890 */ /* 0x000fe2000fffe03f */
[----:B------:R-:W-:Y:S06]  /*7c10*/  BAR.ARV 0xa, 0xa0 ;  /* 0x0282800000007b1d */ /* 0x000fec0000002000 */
[----:B------:R-:W-:Y:S01]  /*7c20*/  UISETP.GE.AND UP0, UPT, UR12, UR8, UPT ;  /* 0x000000080c00728c */ /* 0x000fe2000bf06270 */
[----:B------:R-:W-:Y:S04]  /*7c30*/  BSSY B0, `(.L_x_1187) ;  /* 0x0000003000007945 */ /* 0x000fe80003800000 */
[----:B------:R-:W-:Y:S06]  /*7c40*/  @!P0 BRA `(.L_x_1188) ;  /* 0x0000000000048947 */ /* 0x000fec0003800000 */
[----:B------:R-:W-:-:S04]  /*7c50*/  DEPBAR.LE SB0, 0x0 ;  /* 0x000080000000791a */ /* 0x000fc80000000000 */
.L_x_1188:
[----:B------:R-:W-:Y:S05]  /*7c60*/  BSYNC B0 ;  /* 0x0000000000007941 */ /* 0x000fea0003800000 */
.L_x_1187:
[----:B------:R-:W-:Y:S06]  /*7c70*/  BAR.ARV 0xb, 0xa0 ;  /* 0x02c2800000007b1d */ /* 0x000fec0000002000 */
[----:B------:R-:W-:Y:S01]  /*7c80*/  PLOP3.LUT P1, PT, PT, PT, UP0, 0x80, 0x0 ;  /* 0x000000000000781c */ /* 0x000fe20003f2f008 */
[----:B------:R-:W-:Y:S02]  /*7c90*/  UIADD3 UR20, UR20, 0x4000, URZ ;  /* 0x0000400014147890 */ /* 0x000fe4000fffe03f */
[----:B------:R-:W-:-:S10]  /*7ca0*/  UIADD3 UR4, UR4, 0x4000, URZ ;  /* 0x0000400004047890 */ /* 0x000fd4000fffe03f */
[----:B------:R-:W-:Y:S05]  /*7cb0*/  @!P1 BRA `(.L_x_1189) ;  /* 0xfffffff800c09947 */ /* 0x000fea000383ffff */
[----:B------:R-:W-:Y:S05]  /*7cc0*/  BRA `(.L_x_1109) ;  /* 0x0000002000587947 */ /* 0x000fea0003800000 */
.L_x_1167:
[----:B------:R-:W1:Y:S01]  /*7cd0*/  S2UR UR21, SR_CTAID.Z ;  /* 0x00000000001579c3 */ /* 0x000e620000002700 */
[----:B------:R-:W-:Y:S01]  /*7ce0*/  IMAD.MOV.U32 R11, RZ, RZ, 0x1 ;  /* 0x00000001ff0b7424 */ /* 0x000fe200078e00ff */
[----:B-1----:R-:W-:-:S13]  /*7cf0*/  ISETP.LE.AND P0, PT, RZ, UR21, PT ;  /* 0x00000015ff007c0c */ /* 0x002fda000bf03270 */
[----:B------:R-:W-:Y:S05]  /*7d00*/  @!P0 BRA `(.L_x_1190) ;  /* 0x0000001c00b48947 */ /* 0x000fea0003800000 */
[----:B------:R-:W1:Y:S01]  /*7d10*/  S2UR UR9, SR_CTAID.X ;  /* 0x00000000000979c3 */ /* 0x000e620000002500 */
[----:B------:R-:W-:Y:S01]  /*7d20*/  ULDC UR8, c[0x0][0x280] ;  /* 0x0000a00000087ab9 */ /* 0x000fe20000000800 */
[----:B------:R-:W-:Y:S01]  /*7d30*/  ULDC UR4, c[0x0][0x290] ;  /* 0x0000a40000047ab9 */ /* 0x000fe20000000800 */
[----:B------:R-:W-:-:S05]  /*7d40*/  ULDC UR5, c[0x0][0x74c] ;  /* 0x0001d30000057ab9 */ /* 0x000fca0000000800 */
[----:B------:R-:W2:Y:S01]  /*7d50*/  S2UR UR20, SR_CTAID.Y ;  /* 0x00000000001479c3 */ /* 0x000ea20000002600 */
[----:B-1----:R-:W-:Y:S02]  /*7d60*/  USHF.L.U32 UR11, UR9, 0x7, URZ ;  /* 0x00000007090b7899 */ /* 0x002fe4000800063f */
[----:B------:R-:W-:Y:S02]  /*7d70*/  ISETP.LE.AND P0, PT, RZ, UR9, PT ;  /* 0x00000009ff007c0c */ /* 0x000fe4000bf03270 */
[----:B------:R-:W-:-:S04]  /*7d80*/  UIADD3 UR4, -UR4, UR11, UR8 ;  /* 0x0000000b04047290 */ /* 0x000fc8000fffe108 */
[----:B------:R-:W-:-:S04]  /*7d90*/  UIADD3 UR4, UR4, -UR5, URZ ;  /* 0x8000000504047290 */ /* 0x000fc8000fffe03f */
[----:B------:R-:W-:-:S04]  /*7da0*/  USHF.R.S32.HI UR5, URZ, 0x1f, UR4 ;  /* 0x0000001f3f057899 */ /* 0x000fc80008011404 */
[----:B------:R-:W-:Y:S02]  /*7db0*/  ULEA.HI UR5, UR5, UR4, URZ, 0x6 ;  /* 0x0000000405057291 */ /* 0x000fe4000f8f303f */
[----:B------:R-:W-:Y:S02]  /*7dc0*/  UIADD3 UR4, UR8, 0x3f, URZ ;  /* 0x0000003f08047890 */ /* 0x000fe4000fffe03f */
[----:B------:R-:W-:Y:S02]  /*7dd0*/  USHF.R.S32.HI UR5, URZ, 0x6, UR5 ;  /* 0x000000063f057899 */ /* 0x000fe40008011405 */
[----:B------:R-:W-:Y:S02]  /*7de0*/  USHF.R.S32.HI UR6, URZ, 0x1f, UR4 ;  /* 0x0000001f3f067899 */ /* 0x000fe40008011404 */
[----:B------:R-:W-:Y:S02]  /*7df0*/  UISETP.LT.AND UP0, UPT, URZ, UR5, UPT ;  /* 0x000000053f00728c */ /* 0x000fe4000bf01270 */
[----:B------:R-:W-:-:S02]  /*7e00*/  ULEA.HI UR6, UR6, UR4, URZ, 0x6 ;  /* 0x0000000406067291 */ /* 0x000fc4000f8f303f */
[----:B------:R-:W-:Y:S02]  /*7e10*/  USEL UR7, URZ, UR5, !UP0 ;  /* 0x000000053f077287 */ /* 0x000fe4000c000000 */
[----:B------:R-:W-:Y:S01]  /*7e20*/  USHF.R.S32.HI UR6, URZ, 0x6, UR6 ;  /* 0x000000063f067899 */ /* 0x000fe20008011406 */
[----:B--2---:R-:W-:Y:S11]  /*7e30*/  @!P0 BRA `(.L_x_1191) ;  /* 0x0000000000288947 */ /* 0x004ff60003800000 */
[----:B------:R-:W-:Y:S01]  /*7e40*/  ULEA UR8, UR9, UR8, 0x7 ;  /* 0x0000000809087291 */ /* 0x000fe2000f8e383f */
[----:B------:R-:W-:Y:S01]  /*7e50*/  ULDC UR4, c[0x0][0x290] ;  /* 0x0000a40000047ab9 */ /* 0x000fe20000000800 */
[----:B------:R-:W-:Y:S02]  /*7e60*/  ULDC UR5, c[0x0][0x748] ;  /* 0x0001d20000057ab9 */ /* 0x000fe40000000800 */
[----:B------:R-:W-:-:S04]  /*7e70*/  UIADD3 UR4, -UR4, 0xbf, UR8 ;  /* 0x000000bf04047890 */ /* 0x000fc8000fffe108 */
[----:B------:R-:W-:-:S04]  /*7e80*/  UIADD3 UR4, UR4, UR5, URZ ;  /* 0x0000000504047290 */ /* 0x000fc8000fffe03f */
[----:B------:R-:W-:-:S04]  /*7e90*/  USHF.R.S32.HI UR5, URZ, 0x1f, UR4 ;  /* 0x0000001f3f057899 */ /* 0x000fc80008011404 */
[----:B------:R-:W-:-:S04]  /*7ea0*/  ULEA.HI UR5, UR5, UR4, URZ, 0x6 ;  /* 0x0000000405057291 */ /* 0x000fc8000f8f303f */
[----:B------:R-:W-:-:S04]  /*7eb0*/  USHF.R.S32.HI UR5, URZ, 0x6, UR5 ;  /* 0x000000063f057899 */ /* 0x000fc80008011405 */
[----:B------:R-:W-:-:S04]  /*7ec0*/  UISETP.LT.AND UP0, UPT, UR5, UR6, UPT ;  /* 0x000000060500728c */ /* 0x000fc8000bf01270 */
[----:B------:R-:W-:-:S12]  /*7ed0*/  USEL UR6, UR5, UR6, UP0 ;  /* 0x0000000605067287 */ /* 0x000fd80008000000 */
.L_x_1191:
[----:B------:R-:W-:-:S06]  /*7ee0*/  UISETP.GT.AND UP0, UPT, UR6, UR7, UPT ;  /* 0x000000070600728c */ /* 0x000fcc000bf04270 */
[----:B------:R-:W-:-:S13]  /*7ef0*/  PLOP3.LUT P0, PT, PT, PT, UP0, 0x80, 0x0 ;  /* 0x000000000000781c */ /* 0x000fda0003f0f008 */
[----:B------:R-:W-:Y:S05]  /*7f00*/  @!P0 BRA `(.L_x_1190) ;  /* 0x0000001c00348947 */ /* 0x000fea0003800000 */
[----:B------:R-:W-:Y:S01]  /*7f10*/  USHF.R.S32.HI UR10, URZ, 0x1f, UR20 ;  /* 0x0000001f3f0a7899 */ /* 0x000fe20008011414 */
[----:B------:R-:W-:Y:S01]  /*7f20*/  IMAD.U32 R4, RZ, RZ, UR7 ;  /* 0x00000007ff047e24 */ /* 0x000fe2000f8e00ff */
[----:B------:R-:W-:Y:S01]  /*7f30*/  ULDC.64 UR8, c[0x0][0x718] ;  /* 0x0001c60000087ab9 */ /* 0x000fe20000000a00 */
[----:B------:R-:W-:Y:S01]  /*7f40*/  ULDC.64 UR12, c[0x0][0x730] ;  /* 0x0001cc00000c7ab9 */ /* 0x000fe20000000a00 */
[----:B------:R-:W-:Y:S01]  /*7f50*/  UIMAD.WIDE.U32 UR4, UR20, UR8, URZ ;  /* 0x00000008140472a5 */ /* 0x000fe2000f8e003f */
[----:B------:R-:W-:Y:S01]  /*7f60*/  BSSY B0, `(.L_x_1190) ;  /* 0x00001c7000007945 */ /* 0x000fe20003800000 */
[----:B------:R-:W-:Y:S01]  /*7f70*/  UIMAD UR8, UR10, UR8, URZ ;  /* 0x000000080a0872a4 */ /* 0x000fe2000f8e023f */
[----:B------:R-:W-:Y:S01]  /*7f80*/  IMAD.MOV.U32 R0, RZ, RZ, RZ ;  /* 0x000000ffff007224 */ /* 0x000fe200078e00ff */
[----:B------:R-:W-:Y:S02]  /*7f90*/  UIMAD UR10, UR10, UR12, URZ ;  /* 0x0000000c0a0a72a4 */ /* 0x000fe4000f8e023f */
[----:B------:R-:W-:-:S02]  /*7fa0*/  UIMAD UR22, UR20, UR9, UR8 ;  /* 0x00000009141672a4 */ /* 0x000fc4000f8e0208 */
[----:B------:R-:W-:Y:S02]  /*7fb0*/  UIMAD.WIDE.U32 UR8, UR20, UR12, URZ ;  /* 0x0000000c140872a5 */ /* 0x000fe4000f8e003f */
[----:B------:R-:W-:Y:S02]  /*7fc0*/  UIMAD UR12, UR20, UR13, UR10 ;  /* 0x0000000d140c72a4 */ /* 0x000fe4000f8e020a */
[----:B------:R-:W-:Y:S01]  /*7fd0*/  USHF.R.S32.HI UR13, URZ, 0x1f, UR21 ;  /* 0x0000001f3f0d7899 */ /* 0x000fe20008011415 */
[----:B------:R-:W-:Y:S01]  /*7fe0*/  ULDC UR10, c[0x0][0x2e8] ;  /* 0x0000ba00000a7ab9 */ /* 0x000fe20000000800 */
[----:B------:R-:W-:Y:S01]  /*7ff0*/  ELECT P0, URZ, PT ;  /* 0x00000000003f782f */ /* 0x000fe20003800000 */
[----:B------:R-:W-:Y:S01]  /*8000*/  UISETP.NE.AND UP0, UPT, UR10, 0x1, UPT ;  /* 0x000000010a00788c */ /* 0x000fe2000bf05270 */
[----:B------:R-:W-:Y:S01]  /*8010*/  ULDC.64 UR14, c[0x0][0x720] ;  /* 0x0001c800000e7ab9 */ /* 0x000fe20000000a00 */
[----:B------:R-:W-:Y:S02]  /*8020*/  UIADD3 UR23, UR5, UR22, URZ ;  /* 0x0000001605177290 */ /* 0x000fe4000fffe03f */
[----:B------:R-:W-:-:S02]  /*8030*/  UIMAD UR10, UR13, UR14, URZ ;  /* 0x0000000e0d0a72a4 */ /* 0x000fc4000f8e023f */
[----:B------:R-:W-:Y:S01]  /*8040*/  UIADD3 UR9, UR9, UR12, URZ ;  /* 0x0000000c09097290 */ /* 0x000fe2000fffe03f */
[----:B------:R-:W-:Y:S01]  /*8050*/  ULDC.64 UR18, c[0x0][0x738] ;  /* 0x0001ce0000127ab9 */ /* 0x000fe20000000a00 */
[----:B------:R-:W-:-:S03]  /*8060*/  UMOV UR22, UR4 ;  /* 0x0000000400167c82 */ /* 0x000fc60008000000 */
[----:B------:R-:W-:Y:S01]  /*8070*/  @UP0 ULDC UR16, c[0x0][0x2ec] ;  /* 0x0000bb0000100ab9 */ /* 0x000fe20000000800 */
[----:B------:R-:W-:Y:S02]  /*8080*/  UIMAD UR13, UR13, UR18, URZ ;  /* 0x000000120d0d72a4 */ /* 0x000fe4000f8e023f */
[----:B------:R-:W-:Y:S02]  /*8090*/  UIMAD UR5, UR21, UR15, UR10 ;  /* 0x0000000f150572a4 */ /* 0x000fe4000f8e020a */
[----:B------:R-:W-:Y:S02]  /*80a0*/  UIMAD.WIDE.U32 UR22, UR21, UR14, UR22 ;  /* 0x0000000e151672a5 */ /* 0x000fe4000f8e0016 */
[----:B------:R-:W-:Y:S02]  /*80b0*/  UIMAD.WIDE.U32 UR16, UR20, UR16, URZ ;  /* 0x00000010141072a5 */ /* 0x000fe4000f8e003f */
[----:B------:R-:W-:Y:S01]  /*80c0*/  UIMAD.WIDE.U32 UR14, UR21, UR18, UR8 ;  /* 0x00000012150e72a5 */ /* 0x000fe2000f8e0008 */
[----:B------:R-:W-:-:S02]  /*80d0*/  UMOV UR12, UR20 ;  /* 0x00000014000c7c82 */ /* 0x000fc40008000000 */
[----:B------:R-:W-:Y:S01]  /*80e0*/  @UP0 ULDC UR8, c[0x0][0x2f0] ;  /* 0x0000bc0000080ab9 */ /* 0x000fe20000000800 */
[----:B------:R-:W-:Y:S02]  /*80f0*/  UIMAD UR4, UR21, UR19, UR13 ;  /* 0x00000013150472a4 */ /* 0x000fe4000f8e020d */
[----:B------:R-:W-:Y:S01]  /*8100*/  @UP0 USHF.R.U32.HI UR12, URZ, UR8, UR17 ;  /* 0x000000083f0c0299 */ /* 0x000fe20008011611 */
[----:B------:R-:W-:Y:S11]  /*8110*/  @!P0 BRA `(.L_x_1192) ;  /* 0x0000001800ac8947 */ /* 0x000ff60003800000 */
[----:B------:R-:W1:Y:S01]  /*8120*/  S2R R3, SR_CgaCtaId ;  /* 0x0000000000037919 */ /* 0x000e620000008800 */
[----:B------:R-:W-:-:S04]  /*8130*/  MOV R16, 0x400 ;  /* 0x0000040000107802 */ /* 0x000fc80000000f00 */
[----:B-1----:R-:W-:Y:S01]  /*8140*/  LEA R16, R3, R16, 0x18 ;  /* 0x0000001003107211 */ /* 0x002fe200078ec0ff */
[----:B------:R-:W-:-:S05]  /*8150*/  IMAD.MOV.U32 R3, RZ, RZ, 0x1 ;  /* 0x00000001ff037424 */ /* 0x000fca00078e00ff */
[----:B------:R-:W-:-:S04]  /*8160*/  SHF.L.U32 R3, R3, 0x1f, RZ ;  /* 0x0000001f03037819 */ /* 0x000fc800000006ff */
[----:B------:R-:W1:Y:S02]  /*8170*/  SYNCS.PHASECHK.TRANS64.TRYWAIT P0, [R16+URZ+0x30820], R3 ;  /* 0x03082003100075a7 */ /* 0x000e64000800017f */
[----:B-1----:R-:W-:Y:S05]  /*8180*/  @!P0 BRA `(.L_x_1193) ;  /* 0x0000001c00948947 */ /* 0x002fea0003800000 */
.L_x_1221:
[----:B------:R-:W2:Y:S01]  /*8190*/  S2R R0, SR_TID.X ;  /* 0x0000000000007919 */ /* 0x000ea20000002100 */
[----:B------:R-:W-:Y:S02]  /*81a0*/  IMAD.U32 R15, RZ, RZ, UR23 ;  /* 0x00000017ff0f7e24 */ /* 0x000fe4000f8e00ff */
[----:B------:R-:W-:Y:S02]  /*81b0*/  IMAD.U32 R14, RZ, RZ, UR15 ;  /* 0x0000000fff0e7e24 */ /* 0x000fe4000f8e00ff */
[----:B------:R-:W-:Y:S02]  /*81c0*/  VIADD R15, R15, UR5 ;  /* 0x000000050f0f7c36 */ /* 0x000fe40008000000 */
[----:B------:R-:W-:Y:S02]  /*81d0*/  VIADD R14, R14, UR4 ;  /* 0x000000040e0e7c36 */ /* 0x000fe40008000000 */
[----:B------:R-:W-:Y:S01]  /*81e0*/  IMAD.MOV.U32 R11, RZ, RZ, 0x1 ;  /* 0x00000001ff0b7424 */ /* 0x000fe200078e00ff */
[----:B--2---:R-:W-:-:S04]  /*81f0*/  LOP3.LUT R0, R0, 0x7f, RZ, 0xc0, !PT ;  /* 0x0000007f00007812 */ /* 0x004fc800078ec0ff */
[----:B------:R-:W-:-:S13]  /*8200*/  ISETP.NE.AND P0, PT, R0, RZ, PT ;  /* 0x000000ff0000720c */ /* 0x000fda0003f05270 */
[----:B------:R-:W-:Y:S05]  /*8210*/  @P0 BRA `(.L_x_1194) ;  /* 0x0000000000180947 */ /* 0x000fea0003800000 */
[----:B------:R-:W2:Y:S01]  /*8220*/  S2R R0, SR_TID.X ;  /* 0x0000000000007919 */ /* 0x000ea20000002100 */
[----:B-1----:R-:W-:-:S04]  /*8230*/  IMAD.MOV.U32 R3, RZ, RZ, 0x4100 ;  /* 0x00004100ff037424 */ /* 0x002fc800078e00ff */
[----:B------:R3:W-:Y:S01]  /*8240*/  SYNCS.ARRIVE.TRANS64 RZ, [R16+URZ+0x30810], R3 ;  /* 0x0308100310ff79a7 */ /* 0x0007e2000800003f */
[----:B--2---:R-:W-:-:S13]  /*8250*/  LOP3.LUT P1, RZ, R0, 0x1f, RZ, 0xc0, !PT ;  /* 0x0000001f00ff7812 */ /* 0x004fda000782c0ff */
[----:B---3--:R-:W-:Y:S05]  /*8260*/  @!P1 BRA `(.L_x_1194) ;  /* 0x0000000000049947 */ /* 0x008fea0003800000 */
[----:B------:R-:W-:Y:S01]  /*8270*/  BPT.TRAP 0x1 ;  /* 0x000000040000795c */ /* 0x000fe20000300000 */
.L_x_1194:
[----:B------:R-:W-:Y:S01]  /*8280*/  R2UR UR19, R4 ;  /* 0x00000000041372ca */ /* 0x000fe200000e0000 */
[----:B------:R-:W2:Y:S01]  /*8290*/  LDC.64 R6, c[0x0][0x198] ;  /* 0x00006600ff067b82 */ /* 0x000ea20000000a00 */
[----:B------:R-:W-:Y:S01]  /*82a0*/  R2UR UR7, R15 ;  /* 0x000000000f0772ca */ /* 0x000fe200000e0000 */
[----:B------:R-:W-:Y:S01]  /*82b0*/  ULDC.64 UR16, c[0x0][0x700] ;  /* 0x0001c00000107ab9 */ /* 0x000fe20000000a00 */
[----:B------:R-:W-:Y:S01]  /*82c0*/  UMOV UR36, 0x0 ;  /* 0x0000000000247882 */ /* 0x000fe20000000000 */
[----:B------:R-:W-:Y:S01]  /*82d0*/  IMAD.U32 R10, RZ, RZ, UR16 ;  /* 0x00000010ff0a7e24 */ /* 0x000fe2000f8e00ff */
[----:B------:R-:W-:Y:S01]  /*82e0*/  UMOV UR37, 0x14f00000 ;  /* 0x14f0000000257882 */ /* 0x000fe20000000000 */
[----:B------:R-:W-:Y:S01]  /*82f0*/  IMAD.U32 R9, RZ, RZ, UR17 ;  /* 0x00000011ff097e24 */ /* 0x000fe2000f8e00ff */
[----:B------:R-:W-:Y:S01]  /*8300*/  UMOV UR18, URZ ;  /* 0x0000003f00127c82 */ /* 0x000fe20008000000 */
[----:B------:R-:W-:Y:S01]  /*8310*/  UMOV UR26, 0x40 ;  /* 0x00000040001a7882 */ /* 0x000fe20000000000 */
[----:B------:R-:W-:Y:S01]  /*8320*/  UMOV UR28, UR20 ;  /* 0x00000014001c7c82 */ /* 0x000fe20008000000 */
[----:B------:R-:W-:Y:S01]  /*8330*/  UMOV UR29, UR21 ;  /* 0x00000015001d7c82 */ /* 0x000fe20008000000 */
[----:B------:R-:W-:Y:S01]  /*8340*/  IMAD.MOV.U32 R5, RZ, RZ, 0x10000 ;  /* 0x00010000ff057424 */ /* 0x000fe200078e00ff */
[----:B------:R-:W-:Y:S01]  /*8350*/  USHF.L.U32 UR19, UR19, 0x6, URZ ;  /* 0x0000000613137899 */ /* 0x000fe2000800063f */
[----:B------:R-:W-:Y:S01]  /*8360*/  IMAD.MOV.U32 R19, RZ, RZ, RZ ;  /* 0x000000ffff137224 */ /* 0x000fe200078e00ff */
[----:B------:R-:W-:Y:S01]  /*8370*/  UMOV UR48, 0x0 ;  /* 0x0000000000307882 */ /* 0x000fe20000000000 */
[----:B------:R-:W-:Y:S01]  /*8380*/  UMOV UR49, 0x10000000 ;  /* 0x1000000000317882 */ /* 0x000fe20000000000 */
[----:B------:R-:W-:Y:S01]  /*8390*/  UIADD3 UR8, UP0, UR19, UR22, URZ ;  /* 0x0000001613087290 */ /* 0x000fe2000ff1e03f */
[----:B------:R-:W-:-:S02]  /*83a0*/  UMOV UR13, UR21 ;  /* 0x00000015000d7c82 */ /* 0x000fc40008000000 */
[----:B------:R-:W-:Y:S01]  /*83b0*/  UMOV UR27, UR19 ;  /* 0x00000013001b7c82 */ /* 0x000fe20008000000 */
[----:B------:R-:W-:Y:S02]  /*83c0*/  ULEA.HI.X.SX32 UR7, UR19, UR7, 0x1, UP0 ;  /* 0x0000000713077291 */ /* 0x000fe400080f0e3f */
[----:B-1----:R-:W-:Y:S01]  /*83d0*/  IMAD.U32 R3, RZ, RZ, UR8 ;  /* 0x00000008ff037e24 */ /* 0x002fe2000f8e00ff */
[----:B------:R-:W-:Y:S01]  /*83e0*/  UMOV UR10, UR18 ;  /* 0x00000012000a7c82 */ /* 0x000fe20008000000 */
[----:B------:R-:W-:Y:S01]  /*83f0*/  IMAD.U32 R2, RZ, RZ, UR8 ;  /* 0x00000008ff027e24 */ /* 0x000fe2000f8e00ff */
[----:B------:R-:W-:Y:S01]  /*8400*/  R2UR UR8, R16 ;  /* 0x00000000100872ca */ /* 0x000fe200000e0000 */
[----:B--2---:R-:W-:Y:S01]  /*8410*/  IMAD.MOV.U32 R8, RZ, RZ, R6 ;  /* 0x000000ffff087224 */ /* 0x004fe200078e0006 */
[----:B------:R-:W-:Y:S01]  /*8420*/  LEA R0, P1, R3, R10, 0x2 ;  /* 0x0000000a03007211 */ /* 0x000fe200078210ff */
[----:B------:R-:W-:Y:S01]  /*8430*/  IMAD.U32 R3, RZ, RZ, UR7 ;  /* 0x00000007ff037e24 */ /* 0x000fe2000f8e00ff */
[----:B------:R-:W-:Y:S01]  /*8440*/  UMOV UR7, 0x10 ;  /* 0x0000001000077882 */ /* 0x000fe20000000000 */
[----:B------:R-:W-:Y:S01]  /*8450*/  UMOV UR42, 0x40 ;  /* 0x00000040002a7882 */ /* 0x000fe20000000000 */
[----:B------:R-:W-:Y:S01]  /*8460*/  R2UR UR32, R0 ;  /* 0x00000000002072ca */ /* 0x000fe200000e0000 */
[----:B------:R-:W-:Y:S01]  /*8470*/  UMOV UR43, UR11 ;  /* 0x0000000b002b7c82 */ /* 0x000fe20008000000 */
[----:B------:R-:W-:Y:S01]  /*8480*/  LEA.HI.X R2, R2, R9, R3, 0x2, P1 ;  /* 0x0000000902027211 */ /* 0x000fe200008f1403 */
[----:B------:R-:W-:Y:S01]  /*8490*/  UMOV UR44, UR12 ;  /* 0x0000000c002c7c82 */ /* 0x000fe20008000000 */
[----:B------:R-:W-:Y:S01]  /*84a0*/  IADD3 R0, P1, R8, 0x2f0, RZ ;  /* 0x000002f008007810 */ /* 0x000fe20007f3e0ff */
[----:B------:R-:W-:Y:S01]  /*84b0*/  UMOV UR45, UR21 ;  /* 0x00000015002d7c82 */ /* 0x000fe20008000000 */
[----:B------:R-:W-:Y:S01]  /*84c0*/  R2UR UR33, R2 ;  /* 0x00000000022172ca */ /* 0x000fe200000e0000 */
[----:B------:R-:W-:Y:S01]  /*84d0*/  UIADD3 UR16, UR8, 0x18000, URZ ;  /* 0x0001800008107890 */ /* 0x000fe2000fffe03f */
[----:B------:R-:W-:Y:S01]  /*84e0*/  R2UR UR30, R0 ;  /* 0x00000000001e72ca */ /* 0x000fe200000e0000 */
[----:B------:R-:W-:Y:S01]  /*84f0*/  UIADD3 UR17, UR8, 0x30810, URZ ;  /* 0x0003081008117890 */ /* 0x000fe2000fffe03f */
[----:B------:R-:W-:Y:S01]  /*8500*/  IADD3 R0, P2, R8, 0x3f0, RZ ;  /* 0x000003f008007810 */ /* 0x000fe20007f5e0ff */
[----:B------:R-:W-:-:S02]  /*8510*/  UIADD3 UR24, UR8, 0x1a000, URZ ;  /* 0x0001a00008187890 */ /* 0x000fc4000fffe03f */
[----:B------:R-:W-:Y:S01]  /*8520*/  UIADD3 UR50, UR8, 0x28000, URZ ;  /* 0x0002800008327890 */ /* 0x000fe2000fffe03f */
[----:B------:R-:W-:Y:S01]  /*8530*/  R2UR UR46, R0 ;  /* 0x00000000002e72ca */ /* 0x000fe200000e0000 */
[--C-:B------:R-:W-:Y:S01]  /*8540*/  IMAD.X R0, RZ, RZ, R7.reuse, P1 ;  /* 0x000000ffff007224 */ /* 0x100fe200008e0607 */
[----:B------:R-:W-:Y:S01]  /*8550*/  IADD3 R2, P1, R8, 0xf0, RZ ;  /* 0x000000f008027810 */ /* 0x000fe20007f3e0ff */
[----:B------:R-:W-:Y:S01]  /*8560*/  UMOV UR25, UR17 ;  /* 0x0000001100197c82 */ /* 0x000fe20008000000 */
[----:B------:R-:W-:Y:S01]  /*8570*/  UMOV UR51, UR17 ;  /* 0x0000001100337c82 */ /* 0x000fe20008000000 */
[----:B------:R-:W-:Y:S01]  /*8580*/  UIADD3 UR9, UR8, 0x30800, URZ ;  /* 0x0003080008097890 */ /* 0x000fe2000fffe03f */
[----:B------:R-:W-:Y:S01]  /*8590*/  R2UR UR31, R0 ;  /* 0x00000000001f72ca */ /* 0x000fe200000e0000 */
[--C-:B------:R-:W-:Y:S01]  /*85a0*/  IMAD.X R0, RZ, RZ, R7.reuse, P2 ;  /* 0x000000ffff007224 */ /* 0x100fe200010e0607 */
[----:B------:R-:W-:Y:S01]  /*85b0*/  R2UR UR34, R2 ;  /* 0x00000000022272ca */ /* 0x000fe200000e0000 */
[----:B------:R-:W-:Y:S01]  /*85c0*/  IMAD.X R3, RZ, RZ, R7, P1 ;  /* 0x000000ffff037224 */ /* 0x000fe200008e0607 */
[----:B------:R-:W-:-:S02]  /*85d0*/  UIADD3 UR40, UR8, 0x4000, URZ ;  /* 0x0000400008287890 */ /* 0x000fc4000fffe03f */
[----:B------:R-:W-:Y:S01]  /*85e0*/  R2UR UR47, R0 ;  /* 0x00000000002f72ca */ /* 0x000fe200000e0000 */
[----:B------:R-:W-:Y:S01]  /*85f0*/  IMAD.U32 R0, RZ, RZ, UR6 ;  /* 0x00000006ff007e24 */ /* 0x000fe2000f8e00ff */
[----:B------:R-:W-:Y:S01]  /*8600*/  R2UR UR35, R3 ;  /* 0x00000000032372ca */ /* 0x000fe200000e0000 */
[----:B------:R-:W-:Y:S02]  /*8610*/  UMOV UR41, UR9 ;  /* 0x0000000900297c82 */ /* 0x000fe40008000000 */
[----:B------:R-:W-:-:S05]  /*8620*/  VIADD R6, R0, 0xffffffff ;  /* 0xffffffff00067836 */ /* 0x000fca0000000000 */
[----:B------:R1:W-:Y:S01]  /*8630*/  STL [R1], R6 ;  /* 0x0000000601007387 */ /* 0x0003e20000100800 */
[----:B------:R-:W-:-:S04]  /*8640*/  ISETP.GE.AND P1, PT, R4, R6, PT ;  /* 0x000000060400720c */ /* 0x000fc80003f26270 */
[----:B------:R-:W-:Y:S01]  /*8650*/  UTMALDG.4D [UR16], [UR34], desc[UR36] ;  /* 0x00002410220075b4 */ /* 0x000fe20008019000 */
[----:B------:R-:W-:Y:S01]  /*8660*/  UTMALDG.4D [UR24], [UR34], desc[UR36] ;  /* 0x00002418220075b4 */ /* 0x000fe20008019000 */
[----:B------:R2:W-:Y:S01]  /*8670*/  UBLKCP.S.G [UR50], [UR32], UR7 ;  /* 0x00000032200073ba */ /* 0x0005e20008000207 */
[----:B------:R1:W-:Y:S01]  /*8680*/  SYNCS.ARRIVE.TRANS64 RZ, [R16+URZ+0x30800], R5 ;  /* 0x0308000510ff79a7 */ /* 0x0003e2000800003f */
[----:B------:R1:W-:Y:S01]  /*8690*/  UTMALDG.4D [UR8], [UR30], desc[UR48] ;  /* 0x000030081e0075b4 */ /* 0x0003e20008019000 */
[----:B--2---:R-:W-:Y:S01]  /*86a0*/  UIADD3 UR32, UR8, 0x8000, URZ ;  /* 0x0000800008207890 */ /* 0x004fe2000fffe03f */
[----:B------:R1:W-:Y:S01]  /*86b0*/  UTMALDG.4D [UR40], [UR30], desc[UR48] ;  /* 0x000030281e0075b4 */ /* 0x0003e20008019000 */
[----:B------:R-:W-:Y:S01]  /*86c0*/  UIADD3 UR24, UR8, 0xc000, URZ ;  /* 0x0000c00008187890 */ /* 0x000fe2000fffe03f */
[----:B------:R-:W-:Y:S01]  /*86d0*/  UMOV UR35, UR11 ;  /* 0x0000000b00237c82 */ /* 0x000fe20008000000 */
[----:B------:R-:W-:Y:S01]  /*86e0*/  UMOV UR36, UR12 ;  /* 0x0000000c00247c82 */ /* 0x000fe20008000000 */
[----:B------:R-:W-:Y:S01]  /*86f0*/  UMOV UR37, UR21 ;  /* 0x0000001500257c82 */ /* 0x000fe20008000000 */
[----:B------:R-:W-:Y:S01]  /*8700*/  UMOV UR34, UR18 ;  /* 0x0000001200227c82 */ /* 0x000fe20008000000 */
[----:B------:R-:W-:Y:S01]  /*8710*/  UMOV UR33, UR9 ;  /* 0x0000000900217c82 */ /* 0x000fe20008000000 */
[----:B------:R-:W-:Y:S01]  /*8720*/  UMOV UR27, UR11 ;  /* 0x0000000b001b7c82 */ /* 0x000fe20008000000 */
[----:B------:R-:W-:Y:S01]  /*8730*/  UMOV UR28, UR12 ;  /* 0x0000000c001c7c82 */ /* 0x000fe20008000000 */
[----:B------:R-:W-:Y:S01]  /*8740*/  UMOV UR25, UR9 ;  /* 0x0000000900197c82 */ /* 0x000fe20008000000 */
[----:B------:R1:W-:Y:S01]  /*8750*/  UTMALDG.4D [UR32], [UR46], desc[UR48] ;  /* 0x000030202e0075b4 */ /* 0x0003e20008019000 */
[----:B------:R1:W-:Y:S02]  /*8760*/  UTMALDG.4D [UR24], [UR46], desc[UR48] ;  /* 0x000030182e0075b4 */ /* 0x0003e40008019000 */
[----:B-1----:R-:W-:Y:S05]  /*8770*/  @P1 BRA `(.L_x_1195) ;  /* 0x00000010003c1947 */ /* 0x002fea0003800000 */
[----:B------:R-:W-:Y:S01]  /*8780*/  R2UR UR7, R4 ;  /* 0x00000000040772ca */ /* 0x000fe200000e0000 */
[----:B------:R-:W1:Y:S01]  /*8790*/  S2R R6, SR_TID.X ;  /* 0x0000000000067919 */ /* 0x000e620000002100 */
[----:B------:R-:W-:Y:S01]  /*87a0*/  UIADD3 UR8, UR6, -0x2, URZ ;  /* 0xfffffffe06087890 */ /* 0x000fe2000fffe03f */
[----:B------:R-:W-:-:S05]  /*87b0*/  IMAD.MOV.U32 R11, RZ, RZ, 0x1 ;  /* 0x00000001ff0b7424 */ /* 0x000fca00078e00ff */
[----:B------:R-:W-:-:S05]  /*87c0*/  ISETP.NE.AND P1, PT, R4, UR8, PT ;  /* 0x0000000804007c0c */ /* 0x000fca000bf25270 */
[----:B------:R-:W-:-:S04]  /*87d0*/  ULOP3.LUT UR7, URZ, UR7, URZ, 0x33, !UPT ;  /* 0x000000073f077292 */ /* 0x000fc8000f8e333f */
[----:B------:R-:W-:-:S06]  /*87e0*/  UIADD3 UR7, UR7, UR6, URZ ;  /* 0x0000000607077290 */ /* 0x000fcc000fffe03f */
[----:B------:R-:W-:-:S05]  /*87f0*/  IMAD.U32 R0, RZ, RZ, UR7 ;  /* 0x00000007ff007e24 */ /* 0x000fca000f8e00ff */
[----:B------:R-:W-:Y:S01]  /*8800*/  LOP3.LUT R5, R0, 0x1, RZ, 0xc0, !PT ;  /* 0x0000000100057812 */ /* 0x000fe200078ec0ff */
[----:B------:R-:W-:-:S04]  /*8810*/  IMAD.MOV.U32 R0, RZ, RZ, R4 ;  /* 0x000000ffff007224 */ /* 0x000fc800078e0004 */
[----:B------:R2:W-:Y:S01]  /*8820*/  STL [R1+0x4], R5 ;  /* 0x0000040501007387 */ /* 0x0005e20000100800 */
[----:B-1----:R-:W-:Y:S01]  /*8830*/  LOP3.LUT R6, R6, 0x1f, RZ, 0xc0, !PT ;  /* 0x0000001f06067812 */ /* 0x002fe200078ec0ff */
[----:B------:R-:W-:Y:S06]  /*8840*/  @!P1 BRA `(.L_x_1196) ;  /* 0x0000000800b09947 */ /* 0x000fec0003800000 */
[----:B------:R-:W-:Y:S01]  /*8850*/  R2UR UR8, R5 ;  /* 0x00000000050872ca */ /* 0x000fe200000e0000 */
[----:B------:R-:W-:Y:S02]  /*8860*/  IMAD.MOV.U32 R0, RZ, RZ, R4 ;  /* 0x000000ffff007224 */ /* 0x000fe400078e0004 */
[----:B------:R-:W-:-:S10]  /*8870*/  IMAD.MOV.U32 R11, RZ, RZ, 0x1 ;  /* 0x00000001ff0b7424 */ /* 0x000fd400078e00ff */
[----:B------:R-:W-:-:S06]  /*8880*/  UIADD3 UR7, UR7, -UR8, URZ ;  /* 0x8000000807077290 */ /* 0x000fcc000fffe03f */
[----:B------:R-:W-:-:S07]  /*8890*/  IMAD.U32 R20, RZ, RZ, UR7 ;  /* 0x00000007ff147e24 */ /* 0x000fce000f8e00ff */
.L_x_1205:
[----:B--234-:R-:W-:-:S04]  /*88a0*/  SHF.L.U32 R21, R11, 0x1f, RZ ;  /* 0x0000001f0b157819 */ /* 0x01cfc800000006ff */
[----:B------:R-:W1:Y:S02]  /*88b0*/  SYNCS.PHASECHK.TRANS64.TRYWAIT P1, [R16+URZ+0x30840], R21 ;  /* 0x03084015100075a7 */ /* 0x000e64000802017f */
[----:B-1----:R-:W-:Y:S05]  /*88c0*/  @!P1 BRA `(.L_x_1197) ;  /* 0x0000001400d89947 */ /* 0x002fea0003800000 */
.L_x_1222:
[----:B------:R-:W-:Y:S05]  /*88d0*/  @P0 BRA `(.L_x_1198) ;  /* 0x0000000000140947 */ /* 0x000fea0003800000 */
[----:B------:R-:W-:Y:S01]  /*88e0*/  ISETP.NE.AND P1, PT, R6, RZ, PT ;  /* 0x000000ff0600720c */ /* 0x000fe20003f25270 */
[----:B------:R-:W-:-:S04]  /*88f0*/  IMAD.MOV.U32 R3, RZ, RZ, 0x4100 ;  /* 0x00004100ff037424 */ /* 0x000fc800078e00ff */
[----:B------:R3:W-:Y:S08]  /*8900*/  SYNCS.ARRIVE.TRANS64 RZ, [R16+URZ+0x30830], R3 ;  /* 0x0308300310ff79a7 */ /* 0x0007f0000800003f */
[----:B------:R-:W-:Y:S05]  /*8910*/  @!P1 BRA `(.L_x_1198) ;  /* 0x0000000000049947 */ /* 0x000fea0003800000 */
[----:B------:R-:W-:Y:S01]  /*8920*/  BPT.TRAP 0x1 ;  /* 0x000000040000795c */ /* 0x000fe20000300000 */
.L_x_1198:
[----:B------:R-:W3:Y:S01]  /*8930*/  LDC.64 R12, c[0x0][0x728] ;  /* 0x0001ca00ff0c7b82 */ /* 0x000ee20000000a00 */
[----:B------:R-:W-:Y:S01]  /*8940*/  IMAD.SHL.U32 R18, R0, 0x40, RZ ;  /* 0x0000004000127824 */ /* 0x000fe200078e00ff */
[----:B------:R-:W-:Y:S01]  /*8950*/  R2UR UR32, R16 ;  /* 0x00000000102072ca */ /* 0x000fe200000e0000 */
[----:B------:R-:W-:Y:S01]  /*8960*/  UMOV UR30, 0x0 ;  /* 0x00000000001e7882 */ /* 0x000fe20000000000 */
[----:B------:R-:W-:Y:S01]  /*8970*/  UMOV UR31, 0x14f00000 ;  /* 0x14f00000001f7882 */ /* 0x000fe20000000000 */
[----:B------:R-:W-:Y:S01]  /*8980*/  UMOV UR18, URZ ;  /* 0x0000003f00127c82 */ /* 0x000fe20008000000 */
[C---:B------:R-:W-:Y:S01]  /*8990*/  IADD3 R2, P1, R18.reuse, UR14, RZ ;  /* 0x0000000e12027c10 */ /* 0x040fe2000ff3e0ff */
[----:B------:R-:W-:Y:S01]  /*89a0*/  UMOV UR26, 0x40 ;  /* 0x00000040001a7882 */ /* 0x000fe20000000000 */
[----:B--2---:R-:W2:Y:S01]  /*89b0*/  LDC.64 R4, c[0x0][0x198] ;  /* 0x00006600ff047b82 */ /* 0x004ea20000000a00 */
        /* <DEDUP_REMOVED lines=14> */
[----:B--2---:R-:W-:Y:S02]  /*8aa0*/  IMAD.MOV.U32 R8, RZ, RZ, R4 ;  /* 0x000000ffff087224 */ /* 0x004fe400078e0004 */
        /* <DEDUP_REMOVED lines=12> */
.L_x_1223:
[----:B------:R-:W-:Y:S05]  /*8b70*/  @P0 BRA `(.L_x_1200) ;  /* 0x0000000000140947 */ /* 0x000fea0003800000 */
[----:B------:R-:W-:Y:S01]  /*8b80*/  ISETP.NE.AND P1, PT, R6, RZ, PT ;  /* 0x000000ff0600720c */ /* 0x000fe20003f25270 */
[----:B------:R-:W-:-:S04]  /*8b90*/  IMAD.MOV.U32 R2, RZ, RZ, 0x4100 ;  /* 0x00004100ff027424 */ /* 0x000fc800078e00ff */
[----:B------:R3:W-:Y:S08]  /*8ba0*/  SYNCS.ARRIVE.TRANS64 RZ, [R16+URZ+0x30818], R2 ;  /* 0x0308180210ff79a7 */ /* 0x0007f0000800003f */
[----:B------:R-:W-:Y:S05]  /*8bb0*/  @!P1 BRA `(.L_x_1200) ;  /* 0x0000000000049947 */ /* 0x000fea0003800000 */
[----:B------:R-:W-:Y:S01]  /*8bc0*/  BPT.TRAP 0x1 ;  /* 0x000000040000795c */ /* 0x000fe20000300000 */
.L_x_1200:
[----:B------:R-:W-:Y:S01]  /*8bd0*/  VIADD R18, R18, 0x40 ;  /* 0x0000004012127836 */ /* 0x000fe20000000000 */
[----:B------:R-:W-:Y:S01]  /*8be0*/  ULDC.64 UR8, c[0x0][0x700] ;  /* 0x0001c00000087ab9 */ /* 0x000fe20000000a00 */
[----:B------:R-:W-:Y:S01]  /*8bf0*/  R2UR UR32, R16 ;  /* 0x00000000102072ca */ /* 0x000fe200000e0000 */
[----:B------:R-:W-:Y:S01]  /*8c00*/  IMAD.U32 R10, RZ, RZ, UR8 ;  /* 0x00000008ff0a7e24 */ /* 0x000fe2000f8e00ff */
[----:B------:R-:W-:Y:S01]  /*8c10*/  UMOV UR30, 0x0 ;  /* 0x00000000001e7882 */ /* 0x000fe20000000000 */
[----:B---3--:R-:W-:Y:S01]  /*8c20*/  IADD3 R2, P1, R18, UR22, RZ ;  /* 0x0000001612027c10 */ /* 0x008fe2000ff3e0ff */
[----:B------:R-:W-:Y:S01]  /*8c30*/  IMAD.U32 R9, RZ, RZ, UR9 ;  /* 0x00000009ff097e24 */ /* 0x000fe2000f8e00ff */
[----:B------:R-:W-:Y:S01]  /*8c40*/  SHF.R.S32.HI R17, RZ, 0x1f, R18 ;  /* 0x0000001fff117819 */ /* 0x000fe20000011412 */
[----:B------:R-:W-:Y:S01]  /*8c50*/  UMOV UR31, 0x14f00000 ;  /* 0x14f00000001f7882 */ /* 0x000fe20000000000 */
[----:B------:R-:W-:Y:S01]  /*8c60*/  LEA R3, P2, R2, R10, 0x2 ;  /* 0x0000000a02037211 */ /* 0x000fe200078410ff */
[----:B------:R-:W-:Y:S01]  /*8c70*/  UMOV UR26, URZ ;  /* 0x0000003f001a7c82 */ /* 0x000fe20008000000 */
[----:B------:R-:W-:Y:S01]  /*8c80*/  R2UR UR27, R18 ;  /* 0x00000000121b72ca */ /* 0x000fe200000e0000 */
[----:B------:R-:W-:Y:S01]  /*8c90*/  UMOV UR28, UR20 ;  /* 0x00000014001c7c82 */ /* 0x000fe20008000000 */
[----:B------:R-:W-:Y:S01]  /*8ca0*/  R2UR UR34, R3 ;  /* 0x00000000032272ca */ /* 0x000fe200000e0000 */
[----:B------:R-:W-:Y:S01]  /*8cb0*/  IMAD.X R3, R17, 0x1, R15, P1 ;  /* 0x0000000111037824 */ /* 0x000fe200008e060f */
[----:B------:R-:W-:-:S02]  /*8cc0*/  UIADD3 UR24, UR32, 0x1c000, URZ ;  /* 0x0001c00020187890 */ /* 0x000fc4000fffe03f */
[----:B------:R-:W-:Y:S02]  /*8cd0*/  UIADD3 UR25, UR32, 0x30818, URZ ;  /* 0x0003081820197890 */ /* 0x000fe4000fffe03f */
[----:B------:R-:W-:Y:S01]  /*8ce0*/  LEA.HI.X R3, R2, R9, R3, 0x2, P2 ;  /* 0x0000000902037211 */ /* 0x000fe200010f1403 */
[----:B------:R-:W-:Y:S01]  /*8cf0*/  UIADD3 UR16, UR32, 0x1e000, URZ ;  /* 0x0001e00020107890 */ /* 0x000fe2000fffe03f */
[----:B------:R-:W-:Y:S01]  /*8d00*/  IADD3 R2, P1, R8, 0xf0, RZ ;  /* 0x000000f008027810 */ /* 0x000fe20007f3e0ff */
[----:B------:R-:W-:Y:S01]  /*8d10*/  UIADD3 UR32, UR32, 0x28100, URZ ;  /* 0x0002810020207890 */ /* 0x000fe2000fffe03f */
[----:B------:R-:W-:Y:S01]  /*8d20*/  R2UR UR35, R3 ;  /* 0x00000000032372ca */ /* 0x000fe200000e0000 */
[----:B------:R-:W-:Y:S01]  /*8d30*/  UMOV UR29, UR21 ;  /* 0x00000015001d7c82 */ /* 0x000fe20008000000 */
[----:B------:R-:W-:Y:S01]  /*8d40*/  R2UR UR8, R2 ;  /* 0x00000000020872ca */ /* 0x000fe200000e0000 */
[----:B------:R-:W-:Y:S01]  /*8d50*/  IMAD.X R3, RZ, RZ, R7, P1 ;  /* 0x000000ffff037224 */ /* 0x000fe200008e0607 */
[----:B------:R-:W-:Y:S01]  /*8d60*/  UMOV UR18, 0x40 ;  /* 0x0000004000127882 */ /* 0x000fe20000000000 */
[----:B------:R-:W-:Y:S01]  /*8d70*/  UMOV UR17, UR25 ;  /* 0x0000001900117c82 */ /* 0x000fe20008000000 */
[----:B------:R-:W-:Y:S01]  /*8d80*/  UMOV UR19, UR27 ;  /* 0x0000001b00137c82 */ /* 0x000fe20008000000 */
[----:B------:R-:W-:Y:S01]  /*8d90*/  UMOV UR33, UR25 ;  /* 0x0000001900217c82 */ /* 0x000fe20008000000 */
[----:B------:R-:W-:Y:S01]  /*8da0*/  R2UR UR9, R3 ;  /* 0x00000000030972ca */ /* 0x000fe200000e0000 */
[----:B------:R-:W-:-:S12]  /*8db0*/  UMOV UR7, 0x10 ;  /* 0x0000001000077882 */ /* 0x000fd80000000000 */
[----:B------:R3:W-:Y:S01]  /*8dc0*/  UTMALDG.4D [UR24], [UR8], desc[UR30] ;  /* 0x00001e18080075b4 */ /* 0x0007e20008019000 */
[----:B------:R3:W-:Y:S01]  /*8dd0*/  UTMALDG.4D [UR16], [UR8], desc[UR30] ;  /* 0x00001e10080075b4 */ /* 0x0007e20008019000 */
[----:B------:R3:W-:Y:S01]  /*8de0*/  UBLKCP.S.G [UR32], [UR34], UR7 ;  /* 0x00000020220073ba */ /* 0x0007e20008000207 */
[----:B------:R-:W4:Y:S02]  /*8df0*/  SYNCS.PHASECHK.TRANS64.TRYWAIT P1, [R16+URZ+0x30848], R21 ;  /* 0x03084815100075a7 */ /* 0x000f24000802017f */
[----:B---34-:R-:W-:Y:S05]  /*8e00*/  @!P1 BRA `(.L_x_1201) ;  /* 0x0000001000b09947 */ /* 0x018fea0003800000 */
.L_x_1224:
[----:B------:R-:W-:Y:S05]  /*8e10*/  @P0 BRA `(.L_x_1202) ;  /* 0x0000000000140947 */ /* 0x000fea0003800000 */
[----:B------:R-:W-:Y:S01]  /*8e20*/  ISETP.NE.AND P1, PT, R6, RZ, PT ;  /* 0x000000ff0600720c */ /* 0x000fe20003f25270 */
[----:B-123--:R-:W-:-:S04]  /*8e30*/  IMAD.MOV.U32 R21, RZ, RZ, 0x4100 ;  /* 0x00004100ff157424 */ /* 0x00efc800078e00ff */
[----:B------:R4:W-:Y:S08]  /*8e40*/  SYNCS.ARRIVE.TRANS64 RZ, [R16+URZ+0x30838], R21 ;  /* 0x0308381510ff79a7 */ /* 0x0009f0000800003f */
[----:B------:R-:W-:Y:S05]  /*8e50*/  @!P1 BRA `(.L_x_1202) ;  /* 0x0000000000049947 */ /* 0x000fea0003800000 */
[----:B------:R-:W-:Y:S01]  /*8e60*/  BPT.TRAP 0x1 ;  /* 0x000000040000795c */ /* 0x000fe20000300000 */
.L_x_1202:
[C---:B------:R-:W-:Y:S01]  /*8e70*/  R2UR UR27, R18.reuse ;  /* 0x00000000121b72ca */ /* 0x040fe200000e0000 */
[----:B------:R-:W-:Y:S01]  /*8e80*/  UMOV UR30, 0x0 ;  /* 0x00000000001e7882 */ /* 0x000fe20000000000 */
[----:B------:R-:W-:Y:S01]  /*8e90*/  IADD3 R18, P1, R18, UR14, RZ ;  /* 0x0000000e12127c10 */ /* 0x000fe2000ff3e0ff */
        /* <DEDUP_REMOVED lines=26> */
[----:B------:R-:W5:Y:S02]  /*9040*/  SYNCS.PHASECHK.TRANS64.TRYWAIT P1, [R16+URZ+0x30820], R5 ;  /* 0x03082005100075a7 */ /* 0x000f64000802017f */
[----:B-1---5:R-:W-:Y:S05]  /*9050*/  @!P1 BRA `(.L_x_1203) ;  /* 0x0000001000309947 */ /* 0x022fea0003800000 */
.L_x_1226:
[----:B------:R-:W-:Y:S05]  /*9060*/  @P0 BRA `(.L_x_1204) ;  /* 0x0000000000140947 */ /* 0x000fea0003800000 */
[----:B------:R-:W-:Y:S01]  /*9070*/  ISETP.NE.AND P1, PT, R6, RZ, PT ;  /* 0x000000ff0600720c */ /* 0x000fe20003f25270 */
[----:B------:R-:W-:-:S04]  /*9080*/  IMAD.MOV.U32 R5, RZ, RZ, 0x4100 ;  /* 0x00004100ff057424 */ /* 0x000fc800078e00ff */
[----:B------:R1:W-:Y:S08]  /*9090*/  SYNCS.ARRIVE.TRANS64 RZ, [R16+URZ+0x30810], R5 ;  /* 0x0308100510ff79a7 */ /* 0x0003f0000800003f */
[----:B------:R-:W-:Y:S05]  /*90a0*/  @!P1 BRA `(.L_x_1204) ;  /* 0x0000000000049947 */ /* 0x000fea0003800000 */
[----:B------:R-:W-:Y:S01]  /*90b0*/  BPT.TRAP 0x1 ;  /* 0x000000040000795c */ /* 0x000fe20000300000 */
.L_x_1204:
[----:B------:R-:W-:Y:S01]  /*90c0*/  R2UR UR7, R0 ;  /* 0x00000000000772ca */ /* 0x000fe200000e0000 */
[----:B------:R-:W-:Y:S01]  /*90d0*/  VIADD R20, R20, 0xfffffffe ;  /* 0xfffffffe14147836 */ /* 0x000fe20000000000 */
[----:B------:R-:W-:Y:S01]  /*90e0*/  R2UR UR8, R15 ;  /* 0x000000000f0872ca */ /* 0x000fe200000e0000 */
[----:B------:R-:W-:Y:S01]  /*90f0*/  UMOV UR30, 0x0 ;  /* 0x00000000001e7882 */ /* 0x000fe20000000000 */
[----:B------:R-:W-:Y:S01]  /*9100*/  R2UR UR32, R16 ;  /* 0x00000000102072ca */ /* 0x000fe200000e0000 */
[----:B------:R-:W-:Y:S01]  /*9110*/  UMOV UR31, 0x14f00000 ;  /* 0x14f00000001f7882 */ /* 0x000fe20000000000 */
[----:B------:R-:W-:Y:S01]  /*9120*/  UMOV UR26, URZ ;  /* 0x0000003f001a7c82 */ /* 0x000fe20008000000 */
[----:B------:R-:W-:Y:S01]  /*9130*/  UMOV UR28, UR20 ;  /* 0x00000014001c7c82 */ /* 0x000fe20008000000 */
[----:B------:R-:W-:Y:S01]  /*9140*/  UMOV UR29, UR21 ;  /* 0x00000015001d7c82 */ /* 0x000fe20008000000 */
[----:B------:R-:W-:Y:S01]  /*9150*/  UMOV UR18, 0x40 ;  /* 0x0000004000127882 */ /* 0x000fe20000000000 */
[----:B------:R-:W-:-:S03]  /*9160*/  UMOV UR10, 0x10 ;  /* 0x00000010000a7882 */ /* 0x000fc60000000000 */
[----:B------:R-:W-:-:S04]  /*9170*/  UIADD3 UR7, UR7, 0x2, URZ ;  /* 0x0000000207077890 */ /* 0x000fc8000fffe03f */
[----:B------:R-:W-:Y:S02]  /*9180*/  USHF.L.U32 UR27, UR7, 0x6, URZ ;  /* 0x00000006071b7899 */ /* 0x000fe4000800063f */
[----:B------:R-:W-:Y:S02]  /*9190*/  UIADD3 UR24, UR32, 0x18000, URZ ;  /* 0x0001800020187890 */ /* 0x000fe4000fffe03f */
[----:B------:R-:W-:Y:S02]  /*91a0*/  UIADD3 UR9, UP0, UR27, UR22, URZ ;  /* 0x000000161b097290 */ /* 0x000fe4000ff1e03f */
[----:B------:R-:W-:Y:S02]  /*91b0*/  UIADD3 UR25, UR32, 0x30810, URZ ;  /* 0x0003081020197890 */ /* 0x000fe4000fffe03f */
[----:B------:R-:W-:Y:S02]  /*91c0*/  ULEA.HI.X.SX32 UR8, UR27, UR8, 0x1, UP0 ;  /* 0x000000081b087291 */ /* 0x000fe400080f0e3f */
[----:B-1----:R-:W-:Y:S01]  /*91d0*/  IMAD.U32 R5, RZ, RZ, UR9 ;  /* 0x00000009ff057e24 */ /* 0x002fe2000f8e00ff */
[----:B------:R-:W-:-:S02]  /*91e0*/  UIADD3 UR16, UR32, 0x1a000, URZ ;  /* 0x0001a00020107890 */ /* 0x000fc4000fffe03f */
[----:B------:R-:W-:Y:S01]  /*91f0*/  UIADD3 UR32, UR32, 0x28000, URZ ;  /* 0x0002800020207890 */ /* 0x000fe2000fffe03f */
[----:B------:R-:W-:Y:S01]  /*9200*/  IMAD.U32 R4, RZ, RZ, UR8 ;  /* 0x00000008ff047e24 */ /* 0x000fe2000f8e00ff */
[----:B------:R-:W-:Y:S01]  /*9210*/  LEA R0, P1, R5, R10, 0x2 ;  /* 0x0000000a05007211 */ /* 0x000fe200078210ff */
[----:B------:R-:W-:Y:S01]  /*9220*/  UMOV UR17, UR25 ;  /* 0x0000001900117c82 */ /* 0x000fe20008000000 */
[----:B------:R-:W-:Y:S01]  /*9230*/  R2UR UR8, R2 ;  /* 0x00000000020872ca */ /* 0x000fe200000e0000 */
[----:B------:R-:W-:Y:S01]  /*9240*/  UMOV UR19, UR27 ;  /* 0x0000001b00137c82 */ /* 0x000fe20008000000 */
[----:B------:R-:W-:Y:S01]  /*9250*/  R2UR UR34, R0 ;  /* 0x00000000002272ca */ /* 0x000fe200000e0000 */
[----:B------:R-:W-:Y:S01]  /*9260*/  IMAD.U32 R0, RZ, RZ, UR9 ;  /* 0x00000009ff007e24 */ /* 0x000fe2000f8e00ff */
[----:B------:R-:W-:Y:S01]  /*9270*/  R2UR UR9, R3 ;  /* 0x00000000030972ca */ /* 0x000fe200000e0000 */
[----:B------:R-:W-:-:S03]  /*9280*/  UMOV UR33, UR25 ;  /* 0x0000001900217c82 */ /* 0x000fc60008000000 */
[----:B------:R-:W-:Y:S02]  /*9290*/  LEA.HI.X R0, R0, R9, R4, 0x2, P1 ;  /* 0x0000000900007211 */ /* 0x000fe400008f1404 */
[----:B------:R-:W-:Y:S02]  /*92a0*/  ISETP.NE.AND P1, PT, R20, RZ, PT ;  /* 0x000000ff1400720c */ /* 0x000fe40003f25270 */
[----:B------:R-:W-:Y:S01]  /*92b0*/  R2UR UR35, R0 ;  /* 0x00000000002372ca */ /* 0x000fe200000e0000 */
[----:B------:R-:W-:-:S04]  /*92c0*/  IMAD.U32 R0, RZ, RZ, UR7 ;  /* 0x00000007ff007e24 */ /* 0x000fc8000f8e00ff */
[----:B------:R1:W-:Y:S01]  /*92d0*/  UTMALDG.4D [UR24], [UR8], desc[UR30] ;  /* 0x00001e18080075b4 */ /* 0x0003e20008019000 */
[----:B------:R1:W-:Y:S07]  /*92e0*/  UTMALDG.4D [UR16], [UR8], desc[UR30] ;  /* 0x00001e10080075b4 */ /* 0x0003ee0008019000 */
[----:B------:R1:W-:Y:S02]  /*92f0*/  UBLKCP.S.G [UR32], [UR34], UR10 ;  /* 0x00000020220073ba */ /* 0x0003e4000800020a */
[----:B-1----:R-:W-:Y:S05]  /*9300*/  @P1 BRA `(.L_x_1205) ;  /* 0xfffffff400641947 */ /* 0x002fea000383ffff */
.L_x_1196:
[----:B------:R-:W3:Y:S02]  /*9310*/  LDL.LU R4, [R1+0x4] ;  /* 0x0000040001047983 */ /* 0x000ee40000300800 */
[----:B---3--:R-:W-:Y:S02]  /*9320*/  ISETP.NE.AND P1, PT, R4, RZ, PT ;  /* 0x000000ff0400720c */ /* 0x008fe40003f25270 */
[----:B------:R1:W5:Y:S11]  /*9330*/  LDL R4, [R1] ;  /* 0x0000000001047983 */ /* 0x0003760000100800 */
[----:B-1----:R-:W-:Y:S05]  /*9340*/  @!P1 BRA `(.L_x_1195) ;  /* 0x0000000400489947 */ /* 0x002fea0003800000 */
[----:B------:R-:W-:-:S04]  /*9350*/  SHF.L.U32 R13, R11, 0x1f, RZ ;  /* 0x0000001f0b0d7819 */ /* 0x000fc800000006ff */
[----:B------:R-:W1:Y:S02]  /*9360*/  SYNCS.PHASECHK.TRANS64.TRYWAIT P1, [R16+URZ+0x30840], R13 ;  /* 0x0308400d100075a7 */ /* 0x000e64000802017f */
[----:B-1----:R-:W-:Y:S05]  /*9370*/  @!P1 BRA `(.L_x_1206) ;  /* 0x0000000c00809947 */ /* 0x002fea0003800000 */
.L_x_1227:
[----:B------:R-:W-:Y:S05]  /*9380*/  @P0 BRA `(.L_x_1207) ;  /* 0x0000000000140947 */ /* 0x000fea0003800000 */
[----:B------:R-:W-:Y:S01]  /*9390*/  ISETP.NE.AND P1, PT, R6, RZ, PT ;  /* 0x000000ff0600720c */ /* 0x000fe20003f25270 */
[----:B--2---:R-:W-:-:S04]  /*93a0*/  IMAD.MOV.U32 R5, RZ, RZ, 0x4100 ;  /* 0x00004100ff057424 */ /* 0x004fc800078e00ff */
[----:B------:R3:W-:Y:S08]  /*93b0*/  SYNCS.ARRIVE.TRANS64 RZ, [R16+URZ+0x30830], R5 ;  /* 0x0308300510ff79a7 */ /* 0x0007f0000800003f */
[----:B------:R-:W-:Y:S05]  /*93c0*/  @!P1 BRA `(.L_x_1207) ;  /* 0x0000000000049947 */ /* 0x000fea0003800000 */
[----:B------:R-:W-:Y:S01]  /*93d0*/  BPT.TRAP 0x1 ;  /* 0x000000040000795c */ /* 0x000fe20000300000 */
.L_x_1207:
[----:B--23-5:R-:W2:Y:S01]  /*93e0*/  LDC.64 R4, c[0x0][0x728] ;  /* 0x0001ca00ff047b82 */ /* 0x02cea20000000a00 */
[----:B------:R-:W-:Y:S01]  /*93f0*/  IMAD.SHL.U32 R17, R0, 0x40, RZ ;  /* 0x0000004000117824 */ /* 0x000fe200078e00ff */
[----:B------:R-:W-:Y:S01]  /*9400*/  R2UR UR32, R16 ;  /* 0x00000000102072ca */ /* 0x000fe200000e0000 */
[----:B------:R-:W-:Y:S01]  /*9410*/  UMOV UR30, 0x0 ;  /* 0x00000000001e7882 */ /* 0x000fe20000000000 */
[----:B------:R-:W-:Y:S01]  /*9420*/  UMOV UR31, 0x14f00000 ;  /* 0x14f00000001f7882 */ /* 0x000fe20000000000 */
[----:B------:R-:W-:Y:S01]  /*9430*/  UMOV UR26, URZ ;  /* 0x0000003f001a7c82 */ /* 0x000fe20008000000 */
[C---:B------:R-:W-:Y:S01]  /*9440*/  IADD3 R0, P1, R17.reuse, UR14, RZ ;  /* 0x0000000e11007c10 */ /* 0x040fe2000ff3e0ff */
        /* <DEDUP_REMOVED lines=10> */
[----:B--2---:R-:W-:Y:S01]  /*94f0*/  LEA R4, P2, R0, R4, 0x2 ;  /* 0x0000000400047211 */ /* 0x004fe200078410ff */
        /* <DEDUP_REMOVED lines=15> */
.L_x_1228:
[----:B------:R-:W-:Y:S05]  /*95f0*/  @P0 BRA `(.L_x_1209) ;  /* 0x0000000000140947 */ /* 0x000fea0003800000 */
[----:B------:R-:W-:Y:S01]  /*9600*/  ISETP.NE.AND P0, PT, R6, RZ, PT ;  /* 0x000000ff0600720c */ /* 0x000fe20003f05270 */
[----:B------:R-:W-:-:S04]  /*9610*/  IMAD.MOV.U32 R5, RZ, RZ, 0x4100 ;  /* 0x00004100ff057424 */ /* 0x000fc800078e00ff */
[----:B------:R3:W-:Y:S08]  /*9620*/  SYNCS.ARRIVE.TRANS64 RZ, [R16+URZ+0x30818], R5 ;  /* 0x0308180510ff79a7 */ /* 0x0007f0000800003f */
[----:B------:R-:W-:Y:S05]  /*9630*/  @!P0 BRA `(.L_x_1209) ;  /* 0x0000000000048947 */ /* 0x000fea0003800000 */
[----:B------:R-:W-:Y:S01]  /*9640*/  BPT.TRAP 0x1 ;  /* 0x000000040000795c */ /* 0x000fe20000300000 */
.L_x_1209:
        /* <DEDUP_REMOVED lines=9> */
[----:B------:R-:W-:-:S04]  /*96e0*/  UMOV UR18, 0x40 ;  /* 0x0000004000127882 */ /* 0x000fc80000000000 */
[----:B------:R-:W-:-:S04]  /*96f0*/  UIADD3 UR27, UR27, 0x40, URZ ;  /* 0x000000401b1b7890 */ /* 0x000fc8000fffe03f */
[----:B------:R-:W-:Y:S02]  /*9700*/  UIADD3 UR8, UP0, UR27, UR22, URZ ;  /* 0x000000161b087290 */ /* 0x000fe4000ff1e03f */
[----:B------:R-:W-:Y:S02]  /*9710*/  UIADD3 UR24, UR32, 0x1c000, URZ ;  /* 0x0001c00020187890 */ /* 0x000fe4000fffe03f */
[----:B------:R-:W-:Y:S02]  /*9720*/  ULEA.HI.X.SX32 UR7, UR27, UR7, 0x1, UP0 ;  /* 0x000000071b077291 */ /* 0x000fe400080f0e3f */
[----:B---3--:R-:W-:Y:S01]  /*9730*/  IMAD.U32 R5, RZ, RZ, UR8 ;  /* 0x00000008ff057e24 */ /* 0x008fe2000f8e00ff */
[----:B------:R-:W-:Y:S01]  /*9740*/  UIADD3 UR25, UR32, 0x30818, URZ ;  /* 0x0003081820197890 */ /* 0x000fe2000fffe03f */
[----:B------:R-:W-:Y:S01]  /*9750*/  IMAD.U32 R0, RZ, RZ, UR8 ;  /* 0x00000008ff007e24 */ /* 0x000fe2000f8e00ff */
[----:B------:R-:W-:Y:S01]  /*9760*/  R2UR UR8, R2 ;  /* 0x00000000020872ca */ /* 0x000fe200000e0000 */
[----:B------:R-:W-:Y:S01]  /*9770*/  IMAD.U32 R4, RZ, RZ, UR7 ;  /* 0x00000007ff047e24 */ /* 0x000fe2000f8e00ff */
[----:B------:R-:W-:Y:S01]  /*9780*/  LEA R10, P0, R5, R10, 0x2 ;  /* 0x0000000a050a7211 */ /* 0x000fe200078010ff */
[----:B------:R-:W-:-:S02]  /*9790*/  UIADD3 UR16, UR32, 0x1e000, URZ ;  /* 0x0001e00020107890 */ /* 0x000fc4000fffe03f */
[----:B------:R-:W-:Y:S01]  /*97a0*/  UIADD3 UR32, UR32, 0x28100, URZ ;  /* 0x0002810020207890 */ /* 0x000fe2000fffe03f */
[----:B------:R-:W-:Y:S01]  /*97b0*/  LEA.HI.X R9, R0, R9, R4, 0x2, P0 ;  /* 0x0000000900097211 */ /* 0x000fe200000f1404 */
[----:B------:R-:W-:Y:S01]  /*97c0*/  UMOV UR17, UR25 ;  /* 0x0000001900117c82 */ /* 0x000fe20008000000 */
[----:B------:R3:W5:Y:S01]  /*97d0*/  LDL.LU R4, [R1] ;  /* 0x0000000001047983 */ /* 0x0007620000300800 */
[----:B------:R-:W-:Y:S01]  /*97e0*/  R2UR UR34, R10 ;  /* 0x000000000a2272ca */ /* 0x000fe200000e0000 */
[----:B------:R-:W-:Y:S01]  /*97f0*/  UMOV UR19, UR27 ;  /* 0x0000001b00137c82 */ /* 0x000fe20008000000 */
[----:B------:R-:W-:Y:S01]  /*9800*/  R2UR UR35, R9 ;  /* 0x00000000092372ca */ /* 0x000fe200000e0000 */
[----:B------:R-:W-:Y:S01]  /*9810*/  UMOV UR33, UR25 ;  /* 0x0000001900217c82 */ /* 0x000fe20008000000 */
[----:B------:R3:W-:Y:S01]  /*9820*/  UTMALDG.4D [UR24], [UR8], desc[UR30] ;  /* 0x00001e18080075b4 */ /* 0x0007e20008019000 */
[----:B------:R-:W-:Y:S01]  /*9830*/  UMOV UR7, 0x10 ;  /* 0x0000001000077882 */ /* 0x000fe20000000000 */
[----:B------:R3:W-:Y:S09]  /*9840*/  UTMALDG.4D [UR16], [UR8], desc[UR30] ;  /* 0x00001e10080075b4 */ /* 0x0007f20008019000 */
[----:B------:R3:W-:Y:S02]  /*9850*/  UBLKCP.S.G [UR32], [UR34], UR7 ;  /* 0x00000020220073ba */ /* 0x0007e40008000207 */
[----:B---3--:R-:W-:-:S07]  /*9860*/  IMAD.MOV.U32 R19, RZ, RZ, 0x1 ;  /* 0x00000001ff137424 */ /* 0x008fce00078e00ff */
.L_x_1195:
[----:B------:R-:W3:Y:S01]  /*9870*/  S2R R0, SR_TID.X ;  /* 0x0000000000007919 */ /* 0x000ee20000002100 */
[----:B------:R-:W-:Y:S01]  /*9880*/  IMAD R3, R19, 0x8, R16 ;  /* 0x0000000813037824 */ /* 0x000fe200078e0210 */
[----:B---3--:R-:W-:Y:S02]  /*9890*/  LOP3.LUT R2, R0, 0x7f, RZ, 0xc0, !PT ;  /* 0x0000007f00027812 */ /* 0x008fe400078ec0ff */
[----:B------:R-:W-:Y:S02]  /*98a0*/  SHF.L.U32 R0, R11, 0x1f, RZ ;  /* 0x0000001f0b007819 */ /* 0x000fe400000006ff */
[----:B------:R-:W-:Y:S02]  /*98b0*/  ISETP.NE.AND P1, PT, R2, RZ, PT ;  /* 0x000000ff0200720c */ /* 0x000fe40003f25270 */
[----:B------:R-:W3:Y:S02]  /*98c0*/  SYNCS.PHASECHK.TRANS64.TRYWAIT P0, [R3+URZ+0x30840], R0 ;  /* 0x03084000030075a7 */ /* 0x000ee4000800017f */
[----:B---3--:R-:W-:Y:S09]  /*98d0*/  @!P0 BRA `(.L_x_1210) ;  /* 0x0000000800508947 */ /* 0x008ff20003800000 */
.L_x_1229:
[----:B------:R-:W-:Y:S05]  /*98e0*/  @P1 BRA `(.L_x_1211) ;  /* 0x0000000000181947 */ /* 0x000fea0003800000 */
[----:B------:R-:W1:Y:S01]  /*98f0*/  S2R R2, SR_TID.X ;  /* 0x0000000000027919 */ /* 0x000e620000002100 */
[----:B---3--:R-:W-:-:S04]  /*9900*/  IMAD.MOV.U32 R0, RZ, RZ, 0x4100 ;  /* 0x00004100ff007424 */ /* 0x008fc800078e00ff */
[----:B------:R3:W-:Y:S01]  /*9910*/  SYNCS.ARRIVE.TRANS64 RZ, [R3+URZ+0x30830], R0 ;  /* 0x0308300003ff79a7 */ /* 0x0007e2000800003f */
[----:B-1----:R-:W-:-:S13]  /*9920*/  LOP3.LUT P0, RZ, R2, 0x1f, RZ, 0xc0, !PT ;  /* 0x0000001f02ff7812 */ /* 0x002fda000780c0ff */
[----:B---3--:R-:W-:Y:S05]  /*9930*/  @!P0 BRA `(.L_x_1211) ;  /* 0x0000000000048947 */ /* 0x008fea0003800000 */
[----:B------:R-:W-:Y:S01]  /*9940*/  BPT.TRAP 0x1 ;  /* 0x000000040000795c */ /* 0x000fe20000300000 */
.L_x_1211:
[----:B-----5:R-:W-:Y:S01]  /*9950*/  R2UR UR27, R4 ;  /* 0x00000000041b72ca */ /* 0x020fe200000e0000 */
[C-C-:B---3--:R-:W-:Y:S01]  /*9960*/  IMAD R0, R19.reuse, 0x4000, R16.reuse ;  /* 0x0000400013007824 */ /* 0x148fe200078e0210 */
[----:B------:R-:W-:Y:S01]  /*9970*/  R2UR UR9, R14 ;  /* 0x000000000e0972ca */ /* 0x000fe200000e0000 */
[----:B-12-4-:R-:W-:Y:S01]  /*9980*/  IMAD R16, R19, 0x100, R16 ;  /* 0x0000010013107824 */ /* 0x016fe200078e0210 */
[----:B------:R-:W-:Y:S01]  /*9990*/  IADD3 R8, P0, R8, 0x1f0, RZ ;  /* 0x000001f008087810 */ /* 0x000fe20007f1e0ff */
[----:B------:R-:W-:Y:S01]  /*99a0*/  ULDC.64 UR18, c[0x0][0x728] ;  /* 0x0001ca0000127ab9 */ /* 0x000fe20000000a00 */
[----:B------:R-:W-:Y:S01]  /*99b0*/  R2UR UR25, R3 ;  /* 0x00000000031972ca */ /* 0x000fe200000e0000 */
[----:B------:R-:W-:Y:S01]  /*99c0*/  UMOV UR32, 0x0 ;  /* 0x0000000000207882 */ /* 0x000fe20000000000 */
[----:B------:R-:W-:Y:S01]  /*99d0*/  R2UR UR16, R0 ;  /* 0x00000000001072ca */ /* 0x000fe200000e0000 */
[----:B------:R-:W-:Y:S01]  /*99e0*/  IMAD.X R7, RZ, RZ, R7, P0 ;  /* 0x000000ffff077224 */ /* 0x000fe200000e0607 */
[----:B------:R-:W-:Y:S01]  /*99f0*/  R2UR UR7, R16 ;  /* 0x00000000100772ca */ /* 0x000fe200000e0000 */
[----:B------:R-:W-:Y:S01]  /*9a00*/  UMOV UR33, 0x14f00000 ;  /* 0x14f0000000217882 */ /* 0x000fe20000000000 */
[----:B------:R-:W-:Y:S01]  /*9a10*/  R2UR UR30, R8 ;  /* 0x00000000081e72ca */ /* 0x000fe200000e0000 */
[----:B------:R-:W-:Y:S01]  /*9a20*/  USHF.L.U32 UR27, UR27, 0x6, URZ ;  /* 0x000000061b1b7899 */ /* 0x000fe2000800063f */
[----:B------:R-:W-:Y:S01]  /*9a30*/  R2UR UR31, R7 ;  /* 0x00000000071f72ca */ /* 0x000fe200000e0000 */
[----:B------:R-:W-:Y:S01]  /*9a40*/  UMOV UR26, URZ ;  /* 0x0000003f001a7c82 */ /* 0x000fe20008000000 */
[----:B------:R-:W-:Y:S01]  /*9a50*/  UMOV UR28, UR20 ;  /* 0x00000014001c7c82 */ /* 0x000fe20008000000 */
[----:B------:R-:W-:Y:S01]  /*9a60*/  UIADD3 UR10, UP0, UR27, UR14, URZ ;  /* 0x0000000e1b0a7290 */ /* 0x000fe2000ff1e03f */
[----:B------:R-:W-:Y:S01]  /*9a70*/  VIADD R0, R19, 0x1 ;  /* 0x0000000113007836 */ /* 0x000fe20000000000 */
[----:B------:R-:W-:-:S02]  /*9a80*/  UIADD3 UR25, UR25, 0x30830, URZ ;  /* 0x0003083019197890 */ /* 0x000fc4000fffe03f */
[----:B------:R-:W-:Y:S02]  /*9a90*/  ULEA UR8, UP1, UR10, UR18, 0x2 ;  /* 0x000000120a087291 */ /* 0x000fe4000f82103f */
[----:B------:R-:W-:Y:S01]  /*9aa0*/  ULEA.HI.X.SX32 UR9, UR27, UR9, 0x1, UP0 ;  /* 0x000000091b097291 */ /* 0x000fe200080f0e3f */
[C---:B------:R-:W-:Y:S01]  /*9ab0*/  ISETP.NE.AND P0, PT, R0.reuse, 0x2, PT ;  /* 0x000000020000780c */ /* 0x040fe20003f05270 */
[----:B------:R-:W-:Y:S02]  /*9ac0*/  UIADD3 UR24, UR16, 0x20000, URZ ;  /* 0x0002000010187890 */ /* 0x000fe4000fffe03f */
[----:B------:R-:W-:Y:S01]  /*9ad0*/  UIADD3 UR16, UR16, 0x22000, URZ ;  /* 0x0002200010107890 */ /* 0x000fe2000fffe03f */
[----:B------:R-:W-:Y:S01]  /*9ae0*/  SEL R2, RZ, 0x1, P0 ;  /* 0x00000001ff027807 */ /* 0x000fe20000000000 */
[----:B------:R-:W-:Y:S01]  /*9af0*/  ULEA.HI.X UR9, UR10, UR19, UR9, 0x2, UP1 ;  /* 0x000000130a097291 */ /* 0x000fe200088f1409 */
[----:B------:R-:W-:Y:S01]  /*9b00*/  SEL R0, R0, RZ, P0 ;  /* 0x000000ff00007207 */ /* 0x000fe20000000000 */
[----:B------:R-:W-:Y:S01]  /*9b10*/  UIADD3 UR34, UR7, 0x28200, URZ ;  /* 0x0002820007227890 */ /* 0x000fe2000fffe03f */
[----:B------:R-:W-:Y:S01]  /*9b20*/  LOP3.LUT R11, R11, R2, RZ, 0x3c, !PT ;  /* 0x000000020b0b7212 */ /* 0x000fe200078e3cff */
[----:B------:R-:W-:Y:S01]  /*9b30*/  UMOV UR29, UR21 ;  /* 0x00000015001d7c82 */ /* 0x000fe20008000000 */
[----:B------:R-:W-:Y:S01]  /*9b40*/  UMOV UR18, 0x40 ;  /* 0x0000004000127882 */ /* 0x000fe20000000000 */
[----:B------:R-:W-:Y:S01]  /*9b50*/  UMOV UR17, UR25 ;  /* 0x0000001900117c82 */ /* 0x000fe20008000000 */
[----:B------:R-:W-:Y:S01]  /*9b60*/  UMOV UR19, UR27 ;  /* 0x0000001b00137c82 */ /* 0x000fe20008000000 */
[----:B------:R-:W-:Y:S01]  /*9b70*/  UMOV UR35, UR25 ;  /* 0x0000001900237c82 */ /* 0x000fe20008000000 */
[----:B------:R1:W-:Y:S01]  /*9b80*/  UTMALDG.4D [UR24], [UR30], desc[UR32] ;  /* 0x000020181e0075b4 */ /* 0x0003e20008019000 */
[----:B------:R-:W-:Y:S01]  /*9b90*/  UMOV UR7, 0x10 ;  /* 0x0000001000077882 */ /* 0x000fe20000000000 */
[----:B------:R1:W-:Y:S01]  /*9ba0*/  UTMALDG.4D [UR16], [UR30], desc[UR32] ;  /* 0x000020101e0075b4 */ /* 0x0003e20008019000 */
[----:B------:R1:W-:Y:S02]  /*9bb0*/  UBLKCP.S.G [UR34], [UR8], UR7 ;  /* 0x00000022080073ba */ /* 0x0003e40008000207 */
[----:B-1----:R-:W-:Y:S01]  /*9bc0*/  NOP ;  /* 0x0000000000007918 */ /* 0x002fe20000000000 */
.L_x_1192:
[----:B------:R-:W-:Y:S05]  /*9bd0*/  BSYNC B0 ;  /* 0x0000000000007941 */ /* 0x000fea0003800000 */
.L_x_1190:
[----:B------:R-:W-:-:S03]  /*9be0*/  UMOV UR7, 0xffffffff ;  /* 0xffffffff00077882 */ /* 0x000fc60000000000 */
[----:B------:R-:W-:Y:S05]  /*9bf0*/  BRA.DIV UR7, `(.L_x_1212) ;  /* 0x00000006079c7947 */ /* 0x000fea000b800000 */
[----:B------:R-:W-:-:S13]  /*9c00*/  ELECT P6, URZ, PT ;  /* 0x00000000003f782f */ /* 0x000fda00038c0000 */
.L_x_1232:
[----:B------:R-:W-:Y:S05]  /*9c10*/  @!P6 BRA `(.L_x_1109) ;  /* 0x000000000084e947 */ /* 0x000fea0003800000 */
[----:B------:R-:W-:-:S06]  /*9c20*/  ULOP3.LUT UR7, UR38, 0x2, URZ, 0xfc, !UPT ;  /* 0x0000000226077892 */ /* 0x000fcc000f8efc3f */
[----:B------:R-:W-:-:S05]  /*9c30*/  IMAD.U32 R2, RZ, RZ, UR7 ;  /* 0x00000007ff027e24 */ /* 0x000fca000f8e00ff */
[----:B------:R-:W-:-:S13]  /*9c40*/  ISETP.NE.AND P2, PT, R2, 0x3, PT ;  /* 0x000000030200780c */ /* 0x000fda0003f45270 */
[----:B------:R-:W-:Y:S05]  /*9c50*/  @!P2 BRA `(.L_x_1213) ;  /* 0x000000000004a947 */ /* 0x000fea0003800000 */
[----:B------:R-:W-:Y:S01]  /*9c60*/  BPT.TRAP 0x1 ;  /* 0x000000040000795c */ /* 0x000fe20000300000 */
.L_x_1213:
        /* <DEDUP_REMOVED lines=15> */
.L_x_1233:
[----:B------:R-:W2:Y:S02]  /*9d60*/  SYNCS.PHASECHK.TRANS64.TRYWAIT P0, [R3+URZ], R2 ;  /* 0x00000002030075a7 */ /* 0x000ea4000800017f */
[----:B--2---:R-:W-:Y:S05]  /*9d70*/  @!P0 BRA `(.L_x_1215) ;  /* 0x0000000400708947 */ /* 0x004fea0003800000 */
.L_x_1234:
[----:B------:R-:W-:Y:S05]  /*9d80*/  @!P2 BRA `(.L_x_1216) ;  /* 0x000000000004a947 */ /* 0x000fea0003800000 */
[----:B------:R-:W-:Y:S01]  /*9d90*/  BPT.TRAP 0x1 ;  /* 0x000000040000795c */ /* 0x000fe20000300000 */
.L_x_1216:
[----:B--2---:R-:W-:-:S04]  /*9da0*/  VIADD R3, R7, 0x30840 ;  /* 0x0003084007037836 */ /* 0x004fc80000000000 */
[----:B------:R-:W-:-:S04]  /*9db0*/  IMAD R0, R0, 0x8, R3 ;  /* 0x0000000800007824 */ /* 0x000fc800078e0203 */
[----:B------:R-:W2:Y:S02]  /*9dc0*/  SYNCS.PHASECHK.TRANS64.TRYWAIT P0, [R0+URZ], R5 ;  /* 0x00000005000075a7 */ /* 0x000ea4000800017f */
[----:B--2---:R-:W-:Y:S05]  /*9dd0*/  @!P0 BRA `(.L_x_1217) ;  /* 0x00000004006c8947 */ /* 0x004fea0003800000 */
.L_x_1235:
[----:B------:R-:W-:-:S07]  /*9de0*/  IMAD R3, R4, 0x8, R3 ;  /* 0x0000000804037824 */ /* 0x000fce00078e0203 */
.L_x_1218:
[----:B---3--:R3:W4:Y:S02]  /*9df0*/  SYNCS.PHASECHK.TRANS64.TRYWAIT P0, [R3+URZ], R2 ;  /* 0x00000002030075a7 */ /* 0x008724000800017f */
[----:B----4-:R-:W-:Y:S05]  /*9e00*/  @!P0 NANOSLEEP.SYNCS 0x989680 ;  /* 0x009896800000895d */ /* 0x010fea0003900000 */
[----:B------:R-:W4:Y:S02]  /*9e10*/  @!P0 SYNCS.PHASECHK.TRANS64 P0, [R3+URZ], R2 ;  /* 0x00000002030085a7 */ /* 0x000f24000800007f */
[----:B----4-:R-:W-:Y:S05]  /*9e20*/  @!P0 BRA `(.L_x_1218) ;  /* 0xfffffffc00f08947 */ /* 0x010fea000383ffff */
.L_x_1109:
[----:B------:R-:W-:Y:S05]  /*9e30*/  BSYNC B6 ;  /* 0x0000000000067941 */ /* 0x000fea0003800000 */
.L_x_1106:
[----:B------:R-:W-:Y:S05]  /*9e40*/  EXIT ;  /* 0x000000000000794d */ /* 0x000fea0003800000 */
.L_x_1116:
[----:B------:R-:W-:Y:S02]  /*9e50*/  IMAD.MOV.U32 R12, RZ, RZ, RZ ;  /* 0x000000ffff0c7224 */ /* 0x000fe400078e00ff */
[----:B------:R-:W-:Y:S02]  /*9e60*/  IMAD.MOV.U32 R11, RZ, RZ, 0x1f ;  /* 0x0000001fff0b7424 */ /* 0x000fe400078e00ff */
[----:B------:R-:W-:-:S07]  /*9e70*/  IMAD.MOV.U32 R15, RZ, RZ, -0x1 ;  /* 0xffffffffff0f7424 */ /* 0x000fce00078e00ff */
[----:B------:R-:W-:Y:S05]  /*9e80*/  WARPSYNC.COLLECTIVE R15, `(.L_x_1219) ;  /* 0x000000000f087348 */ /* 0x000fea0003c00000 */
[----:B------:R1:W2:Y:S02]  /*9e90*/  SHFL.IDX P6, R14, R13, R12, R11 ;  /* 0x0000000c0d0e7389 */ /* 0x0002a400000c000b */
[----:B-12---:R-:W-:Y:S01]  /*9ea0*/  ENDCOLLECTIVE ;  /* 0x000000000000791b */ /* 0x006fe20003800000 */
.L_x_1219:
[----:B------:R-:W-:Y:S05]  /*9eb0*/  BRA `(.L_x_1220) ;  /* 0xffffff7000cc7947 */ /* 0x000fea000383ffff */
.L_x_1118:
[----:B--2---:R-:W2:Y:S01]  /*9ec0*/  S2R R14, SR_CgaCtaId ;  /* 0x00000000000e7919 */ /* 0x004ea20000008800 */
[----:B------:R-:W-:-:S04]  /*9ed0*/  MOV R12, 0x400 ;  /* 0x00000400000c7802 */ /* 0x000fc80000000f00 */
[----:B--2---:R-:W-:-:S04]  /*9ee0*/  LEA R12, R14, R12, 0x18 ;  /* 0x0000000c0e0c7211 */ /* 0x004fc800078ec0ff */
[----:B------:R2:W3:Y:S03]  /*9ef0*/  SYNCS.PHASECHK.TRANS64.TRYWAIT P0, [R12+URZ+0x30800], R8 ;  /* 0x030800080c0075a7 */ /* 0x0004e6000800017f */
[----:B---3--:R-:W-:Y:S05]  /*9f00*/  @!P0 NANOSLEEP.SYNCS 0x989680 ;  /* 0x009896800000895d */ /* 0x008fea0003900000 */
[----:B------:R-:W3:Y:S02]  /*9f10*/  @!P0 SYNCS.PHASECHK.TRANS64 P0, [R12+URZ+0x30800], R8 ;  /* 0x030800080c0085a7 */ /* 0x000ee4000800007f */
[----:B---3--:R-:W-:Y:S05]  /*9f20*/  @!P0 BRA `(.L_x_1118) ;  /* 0xfffffffc00e48947 */ /* 0x008fea000383ffff */
[----:B------:R-:W-:Y:S05]  /*9f30*/  BRA `(.L_x_1117) ;  /* 0xffffff7400087947 */ /* 0x000fea000383ffff */
.L_x_1122:
[----:B---3--:R3:W4:Y:S02]  /*9f40*/  SYNCS.PHASECHK.TRANS64.TRYWAIT P0, [R0+URZ+0x30810], R191 ;  /* 0x030810bf000075a7 */ /* 0x008724000800017f */
[----:B----4-:R-:W-:Y:S05]  /*9f50*/  @!P0 NANOSLEEP.SYNCS 0x989680 ;  /* 0x009896800000895d */ /* 0x010fea0003900000 */
[----:B------:R-:W4:Y:S02]  /*9f60*/  @!P0 SYNCS.PHASECHK.TRANS64 P0, [R0+URZ+0x30810], R191 ;  /* 0x030810bf000085a7 */ /* 0x000f24000800007f */
[----:B----4-:R-:W-:Y:S05]  /*9f70*/  @!P0 BRA `(.L_x_1122) ;  /* 0xfffffffc00f08947 */ /* 0x010fea000383ffff */
[----:B------:R-:W-:Y:S05]  /*9f80*/  BRA `(.L_x_1121) ;  /* 0xffffff7800c07947 */ /* 0x000fea000383ffff */
.L_x_1126:
[----:B--2---:R2:W1:Y:S02]  /*9f90*/  SYNCS.PHASECHK.TRANS64.TRYWAIT P0, [R0+URZ+0x30830], R191 ;  /* 0x030830bf000075a7 */ /* 0x004464000800017f */
[----:B-1----:R-:W-:Y:S05]  /*9fa0*/  @!P0 NANOSLEEP.SYNCS 0x989680 ;  /* 0x009896800000895d */ /* 0x002fea0003900000 */
[----:B------:R-:W1:Y:S02]  /*9fb0*/  @!P0 SYNCS.PHASECHK.TRANS64 P0, [R0+URZ+0x30830], R191 ;  /* 0x030830bf000085a7 */ /* 0x000e64000800007f */
[----:B-1----:R-:W-:Y:S05]  /*9fc0*/  @!P0 BRA `(.L_x_1126) ;  /* 0xfffffffc00f08947 */ /* 0x002fea000383ffff */
[----:B------:R-:W-:Y:S05]  /*9fd0*/  BRA `(.L_x_1125) ;  /* 0xffffff8000d87947 */ /* 0x000fea000383ffff */
.L_x_1193:
[----:B-1----:R1:W2:Y:S02]  /*9fe0*/  SYNCS.PHASECHK.TRANS64.TRYWAIT P0, [R16+URZ+0x30820], R3 ;  /* 0x03082003100075a7 */ /* 0x0022a4000800017f */
[----:B--2---:R-:W-:Y:S05]  /*9ff0*/  @!P0 NANOSLEEP.SYNCS 0x989680 ;  /* 0x009896800000895d */ /* 0x004fea0003900000 */
[----:B------:R-:W2:Y:S02]  /*a000*/  @!P0 SYNCS.PHASECHK.TRANS64 P0, [R16+URZ+0x30820], R3 ;  /* 0x03082003100085a7 */ /* 0x000ea4000800007f */
[----:B--2---:R-:W-:Y:S05]  /*a010*/  @!P0 BRA `(.L_x_1193) ;  /* 0xfffffffc00f08947 */ /* 0x004fea000383ffff */
[----:B------:R-:W-:Y:S05]  /*a020*/  BRA `(.L_x_1221) ;  /* 0xffffffe000587947 */ /* 0x000fea000383ffff */
.L_x_1197:
[----:B-1----:R1:W3:Y:S02]  /*a030*/  SYNCS.PHASECHK.TRANS64.TRYWAIT P1, [R16+URZ+0x30840], R21 ;  /* 0x03084015100075a7 */ /* 0x0022e4000802017f */
[----:B---3--:R-:W-:Y:S05]  /*a040*/  @!P1 NANOSLEEP.SYNCS 0x989680 ;  /* 0x009896800000995d */ /* 0x008fea0003900000 */
[----:B------:R-:W3:Y:S02]  /*a050*/  @!P1 SYNCS.PHASECHK.TRANS64 P1, [R16+URZ+0x30840], R21 ;  /* 0x03084015100095a7 */ /* 0x000ee4000802007f */
[----:B---3--:R-:W-:Y:S05]  /*a060*/  @!P1 BRA `(.L_x_1197) ;  /* 0xfffffffc00f09947 */ /* 0x008fea000383ffff */
[----:B------:R-:W-:Y:S05]  /*a070*/  BRA `(.L_x_1222) ;  /* 0xffffffe800147947 */ /* 0x000fea000383ffff */
.L_x_1199:
[----:B--2---:R2:W3:Y:S02]  /*a080*/  SYNCS.PHASECHK.TRANS64.TRYWAIT P1, [R16+URZ+0x30828], R21 ;  /* 0x03082815100075a7 */ /* 0x0044e4000802017f */
[----:B---3--:R-:W-:Y:S05]  /*a090*/  @!P1 NANOSLEEP.SYNCS 0x989680 ;  /* 0x009896800000995d */ /* 0x008fea0003900000 */
[----:B------:R-:W3:Y:S02]  /*a0a0*/  @!P1 SYNCS.PHASECHK.TRANS64 P1, [R16+URZ+0x30828], R21 ;  /* 0x03082815100095a7 */ /* 0x000ee4000802007f */
[----:B---3--:R-:W-:Y:S05]  /*a0b0*/  @!P1 BRA `(.L_x_1199) ;  /* 0xfffffffc00f09947 */ /* 0x008fea000383ffff */
[----:B------:R-:W-:Y:S05]  /*a0c0*/  BRA `(.L_x_1223) ;  /* 0xffffffe800a87947 */ /* 0x000fea000383ffff */
.L_x_1201:
[----:B---3--:R3:W4:Y:S02]  /*a0d0*/  SYNCS.PHASECHK.TRANS64.TRYWAIT P1, [R16+URZ+0x30848], R21 ;  /* 0x03084815100075a7 */ /* 0x008724000802017f */
[----:B----4-:R-:W-:Y:S05]  /*a0e0*/  @!P1 NANOSLEEP.SYNCS 0x989680 ;  /* 0x009896800000995d */ /* 0x010fea0003900000 */
[----:B------:R-:W4:Y:S02]  /*a0f0*/  @!P1 SYNCS.PHASECHK.TRANS64 P1, [R16+URZ+0x30848], R21 ;  /* 0x03084815100095a7 */ /* 0x000f24000802007f */
[----:B----4-:R-:W-:Y:S05]  /*a100*/  @!P1 BRA `(.L_x_1201) ;  /* 0xfffffffc00f09947 */ /* 0x010fea000383ffff */
[----:B------:R-:W-:Y:S05]  /*a110*/  BRA `(.L_x_1224) ;  /* 0xffffffec003c7947 */ /* 0x000fea000383ffff */
.L_x_1203:
[----:B------:R-:W-:-:S07]  /*a120*/  SHF.L.U32 R5, R11, 0x1f, RZ ;  /* 0x0000001f0b057819 */ /* 0x000fce00000006ff */
.L_x_1225:
[----:B------:R1:W1:Y:S02]  /*a130*/  SYNCS.PHASECHK.TRANS64.TRYWAIT P1, [R16+URZ+0x30820], R5 ;  /* 0x03082005100075a7 */ /* 0x000264000802017f */
[----:B-1----:R-:W-:Y:S05]  /*a140*/  @!P1 NANOSLEEP.SYNCS 0x989680 ;  /* 0x009896800000995d */ /* 0x002fea0003900000 */
[----:B------:R-:W1:Y:S02]  /*a150*/  @!P1 SYNCS.PHASECHK.TRANS64 P1, [R16+URZ+0x30820], R5 ;  /* 0x03082005100095a7 */ /* 0x000e64000802007f */
[----:B-1----:R-:W-:Y:S05]  /*a160*/  @!P1 BRA `(.L_x_1225) ;  /* 0xfffffffc00f09947 */ /* 0x002fea000383ffff */
[----:B------:R-:W-:Y:S05]  /*a170*/  BRA `(.L_x_1226) ;  /* 0xffffffec00b87947 */ /* 0x000fea000383ffff */
.L_x_1206:
[----:B-1----:R1:W3:Y:S02]  /*a180*/  SYNCS.PHASECHK.TRANS64.TRYWAIT P1, [R16+URZ+0x30840], R13 ;  /* 0x0308400d100075a7 */ /* 0x0022e4000802017f */
[----:B---3--:R-:W-:Y:S05]  /*a190*/  @!P1 NANOSLEEP.SYNCS 0x989680 ;  /* 0x009896800000995d */ /* 0x008fea0003900000 */
[----:B------:R-:W3:Y:S02]  /*a1a0*/  @!P1 SYNCS.PHASECHK.TRANS64 P1, [R16+URZ+0x30840], R13 ;  /* 0x0308400d100095a7 */ /* 0x000ee4000802007f */
[----:B---3--:R-:W-:Y:S05]  /*a1b0*/  @!P1 BRA `(.L_x_1206) ;  /* 0xfffffffc00f09947 */ /* 0x008fea000383ffff */
[----:B------:R-:W-:Y:S05]  /*a1c0*/  BRA `(.L_x_1227) ;  /* 0xfffffff0006c7947 */ /* 0x000fea000383ffff */
.L_x_1208:
[----:B--2---:R2:W3:Y:S02]  /*a1d0*/  SYNCS.PHASECHK.TRANS64.TRYWAIT P1, [R16+URZ+0x30828], R13 ;  /* 0x0308280d100075a7 */ /* 0x0044e4000802017f */
[----:B---3--:R-:W-:Y:S05]  /*a1e0*/  @!P1 NANOSLEEP.SYNCS 0x989680 ;  /* 0x009896800000995d */ /* 0x008fea0003900000 */
[----:B------:R-:W3:Y:S02]  /*a1f0*/  @!P1 SYNCS.PHASECHK.TRANS64 P1, [R16+URZ+0x30828], R13 ;  /* 0x0308280d100095a7 */ /* 0x000ee4000802007f */
[----:B---3--:R-:W-:Y:S05]  /*a200*/  @!P1 BRA `(.L_x_1208) ;  /* 0xfffffffc00f09947 */ /* 0x008fea000383ffff */
[----:B------:R-:W-:Y:S05]  /*a210*/  BRA `(.L_x_1228) ;  /* 0xfffffff000f47947 */ /* 0x000fea000383ffff */
.L_x_1210:
[----:B---3--:R3:W1:Y:S02]  /*a220*/  SYNCS.PHASECHK.TRANS64.TRYWAIT P0, [R3+URZ+0x30840], R0 ;  /* 0x03084000030075a7 */ /* 0x008664000800017f */
[----:B-1----:R-:W-:Y:S05]  /*a230*/  @!P0 NANOSLEEP.SYNCS 0x989680 ;  /* 0x009896800000895d */ /* 0x002fea0003900000 */
[----:B------:R-:W1:Y:S02]  /*a240*/  @!P0 SYNCS.PHASECHK.TRANS64 P0, [R3+URZ+0x30840], R0 ;  /* 0x03084000030085a7 */ /* 0x000e64000800007f */
[----:B-1----:R-:W-:Y:S05]  /*a250*/  @!P0 BRA `(.L_x_1210) ;  /* 0xfffffffc00f08947 */ /* 0x002fea000383ffff */
[----:B------:R-:W-:Y:S05]  /*a260*/  BRA `(.L_x_1229) ;  /* 0xfffffff4009c7947 */ /* 0x000fea000383ffff */
.L_x_1212:
[----:B------:R-:W-:Y:S01]  /*a270*/  BSSY B0, `(.L_x_1230) ;  /* 0x0000006000007945 */ /* 0x000fe20003800000 */
[----:B------:R-:W-:-:S07]  /*a280*/  IMAD.MOV.U32 R15, RZ, RZ, -0x1 ;  /* 0xffffffffff0f7424 */ /* 0x000fce00078e00ff */
[----:B------:R-:W-:Y:S05]  /*a290*/  WARPSYNC.COLLECTIVE R15, `(.L_x_1231) ;  /* 0x000000000f0c7348 */ /* 0x000fea0003c00000 */
[----:B------:R-:W-:Y:S02]  /*a2a0*/  ELECT P6, UR62, PT ;  /* 0x00000000003e782f */ /* 0x000fe400038c0000 */
[----:B------:R-:W-:Y:S01]  /*a2b0*/  MOV R14, UR62 ;  /* 0x0000003e000e7c02 */ /* 0x000fe20008000f00 */
[----:B------:R-:W-:Y:S10]  /*a2c0*/  ENDCOLLECTIVE ;  /* 0x000000000000791b */ /* 0x000ff40003800000 */
.L_x_1231:
[----:B------:R-:W-:Y:S05]  /*a2d0*/  BSYNC B0 ;  /* 0x0000000000007941 */ /* 0x000fea0003800000 */
.L_x_1230:
[----:B------:R-:W-:Y:S05]  /*a2e0*/  BRA `(.L_x_1232) ;  /* 0xfffffff800487947 */ /* 0x000fea000383ffff */
.L_x_1214:
[----:B-1----:R1:W2:Y:S02]  /*a2f0*/  SYNCS.PHASECHK.TRANS64.TRYWAIT P0, [R6+URZ], R5 ;  /* 0x00000005060075a7 */ /* 0x0022a4000800017f */
[----:B--2---:R-:W-:Y:S05]  /*a300*/  @!P0 NANOSLEEP.SYNCS 0x989680 ;  /* 0x009896800000895d */ /* 0x004fea0003900000 */
[----:B------:R-:W2:Y:S02]  /*a310*/  @!P0 SYNCS.PHASECHK.TRANS64 P0, [R6+URZ], R5 ;  /* 0x00000005060085a7 */ /* 0x000ea4000800007f */
[----:B--2---:R-:W-:Y:S05]  /*a320*/  @!P0 BRA `(.L_x_1214) ;  /* 0xfffffffc00f08947 */ /* 0x004fea000383ffff */
[----:B------:R-:W-:Y:S05]  /*a330*/  BRA `(.L_x_1233) ;  /* 0xfffffff800887947 */ /* 0x000fea000383ffff */
.L_x_1215:
[----:B--2---:R2:W3:Y:S02]  /*a340*/  SYNCS.PHASECHK.TRANS64.TRYWAIT P0, [R3+URZ], R2 ;  /* 0x00000002030075a7 */ /* 0x0044e4000800017f */
[----:B---3--:R-:W-:Y:S05]  /*a350*/  @!P0 NANOSLEEP.SYNCS 0x989680 ;  /* 0x009896800000895d */ /* 0x008fea0003900000 */
[----:B------:R-:W3:Y:S02]  /*a360*/  @!P0 SYNCS.PHASECHK.TRANS64 P0, [R3+URZ], R2 ;  /* 0x00000002030085a7 */ /* 0x000ee4000800007f */
[----:B---3--:R-:W-:Y:S05]  /*a370*/  @!P0 BRA `(.L_x_1215) ;  /* 0xfffffffc00f08947 */ /* 0x008fea000383ffff */
[----:B------:R-:W-:Y:S05]  /*a380*/  BRA `(.L_x_1234) ;  /* 0xfffffff8007c7947 */ /* 0x000fea000383ffff */
.L_x_1217:
[----:B--2---:R2:W3:Y:S02]  /*a390*/  SYNCS.PHASECHK.TRANS64.TRYWAIT P0, [R0+URZ], R5 ;  /* 0x00000005000075a7 */ /* 0x0044e4000800017f */
[----:B---3--:R-:W-:Y:S05]  /*a3a0*/  @!P0 NANOSLEEP.SYNCS 0x989680 ;  /* 0x009896800000895d */ /* 0x008fea0003900000 */
[----:B------:R-:W3:Y:S02]  /*a3b0*/  @!P0 SYNCS.PHASECHK.TRANS64 P0, [R0+URZ], R5 ;  /* 0x00000005000085a7 */ /* 0x000ee4000800007f */
[----:B---3--:R-:W-:Y:S05]  /*a3c0*/  @!P0 BRA `(.L_x_1217) ;  /* 0xfffffffc00f08947 */ /* 0x008fea000383ffff */
[----:B------:R-:W-:Y:S05]  /*a3d0*/  BRA `(.L_x_1235) ;  /* 0xfffffff800807947 */ /* 0x000fea000383ffff */
.L_x_1236:
        /* <DEDUP_REMOVED lines=10> */
.L_x_7298:


//--------------------- .text._ZN7cutlass13device_kernelIN5flash11enable_sm90INS1_16FlashAttnBwdSm90INS1_25CollectiveMainloopBwdSm90ILi2ELi2ELi2EN4cute5tupleIJNS5_1CILi1EEES8_S8_EEENS6_IJNS7_ILi64EEENS7_ILi128EEESB_EEENS_10bfloat16_tEfNS_4arch4Sm90ELb0ELb1ELb1ELb0ELb1ELb1ELb0ELb0ELi2ELi1ELi2ELi1ELb0EEENS1_21CollectiveEpilogueBwdISC_SD_SF_Li256ELb0ELb0ELi1EEENS1_19SingleTileSchedulerILb0ELb0ELb0ELi128EEEEEEEEEvNT_6ParamsE --------------------------
	.section	.text._ZN7cutlass13device_kernelIN5flash11enable_sm90INS1_16FlashAttnBwdSm90INS1_25CollectiveMainloopBwdSm90ILi2ELi2ELi2EN4cute5tupleIJNS5_1CILi1EEES8_S8_EEENS6_IJNS7_ILi64EEENS7_ILi128EEESB_EEENS_10bfloat16_tEfNS_4arch4Sm90ELb0ELb1ELb1ELb0ELb1ELb1ELb0ELb0ELi2ELi1ELi2ELi1ELb0EEENS1_21CollectiveEpilogueBwdISC_SD_SF_Li256ELb0ELb0ELi1EEENS1_19SingleTileSchedulerILb0ELb0ELb0ELi128EEEEEEEEEvNT_6ParamsE,"ax",@progbits
	.align	128
.text._ZN7cutlass13device_kernelIN5flash11enable_sm90INS1_16FlashAttnBwdSm90INS1_25CollectiveMainloopBwdSm90ILi2ELi2ELi2EN4cute5tupleIJNS5_1CILi1EEES8_S8_EEENS6_IJNS7_ILi64EEENS7_ILi128EEESB_EEENS_10bfloat16_tEfNS_4arch4Sm90ELb0ELb1ELb1ELb0ELb1ELb1ELb0ELb0ELi2ELi1ELi2ELi1ELb0EEENS1_21CollectiveEpilogueBwdISC_SD_SF_Li256ELb0ELb0ELi1EEENS1_19SingleTileSchedulerILb0ELb0ELb0ELi128EEEEEEEEEvNT_6ParamsE:
        .type           _ZN7cutlass13device_kernelIN5flash11enable_sm90INS1_16FlashAttnBwdSm90INS1_25CollectiveMainloopBwdSm90ILi2ELi2ELi2EN4cute5tupleIJNS5_1CILi1EEES8_S8_EEENS6_IJNS7_ILi64EEENS7_ILi128EEESB_EEENS_10bfloat16_tEfNS_4arch4Sm90ELb0ELb1ELb1ELb0ELb1ELb1ELb0ELb0ELi2ELi1ELi2ELi1ELb0EEENS1_21CollectiveEpilogueBwdISC_SD_SF_Li256ELb0ELb0ELi1EEENS1_19SingleTileSchedulerILb0ELb0ELb0ELi128EEEEEEEEEvNT_6ParamsE,@function
        .size           _ZN7cutlass13device_kernelIN5flash11enable_sm90INS1_16FlashAttnBwdSm90INS1_25CollectiveMainloopBwdSm90ILi2ELi2ELi2EN4cute5tupleIJNS5_1CILi1EEES8_S8_EEENS6_IJNS7_ILi64EEENS7_ILi128EEESB_EEENS_10bfloat16_tEfNS_4arch4Sm90ELb0ELb1ELb1ELb0ELb1ELb1ELb0ELb0ELi2ELi1ELi2ELi1ELb0EEENS1_21CollectiveEpilogueBwdISC_SD_SF_Li256ELb0ELb0ELi1EEENS1_19SingleTileSchedulerILb0ELb0ELb0ELi128EEEEEEEEEvNT_6ParamsE,(.L_x_7299 - _ZN7cutlass13device_kernelIN5flash11enable_sm90INS1_16FlashAttnBwdSm90INS1_25CollectiveMainloopBwdSm90ILi2ELi2ELi2EN4cute5tupleIJNS5_1CILi1EEES8_S8_EEENS6_IJNS7_ILi64EEENS7_ILi128EEESB_EEENS_10bfloat16_tEfNS_4arch4Sm90ELb0ELb1ELb1ELb0ELb1ELb1ELb0ELb0ELi2ELi1ELi2ELi1ELb0EEENS1_21CollectiveEpilogueBwdISC_SD_SF_Li256ELb0ELb0ELi1EEENS1_19SingleTileSchedulerILb0ELb0ELb0ELi128EEEEEEEEEvNT_6ParamsE)
        .other          _ZN7cutlass13device_kernelIN5flash11enable_sm90INS1_16FlashAttnBwdSm90INS1_25CollectiveMainloopBwdSm90ILi2ELi2ELi2EN4cute5tupleIJNS5_1CILi1EEES8_S8_EEENS6_IJNS7_ILi64EEENS7_ILi128EEESB_EEENS_10bfloat16_tEfNS_4arch4Sm90ELb0ELb1ELb1ELb0ELb1ELb1ELb0ELb0ELi2ELi1ELi2ELi1ELb0EEENS1_21CollectiveEpilogueBwdISC_SD_SF_Li256ELb0ELb0ELi1EEENS1_19SingleTileSchedulerILb0ELb0ELb0ELi128EEEEEEEEEvNT_6ParamsE,@"STO_CUDA_ENTRY STV_DEFAULT"
_ZN7cutlass13device_kernelIN5flash11enable_sm90INS1_16FlashAttnBwdSm90INS1_25CollectiveMainloopBwdSm90ILi2ELi2ELi2EN4cute5tupleIJNS5_1CILi1EEES8_S8_EEENS6_IJNS7_ILi64EEENS7_ILi128EEESB_EEENS_10bfloat16_tEfNS_4arch4Sm90ELb0ELb1ELb1ELb0ELb1ELb1ELb0ELb0ELi2ELi1ELi2ELi1ELb0EEENS1_21CollectiveEpilogueBwdISC_SD_SF_Li256ELb0ELb0ELi1EEENS1_19SingleTileSchedulerILb0ELb0ELb0ELi128EEEEEEEEEvNT_6ParamsE:
        /* <DEDUP_REMOVED lines=30> */
.L_x_1238:
[----:B------:R-:W-:Y:S05]  /*01e0*/  BSYNC B0 ;  /* 0x0000000000007941 */ /* 0x000fea0003800000 */
.L_x_1237:
        /* <DEDUP_REMOVED lines=37> */
.L_x_1239:
        /* <DEDUP_REMOVED lines=22> */
.L_x_1240:
[----:B------:R-:W-:Y:S01]  /*05a0*/  PLOP3.LUT P0, PT, PT, PT, UP0, 0x80, 0x0 ;  /* 0x000000000000781c */ /* 0x000fe20003f0f008 */
[----:B------:R-:W-:Y:S01]  /*05b0*/  NOP ;  /* 0x0000000000007918 */ /* 0x000fe20000000000 */
[----:B------:R-:W-:Y:S01]  /*05c0*/  ULDC.64 UR46, c[0x0][0x208] ;  /* 0x00008200002e7ab9 */ /* 0x000fe20000000a00 */
[----:B------:R-:W-:Y:S01]  /*05d0*/  BSSY B6, `(.L_x_1241) ;  /* 0x0000a76000067945 */ /* 0x000fe20003800000 */
[----:B-12-4-:R-:W-:Y:S09]  /*05e0*/  BAR.SYNC.DEFER_BLOCKING 0x0 ;  /* 0x0000000000007b1d */ /* 0x016ff20000010000 */
[----:B------:R-:W-:Y:S05]  /*05f0*/  @!P0 BRA `(.L_x_1242) ;  /* 0x0000006800788947 */ /* 0x000fea0003800000 */
.L_x_1243:
        /* <DEDUP_REMOVED lines=101> */
.L_x_1245:
        /* <DEDUP_REMOVED lines=31> */
.L_x_1248:
        /* <DEDUP_REMOVED lines=15> */
.L_x_1247:
        /* <DEDUP_REMOVED lines=22> */
.L_x_1250:
        /* <DEDUP_REMOVED lines=15> */
.L_x_1249:
        /* <DEDUP_REMOVED lines=8> */
.L_x_1384:
        /* <DEDUP_REMOVED lines=23> */
.L_x_1252:
        /* <DEDUP_REMOVED lines=98> */
.L_x_1264:
[----:B------:R-:W-:Y:S01]  /*1990*/  IMAD.U32 R0, RZ, RZ, UR38 ;  /* 0x00000026ff007e24 */ /* 0x000fe2000f8e00ff */
[----:B------:R-:W-:Y:S05]  /*19a0*/  YIELD ;  /* 0x0000000000007946 */ /* 0x000fea0003800000 */
[----:B------:R-:W-:-:S04]  /*19b0*/  LOP3.LUT R0, R0, 0x1, RZ, 0xfc, !PT ;  /* 0x0000000100007812 */ /* 0x000fc800078efcff */
[----:B------:R-:W-:-:S13]  /*19c0*/  ISETP.NE.AND P6, PT, R0, 0x3, PT ;  /* 0x000000030000780c */ /* 0x000fda0003fc5270 */
[----:B-1----:R-:W-:Y:S05]  /*19d0*/  @!P6 BRA `(.L_x_1254) ;  /* 0x000000000004e947 */ /* 0x002fea0003800000 */
[----:B------:R-:W-:Y:S01]  /*19e0*/  BPT.TRAP 0x1 ;  /* 0x000000040000795c */ /* 0x000fe20000300000 */
.L_x_1254:
        /* <DEDUP_REMOVED lines=8> */
.L_x_1255:
[----:B---3--:R-:W-:Y:S05]  /*1a70*/  @P0 BRA `(.L_x_1256) ;  /* 0x0000000000080947 */ /* 0x008fea0003800000 */
[----:B------:R-:W3:Y:S02]  /*1a80*/  SYNCS.PHASECHK.TRANS64.TRYWAIT P0, [R0+URZ+0x30810], R191 ;  /* 0x030810bf000075a7 */ /* 0x000ee4000800017f */
[----:B---3--:R-:W-:Y:S05]  /*1a90*/  @!P0 BRA `(.L_x_1257) ;  /* 0x0000009000e88947 */ /* 0x008fea0003800000 */
.L_x_1256:
        /* <DEDUP_REMOVED lines=84> */
.L_x_1258:
[----:B------:R1:W1:Y:S01]  /*1fe0*/  SYNCS.PHASECHK.TRANS64.TRYWAIT P0, [R0+URZ+0x30830], R191 ;  /* 0x030830bf000075a7 */ /* 0x000262000800017f */
[----:B------:R-:W-:Y:S05]  /*1ff0*/  @!P6 BRA `(.L_x_1259) ;  /* 0x000000000004e947 */ /* 0x000fea0003800000 */
[----:B------:R-:W-:Y:S01]  /*2000*/  BPT.TRAP 0x1 ;  /* 0x000000040000795c */ /* 0x000fe20000300000 */
.L_x_1259:
        /* <DEDUP_REMOVED lines=52> */
.L_x_1260:
        /* <DEDUP_REMOVED lines=539> */
.L_x_1262:
        /* <DEDUP_REMOVED lines=49> */
.L_x_1263:
        /* <DEDUP_REMOVED lines=78> */
.L_x_1246:
        /* <DEDUP_REMOVED lines=23> */
.L_x_1266:
        /* <DEDUP_REMOVED lines=20> */
.L_x_1267:
        /* <DEDUP_REMOVED lines=18> */
.L_x_1268:
        /* <DEDUP_REMOVED lines=18> */
.L_x_1269:
        /* <DEDUP_REMOVED lines=153> */
.L_x_1271:
[----:B------:R-:W-:Y:S05]  /*5b70*/  BSYNC B0 ;  /* 0x0000000000007941 */ /* 0x000fea0003800000 */
.L_x_1270:
[----:B------:R-:W-:-:S04]  /*5b80*/  DEPBAR.LE SB0, 0x0 ;  /* 0x000080000000791a */ /* 0x000fc80000000000 */
[----:B------:R-:W-:Y:S05]  /*5b90*/  BRA `(.L_x_1244) ;  /* 0x0000005000647947 */ /* 0x000fea0003800000 */
.L_x_1265:
[----:B------:R-:W1:Y:S01]  /*5ba0*/  S2R R0, SR_TID.X ;  /* 0x0000000000007919 */ /* 0x000e620000002100 */
[----:B------:R-:W2:Y:S01]  /*5bb0*/  S2UR UR9, SR_CTAID.Y ;  /* 0x00000000000979c3 */ /* 0x000ea20000002600 */
[----:B------:R-:W-:Y:S01]  /*5bc0*/  BSSY B0, `(.L_x_1272) ;  /* 0x0000033000007945 */ /* 0x000fe20003800000 */
[----:B------:R-:W3:Y:S06]  /*5bd0*/  S2R R11, SR_CTAID.X ;  /* 0x00000000000b7919 */ /* 0x000eec0000002500 */
        /* <DEDUP_REMOVED lines=49> */
.L_x_1273:
[----:B------:R-:W-:Y:S05]  /*5ef0*/  BSYNC B0 ;  /* 0x0000000000007941 */ /* 0x000fea0003800000 */
.L_x_1272:
        /* <DEDUP_REMOVED lines=16> */
.L_x_1275:
[----:B------:R-:W-:Y:S05]  /*6000*/  BSYNC B0 ;  /* 0x0000000000007941 */ /* 0x000fea0003800000 */
.L_x_1274:
        /* <DEDUP_REMOVED lines=16> */
.L_x_1277:
[----:B------:R-:W-:Y:S05]  /*6110*/  BSYNC B0 ;  /* 0x0000000000007941 */ /* 0x000fea0003800000 */
.L_x_1276:
        /* <DEDUP_REMOVED lines=17> */
.L_x_1279:
[----:B------:R-:W-:Y:S05]  /*6230*/  BSYNC B0 ;  /* 0x0000000000007941 */ /* 0x000fea0003800000 */
.L_x_1278:
        /* <DEDUP_REMOVED lines=16> */
.L_x_1281:
[----:B------:R-:W-:Y:S05]  /*6340*/  BSYNC B0 ;  /* 0x0000000000007941 */ /* 0x000fea0003800000 */
.L_x_1280:
        /* <DEDUP_REMOVED lines=18> */
.L_x_1283:
[----:B------:R-:W-:Y:S05]  /*6470*/  BSYNC B0 ;  /* 0x0000000000007941 */ /* 0x000fea0003800000 */
.L_x_1282:
        /* <DEDUP_REMOVED lines=31> */
.L_x_1285:
[----:B------:R-:W-:Y:S05]  /*6670*/  BSYNC B0 ;  /* 0x0000000000007941 */ /* 0x000fea0003800000 */
.L_x_1284:
        /* <DEDUP_REMOVED lines=22> */
.L_x_1287:
[----:B------:R-:W-:Y:S05]  /*67e0*/  BSYNC B0 ;  /* 0x0000000000007941 */ /* 0x000fea0003800000 */
.L_x_1286:
        /* <DEDUP_REMOVED lines=14> */
.L_x_1289:
[----:B------:R-:W-:Y:S05]  /*68d0*/  BSYNC B0 ;  /* 0x0000000000007941 */ /* 0x000fea0003800000 */
.L_x_1288:
        /* <DEDUP_REMOVED lines=16> */
.L_x_1291:
[----:B------:R-:W-:Y:S05]  /*69e0*/  BSYNC B0 ;  /* 0x0000000000007941 */ /* 0x000fea0003800000 */
.L_x_1290:
        /* <DEDUP_REMOVED lines=15> */
.L_x_1293:
[----:B------:R-:W-:Y:S05]  /*6ae0*/  BSYNC B0 ;  /* 0x0000000000007941 */ /* 0x000fea0003800000 */
.L_x_1292:
        /* <DEDUP_REMOVED lines=15> */
.L_x_1295:
[----:B------:R-:W-:Y:S05]  /*6be0*/  BSYNC B0 ;  /* 0x0000000000007941 */ /* 0x000fea0003800000 */
.L_x_1294:
        /* <DEDUP_REMOVED lines=15> */
.L_x_1297:
[----:B------:R-:W-:Y:S05]  /*6ce0*/  BSYNC B0 ;  /* 0x0000000000007941 */ /* 0x000fea0003800000 */
.L_x_1296:
        /* <DEDUP_REMOVED lines=15> */
.L_x_1299:
[----:B------:R-:W-:Y:S05]  /*6de0*/  BSYNC B0 ;  /* 0x0000000000007941 */ /* 0x000fea0003800000 */
.L_x_1298:
        /* <DEDUP_REMOVED lines=15> */
.L_x_1301:
[----:B------:R-:W-:Y:S05]  /*6ee0*/  BSYNC B0 ;  /* 0x0000000000007941 */ /* 0x000fea0003800000 */
.L_x_1300:
        /* <DEDUP_REMOVED lines=15> */
.L_x_1242:
        /* <DEDUP_REMOVED lines=13> */
[----:B------:R-:W-:Y:S02]  /*70b0*/  ULDC UR4, c[0x0][0x280] ;  /* 0x0000a00000047ab9 */ /* 0x000fe40000000800 */
[----:B------:R-:W-:-:S04]  /*70c0*/  UIADD3 UR5, UR4, 0x3f, URZ ;  /* 0x0000003f04057890 */ /* 0x000fc8000fffe03f */
[----:B------:R-:W-:Y:S01]  /*70d0*/  USHF.R.S32.HI UR6, URZ, 0x1f, UR5 ;  /* 0x0000001f3f067899 */ /* 0x000fe20008011405 */
[----:B------:R-:W2:Y:S03]  /*70e0*/  S2UR UR17, SR_CTAID.Y ;  /* 0x00000000001179c3 */ /* 0x000ea60000002600 */
[----:B------:R-:W-:-:S04]  /*70f0*/  ULEA.HI UR5, UR6, UR5, URZ, 0x6 ;  /* 0x0000000506057291 */ /* 0x000fc8000f8f303f */
[----:B------:R-:W-:Y:S01]  /*7100*/  USHF.R.S32.HI UR5, URZ, 0x6, UR5 ;  /* 0x000000063f057899 */ /* 0x000fe20008011405 */
[----:B-1----:R-:W-:Y:S01]  /*7110*/  ISETP.LE.AND P0, PT, RZ, UR23, PT ;  /* 0x00000017ff007c0c */ /* 0x002fe2000bf03270 */
[----:B--2---:R-:W-:-:S12]  /*7120*/  USHF.R.S32.HI UR18, URZ, 0x1f, UR17 ;  /* 0x0000001f3f127899 */ /* 0x004fd80008011411 */
[----:B------:R-:W-:Y:S05]  /*7130*/  @!P0 BRA `(.L_x_1303) ;  /* 0x00000000002c8947 */ /* 0x000fea0003800000 */
        /* <DEDUP_REMOVED lines=9> */
[----:B------:R-:W-:Y:S01]  /*71d0*/  USEL UR11, UR5, UR7, UP0 ;  /* 0x00000007050b7287 */ /* 0x000fe20008000000 */
[----:B------:R-:W-:Y:S11]  /*71e0*/  BRA `(.L_x_1304) ;  /* 0x0000000000047947 */ /* 0x000ff60003800000 */
.L_x_1303:
[----:B------:R-:W-:-:S05]  /*71f0*/  UMOV UR11, UR5 ;  /* 0x00000005000b7c82 */ /* 0x000fca0008000000 */
.L_x_1304:
[----:B------:R-:W-:Y:S01]  /*7200*/  ULEA UR4, UR23, UR4, 0x7 ;  /* 0x0000000417047291 */ /* 0x000fe2000f8e383f */
[----:B------:R-:W-:Y:S01]  /*7210*/  ULDC UR6, c[0x0][0x290] ;  /* 0x0000a40000067ab9 */ /* 0x000fe20000000800 */
[----:B------:R-:W-:Y:S01]  /*7220*/  ULDC UR7, c[0x0][0x74c] ;  /* 0x0001d30000077ab9 */ /* 0x000fe20000000800 */
[----:B------:R-:W-:Y:S01]  /*7230*/  ULDC.64 UR12, c[0x0][0x2e0] ;  /* 0x0000b800000c7ab9 */ /* 0x000fe20000000a00 */
[----:B------:R-:W-:Y:S01]  /*7240*/  UIADD3 UR8, -UR7, UR4, -UR6 ;  /* 0x0000000407087290 */ /* 0x000fe2000fffe906 */
[----:B------:R-:W-:Y:S02]  /*7250*/  ULDC UR15, c[0x0][0x288] ;  /* 0x0000a200000f7ab9 */ /* 0x000fe40000000800 */
[----:B------:R-:W-:Y:S01]  /*7260*/  ULDC.64 UR6, c[0x0][0x2d8] ;  /* 0x0000b60000067ab9 */ /* 0x000fe20000000a00 */
[----:B------:R-:W-:Y:S02]  /*7270*/  USHF.R.S32.HI UR9, URZ, 0x1f, UR8 ;  /* 0x0000001f3f097899 */ /* 0x000fe40008011408 */
[----:B------:R-:W-:-:S02]  /*7280*/  UIMAD UR4, UR18, UR6, URZ ;  /* 0x00000006120472a4 */ /* 0x000fc4000f8e023f */
[----:B------:R-:W-:Y:S02]  /*7290*/  ULEA.HI UR10, UR9, UR8, URZ, 0x6 ;  /* 0x00000008090a7291 */ /* 0x000fe4000f8f303f */
[----:B------:R-:W-:Y:S02]  /*72a0*/  UIMAD.WIDE.U32 UR8, UR17, UR6, URZ ;  /* 0x00000006110872a5 */ /* 0x000fe4000f8e003f */
[----:B------:R-:W-:Y:S02]  /*72b0*/  USHF.R.S32.HI UR10, URZ, 0x6, UR10 ;  /* 0x000000063f0a7899 */ /* 0x000fe4000801140a */
[----:B------:R-:W-:Y:S02]  /*72c0*/  UIMAD UR4, UR17, UR7, UR4 ;  /* 0x00000007110472a4 */ /* 0x000fe4000f8e0204 */
[----:B------:R-:W-:Y:S02]  /*72d0*/  UISETP.LT.AND UP0, UPT, URZ, UR10, UPT ;  /* 0x0000000a3f00728c */ /* 0x000fe4000bf01270 */
[----:B------:R-:W-:-:S02]  /*72e0*/  USHF.R.S32.HI UR7, URZ, 0x1f, UR16 ;  /* 0x0000001f3f077899 */ /* 0x000fc40008011410 */
[----:B------:R-:W-:Y:S02]  /*72f0*/  USEL UR6, URZ, UR10, !UP0 ;  /* 0x0000000a3f067287 */ /* 0x000fe4000c000000 */
[----:B------:R-:W-:Y:S02]  /*7300*/  UIMAD UR7, UR7, UR12, URZ ;  /* 0x0000000c070772a4 */ /* 0x000fe4000f8e023f */
[----:B------:R-:W-:Y:S02]  /*7310*/  UISETP.GT.AND UP0, UPT, UR11, UR6, UPT ;  /* 0x000000060b00728c */ /* 0x000fe4000bf04270 */
[----:B------:R-:W-:Y:S02]  /*7320*/  UIMAD UR10, UR16, UR15, URZ ;  /* 0x0000000f100a72a4 */ /* 0x000fe4000f8e023f */
[----:B------:R-:W-:Y:S02]  /*7330*/  UIMAD UR14, UR16, UR13, UR7 ;  /* 0x0000000d100e72a4 */ /* 0x000fe4000f8e0207 */
[----:B------:R-:W-:Y:S01]  /*7340*/  PLOP3.LUT P1, PT, PT, PT, UP0, 0x80, 0x0 ;  /* 0x000000000000781c */ /* 0x000fe20003f2f008 */
[----:B------:R-:W-:-:S02]  /*7350*/  UIADD3 UR9, UR9, UR4, URZ ;  /* 0x0000000409097290 */ /* 0x000fc4000fffe03f */
[----:B------:R-:W-:Y:S02]  /*7360*/  UIADD3 UR7, UP1, UR10, UR17, URZ ;  /* 0x000000110a077290 */ /* 0x000fe4000ff3e03f */
[----:B------:R-:W-:Y:S01]  /*7370*/  UIMAD.WIDE.U32 UR8, UR16, UR12, UR8 ;  /* 0x0000000c100872a5 */ /* 0x000fe2000f8e0008 */
[----:B------:R-:W-:Y:S01]  /*7380*/  ELECT P0, URZ, PT ;  /* 0x00000000003f782f */ /* 0x000fe20003800000 */
[----:B------:R-:W-:-:S06]  /*7390*/  ULEA.HI.X.SX32 UR10, UR10, UR18, 0x1, UP1 ;  /* 0x000000120a0a7291 */ /* 0x000fcc00088f0e3f */
[----:B------:R-:W-:Y:S06]  /*73a0*/  @!P1 BRA `(.L_x_1305) ;  /* 0x00000010004c9947 */ /* 0x000fec0003800000 */
[----:B------:R-:W1:Y:S01]  /*73b0*/  S2R R0, SR_TID.X ;  /* 0x0000000000007919 */ /* 0x000e620000002100 */
[----:B------:R-:W-:Y:S02]  /*73c0*/  UIADD3 UR4, -UR6, UR11, URZ ;  /* 0x0000000b06047290 */ /* 0x000fe4000fffe13f */
[----:B------:R-:W-:Y:S02]  /*73d0*/  UIADD3 UR14, UR9, UR14, URZ ;  /* 0x0000000e090e7290 */ /* 0x000fe4000fffe03f */
[----:B------:R-:W-:-:S04]  /*73e0*/  ULOP3.LUT UR4, UR4, 0x1, URZ, 0xc0, !UPT ;  /* 0x0000000104047892 */ /* 0x000fc8000f8ec03f */
[----:B------:R-:W-:-:S03]  /*73f0*/  UISETP.NE.U32.AND UP0, UPT, UR4, 0x1, UPT ;  /* 0x000000010400788c */ /* 0x000fc6000bf05070 */
[----:B------:R-:W-:Y:S02]  /*7400*/  ULDC UR4, c[0x0][0x760] ;  /* 0x0001d80000047ab9 */ /* 0x000fe40000000800 */
[----:B------:R-:W-:Y:S01]  /*7410*/  UIMAD UR15, UR15, UR4, URZ ;  /* 0x000000040f0f72a4 */ /* 0x000fe2000f8e023f */
[----:B------:R-:W-:Y:S02]  /*7420*/  PLOP3.LUT P1, PT, PT, PT, UP0, 0x80, 0x0 ;  /* 0x000000000000781c */ /* 0x000fe40003f2f008 */
[----:B-1----:R-:W-:-:S11]  /*7430*/  LOP3.LUT R9, R0, 0x1f, RZ, 0xc0, !PT ;  /* 0x0000001f00097812 */ /* 0x002fd600078ec0ff */
[----:B------:R-:W-:Y:S05]  /*7440*/  @P1 BRA `(.L_x_1306) ;  /* 0x00000004006c1947 */ /* 0x000fea0003800000 */
        /* <DEDUP_REMOVED lines=8> */
[----:B------:R-:W-:-:S04]  /*74d0*/  IMAD.U32 R2, RZ, RZ, UR13 ;  /* 0x0000000dff027e24 */ /* 0x000fc8000f8e00ff */
[----:B------:R-:W-:Y:S01]  /*74e0*/  IMAD.U32 R3, RZ, RZ, UR4 ;  /* 0x00000004ff037e24 */ /* 0x000fe2000f8e00ff */
[----:B------:R-:W-:Y:S06]  /*74f0*/  @P2 BRA `(.L_x_1308) ;  /* 0x0000000000142947 */ /* 0x000fec0003800000 */
.L_x_1309:
[----:B------:R-:W2:Y:S04]  /*7500*/  LDG.E.STRONG.GPU R0, desc[UR46][R2.64] ;  /* 0x0000002e02007981 */ /* 0x000ea8000c1ef900 */
[----:B--2---:R-:W-:Y:S01]  /*7510*/  CCTL.IVALL ;  /* 0x00000000ff00798f */ /* 0x004fe20002000000 */
[----:B------:R-:W-:Y:S05]  /*7520*/  YIELD ;  /* 0x0000000000007946 */ /* 0x000fea0003800000 */
[----:B------:R-:W-:-:S13]  /*7530*/  ISETP.NE.AND P1, PT, R0, UR23, PT ;  /* 0x0000001700007c0c */ /* 0x000fda000bf25270 */
[----:B------:R-:W-:Y:S05]  /*7540*/  @P1 BRA `(.L_x_1309) ;  /* 0xfffffffc00ec1947 */ /* 0x000fea000383ffff */
.L_x_1308:
[----:B------:R-:W-:Y:S05]  /*7550*/  BSYNC B0 ;  /* 0x0000000000007941 */ /* 0x000fea0003800000 */
.L_x_1307:
[----:B------:R-:W-:-:S03]  /*7560*/  UMOV UR4, 0xffffffff ;  /* 0xffffffff00047882 */ /* 0x000fc60000000000 */
[----:B------:R-:W-:Y:S05]  /*7570*/  BRA.DIV UR4, `(.L_x_1310) ;  /* 0x0000003a04587947 */ /* 0x000fea000b800000 */
[----:B------:R-:W-:Y:S01]  /*7580*/  NOP ;  /* 0x0000000000007918 */ /* 0x000fe20000000000 */
.L_x_1387:
        /* <DEDUP_REMOVED lines=22> */
.L_x_1312:
[----:B------:R-:W-:Y:S05]  /*76f0*/  BSYNC B0 ;  /* 0x0000000000007941 */ /* 0x000fea0003800000 */
.L_x_1311:
        /* <DEDUP_REMOVED lines=20> */
.L_x_1314:
[----:B------:R-:W-:Y:S05]  /*7840*/  BSYNC B0 ;  /* 0x0000000000007941 */ /* 0x000fea0003800000 */
.L_x_1313:
[----:B------:R-:W-:Y:S06]  /*7850*/  BAR.ARV 0xa, 0xa0 ;  /* 0x0282800000007b1d */ /* 0x000fec0000002000 */
[----:B------:R-:W-:Y:S04]  /*7860*/  BSSY B0, `(.L_x_1315) ;  /* 0x0000003000007945 */ /* 0x000fe80003800000 */
[----:B------:R-:W-:Y:S05]  /*7870*/  @!P0 BRA `(.L_x_1316) ;  /* 0x0000000000048947 */ /* 0x000fea0003800000 */
[----:B------:R-:W-:-:S04]  /*7880*/  DEPBAR.LE SB0, 0x0 ;  /* 0x000080000000791a */ /* 0x000fc80000000000 */
.L_x_1316:
[----:B------:R-:W-:Y:S05]  /*7890*/  BSYNC B0 ;  /* 0x0000000000007941 */ /* 0x000fea0003800000 */
.L_x_1315:
        /* <DEDUP_REMOVED lines=19> */
.L_x_1318:
[----:B------:R-:W-:Y:S05]  /*79d0*/  BSYNC B0 ;  /* 0x0000000000007941 */ /* 0x000fea0003800000 */
.L_x_1317:
[----:B------:R-:W-:Y:S01]  /*79e0*/  UIADD3 UR18, UR6, 0x1, URZ ;  /* 0x0000000106127890 */ /* 0x000fe2000fffe03f */
[----:B------:R-:W-:Y:S11]  /*79f0*/  BRA `(.L_x_1319) ;  /* 0x0000000000047947 */ /* 0x000ff60003800000 */
.L_x_1306:
[----:B------:R-:W-:-:S05]  /*7a00*/  UMOV UR18, UR6 ;  /* 0x0000000600127c82 */ /* 0x000fca0008000000 */
.L_x_1319:
[----:B------:R-:W-:-:S03]  /*7a10*/  UIADD3 UR4, UR6, 0x1, URZ ;  /* 0x0000000106047890 */ /* 0x000fc6000fffe03f */
[----:B------:R-:W-:Y:S01]  /*7a20*/  UMOV UR6, UR18 ;  /* 0x0000001200067c82 */ /* 0x000fe20008000000 */
[----:B------:R-:W-:-:S06]  /*7a30*/  UISETP.NE.AND UP0, UPT, UR11, UR4, UPT ;  /* 0x000000040b00728c */ /* 0x000fcc000bf05270 */
[----:B------:R-:W-:-:S13]  /*7a40*/  PLOP3.LUT P1, PT, PT, PT, UP0, 0x80, 0x0 ;  /* 0x000000000000781c */ /* 0x000fda0003f2f008 */
[----:B------:R-:W-:Y:S05]  /*7a50*/  @!P1 BRA `(.L_x_1305) ;  /* 0x0000000800a09947 */ /* 0x000fea0003800000 */
[----:B------:R-:W-:Y:S01]  /*7a60*/  ULDC.64 UR20, c[0x0][0x2c0] ;  /* 0x0000b00000147ab9 */ /* 0x000fe20000000a00 */
[----:B------:R-:W-:Y:S01]  /*7a70*/  UMOV UR4, URZ ;  /* 0x0000003f00047c82 */ /* 0x000fe20008000000 */
[----:B------:R-:W-:Y:S01]  /*7a80*/  ULEA UR20, UP0, UR8, UR20, 0x2 ;  /* 0x0000001408147291 */ /* 0x000fe2000f80103f */
[----:B------:R-:W-:-:S03]  /*7a90*/  UMOV UR6, UR18 ;  /* 0x0000001200067c82 */ /* 0x000fc60008000000 */
[----:B------:R-:W-:Y:S02]  /*7aa0*/  ULEA.HI.X UR21, UR8, UR21, UR14, 0x2, UP0 ;  /* 0x0000001508157291 */ /* 0x000fe400080f140e */
[----:B------:R-:W-:-:S04]  /*7ab0*/  UIADD3 UR20, UP0, UR20, 0x4000, URZ ;  /* 0x0000400014147890 */ /* 0x000fc8000ff1e03f */
[----:B------:R-:W-:-:S12]  /*7ac0*/  UIADD3.X UR21, URZ, UR21, URZ, UP0, !UPT ;  /* 0x000000153f157290 */ /* 0x000fd800087fe43f */
.L_x_1344:
        /* <DEDUP_REMOVED lines=11> */
.L_x_1322:
[----:B------:R-:W2:Y:S04]  /*7b80*/  LDG.E.STRONG.GPU R0, desc[UR46][R2.64] ;  /* 0x0000002e02007981 */ /* 0x000ea8000c1ef900 */
[----:B--2---:R-:W-:Y:S01]  /*7b90*/  CCTL.IVALL ;  /* 0x00000000ff00798f */ /* 0x004fe20002000000 */
[----:B------:R-:W-:Y:S05]  /*7ba0*/  YIELD ;  /* 0x0000000000007946 */ /* 0x000fea0003800000 */
[----:B------:R-:W-:-:S13]  /*7bb0*/  ISETP.NE.AND P1, PT, R0, UR23, PT ;  /* 0x0000001700007c0c */ /* 0x000fda000bf25270 */
[----:B------:R-:W-:Y:S05]  /*7bc0*/  @P1 BRA `(.L_x_1322) ;  /* 0xfffffffc00ec1947 */ /* 0x000fea000383ffff */
.L_x_1321:
[----:B------:R-:W-:Y:S05]  /*7bd0*/  BSYNC B0 ;  /* 0x0000000000007941 */ /* 0x000fea0003800000 */
.L_x_1320:
[----:B------:R-:W-:-:S03]  /*7be0*/  UMOV UR16, 0xffffffff ;  /* 0xffffffff00107882 */ /* 0x000fc60000000000 */
[----:B------:R-:W-:Y:S05]  /*7bf0*/  BRA.DIV UR16, `(.L_x_1323) ;  /* 0x0000003210d47947 */ /* 0x000fea000b800000 */
[----:B------:R-:W-:Y:S01]  /*7c00*/  NOP ;  /* 0x0000000000007918 */ /* 0x000fe20000000000 */
.L_x_1390:
        /* <DEDUP_REMOVED lines=17> */
[----:B------:R1:W-:Y:S02]  /*7d20*/  UBLKRED.G.S.ADD.F32.RN [UR16], [UR22], UR24, desc[UR26] ;  /* 0x00001a10160073bb */ /* 0x0003e400080a1418 */
[----:B-1----:R0:W-:Y:S02]  /*7d30*/  UTMACMDFLUSH ;  /* 0x00000000000079b7 */ /* 0x0021e40000000000 */
.L_x_1325:
[----:B------:R-:W-:Y:S05]  /*7d40*/  BSYNC B0 ;  /* 0x0000000000007941 */ /* 0x000fea0003800000 */
.L_x_1324:
[----:B------:R-:W-:Y:S01]  /*7d50*/  ULEA UR16, UR18, UR4, 0xd ;  /* 0x0000000412107291 */ /* 0x000fe2000f8e683f */
[----:B------:R-:W-:Y:S03]  /*7d60*/  BAR.SYNC.DEFER_BLOCKING 0xe, 0xa0 ;  /* 0x0382800000007b1d */ /* 0x000fe60000010000 */
[----:B------:R-:W-:-:S03]  /*7d70*/  UIMAD.WIDE UR16, UR16, 0x4, UR20 ;  /* 0x00000004101078a5 */ /* 0x000fc6000f8e0214 */
        /* <DEDUP_REMOVED lines=12> */
.L_x_1327:
[----:B------:R-:W-:Y:S05]  /*7e40*/  BSYNC B0 ;  /* 0x0000000000007941 */ /* 0x000fea0003800000 */
.L_x_1326:
[----:B------:R-:W-:Y:S06]  /*7e50*/  BAR.ARV 0xa, 0xa0 ;  /* 0x0282800000007b1d */ /* 0x000fec0000002000 */
[----:B------:R-:W-:Y:S04]  /*7e60*/  BSSY B0, `(.L_x_1328) ;  /* 0x0000003000007945 */ /* 0x000fe80003800000 */
[----:B------:R-:W-:Y:S05]  /*7e70*/  @!P0 BRA `(.L_x_1329) ;  /* 0x0000000000048947 */ /* 0x000fea0003800000 */
[----:B------:R-:W-:-:S04]  /*7e80*/  DEPBAR.LE SB0, 0x0 ;  /* 0x000080000000791a */ /* 0x000fc80000000000 */
.L_x_1329:
[----:B------:R-:W-:Y:S05]  /*7e90*/  BSYNC B0 ;  /* 0x0000000000007941 */ /* 0x000fea0003800000 */
.L_x_1328:
        /* <DEDUP_REMOVED lines=19> */
.L_x_1331:
[----:B------:R-:W-:Y:S05]  /*7fd0*/  BSYNC B0 ;  /* 0x0000000000007941 */ /* 0x000fea0003800000 */
.L_x_1330:
        /* <DEDUP_REMOVED lines=9> */
.L_x_1334:
[----:B------:R-:W2:Y:S04]  /*8070*/  LDG.E.STRONG.GPU R0, desc[UR46][R2.64] ;  /* 0x0000002e02007981 */ /* 0x000ea8000c1ef900 */
[----:B--2---:R-:W-:Y:S01]  /*8080*/  CCTL.IVALL ;  /* 0x00000000ff00798f */ /* 0x004fe20002000000 */
[----:B------:R-:W-:Y:S05]  /*8090*/  YIELD ;  /* 0x0000000000007946 */ /* 0x000fea0003800000 */
[----:B------:R-:W-:-:S13]  /*80a0*/  ISETP.NE.AND P1, PT, R0, UR23, PT ;  /* 0x0000001700007c0c */ /* 0x000fda000bf25270 */
[----:B------:R-:W-:Y:S05]  /*80b0*/  @P1 BRA `(.L_x_1334) ;  /* 0xfffffffc00ec1947 */ /* 0x000fea000383ffff */
.L_x_1333:
[----:B------:R-:W-:Y:S05]  /*80c0*/  BSYNC B0 ;  /* 0x0000000000007941 */ /* 0x000fea0003800000 */
.L_x_1332:
[----:B------:R-:W-:-:S03]  /*80d0*/  UMOV UR12, 0xffffffff ;  /* 0xffffffff000c7882 */ /* 0x000fc60000000000 */
[----:B------:R-:W-:Y:S05]  /*80e0*/  BRA.DIV UR12, `(.L_x_1335) ;  /* 0x0000002e0cb47947 */ /* 0x000fea000b800000 */
[----:B------:R-:W-:Y:S01]  /*80f0*/  NOP ;  /* 0x0000000000007918 */ /* 0x000fe20000000000 */
.L_x_1393:
[----:B------:R-:W-:Y:S05]  /*8100*/  WARPSYNC.ALL ;  /* 0x0000000000007948 */ /* 0x000fea0003800000 */
[----:B------:R-:W-:Y:S06]  /*8110*/  BAR.SYNC.DEFER_BLOCKING 0xd, 0xa0 ;  /* 0x0342800000007b1d */ /* 0x000fec0000010000 */
[----:B------:R-:W-:Y:S04]  /*8120*/  BSSY B0, `(.L_x_1336) ;  /* 0x000000d000007945 */ /* 0x000fe80003800000 */
[----:B------:R-:W-:Y:S05]  /*8130*/  @!P0 BRA `(.L_x_1337) ;  /* 0x00000000002c8947 */ /* 0x000fea0003800000 */
[----:B------:R-:W1:Y:S01]  /*8140*/  S2UR UR13, SR_CgaCtaId ;  /* 0x00000000000d79c3 */ /* 0x000e620000008800 */
[----:B------:R-:W-:Y:S01]  /*8150*/  UMOV UR12, 0x400 ;  /* 0x00000400000c7882 */ /* 0x000fe20000000000 */
[----:B------:R-:W-:Y:S01]  /*8160*/  UIADD3 UR24, UP0, UR16, 0x4000, URZ ;  /* 0x0000400010187890 */ /* 0x000fe2000ff1e03f */
[----:B------:R-:W-:Y:S01]  /*8170*/  UMOV UR26, 0x0 ;  /* 0x00000000001a7882 */ /* 0x000fe20000000000 */
[----:B------:R-:W-:Y:S02]  /*8180*/  UMOV UR27, 0x14f00000 ;  /* 0x14f00000001b7882 */ /* 0x000fe40000000000 */
[----:B------:R-:W-:Y:S02]  /*8190*/  UIADD3.X UR25, URZ, UR17, URZ, UP0, !UPT ;  /* 0x000000113f197290 */ /* 0x000fe400087fe43f */
[----:B-1----:R-:W-:-:S03]  /*81a0*/  ULEA UR12, UR13, UR12, 0x18 ;  /* 0x0000000c0d0c7291 */ /* 0x002fc6000f8ec03f */
[----:B------:R-:W-:Y:S01]  /*81b0*/  UMOV UR13, 0x400 ;  /* 0x00000400000d7882 */ /* 0x000fe20000000000 */
[----:B------:R-:W-:-:S09]  /*81c0*/  UIADD3 UR12, UR12, 0x10000, URZ ;  /* 0x000100000c0c7890 */ /* 0x000fd2000fffe03f */
[----:B------:R1:W-:Y:S02]  /*81d0*/  UBLKRED.G.S.ADD.F32.RN [UR24], [UR12], UR13, desc[UR26] ;  /* 0x00001a180c0073bb */ /* 0x0003e400080a140d */
[----:B-1----:R0:W-:Y:S02]  /*81e0*/  UTMACMDFLUSH ;  /* 0x00000000000079b7 */ /* 0x0021e40000000000 */
.L_x_1337:
[----:B------:R-:W-:Y:S05]  /*81f0*/  BSYNC B0 ;  /* 0x0000000000007941 */ /* 0x000fea0003800000 */
.L_x_1336:
        /* <DEDUP_REMOVED lines=12> */
[----:B------:R1:W-:Y:S01]  /*82c0*/  UBLKRED.G.S.ADD.F32.RN [UR24], [UR12], UR13, desc[UR26] ;  /* 0x00001a180c0073bb */ /* 0x0003e200080a140d */
[----:B------:R0:W-:Y:S01]  /*82d0*/  UTMACMDFLUSH ;  /* 0x00000000000079b7 */ /* 0x0001e20000000000 */
[----:B-1----:R-:W-:-:S04]  /*82e0*/  DEPBAR.LE SB0, 0x1 ;  /* 0x000080400000791a */ /* 0x002fc80000000000 */
.L_x_1339:
[----:B------:R-:W-:Y:S05]  /*82f0*/  BSYNC B0 ;  /* 0x0000000000007941 */ /* 0x000fea0003800000 */
.L_x_1338:
[----:B------:R-:W-:Y:S06]  /*8300*/  BAR.ARV 0xa, 0xa0 ;  /* 0x0282800000007b1d */ /* 0x000fec0000002000 */
[----:B------:R-:W-:Y:S04]  /*8310*/  BSSY B0, `(.L_x_1340) ;  /* 0x0000003000007945 */ /* 0x000fe80003800000 */
[----:B------:R-:W-:Y:S05]  /*8320*/  @!P0 BRA `(.L_x_1341) ;  /* 0x0000000000048947 */ /* 0x000fea0003800000 */
[----:B------:R-:W-:-:S04]  /*8330*/  DEPBAR.LE SB0, 0x0 ;  /* 0x000080000000791a */ /* 0x000fc80000000000 */
.L_x_1341:
[----:B------:R-:W-:Y:S05]  /*8340*/  BSYNC B0 ;  /* 0x0000000000007941 */ /* 0x000fea0003800000 */
.L_x_1340:
        /* <DEDUP_REMOVED lines=19> */
.L_x_1343:
[----:B------:R-:W-:Y:S05]  /*8480*/  BSYNC B0 ;  /* 0x0000000000007941 */ /* 0x000fea0003800000 */
.L_x_1342:
[----:B------:R-:W-:Y:S02]  /*8490*/  UIADD3 UR6, UR6, 0x2, URZ ;  /* 0x0000000206067890 */ /* 0x000fe4000fffe03f */
[----:B------:R-:W-:Y:S02]  /*84a0*/  UIADD3 UR4, UR4, 0x4000, URZ ;  /* 0x0000400004047890 */ /* 0x000fe4000fffe03f */
[----:B------:R-:W-:-:S06]  /*84b0*/  UISETP.GE.AND UP0, UPT, UR6, UR11, UPT ;  /* 0x0000000b0600728c */ /* 0x000fcc000bf06270 */
[----:B------:R-:W-:-:S13]  /*84c0*/  PLOP3.LUT P1, PT, PT, PT, UP0, 0x80, 0x0 ;  /* 0x000000000000781c */ /* 0x000fda0003f2f008 */
[----:B------:R-:W-:Y:S05]  /*84d0*/  @!P1 BRA `(.L_x_1344) ;  /* 0xfffffff4007c9947 */ /* 0x000fea000383ffff */
.L_x_1305:
[----:B------:R-:W-:-:S06]  /*84e0*/  UISETP.GT.AND UP0, UPT, UR5, UR6, UPT ;  /* 0x000000060500728c */ /* 0x000fcc000bf04270 */
[----:B------:R-:W-:-:S13]  /*84f0*/  PLOP3.LUT P0, PT, PT, PT, UP0, 0x80, 0x0 ;  /* 0x000000000000781c */ /* 0x000fda0003f0f008 */
[----:B------:R-:W-:Y:S05]  /*8500*/  @!P0 BRA `(.L_x_1244) ;  /* 0x0000002800088947 */ /* 0x000fea0003800000 */
[----:B------:R-:W2:Y:S01]  /*8510*/  S2R R0, SR_TID.X ;  /* 0x0000000000007919 */ /* 0x000ea20000002100 */
[----:B------:R-:W-:Y:S01]  /*8520*/  UIADD3 UR4, UR5, -UR6, URZ ;  /* 0x8000000605047290 */ /* 0x000fe2000fffe03f */
[----:B------:R-:W-:Y:S01]  /*8530*/  ULDC UR16, c[0x0][0x288] ;  /* 0x0000a20000107ab9 */ /* 0x000fe20000000800 */
[----:B------:R-:W-:Y:S02]  /*8540*/  ULDC UR17, c[0x0][0x760] ;  /* 0x0001d80000117ab9 */ /* 0x000fe40000000800 */
[----:B------:R-:W-:Y:S02]  /*8550*/  ULOP3.LUT UR4, UR4, 0x1, URZ, 0xc0, !UPT ;  /* 0x0000000104047892 */ /* 0x000fe4000f8ec03f */
[----:B------:R-:W-:Y:S02]  /*8560*/  UIMAD UR18, UR16, UR17, URZ ;  /* 0x00000011101272a4 */ /* 0x000fe4000f8e023f */
[----:B------:R-:W-:-:S06]  /*8570*/  UISETP.NE.U32.AND UP0, UPT, UR4, 0x1, UPT ;  /* 0x000000010400788c */ /* 0x000fcc000bf05070 */
[----:B------:R-:W-:Y:S02]  /*8580*/  PLOP3.LUT P0, PT, PT, PT, UP0, 0x80, 0x0 ;  /* 0x000000000000781c */ /* 0x000fe40003f0f008 */
[----:B--2---:R-:W-:-:S11]  /*8590*/  LOP3.LUT R0, R0, 0x1f, RZ, 0xc0, !PT ;  /* 0x0000001f00007812 */ /* 0x004fd600078ec0ff */
[----:B------:R-:W-:Y:S05]  /*85a0*/  @P0 BRA `(.L_x_1345) ;  /* 0x0000000000780947 */ /* 0x000fea0003800000 */
[----:B------:R-:W-:Y:S01]  /*85b0*/  UIMAD UR4, UR18, UR6, URZ ;  /* 0x00000006120472a4 */ /* 0x000fe2000f8e023f */
[----:B------:R-:W-:Y:S01]  /*85c0*/  ISETP.NE.AND P0, PT, R0, RZ, PT ;  /* 0x000000ff0000720c */ /* 0x000fe20003f05270 */
[----:B------:R-:W-:Y:S01]  /*85d0*/  ULDC.64 UR12, c[0x0][0x768] ;  /* 0x0001da00000c7ab9 */ /* 0x000fe20000000a00 */
[----:B------:R-:W-:Y:S01]  /*85e0*/  BSSY B0, `(.L_x_1346) ;  /* 0x0000019000007945 */ /* 0x000fe20003800000 */
[----:B------:R-:W-:-:S04]  /*85f0*/  UIADD3 UR8, UP0, UR4, UR7, URZ ;  /* 0x0000000704087290 */ /* 0x000fc8000ff1e03f */
[----:B------:R-:W-:Y:S02]  /*8600*/  ULEA.HI.X.SX32 UR9, UR4, UR10, 0x1, UP0 ;  /* 0x0000000a04097291 */ /* 0x000fe400080f0e3f */
[----:B------:R-:W-:Y:S02]  /*8610*/  ULEA UR11, UP0, UR8, UR12, 0x2 ;  /* 0x0000000c080b7291 */ /* 0x000fe4000f80103f */
[----:B------:R-:W-:Y:S02]  /*8620*/  UIADD3 UR4, UR6, 0x1, URZ ;  /* 0x0000000106047890 */ /* 0x000fe4000fffe03f */
[----:B------:R-:W-:Y:S01]  /*8630*/  ULEA.HI.X UR9, UR8, UR13, UR9, 0x2, UP0 ;  /* 0x0000000d08097291 */ /* 0x000fe200080f1409 */
[----:B------:R-:W-:Y:S01]  /*8640*/  NOP ;  /* 0x0000000000007918 */ /* 0x000fe20000000000 */
[----:B------:R-:W-:Y:S10]  /*8650*/  @P0 BRA `(.L_x_1347) ;  /* 0x0000000000440947 */ /* 0x000ff40003800000 */
        /* <DEDUP_REMOVED lines=9> */
[----:B-1----:R-:W1:Y:S01]  /*86f0*/  S2R R2, SR_LANEID ;  /* 0x0000000000027919 */ /* 0x002e620000000000 */
[----:B------:R-:W-:Y:S01]  /*8700*/  VOTEU.ANY UR8, UPT, PT ;  /* 0x0000000000087886 */ /* 0x000fe200038e0100 */
[----:B------:R-:W-:Y:S01]  /*8710*/  IMAD.U32 R3, RZ, RZ, UR9 ;  /* 0x00000009ff037e24 */ /* 0x000fe2000f8e00ff */
[----:B------:R-:W-:-:S02]  /*8720*/  UFLO.U32 UR12, UR8 ;  /* 0x00000008000c72bd */ /* 0x000fc400080e0000 */
[----:B------:R-:W2:Y:S04]  /*8730*/  POPC R5, UR8 ;  /* 0x0000000800057d09 */ /* 0x000ea80008000000 */
[----:B-1----:R-:W-:Y:S01]  /*8740*/  ISETP.EQ.U32.AND P0, PT, R2, UR12, PT ;  /* 0x0000000c02007c0c */ /* 0x002fe2000bf02070 */
[----:B------:R-:W-:-:S12]  /*8750*/  IMAD.U32 R2, RZ, RZ, UR11 ;  /* 0x0000000bff027e24 */ /* 0x000fd8000f8e00ff */
[----:B--2---:R2:W-:Y:S02]  /*8760*/  @P0 REDG.E.ADD.S32.STRONG.GPU desc[UR46][R2.64], R5 ;  /* 0x000000050200098e */ /* 0x0045e4000c10e3ae */
.L_x_1347:
[----:B------:R-:W-:Y:S05]  /*8770*/  BSYNC B0 ;  /* 0x0000000000007941 */ /* 0x000fea0003800000 */
.L_x_1346:
[----:B------:R-:W-:Y:S05]  /*8780*/  BRA `(.L_x_1348) ;  /* 0x0000000000047947 */ /* 0x000fea0003800000 */
.L_x_1345:
[----:B------:R-:W-:-:S05]  /*8790*/  UMOV UR4, UR6 ;  /* 0x0000000600047c82 */ /* 0x000fca0008000000 */
.L_x_1348:
[----:B------:R-:W-:-:S04]  /*87a0*/  UIADD3 UR8, UR6, 0x1, URZ ;  /* 0x0000000106087890 */ /* 0x000fc8000fffe03f */
[----:B------:R-:W-:-:S06]  /*87b0*/  UISETP.NE.AND UP0, UPT, UR5, UR8, UPT ;  /* 0x000000080500728c */ /* 0x000fcc000bf05270 */
[----:B------:R-:W-:-:S13]  /*87c0*/  PLOP3.LUT P0, PT, PT, PT, UP0, 0x80, 0x0 ;  /* 0x000000000000781c */ /* 0x000fda0003f0f008 */
[----:B------:R-:W-:Y:S05]  /*87d0*/  @!P0 BRA `(.L_x_1244) ;  /* 0x0000002400548947 */ /* 0x000fea0003800000 */
[----:B------:R-:W-:Y:S01]  /*87e0*/  UIADD3 UR8, UR4, 0x1, URZ ;  /* 0x0000000104087890 */ /* 0x000fe2000fffe03f */
[----:B------:R-:W-:Y:S01]  /*87f0*/  ISETP.NE.AND P1, PT, R0, RZ, PT ;  /* 0x000000ff0000720c */ /* 0x000fe20003f25270 */
[----:B------:R-:W-:Y:S02]  /*8800*/  UIMAD UR9, UR4, UR16, URZ ;  /* 0x00000010040972a4 */ /* 0x000fe4000f8e023f */
[----:B------:R-:W-:Y:S02]  /*8810*/  UIADD3 UR11, -UR5, UR4, URZ ;  /* 0x00000004050b7290 */ /* 0x000fe4000fffe13f */
[----:B------:R-:W-:Y:S02]  /*8820*/  UIMAD UR8, UR18, UR8, URZ ;  /* 0x00000008120872a4 */ /* 0x000fe4000f8e023f */
[----:B------:R-:W-:Y:S01]  /*8830*/  UIMAD UR9, UR9, UR17, URZ ;  /* 0x00000011090972a4 */ /* 0x000fe2000f8e023f */
[----:B------:R-:W-:-:S11]  /*8840*/  ULDC.64 UR20, c[0x0][0x768] ;  /* 0x0001da0000147ab9 */ /* 0x000fd60000000a00 */
.L_x_1353:
[----:B------:R-:W-:Y:S01]  /*8850*/  UIADD3 UR12, UP0, UR9, UR7, URZ ;  /* 0x00000007090c7290 */ /* 0x000fe2000ff1e03f */
[----:B------:R-:W-:-:S03]  /*8860*/  NOP ;  /* 0x0000000000007918 */ /* 0x000fc60000000000 */
[----:B------:R-:W-:Y:S01]  /*8870*/  ULEA.HI.X.SX32 UR13, UR9, UR10, 0x1, UP0 ;  /* 0x0000000a090d7291 */ /* 0x000fe200080f0e3f */
[----:B------:R-:W-:Y:S01]  /*8880*/  BSSY B0, `(.L_x_1349) ;  /* 0x0000015000007945 */ /* 0x000fe20003800000 */
[----:B------:R-:W-:-:S04]  /*8890*/  ULEA UR15, UP0, UR12, UR20, 0x2 ;  /* 0x000000140c0f7291 */ /* 0x000fc8000f80103f */
[----:B------:R-:W-:Y:S01]  /*88a0*/  ULEA.HI.X UR13, UR12, UR21, UR13, 0x2, UP0 ;  /* 0x000000150c0d7291 */ /* 0x000fe200080f140d */
[----:B---34-:R-:W-:Y:S11]  /*88b0*/  @P1 BRA `(.L_x_1350) ;  /* 0x0000000000441947 */ /* 0x018ff60003800000 */
[----:B------:R-:W-:Y:S01]  /*88c0*/  @!PT LDS RZ, [RZ] ;  /* 0x00000000fffff984 */ /* 0x000fe20000000800 */
[----:B------:R-:W-:Y:S01]  /*88d0*/  @!PT LDS RZ, [RZ] ;  /* 0x00000000fffff984 */ /* 0x000fe20000000800 */
[----:B------:R-:W-:Y:S01]  /*88e0*/  @!PT LDS RZ, [RZ] ;  /* 0x00000000fffff984 */ /* 0x000fe20000000800 */
[----:B------:R-:W-:Y:S01]  /*88f0*/  @!PT LDS RZ, [RZ] ;  /* 0x00000000fffff984 */ /* 0x000fe20000000800 */
[----:B------:R3:W-:Y:S06]  /*8900*/  MEMBAR.ALL.CTA ;  /* 0x0000000000007992 */ /* 0x0007ec0000008000 */
[----:B---3--:R-:W-:Y:S06]  /*8910*/  MEMBAR.ALL.GPU ;  /* 0x0000000000007992 */ /* 0x008fec000000a000 */
[----:B------:R-:W-:-:S00]  /*8920*/  ERRBAR ;  /* 0x00000000000079ab */ /* 0x000fc00000000000 */
[----:B------:R-:W-:Y:S06]  /*8930*/  CGAERRBAR ;  /* 0x00000000000075ab */ /* 0x000fec0000000000 */
[----:B012345:R-:W-:Y:S01]  /*8940*/  CCTL.IVALL ;  /* 0x00000000ff00798f */ /* 0x03ffe20002000000 */
[----:B------:R-:W3:Y:S01]  /*8950*/  S2R R0, SR_LANEID ;  /* 0x0000000000007919 */ /* 0x000ee20000000000 */
[----:B------:R-:W-:Y:S01]  /*8960*/  VOTEU.ANY UR12, UPT, PT ;  /* 0x00000000000c7886 */ /* 0x000fe200038e0100 */
[----:B-12---:R-:W-:Y:S01]  /*8970*/  IMAD.U32 R2, RZ, RZ, UR15 ;  /* 0x0000000fff027e24 */ /* 0x006fe2000f8e00ff */
[----:B------:R-:W-:-:S02]  /*8980*/  UFLO.U32 UR14, UR12 ;  /* 0x0000000c000e72bd */ /* 0x000fc400080e0000 */
[----:B------:R-:W1:Y:S01]  /*8990*/  POPC R5, UR12 ;  /* 0x0000000c00057d09 */ /* 0x000e620008000000 */
[----:B------:R-:W-:-:S03]  /*89a0*/  IMAD.U32 R3, RZ, RZ, UR13 ;  /* 0x0000000dff037e24 */ /* 0x000fc6000f8e00ff */
[----:B---3--:R-:W-:-:S13]  /*89b0*/  ISETP.EQ.U32.AND P0, PT, R0, UR14, PT ;  /* 0x0000000e00007c0c */ /* 0x008fda000bf02070 */
[----:B-1----:R3:W-:Y:S02]  /*89c0*/  @P0 REDG.E.ADD.S32.STRONG.GPU desc[UR46][R2.64], R5 ;  /* 0x000000050200098e */ /* 0x0027e4000c10e3ae */
.L_x_1350:
[----:B------:R-:W-:Y:S05]  /*89d0*/  BSYNC B0 ;  /* 0x0000000000007941 */ /* 0x000fea0003800000 */
.L_x_1349:
[----:B------:R-:W-:Y:S01]  /*89e0*/  UIADD3 UR12, UP0, UR8, UR7, URZ ;  /* 0x00000007080c7290 */ /* 0x000fe2000ff1e03f */
[----:B------:R-:W-:-:S03]  /*89f0*/  NOP ;  /* 0x0000000000007918 */ /* 0x000fc60000000000 */
[----:B------:R-:W-:Y:S01]  /*8a00*/  ULEA.HI.X.SX32 UR13, UR8, UR10, 0x1, UP0 ;  /* 0x0000000a080d7291 */ /* 0x000fe200080f0e3f */
[----:B------:R-:W-:Y:S01]  /*8a10*/  BSSY B0, `(.L_x_1351) ;  /* 0x0000015000007945 */ /* 0x000fe20003800000 */
[----:B------:R-:W-:-:S04]  /*8a20*/  ULEA UR15, UP0, UR12, UR20, 0x2 ;  /* 0x000000140c0f7291 */ /* 0x000fc8000f80103f */
[----:B------:R-:W-:Y:S01]  /*8a30*/  ULEA.HI.X UR13, UR12, UR21, UR13, 0x2, UP0 ;  /* 0x000000150c0d7291 */ /* 0x000fe200080f140d */
[----:B------:R-:W-:Y:S11]  /*8a40*/  @P1 BRA `(.L_x_1352) ;  /* 0x0000000000441947 */ /* 0x000ff60003800000 */
[----:B------:R-:W-:Y:S01]  /*8a50*/  @!PT LDS RZ, [RZ] ;  /* 0x00000000fffff984 */ /* 0x000fe20000000800 */
[----:B------:R-:W-:Y:S01]  /*8a60*/  @!PT LDS RZ, [RZ] ;  /* 0x00000000fffff984 */ /* 0x000fe20000000800 */
[----:B------:R-:W-:Y:S01]  /*8a70*/  @!PT LDS RZ, [RZ] ;  /* 0x00000000fffff984 */ /* 0x000fe20000000800 */
[----:B------:R-:W-:Y:S01]  /*8a80*/  @!PT LDS RZ, [RZ] ;  /* 0x00000000fffff984 */ /* 0x000fe20000000800 */
[----:B------:R4:W-:Y:S06]  /*8a90*/  MEMBAR.ALL.CTA ;  /* 0x0000000000007992 */ /* 0x0009ec0000008000 */
[----:B----4-:R-:W-:Y:S06]  /*8aa0*/  MEMBAR.ALL.GPU ;  /* 0x0000000000007992 */ /* 0x010fec000000a000 */
[----:B------:R-:W-:-:S00]  /*8ab0*/  ERRBAR ;  /* 0x00000000000079ab */ /* 0x000fc00000000000 */
[----:B------:R-:W-:Y:S06]  /*8ac0*/  CGAERRBAR ;  /* 0x00000000000075ab */ /* 0x000fec0000000000 */
[----:B012345:R-:W-:Y:S01]  /*8ad0*/  CCTL.IVALL ;  /* 0x00000000ff00798f */ /* 0x03ffe20002000000 */
[----:B------:R-:W4:Y:S01]  /*8ae0*/  S2R R0, SR_LANEID ;  /* 0x0000000000007919 */ /* 0x000f220000000000 */
[----:B------:R-:W-:Y:S01]  /*8af0*/  VOTEU.ANY UR12, UPT, PT ;  /* 0x00000000000c7886 */ /* 0x000fe200038e0100 */
[----:B-123--:R-:W-:Y:S01]  /*8b00*/  IMAD.U32 R2, RZ, RZ, UR15 ;  /* 0x0000000fff027e24 */ /* 0x00efe2000f8e00ff */
[----:B------:R-:W-:-:S02]  /*8b10*/  UFLO.U32 UR14, UR12 ;  /* 0x0000000c000e72bd */ /* 0x000fc400080e0000 */
[----:B------:R-:W1:Y:S01]  /*8b20*/  POPC R5, UR12 ;  /* 0x0000000c00057d09 */ /* 0x000e620008000000 */
[----:B------:R-:W-:-:S03]  /*8b30*/  IMAD.U32 R3, RZ, RZ, UR13 ;  /* 0x0000000dff037e24 */ /* 0x000fc6000f8e00ff */
[----:B----4-:R-:W-:-:S13]  /*8b40*/  ISETP.EQ.U32.AND P0, PT, R0, UR14, PT ;  /* 0x0000000e00007c0c */ /* 0x010fda000bf02070 */
[----:B-1----:R4:W-:Y:S02]  /*8b50*/  @P0 REDG.E.ADD.S32.STRONG.GPU desc[UR46][R2.64], R5 ;  /* 0x000000050200098e */ /* 0x0029e4000c10e3ae */
.L_x_1352:
[----:B------:R-:W-:Y:S05]  /*8b60*/  BSYNC B0 ;  /* 0x0000000000007941 */ /* 0x000fea0003800000 */
.L_x_1351:
[----:B------:R-:W-:Y:S02]  /*8b70*/  UIADD3 UR11, UR11, 0x2, URZ ;  /* 0x000000020b0b7890 */ /* 0x000fe4000fffe03f */
[----:B------:R-:W-:Y:S02]  /*8b80*/  ULEA UR8, UR18, UR8, 0x1 ;  /* 0x0000000812087291 */ /* 0x000fe4000f8e083f */
[----:B------:R-:W-:Y:S02]  /*8b90*/  ULEA UR9, UR18, UR9, 0x1 ;  /* 0x0000000912097291 */ /* 0x000fe4000f8e083f */
[----:B------:R-:W-:-:S13]  /*8ba0*/  ISETP.NE.AND P0, PT, RZ, UR11, PT ;  /* 0x0000000bff007c0c */ /* 0x000fda000bf05270 */
[----:B------:R-:W-:Y:S05]  /*8bb0*/  @!P0 BRA `(.L_x_1244) ;  /* 0x00000020005c8947 */ /* 0x000fea0003800000 */
[----:B------:R-:W-:Y:S05]  /*8bc0*/  BRA `(.L_x_1353) ;  /* 0xfffffffc00207947 */ /* 0x000fea000383ffff */
.L_x_1302:
        /* <DEDUP_REMOVED lines=33> */
.L_x_1355:
        /* <DEDUP_REMOVED lines=43> */
.L_x_1394:
        /* <DEDUP_REMOVED lines=15> */
.L_x_1358:
        /* <DEDUP_REMOVED lines=98> */
.L_x_1369:
[----:B--234-:R-:W-:-:S04]  /*97a0*/  SHF.L.U32 R21, R11, 0x1f, RZ ;  /* 0x0000001f0b157819 */ /* 0x01cfc800000006ff */
[----:B------:R-:W1:Y:S02]  /*97b0*/  SYNCS.PHASECHK.TRANS64.TRYWAIT P1, [R16+URZ+0x30840], R21 ;  /* 0x03084015100075a7 */ /* 0x000e64000802017f */
[----:B-1----:R-:W-:Y:S05]  /*97c0*/  @!P1 BRA `(.L_x_1361) ;  /* 0x00000018002c9947 */ /* 0x002fea0003800000 */
.L_x_1395:
[----:B------:R-:W-:Y:S05]  /*97d0*/  @P0 BRA `(.L_x_1362) ;  /* 0x0000000000140947 */ /* 0x000fea0003800000 */
[----:B------:R-:W-:Y:S01]  /*97e0*/  ISETP.NE.AND P1, PT, R6, RZ, PT ;  /* 0x000000ff0600720c */ /* 0x000fe20003f25270 */
[----:B------:R-:W-:-:S04]  /*97f0*/  IMAD.MOV.U32 R3, RZ, RZ, 0x4100 ;  /* 0x00004100ff037424 */ /* 0x000fc800078e00ff */
[----:B------:R3:W-:Y:S08]  /*9800*/  SYNCS.ARRIVE.TRANS64 RZ, [R16+URZ+0x30830], R3 ;  /* 0x0308300310ff79a7 */ /* 0x0007f0000800003f */
[----:B------:R-:W-:Y:S05]  /*9810*/  @!P1 BRA `(.L_x_1362) ;  /* 0x0000000000049947 */ /* 0x000fea0003800000 */
[----:B------:R-:W-:Y:S01]  /*9820*/  BPT.TRAP 0x1 ;  /* 0x000000040000795c */ /* 0x000fe20000300000 */
.L_x_1362:
        /* <DEDUP_REMOVED lines=36> */
.L_x_1396:
[----:B------:R-:W-:Y:S05]  /*9a70*/  @P0 BRA `(.L_x_1364) ;  /* 0x0000000000140947 */ /* 0x000fea0003800000 */
[----:B------:R-:W-:Y:S01]  /*9a80*/  ISETP.NE.AND P1, PT, R6, RZ, PT ;  /* 0x000000ff0600720c */ /* 0x000fe20003f25270 */
[----:B------:R-:W-:-:S04]  /*9a90*/  IMAD.MOV.U32 R2, RZ, RZ, 0x4100 ;  /* 0x00004100ff027424 */ /* 0x000fc800078e00ff */
[----:B------:R3:W-:Y:S08]  /*9aa0*/  SYNCS.ARRIVE.TRANS64 RZ, [R16+URZ+0x30818], R2 ;  /* 0x0308180210ff79a7 */ /* 0x0007f0000800003f */
[----:B------:R-:W-:Y:S05]  /*9ab0*/  @!P1 BRA `(.L_x_1364) ;  /* 0x0000000000049947 */ /* 0x000fea0003800000 */
[----:B------:R-:W-:Y:S01]  /*9ac0*/  BPT.TRAP 0x1 ;  /* 0x000000040000795c */ /* 0x000fe20000300000 */
.L_x_1364:
        /* <DEDUP_REMOVED lines=36> */
.L_x_1397:
[----:B------:R-:W-:Y:S05]  /*9d10*/  @P0 BRA `(.L_x_1366) ;  /* 0x0000000000140947 */ /* 0x000fea0003800000 */
[----:B------:R-:W-:Y:S01]  /*9d20*/  ISETP.NE.AND P1, PT, R6, RZ, PT ;  /* 0x000000ff0600720c */ /* 0x000fe20003f25270 */
[----:B-123--:R-:W-:-:S04]  /*9d30*/  IMAD.MOV.U32 R21, RZ, RZ, 0x4100 ;  /* 0x00004100ff157424 */ /* 0x00efc800078e00ff */
[----:B------:R4:W-:Y:S08]  /*9d40*/  SYNCS.ARRIVE.TRANS64 RZ, [R16+URZ+0x30838], R21 ;  /* 0x0308381510ff79a7 */ /* 0x0009f0000800003f */
[----:B------:R-:W-:Y:S05]  /*9d50*/  @!P1 BRA `(.L_x_1366) ;  /* 0x0000000000049947 */ /* 0x000fea0003800000 */
[----:B------:R-:W-:Y:S01]  /*9d60*/  BPT.TRAP 0x1 ;  /* 0x000000040000795c */ /* 0x000fe20000300000 */
.L_x_1366:
        /* <DEDUP_REMOVED lines=31> */
.L_x_1399:
[----:B------:R-:W-:Y:S05]  /*9f60*/  @P0 BRA `(.L_x_1368) ;  /* 0x0000000000140947 */ /* 0x000fea0003800000 */
[----:B------:R-:W-:Y:S01]  /*9f70*/  ISETP.NE.AND P1, PT, R6, RZ, PT ;  /* 0x000000ff0600720c */ /* 0x000fe20003f25270 */
[----:B------:R-:W-:-:S04]  /*9f80*/  IMAD.MOV.U32 R5, RZ, RZ, 0x4100 ;  /* 0x00004100ff057424 */ /* 0x000fc800078e00ff */
[----:B------:R1:W-:Y:S08]  /*9f90*/  SYNCS.ARRIVE.TRANS64 RZ, [R16+URZ+0x30810], R5 ;  /* 0x0308100510ff79a7 */ /* 0x0003f0000800003f */
[----:B------:R-:W-:Y:S05]  /*9fa0*/  @!P1 BRA `(.L_x_1368) ;  /* 0x0000000000049947 */ /* 0x000fea0003800000 */
[----:B------:R-:W-:Y:S01]  /*9fb0*/  BPT.TRAP 0x1 ;  /* 0x000000040000795c */ /* 0x000fe20000300000 */
.L_x_1368:
        /* <DEDUP_REMOVED lines=37> */
.L_x_1360:
[----:B------:R-:W3:Y:S02]  /*a210*/  LDL.LU R4, [R1+0x4] ;  /* 0x0000040001047983 */ /* 0x000ee40000300800 */
[----:B---3--:R-:W-:Y:S02]  /*a220*/  ISETP.NE.AND P1, PT, R4, RZ, PT ;  /* 0x000000ff0400720c */ /* 0x008fe40003f25270 */
[----:B------:R1:W5:Y:S11]  /*a230*/  LDL R4, [R1] ;  /* 0x0000000001047983 */ /* 0x0003760000100800 */
[----:B-1----:R-:W-:Y:S05]  /*a240*/  @!P1 BRA `(.L_x_1359) ;  /* 0x0000000400489947 */ /* 0x002fea0003800000 */
[----:B------:R-:W-:-:S04]  /*a250*/  SHF.L.U32 R13, R11, 0x1f, RZ ;  /* 0x0000001f0b0d7819 */ /* 0x000fc800000006ff */
[----:B------:R-:W1:Y:S02]  /*a260*/  SYNCS.PHASECHK.TRANS64.TRYWAIT P1, [R16+URZ+0x30840], R13 ;  /* 0x0308400d100075a7 */ /* 0x000e64000802017f */
[----:B-1----:R-:W-:Y:S05]  /*a270*/  @!P1 BRA `(.L_x_1370) ;  /* 0x0000000c00d49947 */ /* 0x002fea0003800000 */
.L_x_1400:
[----:B------:R-:W-:Y:S05]  /*a280*/  @P0 BRA `(.L_x_1371) ;  /* 0x0000000000140947 */ /* 0x000fea0003800000 */
[----:B------:R-:W-:Y:S01]  /*a290*/  ISETP.NE.AND P1, PT, R6, RZ, PT ;  /* 0x000000ff0600720c */ /* 0x000fe20003f25270 */
[----:B--2---:R-:W-:-:S04]  /*a2a0*/  IMAD.MOV.U32 R5, RZ, RZ, 0x4100 ;  /* 0x00004100ff057424 */ /* 0x004fc800078e00ff */
[----:B------:R3:W-:Y:S08]  /*a2b0*/  SYNCS.ARRIVE.TRANS64 RZ, [R16+URZ+0x30830], R5 ;  /* 0x0308300510ff79a7 */ /* 0x0007f0000800003f */
[----:B------:R-:W-:Y:S05]  /*a2c0*/  @!P1 BRA `(.L_x_1371) ;  /* 0x0000000000049947 */ /* 0x000fea0003800000 */
[----:B------:R-:W-:Y:S01]  /*a2d0*/  BPT.TRAP 0x1 ;  /* 0x000000040000795c */ /* 0x000fe20000300000 */
.L_x_1371:
        /* <DEDUP_REMOVED lines=33> */
.L_x_1401:
[----:B------:R-:W-:Y:S05]  /*a4f0*/  @P0 BRA `(.L_x_1373) ;  /* 0x0000000000140947 */ /* 0x000fea0003800000 */
[----:B------:R-:W-:Y:S01]  /*a500*/  ISETP.NE.AND P0, PT, R6, RZ, PT ;  /* 0x000000ff0600720c */ /* 0x000fe20003f05270 */
[----:B------:R-:W-:-:S04]  /*a510*/  IMAD.MOV.U32 R5, RZ, RZ, 0x4100 ;  /* 0x00004100ff057424 */ /* 0x000fc800078e00ff */
[----:B------:R3:W-:Y:S08]  /*a520*/  SYNCS.ARRIVE.TRANS64 RZ, [R16+URZ+0x30818], R5 ;  /* 0x0308180510ff79a7 */ /* 0x0007f0000800003f */
[----:B------:R-:W-:Y:S05]  /*a530*/  @!P0 BRA `(.L_x_1373) ;  /* 0x0000000000048947 */ /* 0x000fea0003800000 */
[----:B------:R-:W-:Y:S01]  /*a540*/  BPT.TRAP 0x1 ;  /* 0x000000040000795c */ /* 0x000fe20000300000 */
.L_x_1373:
        /* <DEDUP_REMOVED lines=34> */
.L_x_1359:
[----:B------:R-:W3:Y:S01]  /*a770*/  S2R R0, SR_TID.X ;  /* 0x0000000000007919 */ /* 0x000ee20000002100 */
[----:B------:R-:W-:Y:S01]  /*a780*/  IMAD R3, R19, 0x8, R16 ;  /* 0x0000000813037824 */ /* 0x000fe200078e0210 */
[----:B---3--:R-:W-:Y:S02]  /*a790*/  LOP3.LUT R2, R0, 0x7f, RZ, 0xc0, !PT ;  /* 0x0000007f00027812 */ /* 0x008fe400078ec0ff */
[----:B------:R-:W-:Y:S02]  /*a7a0*/  SHF.L.U32 R0, R11, 0x1f, RZ ;  /* 0x0000001f0b007819 */ /* 0x000fe400000006ff */
[----:B------:R-:W-:Y:S02]  /*a7b0*/  ISETP.NE.AND P1, PT, R2, RZ, PT ;  /* 0x000000ff0200720c */ /* 0x000fe40003f25270 */
[----:B------:R-:W3:Y:S02]  /*a7c0*/  SYNCS.PHASECHK.TRANS64.TRYWAIT P0, [R3+URZ+0x30840], R0 ;  /* 0x03084000030075a7 */ /* 0x000ee4000800017f */
[----:B---3--:R-:W-:Y:S09]  /*a7d0*/  @!P0 BRA `(.L_x_1374) ;  /* 0x0000000800a48947 */ /* 0x008ff20003800000 */
.L_x_1402:
[----:B------:R-:W-:Y:S05]  /*a7e0*/  @P1 BRA `(.L_x_1375) ;  /* 0x0000000000181947 */ /* 0x000fea0003800000 */
[----:B------:R-:W1:Y:S01]  /*a7f0*/  S2R R2, SR_TID.X ;  /* 0x0000000000027919 */ /* 0x000e620000002100 */
[----:B---3--:R-:W-:-:S04]  /*a800*/  IMAD.MOV.U32 R0, RZ, RZ, 0x4100 ;  /* 0x00004100ff007424 */ /* 0x008fc800078e00ff */
[----:B------:R3:W-:Y:S01]  /*a810*/  SYNCS.ARRIVE.TRANS64 RZ, [R3+URZ+0x30830], R0 ;  /* 0x0308300003ff79a7 */ /* 0x0007e2000800003f */
[----:B-1----:R-:W-:-:S13]  /*a820*/  LOP3.LUT P0, RZ, R2, 0x1f, RZ, 0xc0, !PT ;  /* 0x0000001f02ff7812 */ /* 0x002fda000780c0ff */
[----:B---3--:R-:W-:Y:S05]  /*a830*/  @!P0 BRA `(.L_x_1375) ;  /* 0x0000000000048947 */ /* 0x008fea0003800000 */
[----:B------:R-:W-:Y:S01]  /*a840*/  BPT.TRAP 0x1 ;  /* 0x000000040000795c */ /* 0x000fe20000300000 */
.L_x_1375:
        /* <DEDUP_REMOVED lines=40> */
.L_x_1356:
[----:B------:R-:W-:Y:S05]  /*aad0*/  BSYNC B0 ;  /* 0x0000000000007941 */ /* 0x000fea0003800000 */
.L_x_1354:
[----:B------:R-:W-:-:S03]  /*aae0*/  UMOV UR7, 0xffffffff ;  /* 0xffffffff00077882 */ /* 0x000fc60000000000 */
[----:B------:R-:W-:Y:S05]  /*aaf0*/  BRA.DIV UR7, `(.L_x_1376) ;  /* 0x0000000607f07947 */ /* 0x000fea000b800000 */
[----:B------:R-:W-:-:S13]  /*ab00*/  ELECT P6, URZ, PT ;  /* 0x00000000003f782f */ /* 0x000fda00038c0000 */
.L_x_1405:
[----:B------:R-:W-:Y:S05]  /*ab10*/  @!P6 BRA `(.L_x_1244) ;  /* 0x000000000084e947 */ /* 0x000fea0003800000 */
[----:B------:R-:W-:-:S06]  /*ab20*/  ULOP3.LUT UR7, UR38, 0x2, URZ, 0xfc, !UPT ;  /* 0x0000000226077892 */ /* 0x000fcc000f8efc3f */
[----:B------:R-:W-:-:S05]  /*ab30*/  IMAD.U32 R2, RZ, RZ, UR7 ;  /* 0x00000007ff027e24 */ /* 0x000fca000f8e00ff */
[----:B------:R-:W-:-:S13]  /*ab40*/  ISETP.NE.AND P2, PT, R2, 0x3, PT ;  /* 0x000000030200780c */ /* 0x000fda0003f45270 */
[----:B------:R-:W-:Y:S05]  /*ab50*/  @!P2 BRA `(.L_x_1377) ;  /* 0x000000000004a947 */ /* 0x000fea0003800000 */
[----:B------:R-:W-:Y:S01]  /*ab60*/  BPT.TRAP 0x1 ;  /* 0x000000040000795c */ /* 0x000fe20000300000 */
.L_x_1377:
        /* <DEDUP_REMOVED lines=15> */
.L_x_1406:
[----:B------:R-:W2:Y:S02]  /*ac60*/  SYNCS.PHASECHK.TRANS64.TRYWAIT P0, [R3+URZ], R2 ;  /* 0x00000002030075a7 */ /* 0x000ea4000800017f */
[----:B--2---:R-:W-:Y:S05]  /*ac70*/  @!P0 BRA `(.L_x_1379) ;  /* 0x0000000400c48947 */ /* 0x004fea0003800000 */
.L_x_1407:
[----:B------:R-:W-:Y:S05]  /*ac80*/  @!P2 BRA `(.L_x_1380) ;  /* 0x000000000004a947 */ /* 0x000fea0003800000 */
[----:B------:R-:W-:Y:S01]  /*ac90*/  BPT.TRAP 0x1 ;  /* 0x000000040000795c */ /* 0x000fe20000300000 */
.L_x_1380:
[----:B--2---:R-:W-:-:S04]  /*aca0*/  VIADD R3, R7, 0x30840 ;  /* 0x0003084007037836 */ /* 0x004fc80000000000 */
[----:B------:R-:W-:-:S04]  /*acb0*/  IMAD R0, R0, 0x8, R3 ;  /* 0x0000000800007824 */ /* 0x000fc800078e0203 */
[----:B------:R-:W2:Y:S02]  /*acc0*/  SYNCS.PHASECHK.TRANS64.TRYWAIT P0, [R0+URZ], R5 ;  /* 0x00000005000075a7 */ /* 0x000ea4000800017f */
[----:B--2---:R-:W-:Y:S05]  /*acd0*/  @!P0 BRA `(.L_x_1381) ;  /* 0x0000000400c08947 */ /* 0x004fea0003800000 */
.L_x_1408:
[----:B------:R-:W-:-:S07]  /*ace0*/  IMAD R3, R4, 0x8, R3 ;  /* 0x0000000804037824 */ /* 0x000fce00078e0203 */
.L_x_1382:
[----:B---3--:R3:W4:Y:S02]  /*acf0*/  SYNCS.PHASECHK.TRANS64.TRYWAIT P0, [R3+URZ], R2 ;  /* 0x00000002030075a7 */ /* 0x008724000800017f */
[----:B----4-:R-:W-:Y:S05]  /*ad00*/  @!P0 NANOSLEEP.SYNCS 0x989680 ;  /* 0x009896800000895d */ /* 0x010fea0003900000 */
[----:B------:R-:W4:Y:S02]  /*ad10*/  @!P0 SYNCS.PHASECHK.TRANS64 P0, [R3+URZ], R2 ;  /* 0x00000002030085a7 */ /* 0x000f24000800007f */
[----:B----4-:R-:W-:Y:S05]  /*ad20*/  @!P0 BRA `(.L_x_1382) ;  /* 0xfffffffc00f08947 */ /* 0x010fea000383ffff */
.L_x_1244:
[----:B------:R-:W-:Y:S05]  /*ad30*/  BSYNC B6 ;  /* 0x0000000000067941 */ /* 0x000fea0003800000 */
.L_x_1241:
[----:B------:R-:W-:Y:S05]  /*ad40*/  EXIT ;  /* 0x000000000000794d */ /* 0x000fea0003800000 */
.L_x_1251:
[----:B------:R-:W-:Y:S02]  /*ad50*/  IMAD.MOV.U32 R12, RZ, RZ, RZ ;  /* 0x000000ffff0c7224 */ /* 0x000fe400078e00ff */
[----:B------:R-:W-:Y:S02]  /*ad60*/  IMAD.MOV.U32 R11, RZ, RZ, 0x1f ;  /* 0x0000001fff0b7424 */ /* 0x000fe400078e00ff */
[----:B------:R-:W-:-:S07]  /*ad70*/  IMAD.MOV.U32 R15, RZ, RZ, -0x1 ;  /* 0xffffffffff0f7424 */ /* 0x000fce00078e00ff */
[----:B------:R-:W-:Y:S05]  /*ad80*/  WARPSYNC.COLLECTIVE R15, `(.L_x_1383) ;  /* 0x000000000f087348 */ /* 0x000fea0003c00000 */
[----:B------:R1:W2:Y:S02]  /*ad90*/  SHFL.IDX P6, R14, R13, R12, R11 ;  /* 0x0000000c0d0e7389 */ /* 0x0002a400000c000b */
[----:B-12---:R-:W-:Y:S01]  /*ada0*/  ENDCOLLECTIVE ;  /* 0x000000000000791b */ /* 0x006fe20003800000 */
.L_x_1383:
[----:B------:R-:W-:Y:S05]  /*adb0*/  BRA `(.L_x_1384) ;  /* 0xffffff6400107947 */ /* 0x000fea000383ffff */
.L_x_1253:
        /* <DEDUP_REMOVED lines=8> */
.L_x_1257:
[----:B---3--:R3:W4:Y:S02]  /*ae40*/  SYNCS.PHASECHK.TRANS64.TRYWAIT P0, [R0+URZ+0x30810], R191 ;  /* 0x030810bf000075a7 */ /* 0x008724000800017f */
[----:B----4-:R-:W-:Y:S05]  /*ae50*/  @!P0 NANOSLEEP.SYNCS 0x989680 ;  /* 0x009896800000895d */ /* 0x010fea0003900000 */
[----:B------:R-:W4:Y:S02]  /*ae60*/  @!P0 SYNCS.PHASECHK.TRANS64 P0, [R0+URZ+0x30810], R191 ;  /* 0x030810bf000085a7 */ /* 0x000f24000800007f */
[----:B----4-:R-:W-:Y:S05]  /*ae70*/  @!P0 BRA `(.L_x_1257) ;  /* 0xfffffffc00f08947 */ /* 0x010fea000383ffff */
[----:B------:R-:W-:Y:S05]  /*ae80*/  BRA `(.L_x_1256) ;  /* 0xffffff6c00047947 */ /* 0x000fea000383ffff */
.L_x_1261:
[----:B--2---:R2:W1:Y:S02]  /*ae90*/  SYNCS.PHASECHK.TRANS64.TRYWAIT P0, [R0+URZ+0x30830], R191 ;  /* 0x030830bf000075a7 */ /* 0x004464000800017f */
[----:B-1----:R-:W-:Y:S05]  /*aea0*/  @!P0 NANOSLEEP.SYNCS 0x989680 ;  /* 0x009896800000895d */ /* 0x002fea0003900000 */
[----:B------:R-:W1:Y:S02]  /*aeb0*/  @!P0 SYNCS.PHASECHK.TRANS64 P0, [R0+URZ+0x30830], R191 ;  /* 0x030830bf000085a7 */ /* 0x000e64000800007f */
[----:B-1----:R-:W-:Y:S05]  /*aec0*/  @!P0 BRA `(.L_x_1261) ;  /* 0xfffffffc00f08947 */ /* 0x002fea000383ffff */
[----:B------:R-:W-:Y:S05]  /*aed0*/  BRA `(.L_x_1260) ;  /* 0xffffff74001c7947 */ /* 0x000fea000383ffff */
.L_x_1310:
[----:B------:R-:W-:Y:S01]  /*aee0*/  BSSY B0, `(.L_x_1385) ;  /* 0x0000005000007945 */ /* 0x000fe20003800000 */
[----:B------:R-:W-:-:S07]  /*aef0*/  IMAD.MOV.U32 R15, RZ, RZ, -0x1 ;  /* 0xffffffffff0f7424 */ /* 0x000fce00078e00ff */
[----:B------:R-:W-:Y:S05]  /*af00*/  WARPSYNC.COLLECTIVE R15, `(.L_x_1386) ;  /* 0x000000000f087348 */ /* 0x000fea0003c00000 */
[----:B------:R-:W-:Y:S01]  /*af10*/  NOP ;  /* 0x0000000000007918 */ /* 0x000fe20000000000 */
[----:B------:R-:W-:Y:S01]  /*af20*/  ENDCOLLECTIVE ;  /* 0x000000000000791b */ /* 0x000fe20003800000 */
.L_x_1386:
[----:B------:R-:W-:Y:S05]  /*af30*/  BSYNC B0 ;  /* 0x0000000000007941 */ /* 0x000fea0003800000 */
.L_x_1385:
[----:B------:R-:W-:Y:S05]  /*af40*/  BRA `(.L_x_1387) ;  /* 0xffffffc400907947 */ /* 0x000fea000383ffff */
.L_x_1323:
[----:B------:R-:W-:Y:S01]  /*af50*/  BSSY B0, `(.L_x_1388) ;  /* 0x0000005000007945 */ /* 0x000fe20003800000 */
[----:B------:R-:W-:-:S07]  /*af60*/  IMAD.MOV.U32 R15, RZ, RZ, -0x1 ;  /* 0xffffffffff0f7424 */ /* 0x000fce00078e00ff */
[----:B------:R-:W-:Y:S05]  /*af70*/  WARPSYNC.COLLECTIVE R15, `(.L_x_1389) ;  /* 0x000000000f087348 */ /* 0x000fea0003c00000 */
[----:B------:R-:W-:Y:S01]  /*af80*/  NOP ;  /* 0x0000000000007918 */ /* 0x000fe20000000000 */
[----:B------:R-:W-:Y:S01]  /*af90*/  ENDCOLLECTIVE ;  /* 0x000000000000791b */ /* 0x000fe20003800000 */
.L_x_1389:
[----:B------:R-:W-:Y:S05]  /*afa0*/  BSYNC B0 ;  /* 0x0000000000007941 */ /* 0x000fea0003800000 */
.L_x_1388:
[----:B------:R-:W-:Y:S05]  /*afb0*/  BRA `(.L_x_1390) ;  /* 0xffffffcc00147947 */ /* 0x000fea000383ffff */
.L_x_1335:
[----:B------:R-:W-:Y:S01]  /*afc0*/  BSSY B0, `(.L_x_1391) ;  /* 0x0000005000007945 */ /* 0x000fe20003800000 */
[----:B------:R-:W-:-:S07]  /*afd0*/  IMAD.MOV.U32 R15, RZ, RZ, -0x1 ;  /* 0xffffffffff0f7424 */ /* 0x000fce00078e00ff */
[----:B------:R-:W-:Y:S05]  /*afe0*/  WARPSYNC.COLLECTIVE R15, `(.L_x_1392) ;  /* 0x000000000f087348 */ /* 0x000fea0003c00000 */
[----:B------:R-:W-:Y:S01]  /*aff0*/  NOP ;  /* 0x0000000000007918 */ /* 0x000fe20000000000 */
[----:B------:R-:W-:Y:S01]  /*b000*/  ENDCOLLECTIVE ;  /* 0x000000000000791b */ /* 0x000fe20003800000 */
.L_x_1392:
[----:B------:R-:W-:Y:S05]  /*b010*/  BSYNC B0 ;  /* 0x0000000000007941 */ /* 0x000fea0003800000 */
.L_x_1391:
[----:B------:R-:W-:Y:S05]  /*b020*/  BRA `(.L_x_1393) ;  /* 0xffffffd000347947 */ /* 0x000fea000383ffff */
.L_x_1357:
[----:B-1----:R1:W2:Y:S02]  /*b030*/  SYNCS.PHASECHK.TRANS64.TRYWAIT P0, [R16+URZ+0x30820], R3 ;  /* 0x03082003100075a7 */ /* 0x0022a4000800017f */
[----:B--2---:R-:W-:Y:S05]  /*b040*/  @!P0 NANOSLEEP.SYNCS 0x989680 ;  /* 0x009896800000895d */ /* 0x004fea0003900000 */
[----:B------:R-:W2:Y:S02]  /*b050*/  @!P0 SYNCS.PHASECHK.TRANS64 P0, [R16+URZ+0x30820], R3 ;  /* 0x03082003100085a7 */ /* 0x000ea4000800007f */
[----:B--2---:R-:W-:Y:S05]  /*b060*/  @!P0 BRA `(.L_x_1357) ;  /* 0xfffffffc00f08947 */ /* 0x004fea000383ffff */
[----:B------:R-:W-:Y:S05]  /*b070*/  BRA `(.L_x_1394) ;  /* 0xffffffe000047947 */ /* 0x000fea000383ffff */
.L_x_1361:
[----:B-1----:R1:W3:Y:S02]  /*b080*/  SYNCS.PHASECHK.TRANS64.TRYWAIT P1, [R16+URZ+0x30840], R21 ;  /* 0x03084015100075a7 */ /* 0x0022e4000802017f */
[----:B---3--:R-:W-:Y:S05]  /*b090*/  @!P1 NANOSLEEP.SYNCS 0x989680 ;  /* 0x009896800000995d */ /* 0x008fea0003900000 */
[----:B------:R-:W3:Y:S02]  /*b0a0*/  @!P1 SYNCS.PHASECHK.TRANS64 P1, [R16+URZ+0x30840], R21 ;  /* 0x03084015100095a7 */ /* 0x000ee4000802007f */
[----:B---3--:R-:W-:Y:S05]  /*b0b0*/  @!P1 BRA `(.L_x_1361) ;  /* 0xfffffffc00f09947 */ /* 0x008fea000383ffff */
[----:B------:R-:W-:Y:S05]  /*b0c0*/  BRA `(.L_x_1395) ;  /* 0xffffffe400c07947 */ /* 0x000fea000383ffff */
.L_x_1363:
[----:B--2---:R2:W3:Y:S02]  /*b0d0*/  SYNCS.PHASECHK.TRANS64.TRYWAIT P1, [R16+URZ+0x30828], R21 ;  /* 0x03082815100075a7 */ /* 0x0044e4000802017f */
[----:B---3--:R-:W-:Y:S05]  /*b0e0*/  @!P1 NANOSLEEP.SYNCS 0x989680 ;  /* 0x009896800000995d */ /* 0x008fea0003900000 */
[----:B------:R-:W3:Y:S02]  /*b0f0*/  @!P1 SYNCS.PHASECHK.TRANS64 P1, [R16+URZ+0x30828], R21 ;  /* 0x03082815100095a7 */ /* 0x000ee4000802007f */
[----:B---3--:R-:W-:Y:S05]  /*b100*/  @!P1 BRA `(.L_x_1363) ;  /* 0xfffffffc00f09947 */ /* 0x008fea000383ffff */
[----:B------:R-:W-:Y:S05]  /*b110*/  BRA `(.L_x_1396) ;  /* 0xffffffe800547947 */ /* 0x000fea000383ffff */
.L_x_1365:
[----:B---3--:R3:W4:Y:S02]  /*b120*/  SYNCS.PHASECHK.TRANS64.TRYWAIT P1, [R16+URZ+0x30848], R21 ;  /* 0x03084815100075a7 */ /* 0x008724000802017f */
[----:B----4-:R-:W-:Y:S05]  /*b130*/  @!P1 NANOSLEEP.SYNCS 0x989680 ;  /* 0x009896800000995d */ /* 0x010fea0003900000 */
[----:B------:R-:W4:Y:S02]  /*b140*/  @!P1 SYNCS.PHASECHK.TRANS64 P1, [R16+URZ+0x30848], R21 ;  /* 0x03084815100095a7 */ /* 0x000f24000802007f */
[----:B----4-:R-:W-:Y:S05]  /*b150*/  @!P1 BRA `(.L_x_1365) ;  /* 0xfffffffc00f09947 */ /* 0x010fea000383ffff */
[----:B------:R-:W-:Y:S05]  /*b160*/  BRA `(.L_x_1397) ;  /* 0xffffffe800e87947 */ /* 0x000fea000383ffff */
.L_x_1367:
[----:B------:R-:W-:-:S07]  /*b170*/  SHF.L.U32 R5, R11, 0x1f, RZ ;  /* 0x0000001f0b057819 */ /* 0x000fce00000006ff */
.L_x_1398:
[----:B------:R1:W1:Y:S02]  /*b180*/  SYNCS.PHASECHK.TRANS64.TRYWAIT P1, [R16+URZ+0x30820], R5 ;  /* 0x03082005100075a7 */ /* 0x000264000802017f */
[----:B-1----:R-:W-:Y:S05]  /*b190*/  @!P1 NANOSLEEP.SYNCS 0x989680 ;  /* 0x009896800000995d */ /* 0x002fea0003900000 */
[----:B------:R-:W1:Y:S02]  /*b1a0*/  @!P1 SYNCS.PHASECHK.TRANS64 P1, [R16+URZ+0x30820], R5 ;  /* 0x03082005100095a7 */ /* 0x000e64000802007f */
[----:B-1----:R-:W-:Y:S05]  /*b1b0*/  @!P1 BRA `(.L_x_1398) ;  /* 0xfffffffc00f09947 */ /* 0x002fea000383ffff */
[----:B------:R-:W-:Y:S05]  /*b1c0*/  BRA `(.L_x_1399) ;  /* 0xffffffec00647947 */ /* 0x000fea000383ffff */
.L_x_1370:
[----:B-1----:R1:W3:Y:S02]  /*b1d0*/  SYNCS.PHASECHK.TRANS64.TRYWAIT P1, [R16+URZ+0x30840], R13 ;  /* 0x0308400d100075a7 */ /* 0x0022e4000802017f */
[----:B---3--:R-:W-:Y:S05]  /*b1e0*/  @!P1 NANOSLEEP.SYNCS 0x989680 ;  /* 0x009896800000995d */ /* 0x008fea0003900000 */
[----:B------:R-:W3:Y:S02]  /*b1f0*/  @!P1 SYNCS.PHASECHK.TRANS64 P1, [R16+URZ+0x30840], R13 ;  /* 0x0308400d100095a7 */ /* 0x000ee4000802007f */
[----:B---3--:R-:W-:Y:S05]  /*b200*/  @!P1 BRA `(.L_x_1370) ;  /* 0xfffffffc00f09947 */ /* 0x008fea000383ffff */
[----:B------:R-:W-:Y:S05]  /*b210*/  BRA `(.L_x_1400) ;  /* 0xfffffff000187947 */ /* 0x000fea000383ffff */
.L_x_1372:
[----:B--2---:R2:W3:Y:S02]  /*b220*/  SYNCS.PHASECHK.TRANS64.TRYWAIT P1, [R16+URZ+0x30828], R13 ;  /* 0x0308280d100075a7 */ /* 0x0044e4000802017f */
[----:B---3--:R-:W-:Y:S05]  /*b230*/  @!P1 NANOSLEEP.SYNCS 0x989680 ;  /* 0x009896800000995d */ /* 0x008fea0003900000 */
[----:B------:R-:W3:Y:S02]  /*b240*/  @!P1 SYNCS.PHASECHK.TRANS64 P1, [R16+URZ+0x30828], R13 ;  /* 0x0308280d100095a7 */ /* 0x000ee4000802007f */
[----:B---3--:R-:W-:Y:S05]  /*b250*/  @!P1 BRA `(.L_x_1372) ;  /* 0xfffffffc00f09947 */ /* 0x008fea000383ffff */
[----:B------:R-:W-:Y:S05]  /*b260*/  BRA `(.L_x_1401) ;  /* 0xfffffff000a07947 */ /* 0x000fea000383ffff */
.L_x_1374:
[----:B---3--:R3:W1:Y:S02]  /*b270*/  SYNCS.PHASECHK.TRANS64.TRYWAIT P0, [R3+URZ+0x30840], R0 ;  /* 0x03084000030075a7 */ /* 0x008664000800017f */
[----:B-1----:R-:W-:Y:S05]  /*b280*/  @!P0 NANOSLEEP.SYNCS 0x989680 ;  /* 0x009896800000895d */ /* 0x002fea0003900000 */
[----:B------:R-:W1:Y:S02]  /*b290*/  @!P0 SYNCS.PHASECHK.TRANS64 P0, [R3+URZ+0x30840], R0 ;  /* 0x03084000030085a7 */ /* 0x000e64000800007f */
[----:B-1----:R-:W-:Y:S05]  /*b2a0*/  @!P0 BRA `(.L_x_1374) ;  /* 0xfffffffc00f08947 */ /* 0x002fea000383ffff */
[----:B------:R-:W-:Y:S05]  /*b2b0*/  BRA `(.L_x_1402) ;  /* 0xfffffff400487947 */ /* 0x000fea000383ffff */
.L_x_1376:
[----:B------:R-:W-:Y:S01]  /*b2c0*/  BSSY B0, `(.L_x_1403) ;  /* 0x0000006000007945 */ /* 0x000fe20003800000 */
[----:B------:R-:W-:-:S07]  /*b2d0*/  IMAD.MOV.U32 R15, RZ, RZ, -0x1 ;  /* 0xffffffffff0f7424 */ /* 0x000fce00078e00ff */
[----:B------:R-:W-:Y:S05]  /*b2e0*/  WARPSYNC.COLLECTIVE R15, `(.L_x_1404) ;  /* 0x000000000f0c7348 */ /* 0x000fea0003c00000 */
[----:B------:R-:W-:Y:S02]  /*b2f0*/  ELECT P6, UR62, PT ;  /* 0x00000000003e782f */ /* 0x000fe400038c0000 */
[----:B------:R-:W-:Y:S01]  /*b300*/  MOV R14, UR62 ;  /* 0x0000003e000e7c02 */ /* 0x000fe20008000f00 */
[----:B------:R-:W-:Y:S10]  /*b310*/  ENDCOLLECTIVE ;  /* 0x000000000000791b */ /* 0x000ff40003800000 */
.L_x_1404:
[----:B------:R-:W-:Y:S05]  /*b320*/  BSYNC B0 ;  /* 0x0000000000007941 */ /* 0x000fea0003800000 */
.L_x_1403:
[----:B------:R-:W-:Y:S05]  /*b330*/  BRA `(.L_x_1405) ;  /* 0xfffffff400f47947 */ /* 0x000fea000383ffff */
.L_x_1378:
[----:B-1----:R1:W2:Y:S02]  /*b340*/  SYNCS.PHASECHK.TRANS64.TRYWAIT P0, [R6+URZ], R5 ;  /* 0x00000005060075a7 */ /* 0x0022a4000800017f */
[----:B--2---:R-:W-:Y:S05]  /*b350*/  @!P0 NANOSLEEP.SYNCS 0x989680 ;  /* 0x009896800000895d */ /* 0x004fea0003900000 */
[----:B------:R-:W2:Y:S02]  /*b360*/  @!P0 SYNCS.PHASECHK.TRANS64 P0, [R6+URZ], R5 ;  /* 0x00000005060085a7 */ /* 0x000ea4000800007f */
[----:B--2---:R-:W-:Y:S05]  /*b370*/  @!P0 BRA `(.L_x_1378) ;  /* 0xfffffffc00f08947 */ /* 0x004fea000383ffff */
[----:B------:R-:W-:Y:S05]  /*b380*/  BRA `(.L_x_1406) ;  /* 0xfffffff800347947 */ /* 0x000fea000383ffff */
.L_x_1379:
[----:B--2---:R2:W3:Y:S02]  /*b390*/  SYNCS.PHASECHK.TRANS64.TRYWAIT P0, [R3+URZ], R2 ;  /* 0x00000002030075a7 */ /* 0x0044e4000800017f */
[----:B---3--:R-:W-:Y:S05]  /*b3a0*/  @!P0 NANOSLEEP.SYNCS 0x989680 ;  /* 0x009896800000895d */ /* 0x008fea0003900000 */
[----:B------:R-:W3:Y:S02]  /*b3b0*/  @!P0 SYNCS.PHASECHK.TRANS64 P0, [R3+URZ], R2 ;  /* 0x00000002030085a7 */ /* 0x000ee4000800007f */
[----:B---3--:R-:W-:Y:S05]  /*b3c0*/  @!P0 BRA `(.L_x_1379) ;  /* 0xfffffffc00f08947 */ /* 0x008fea000383ffff */
[----:B------:R-:W-:Y:S05]  /*b3d0*/  BRA `(.L_x_1407) ;  /* 0xfffffff800287947 */ /* 0x000fea000383ffff */
.L_x_1381:
[----:B--2---:R2:W3:Y:S02]  /*b3e0*/  SYNCS.PHASECHK.TRANS64.TRYWAIT P0, [R0+URZ], R5 ;  /* 0x00000005000075a7 */ /* 0x0044e4000800017f */
[----:B---3--:R-:W-:Y:S05]  /*b3f0*/  @!P0 NANOSLEEP.SYNCS 0x989680 ;  /* 0x009896800000895d */ /* 0x008fea0003900000 */
[----:B------:R-:W3:Y:S02]  /*b400*/  @!P0 SYNCS.PHASECHK.TRANS64 P0, [R0+URZ], R5 ;  /* 0x00000005000085a7 */ /* 0x000ee4000800007f */
[----:B---3--:R-:W-:Y:S05]  /*b410*/  @!P0 BRA `(.L_x_1381) ;  /* 0xfffffffc00f08947 */ /* 0x008fea000383ffff */
[----:B------:R-:W-:Y:S05]  /*b420*/  BRA `(.L_x_1408) ;  /* 0xfffffff8002c7947 */ /* 0x000fea000383ffff */
.L_x_1409:
        /* <DEDUP_REMOVED lines=13> */
.L_x_7299:


//--------------------- .text._ZN7cutlass13device_kernelIN5flash11enable_sm90INS1_16FlashAttnBwdSm90INS1_25CollectiveMainloopBwdSm90ILi2ELi2ELi2EN4cute5tupleIJNS5_1CILi1EEES8_S8_EEENS6_IJNS7_ILi64EEENS7_ILi128EEESB_EEENS_10bfloat16_tEfNS_4arch4Sm90ELb0ELb1ELb1ELb0ELb0ELb1ELb0ELb0ELi2ELi1ELi2ELi1ELb0EEENS1_24CollectiveEpilogueBwdGQAISC_fSF_Li256ELb0ELb0EEENS1_19SingleTileSchedulerILb0ELb0ELb0ELi128EEEEEEEEEvNT_6ParamsE --------------------------
	.section	.text._ZN7cutlass13device_kernelIN5flash11enable_sm90INS1_16FlashAttnBwdSm90INS1_25CollectiveMainloopBwdSm90ILi2ELi2ELi2EN4cute5tupleIJNS5_1CILi1EEES8_S8_EEENS6_IJNS7_ILi64EEENS7_ILi128EEESB_EEENS_10bfloat16_tEfNS_4arch4Sm90ELb0ELb1ELb1ELb0ELb0ELb1ELb0ELb0ELi2ELi1ELi2ELi1ELb0EEENS1_24CollectiveEpilogueBwdGQAISC_fSF_Li256ELb0ELb0EEENS1_19SingleTileSchedulerILb0ELb0ELb0ELi128EEEEEEEEEvNT_6ParamsE,"ax",@progbits
	.align	128
.text._ZN7cutlass13device_kernelIN5flash11enable_sm90INS1_16FlashAttnBwdSm90INS1_25CollectiveMainloopBwdSm90ILi2ELi2ELi2EN4cute5tupleIJNS5_1CILi1EEES8_S8_EEENS6_IJNS7_ILi64EEENS7_ILi128EEESB_EEENS_10bfloat16_tEfNS_4arch4Sm90ELb0ELb1ELb1ELb0ELb0ELb1ELb0ELb0ELi2ELi1ELi2ELi1ELb0EEENS1_24CollectiveEpilogueBwdGQAISC_fSF_Li256ELb0ELb0EEENS1_19SingleTileSchedulerILb0ELb0ELb0ELi128EEEEEEEEEvNT_6ParamsE:
        .type           _ZN7cutlass13device_kernelIN5flash11enable_sm90INS1_16FlashAttnBwdSm90INS1_25CollectiveMainloopBwdSm90ILi2ELi2ELi2EN4cute5tupleIJNS5_1CILi1EEES8_S8_EEENS6_IJNS7_ILi64EEENS7_ILi128EEESB_EEENS_10bfloat16_tEfNS_4arch4Sm90ELb0ELb1ELb1ELb0ELb0ELb1ELb0ELb0ELi2ELi1ELi2ELi1ELb0EEENS1_24CollectiveEpilogueBwdGQAISC_fSF_Li256ELb0ELb0EEENS1_19SingleTileSchedulerILb0ELb0ELb0ELi128EEEEEEEEEvNT_6ParamsE,@function
        .size           _ZN7cutlass13device_kernelIN5flash11enable_sm90INS1_16FlashAttnBwdSm90INS1_25CollectiveMainloopBwdSm90ILi2ELi2ELi2EN4cute5tupleIJNS5_1CILi1EEES8_S8_EEENS6_IJNS7_ILi64EEENS7_ILi128EEESB_EEENS_10bfloat16_tEfNS_4arch4Sm90ELb0ELb1ELb1ELb0ELb0ELb1ELb0ELb0ELi2ELi1ELi2ELi1ELb0EEENS1_24CollectiveEpilogueBwdGQAISC_fSF_Li256ELb0ELb0EEENS1_19SingleTileSchedulerILb0ELb0ELb0ELi128EEEEEEEEEvNT_6ParamsE,(.L_x_7300 - _ZN7cutlass13device_kernelIN5flash11enable_sm90INS1_16FlashAttnBwdSm90INS1_25CollectiveMainloopBwdSm90ILi2ELi2ELi2EN4cute5tupleIJNS5_1CILi1EEES8_S8_EEENS6_IJNS7_ILi64EEENS7_ILi128EEESB_EEENS_10bfloat16_tEfNS_4arch4Sm90ELb0ELb1ELb1ELb0ELb0ELb1ELb0ELb0ELi2ELi1ELi2ELi1ELb0EEENS1_24CollectiveEpilogueBwdGQAISC_fSF_Li256ELb0ELb0EEENS1_19SingleTileSchedulerILb0ELb0ELb0ELi128EEEEEEEEEvNT_6ParamsE)
        .other          _ZN7cutlass13device_kernelIN5flash11enable_sm90INS1_16FlashAttnBwdSm90INS1_25CollectiveMainloopBwdSm90ILi2ELi2ELi2EN4cute5tupleIJNS5_1CILi1EEES8_S8_EEENS6_IJNS7_ILi64EEENS7_ILi128EEESB_EEENS_10bfloat16_tEfNS_4arch4Sm90ELb0ELb1ELb1ELb0ELb0ELb1ELb0ELb0ELi2ELi1ELi2ELi1ELb0EEENS1_24CollectiveEpilogueBwdGQAISC_fSF_Li256ELb0ELb0EEENS1_19SingleTileSchedulerILb0ELb0ELb0ELi128EEEEEEEEEvNT_6ParamsE,@"STO_CUDA_ENTRY STV_DEFAULT"
_ZN7cutlass13device_kernelIN5flash11enable_sm90INS1_16FlashAttnBwdSm90INS1_25CollectiveMainloopBwdSm90ILi2ELi2ELi2EN4cute5tupleIJNS5_1CILi1EEES8_S8_EEENS6_IJNS7_ILi64EEENS7_ILi128EEESB_EEENS_10bfloat16_tEfNS_4arch4Sm90ELb0ELb1ELb1ELb0ELb0ELb1ELb0ELb0ELi2ELi1ELi2ELi1ELb0EEENS1_24CollectiveEpilogueBwdGQAISC_fSF_Li256ELb0ELb0EEENS1_19SingleTileSchedulerILb0ELb0ELb0ELi128EEEEEEEEEvNT_6ParamsE:
        /* <DEDUP_REMOVED lines=24> */
.L_x_1411:
[----:B------:R-:W-:Y:S05]  /*0180*/  BSYNC B0 ;  /* 0x0000000000007941 */ /* 0x000fea0003800000 */
.L_x_1410:
        /* <DEDUP_REMOVED lines=37> */
.L_x_1412:
        /* <DEDUP_REMOVED lines=22> */
.L_x_1413:
[----:B------:R-:W-:Y:S01]  /*0540*/  PLOP3.LUT P0, PT, PT, PT, UP0, 0x80, 0x0 ;  /* 0x000000000000781c */ /* 0x000fe20003f0f008 */
[----:B------:R-:W-:Y:S01]  /*0550*/  NOP ;  /* 0x0000000000007918 */ /* 0x000fe20000000000 */
[----:B------:R-:W-:Y:S01]  /*0560*/  BSSY B6, `(.L_x_1414) ;  /* 0x00007db000067945 */ /* 0x000fe20003800000 */
[----:B-12-4-:R-:W-:Y:S10]  /*0570*/  BAR.SYNC.DEFER_BLOCKING 0x0 ;  /* 0x0000000000007b1d */ /* 0x016ff40000010000 */
[----:B------:R-:W-:Y:S05]  /*0580*/  @!P0 BRA `(.L_x_1415) ;  /* 0x0000004c00cc8947 */ /* 0x000fea0003800000 */
.L_x_1416:
        /* <DEDUP_REMOVED lines=101> */
.L_x_1418:
        /* <DEDUP_REMOVED lines=31> */
.L_x_1421:
        /* <DEDUP_REMOVED lines=15> */
.L_x_1420:
        /* <DEDUP_REMOVED lines=22> */
.L_x_1423:
        /* <DEDUP_REMOVED lines=15> */
.L_x_1422:
        /* <DEDUP_REMOVED lines=8> */
.L_x_1495:
        /* <DEDUP_REMOVED lines=23> */
.L_x_1425:
        /* <DEDUP_REMOVED lines=98> */
.L_x_1437:
[----:B------:R-:W-:-:S05]  /*1920*/  IMAD.U32 R0, RZ, RZ, UR38 ;  /* 0x00000026ff007e24 */ /* 0x000fca000f8e00ff */
[----:B------:R-:W-:-:S04]  /*1930*/  LOP3.LUT R0, R0, 0x1, RZ, 0xfc, !PT ;  /* 0x0000000100007812 */ /* 0x000fc800078efcff */
[----:B------:R-:W-:-:S13]  /*1940*/  ISETP.NE.AND P6, PT, R0, 0x3, PT ;  /* 0x000000030000780c */ /* 0x000fda0003fc5270 */
[----:B-1----:R-:W-:Y:S05]  /*1950*/  @!P6 BRA `(.L_x_1427) ;  /* 0x000000000004e947 */ /* 0x002fea0003800000 */
[----:B------:R-:W-:Y:S01]  /*1960*/  BPT.TRAP 0x1 ;  /* 0x000000040000795c */ /* 0x000fe20000300000 */
.L_x_1427:
        /* <DEDUP_REMOVED lines=8> */
.L_x_1428:
[----:B---3--:R-:W-:Y:S05]  /*19f0*/  @P0 BRA `(.L_x_1429) ;  /* 0x0000000000080947 */ /* 0x008fea0003800000 */
[----:B------:R-:W3:Y:S02]  /*1a00*/  SYNCS.PHASECHK.TRANS64.TRYWAIT P0, [R0+URZ+0x30810], R191 ;  /* 0x030810bf000075a7 */ /* 0x000ee4000800017f */
[----:B---3--:R-:W-:Y:S05]  /*1a10*/  @!P0 BRA `(.L_x_1430) ;  /* 0x0000006800808947 */ /* 0x008fea0003800000 */
.L_x_1429:
        /* <DEDUP_REMOVED lines=84> */
.L_x_1431:
[----:B------:R1:W1:Y:S01]  /*1f60*/  SYNCS.PHASECHK.TRANS64.TRYWAIT P0, [R0+URZ+0x30830], R191 ;  /* 0x030830bf000075a7 */ /* 0x000262000800017f */
[----:B------:R-:W-:Y:S05]  /*1f70*/  @!P6 BRA `(.L_x_1432) ;  /* 0x000000000004e947 */ /* 0x000fea0003800000 */
[----:B------:R-:W-:Y:S01]  /*1f80*/  BPT.TRAP 0x1 ;  /* 0x000000040000795c */ /* 0x000fe20000300000 */
.L_x_1432:
        /* <DEDUP_REMOVED lines=52> */
.L_x_1433:
        /* <DEDUP_REMOVED lines=539> */
.L_x_1435:
        /* <DEDUP_REMOVED lines=49> */
.L_x_1436:
        /* <DEDUP_REMOVED lines=78> */
.L_x_1419:
[----:B------:R-:W-:Y:S05]  /*4c70*/  @P0 BRA `(.L_x_1417) ;  /* 0x0000003400a40947 */ /* 0x000fea0003800000 */
[----:B------:R-:W2:Y:S01]  /*4c80*/  S2R R4, SR_TID.X ;  /* 0x0000000000047919 */ /* 0x000ea20000002100 */
[----:B------:R-:W3:Y:S01]  /*4c90*/  S2UR UR6, SR_CgaCtaId ;  /* 0x00000000000679c3 */ /* 0x000ee20000008800 */
[----:B------:R-:W-:Y:S01]  /*4ca0*/  ULDC UR7, c[0x0][0x850] ;  /* 0x0002140000077ab9 */ /* 0x000fe20000000800 */
[----:B------:R-:W-:Y:S01]  /*4cb0*/  UMOV UR4, 0x400 ;  /* 0x0000040000047882 */ /* 0x000fe20000000000 */
[----:B------:R-:W-:Y:S01]  /*4cc0*/  UISETP.NE.AND UP0, UPT, UR7, 0x1, UPT ;  /* 0x000000010700788c */ /* 0x000fe2000bf05270 */
[----:B------:R-:W-:Y:S01]  /*4cd0*/  BSSY B0, `(.L_x_1438) ;  /* 0x0000056000007945 */ /* 0x000fe20003800000 */
[----:B------:R-:W-:Y:S01]  /*4ce0*/  ULDC.64 UR12, c[0x0][0x818] ;  /* 0x00020600000c7ab9 */ /* 0x000fe20000000a00 */
[----:B------:R-:W-:Y:S01]  /*4cf0*/  ULDC.64 UR14, c[0x0][0x820] ;  /* 0x00020800000e7ab9 */ /* 0x000fe20000000a00 */
[----:B------:R-:W-:Y:S01]  /*4d00*/  ULDC.64 UR16, c[0x0][0x848] ;  /* 0x0002120000107ab9 */ /* 0x000fe20000000a00 */
[----:B------:R-:W4:Y:S06]  /*4d10*/  S2UR UR5, SR_CTAID.Y ;  /* 0x00000000000579c3 */ /* 0x000f2c0000002600 */
[----:B------:R-:W-:-:S02]  /*4d20*/  @UP0 ULDC UR9, c[0x0][0x858] ;  /* 0x0002160000090ab9 */ /* 0x000fc40000000800 */
[----:B------:R-:W5:Y:S01]  /*4d30*/  S2UR UR8, SR_CTAID.X ;  /* 0x00000000000879c3 */ /* 0x000f620000002500 */
[----:B---3--:R-:W-:-:S07]  /*4d40*/  ULEA UR4, UR6, UR4, 0x18 ;  /* 0x0000000406047291 */ /* 0x008fce000f8ec03f */
[----:B------:R-:W3:Y:S01]  /*4d50*/  S2UR UR18, SR_CTAID.Z ;  /* 0x00000000001279c3 */ /* 0x000ee20000002700 */
[----:B------:R-:W-:Y:S01]  /*4d60*/  @UP0 ULDC UR6, c[0x0][0x854] ;  /* 0x0002150000060ab9 */ /* 0x000fe20000000800 */
[----:B--2---:R-:W-:Y:S01]  /*4d70*/  VIADD R5, R4, 0xffffff80 ;  /* 0xffffff8004057836 */ /* 0x004fe20000000000 */
[----:B----4-:R-:W-:-:S04]  /*4d80*/  UIMAD.WIDE.U32 UR6, UR5, UR6, URZ ;  /* 0x00000006050672a5 */ /* 0x010fc8000f8e003f */
[----:B------:R-:W-:Y:S01]  /*4d90*/  SHF.R.S32.HI R0, RZ, 0x1f, R5 ;  /* 0x0000001fff007819 */ /* 0x000fe20000011405 */
[----:B------:R-:W-:Y:S01]  /*4da0*/  @UP0 USHF.R.U32.HI UR5, URZ, UR9, UR7 ;  /* 0x000000093f050299 */ /* 0x000fe20008011607 */
[----:B------:R-:W-:Y:S01]  /*4db0*/  BAR.SYNC.DEFER_BLOCKING 0x1, 0x100 ;  /* 0x0044000000007b1d */ /* 0x000fe20000010000 */
[----:B------:R-:W-:Y:S01]  /*4dc0*/  ISETP.NE.AND P0, PT, R5, RZ, PT ;  /* 0x000000ff0500720c */ /* 0x000fe20003f05270 */
[----:B-----5:R-:W-:Y:S01]  /*4dd0*/  USHF.L.U32 UR8, UR8, 0xe, URZ ;  /* 0x0000000e08087899 */ /* 0x020fe2000800063f */
[----:B------:R-:W-:Y:S01]  /*4de0*/  LEA.HI R2, R0, R5, RZ, 0x7 ;  /* 0x0000000500027211 */ /* 0x000fe200078f38ff */
[----:B------:R-:W-:Y:S02]  /*4df0*/  USHF.R.S32.HI UR10, URZ, 0x1f, UR5 ;  /* 0x0000001f3f0a7899 */ /* 0x000fe40008011405 */
[----:B------:R-:W-:Y:S01]  /*4e00*/  USHF.R.S32.HI UR9, URZ, 0x1f, UR8 ;  /* 0x0000001f3f097899 */ /* 0x000fe20008011408 */
[C---:B------:R-:W-:Y:S01]  /*4e10*/  LOP3.LUT R0, R2.reuse, 0xfffff80, RZ, 0xc0, !PT ;  /* 0x0fffff8002007812 */ /* 0x040fe200078ec0ff */
[----:B------:R-:W-:Y:S01]  /*4e20*/  IMAD.SHL.U32 R2, R2, 0x40, RZ ;  /* 0x0000004002027824 */ /* 0x000fe200078e00ff */
[----:B------:R-:W-:-:S02]  /*4e30*/  UIMAD UR11, UR10, UR12, URZ ;  /* 0x0000000c0a0b72a4 */ /* 0x000fc4000f8e023f */
[----:B------:R-:W-:Y:S01]  /*4e40*/  UIMAD.WIDE.U32 UR6, UR5, UR12, UR8 ;  /* 0x0000000c050672a5 */ /* 0x000fe2000f8e0008 */
[----:B------:R-:W-:Y:S01]  /*4e50*/  IMAD.IADD R0, R5, 0x1, -R0 ;  /* 0x0000000105007824 */ /* 0x000fe200078e0a00 */
[----:B-1----:R-:W-:Y:S01]  /*4e60*/  LOP3.LUT R3, R2, 0x3fffe000, RZ, 0xc0, !PT ;  /* 0x3fffe00002037812 */ /* 0x002fe200078ec0ff */
[----:B------:R-:W-:-:S03]  /*4e70*/  UIMAD UR11, UR5, UR13, UR11 ;  /* 0x0000000d050b72a4 */ /* 0x000fc6000f8e020b */
[----:B------:R-:W-:Y:S01]  /*4e80*/  ULDC.64 UR12, c[0x0][0x840] ;  /* 0x00021000000c7ab9 */ /* 0x000fe20000000a00 */
[----:B------:R-:W-:Y:S01]  /*4e90*/  IMAD R0, R0, 0x4, R3 ;  /* 0x0000000400007824 */ /* 0x000fe200078e0203 */
[----:B------:R-:W-:Y:S02]  /*4ea0*/  UIMAD UR10, UR10, UR12, URZ ;  /* 0x0000000c0a0a72a4 */ /* 0x000fe4000f8e023f */
[----:B------:R-:W-:Y:S02]  /*4eb0*/  UIMAD.WIDE.U32 UR8, UR5, UR12, UR8 ;  /* 0x0000000c050872a5 */ /* 0x000fe4000f8e0008 */
[----:B------:R-:W-:Y:S01]  /*4ec0*/  LEA R0, R0, UR4, 0x2 ;  /* 0x0000000400007c11 */ /* 0x000fe2000f8e10ff */
[----:B------:R-:W-:Y:S02]  /*4ed0*/  UIMAD UR12, UR5, UR13, UR10 ;  /* 0x0000000d050c72a4 */ /* 0x000fe4000f8e020a */
[----:B---3--:R-:W-:Y:S02]  /*4ee0*/  USHF.R.S32.HI UR5, URZ, 0x1f, UR18 ;  /* 0x0000001f3f057899 */ /* 0x008fe40008011412 */
[----:B------:R1:W-:Y:S01]  /*4ef0*/  STS.128 [R0], R24 ;  /* 0x0000001800007388 */ /* 0x0003e20000000c00 */
[----:B------:R-:W-:-:S02]  /*4f00*/  UIADD3 UR7, UR7, UR11, URZ ;  /* 0x0000000b07077290 */ /* 0x000fc4000fffe03f */
[----:B------:R-:W-:Y:S01]  /*4f10*/  UIMAD UR10, UR5, UR14, URZ ;  /* 0x0000000e050a72a4 */ /* 0x000fe2000f8e023f */
[----:B------:R1:W-:Y:S01]  /*4f20*/  STS.128 [R0+0x800], R28 ;  /* 0x0008001c00007388 */ /* 0x0003e20000000c00 */
[----:B------:R-:W-:Y:S02]  /*4f30*/  UIMAD UR5, UR5, UR16, URZ ;  /* 0x00000010050572a4 */ /* 0x000fe4000f8e023f */
[----:B------:R-:W-:Y:S01]  /*4f40*/  UIADD3 UR9, UR9, UR12, URZ ;  /* 0x0000000c09097290 */ /* 0x000fe2000fffe03f */
[----:B------:R1:W-:Y:S01]  /*4f50*/  STS.128 [R0+0x1000], R32 ;  /* 0x0010002000007388 */ /* 0x0003e20000000c00 */
[----:B------:R-:W-:Y:S02]  /*4f60*/  UIMAD UR10, UR18, UR15, UR10 ;  /* 0x0000000f120a72a4 */ /* 0x000fe4000f8e020a */
[----:B------:R-:W-:Y:S01]  /*4f70*/  UIMAD.WIDE.U32 UR6, UR18, UR14, UR6 ;  /* 0x0000000e120672a5 */ /* 0x000fe2000f8e0006 */
[----:B------:R1:W-:Y:S01]  /*4f80*/  STS.128 [R0+0x1800], R36 ;  /* 0x0018002400007388 */ /* 0x0003e20000000c00 */
[----:B------:R-:W-:-:S02]  /*4f90*/  UIMAD UR5, UR18, UR17, UR5 ;  /* 0x00000011120572a4 */ /* 0x000fc4000f8e0205 */
[----:B------:R-:W-:Y:S01]  /*4fa0*/  UIMAD.WIDE.U32 UR8, UR18, UR16, UR8 ;  /* 0x00000010120872a5 */ /* 0x000fe2000f8e0008 */
[----:B------:R1:W-:Y:S01]  /*4fb0*/  STS.128 [R0+0x2000], R40 ;  /* 0x0020002800007388 */ /* 0x0003e20000000c00 */
[----:B------:R-:W-:Y:S01]  /*4fc0*/  ULDC.64 UR12, c[0x0][0x800] ;  /* 0x00020000000c7ab9 */ /* 0x000fe20000000a00 */
[----:B------:R-:W-:Y:S01]  /*4fd0*/  ULDC.64 UR14, c[0x0][0x828] ;  /* 0x00020a00000e7ab9 */ /* 0x000fe20000000a00 */
[----:B------:R-:W-:Y:S01]  /*4fe0*/  UIADD3 UR7, UR7, UR10, URZ ;  /* 0x0000000a07077290 */ /* 0x000fe2000fffe03f */
[----:B------:R1:W-:Y:S01]  /*4ff0*/  STS.128 [R0+0x2800], R44 ;  /* 0x0028002c00007388 */ /* 0x0003e20000000c00 */
[----:B------:R-:W-:Y:S02]  /*5000*/  ULEA UR12, UP0, UR6, UR12, 0x2 ;  /* 0x0000000c060c7291 */ /* 0x000fe4000f80103f */
[----:B------:R-:W-:Y:S01]  /*5010*/  UIADD3 UR5, UR9, UR5, URZ ;  /* 0x0000000509057290 */ /* 0x000fe2000fffe03f */
[----:B------:R1:W-:Y:S01]  /*5020*/  STS.128 [R0+0x3000], R48 ;  /* 0x0030003000007388 */ /* 0x0003e20000000c00 */
[----:B------:R-:W-:-:S02]  /*5030*/  ULEA UR14, UP1, UR8, UR14, 0x2 ;  /* 0x0000000e080e7291 */ /* 0x000fc4000f82103f */
[----:B------:R-:W-:Y:S01]  /*5040*/  ULEA.HI.X UR13, UR6, UR13, UR7, 0x2, UP0 ;  /* 0x0000000d060d7291 */ /* 0x000fe200080f1407 */
[----:B------:R1:W-:Y:S01]  /*5050*/  STS.128 [R0+0x3800], R52 ;  /* 0x0038003400007388 */ /* 0x0003e20000000c00 */
[----:B------:R-:W-:-:S03]  /*5060*/  ULEA.HI.X UR7, UR8, UR15, UR5, 0x2, UP1 ;  /* 0x0000000f08077291 */ /* 0x000fc600088f1405 */
        /* <DEDUP_REMOVED lines=14> */
[----:B--2---:R-:W-:Y:S06]  /*5150*/  BAR.SYNC.DEFER_BLOCKING 0x1, 0x100 ;  /* 0x0044000000007b1d */ /* 0x004fec0000010000 */
[----:B------:R-:W-:Y:S05]  /*5160*/  @P0 BRA `(.L_x_1439) ;  /* 0x0000000000300947 */ /* 0x000fea0003800000 */
[----:B------:R-:W-:Y:S01]  /*5170*/  PLOP3.LUT P0, PT, PT, PT, PT, 0x80, 0x0 ;  /* 0x000000000000781c */ /* 0x000fe20003f0f070 */
[----:B------:R-:W-:Y:S01]  /*5180*/  UMOV UR5, 0x1000 ;  /* 0x0000100000057882 */ /* 0x000fe20000000000 */
[----:B------:R-:W-:Y:S01]  /*5190*/  UMOV UR8, 0x0 ;  /* 0x0000000000087882 */ /* 0x000fe20000000000 */
[----:B------:R-:W-:Y:S01]  /*51a0*/  UMOV UR9, 0x14f00000 ;  /* 0x14f0000000097882 */ /* 0x000fe20000000000 */
[----:B------:R-:W-:-:S09]  /*51b0*/  UMOV UR6, UR14 ;  /* 0x0000000e00067c82 */ /* 0x000fd20008000000 */
.L_x_1440:
[----:B------:R-:W-:Y:S01]  /*51c0*/  @P0 ELECT P1, URZ, PT ;  /* 0x00000000003f082f */ /* 0x000fe20003820000 */
[----:B------:R2:W-:-:S12]  /*51d0*/  UBLKRED.G.S.ADD.F32.RN [UR6], [UR4], UR5, desc[UR8] ;  /* 0x00000806040073bb */ /* 0x0005d800080a1405 */
[----:B------:R-:W-:Y:S02]  /*51e0*/  @P1 PLOP3.LUT P0, PT, P1, PT, PT, 0x8, 0x0 ;  /* 0x000000000000181c */ /* 0x000fe40000f0e170 */
[----:B------:R-:W-:-:S11]  /*51f0*/  PLOP3.LUT P1, PT, PT, PT, PT, 0x8, 0x0 ;  /* 0x000000000000781c */ /* 0x000fd60003f2e170 */
[----:B--2---:R-:W-:Y:S05]  /*5200*/  @P0 BRA.U.ANY `(.L_x_1440) ;  /* 0xfffffffd00ec0947 */ /* 0x004fea000393ffff */
[----:B------:R0:W-:Y:S01]  /*5210*/  UTMACMDFLUSH ;  /* 0x00000000000079b7 */ /* 0x0001e20000000000 */
[----:B------:R-:W-:-:S04]  /*5220*/  DEPBAR.LE SB0, 0x0 ;  /* 0x000080000000791a */ /* 0x000fc80000000000 */
.L_x_1439:
[----:B------:R-:W-:Y:S05]  /*5230*/  BSYNC B0 ;  /* 0x0000000000007941 */ /* 0x000fea0003800000 */
.L_x_1438:
        /* <DEDUP_REMOVED lines=23> */
[----:B---3--:R-:W3:Y:S02]  /*53b0*/  FENCE.VIEW.ASYNC.S ;  /* 0x00000000000073c6 */ /* 0x008ee40000000000 */
[----:B---3--:R-:W-:Y:S06]  /*53c0*/  BAR.SYNC.DEFER_BLOCKING 0x1, 0x100 ;  /* 0x0044000000007b1d */ /* 0x008fec0000010000 */
[----:B------:R-:W-:Y:S05]  /*53d0*/  @P0 BRA `(.L_x_1417) ;  /* 0x0000002c00cc0947 */ /* 0x000fea0003800000 */
[----:B------:R-:W-:Y:S01]  /*53e0*/  PLOP3.LUT P0, PT, PT, PT, PT, 0x80, 0x0 ;  /* 0x000000000000781c */ /* 0x000fe20003f0f070 */
[----:B------:R-:W-:Y:S01]  /*53f0*/  UMOV UR5, 0x1000 ;  /* 0x0000100000057882 */ /* 0x000fe20000000000 */
[----:B------:R-:W-:Y:S01]  /*5400*/  UMOV UR8, 0x0 ;  /* 0x0000000000087882 */ /* 0x000fe20000000000 */
[----:B------:R-:W-:Y:S01]  /*5410*/  UMOV UR9, 0x14f00000 ;  /* 0x14f0000000097882 */ /* 0x000fe20000000000 */
[----:B------:R-:W-:Y:S01]  /*5420*/  UMOV UR6, UR12 ;  /* 0x0000000c00067c82 */ /* 0x000fe20008000000 */
[----:B------:R-:W-:-:S08]  /*5430*/  UMOV UR7, UR13 ;  /* 0x0000000d00077c82 */ /* 0x000fd00008000000 */
.L_x_1441:
[----:B------:R-:W-:Y:S01]  /*5440*/  @P0 ELECT P1, URZ, PT ;  /* 0x00000000003f082f */ /* 0x000fe20003820000 */
[----:B------:R3:W-:-:S12]  /*5450*/  UBLKRED.G.S.ADD.F32.RN [UR6], [UR4], UR5, desc[UR8] ;  /* 0x00000806040073bb */ /* 0x0007d800080a1405 */
[----:B------:R-:W-:Y:S02]  /*5460*/  @P1 PLOP3.LUT P0, PT, P1, PT, PT, 0x8, 0x0 ;  /* 0x000000000000181c */ /* 0x000fe40000f0e170 */
[----:B------:R-:W-:-:S11]  /*5470*/  PLOP3.LUT P1, PT, PT, PT, PT, 0x8, 0x0 ;  /* 0x000000000000781c */ /* 0x000fd60003f2e170 */
[----:B---3--:R-:W-:Y:S05]  /*5480*/  @P0 BRA.U.ANY `(.L_x_1441) ;  /* 0xfffffffd00ec0947 */ /* 0x008fea000393ffff */
[----:B------:R0:W-:Y:S01]  /*5490*/  UTMACMDFLUSH ;  /* 0x00000000000079b7 */ /* 0x0001e20000000000 */
[----:B------:R-:W-:-:S04]  /*54a0*/  DEPBAR.LE SB0, 0x0 ;  /* 0x000080000000791a */ /* 0x000fc80000000000 */
[----:B------:R-:W-:Y:S05]  /*54b0*/  BRA `(.L_x_1417) ;  /* 0x0000002c00947947 */ /* 0x000fea0003800000 */
.L_x_1415:
        /* <DEDUP_REMOVED lines=40> */
.L_x_1443:
[----:B------:R-:W-:Y:S02]  /*5740*/  UISETP.GT.AND UP0, UPT, UR8, UR5, UPT ;  /* 0x000000050800728c */ /* 0x000fe4000bf04270 */
[----:B------:R-:W-:Y:S02]  /*5750*/  USHF.R.S32.HI UR14, URZ, 0x1f, UR12 ;  /* 0x0000001f3f0e7899 */ /* 0x000fe4000801140c */
[----:B------:R-:W-:Y:S02]  /*5760*/  USHF.R.S32.HI UR4, URZ, 0x1f, UR13 ;  /* 0x0000001f3f047899 */ /* 0x000fe4000801140d */
[----:B------:R-:W-:-:S13]  /*5770*/  PLOP3.LUT P0, PT, PT, PT, UP0, 0x80, 0x0 ;  /* 0x000000000000781c */ /* 0x000fda0003f0f008 */
[----:B------:R-:W-:Y:S05]  /*5780*/  @!P0 BRA `(.L_x_1417) ;  /* 0x0000002800e08947 */ /* 0x000fea0003800000 */
[----:B------:R-:W-:Y:S01]  /*5790*/  ULDC.64 UR10, c[0x0][0x2d8] ;  /* 0x0000b600000a7ab9 */ /* 0x000fe20000000a00 */
[----:B------:R-:W-:Y:S01]  /*57a0*/  ELECT P0, URZ, PT ;  /* 0x00000000003f782f */ /* 0x000fe20003800000 */
[----:B------:R-:W-:Y:S02]  /*57b0*/  UIMAD UR9, UR4, UR10, URZ ;  /* 0x0000000a040972a4 */ /* 0x000fe4000f8e023f */
[----:B------:R-:W-:Y:S02]  /*57c0*/  UIADD3 UR4, -UR5, UR8, URZ ;  /* 0x0000000805047290 */ /* 0x000fe4000fffe13f */
[----:B------:R-:W-:Y:S02]  /*57d0*/  UIMAD.WIDE.U32 UR6, UR13, UR10, URZ ;  /* 0x0000000a0d0672a5 */ /* 0x000fe4000f8e003f */
[----:B------:R-:W-:Y:S02]  /*57e0*/  ULOP3.LUT UR4, UR4, 0x1, URZ, 0xc0, !UPT ;  /* 0x0000000104047892 */ /* 0x000fe4000f8ec03f */
[----:B------:R-:W-:-:S02]  /*57f0*/  UIMAD UR9, UR13, UR11, UR9 ;  /* 0x0000000b0d0972a4 */ /* 0x000fc4000f8e0209 */
[----:B------:R-:W-:Y:S01]  /*5800*/  UISETP.NE.U32.AND UP0, UPT, UR4, 0x1, UPT ;  /* 0x000000010400788c */ /* 0x000fe2000bf05070 */
[----:B------:R-:W-:Y:S01]  /*5810*/  ULDC.64 UR10, c[0x0][0x2e0] ;  /* 0x0000b800000a7ab9 */ /* 0x000fe20000000a00 */
[----:B------:R-:W-:Y:S02]  /*5820*/  UIADD3 UR7, UR7, UR9, URZ ;  /* 0x0000000907077290 */ /* 0x000fe4000fffe03f */
[----:B------:R-:W-:Y:S02]  /*5830*/  UIMAD UR9, UR14, UR10, URZ ;  /* 0x0000000a0e0972a4 */ /* 0x000fe4000f8e023f */
[----:B------:R-:W-:Y:S01]  /*5840*/  PLOP3.LUT P1, PT, PT, PT, UP0, 0x80, 0x0 ;  /* 0x000000000000781c */ /* 0x000fe20003f2f008 */
[----:B------:R-:W-:Y:S02]  /*5850*/  UIMAD.WIDE.U32 UR6, UR12, UR10, UR6 ;  /* 0x0000000a0c0672a5 */ /* 0x000fe4000f8e0006 */
[----:B------:R-:W-:-:S04]  /*5860*/  UIMAD UR9, UR12, UR11, UR9 ;  /* 0x0000000b0c0972a4 */ /* 0x000fc8000f8e0209 */
[----:B------:R-:W-:-:S06]  /*5870*/  UIADD3 UR9, UR7, UR9, URZ ;  /* 0x0000000907097290 */ /* 0x000fcc000fffe03f */
[----:B------:R-:W-:Y:S06]  /*5880*/  @P1 BRA `(.L_x_1444) ;  /* 0x0000000000bc1947 */ /* 0x000fec0003800000 */
        /* <DEDUP_REMOVED lines=18> */
.L_x_1446:
[----:B------:R-:W-:Y:S05]  /*59b0*/  BSYNC B0 ;  /* 0x0000000000007941 */ /* 0x000fea0003800000 */
.L_x_1445:
        /* <DEDUP_REMOVED lines=19> */
.L_x_1448:
[----:B------:R-:W-:Y:S05]  /*5af0*/  BSYNC B0 ;  /* 0x0000000000007941 */ /* 0x000fea0003800000 */
.L_x_1447:
[----:B------:R-:W-:Y:S06]  /*5b00*/  BAR.ARV 0xa, 0xa0 ;  /* 0x0282800000007b1d */ /* 0x000fec0000002000 */
[----:B------:R-:W-:Y:S04]  /*5b10*/  BSSY B0, `(.L_x_1449) ;  /* 0x0000003000007945 */ /* 0x000fe80003800000 */
[----:B------:R-:W-:Y:S05]  /*5b20*/  @!P0 BRA `(.L_x_1450) ;  /* 0x0000000000048947 */ /* 0x000fea0003800000 */
[----:B------:R-:W-:-:S04]  /*5b30*/  DEPBAR.LE SB0, 0x0 ;  /* 0x000080000000791a */ /* 0x000fc80000000000 */
.L_x_1450:
[----:B------:R-:W-:Y:S05]  /*5b40*/  BSYNC B0 ;  /* 0x0000000000007941 */ /* 0x000fea0003800000 */
.L_x_1449:
[----:B------:R-:W-:Y:S06]  /*5b50*/  BAR.ARV 0xb, 0xa0 ;  /* 0x02c2800000007b1d */ /* 0x000fec0000002000 */
[----:B------:R-:W-:Y:S01]  /*5b60*/  UIADD3 UR12, UR5, 0x1, URZ ;  /* 0x00000001050c7890 */ /* 0x000fe2000fffe03f */
[----:B------:R-:W-:Y:S11]  /*5b70*/  BRA `(.L_x_1451) ;  /* 0x0000000000047947 */ /* 0x000ff60003800000 */
.L_x_1444:
[----:B------:R-:W-:-:S05]  /*5b80*/  UMOV UR12, UR5 ;  /* 0x00000005000c7c82 */ /* 0x000fca0008000000 */
.L_x_1451:
        /* <DEDUP_REMOVED lines=17> */
.L_x_1464:
        /* <DEDUP_REMOVED lines=20> */
.L_x_1453:
[----:B------:R-:W-:Y:S05]  /*5de0*/  BSYNC B0 ;  /* 0x0000000000007941 */ /* 0x000fea0003800000 */
.L_x_1452:
        /* <DEDUP_REMOVED lines=13> */
.L_x_1455:
[----:B------:R-:W-:Y:S05]  /*5ec0*/  BSYNC B0 ;  /* 0x0000000000007941 */ /* 0x000fea0003800000 */
.L_x_1454:
[----:B------:R-:W-:Y:S06]  /*5ed0*/  BAR.ARV 0xa, 0xa0 ;  /* 0x0282800000007b1d */ /* 0x000fec0000002000 */
[----:B------:R-:W-:Y:S04]  /*5ee0*/  BSSY B0, `(.L_x_1456) ;  /* 0x0000003000007945 */ /* 0x000fe80003800000 */
[----:B------:R-:W-:Y:S05]  /*5ef0*/  @!P0 BRA `(.L_x_1457) ;  /* 0x0000000000048947 */ /* 0x000fea0003800000 */
[----:B------:R-:W-:-:S04]  /*5f00*/  DEPBAR.LE SB0, 0x0 ;  /* 0x000080000000791a */ /* 0x000fc80000000000 */
.L_x_1457:
[----:B------:R-:W-:Y:S05]  /*5f10*/  BSYNC B0 ;  /* 0x0000000000007941 */ /* 0x000fea0003800000 */
.L_x_1456:
        /* <DEDUP_REMOVED lines=13> */
.L_x_1459:
[----:B------:R-:W-:Y:S05]  /*5ff0*/  BSYNC B0 ;  /* 0x0000000000007941 */ /* 0x000fea0003800000 */
.L_x_1458:
        /* <DEDUP_REMOVED lines=13> */
.L_x_1461:
[----:B------:R-:W-:Y:S05]  /*60d0*/  BSYNC B0 ;  /* 0x0000000000007941 */ /* 0x000fea0003800000 */
.L_x_1460:
[----:B------:R-:W-:Y:S01]  /*60e0*/  UIADD3 UR12, UR12, 0x2, URZ ;  /* 0x000000020c0c7890 */ /* 0x000fe2000fffe03f */
[----:B------:R-:W-:Y:S06]  /*60f0*/  BAR.ARV 0xa, 0xa0 ;  /* 0x0282800000007b1d */ /* 0x000fec0000002000 */
[----:B------:R-:W-:Y:S01]  /*6100*/  UISETP.GE.AND UP0, UPT, UR12, UR8, UPT ;  /* 0x000000080c00728c */ /* 0x000fe2000bf06270 */
[----:B------:R-:W-:Y:S04]  /*6110*/  BSSY B0, `(.L_x_1462) ;  /* 0x0000003000007945 */ /* 0x000fe80003800000 */
[----:B------:R-:W-:Y:S06]  /*6120*/  @!P0 BRA `(.L_x_1463) ;  /* 0x0000000000048947 */ /* 0x000fec0003800000 */
[----:B------:R-:W-:-:S04]  /*6130*/  DEPBAR.LE SB0, 0x0 ;  /* 0x000080000000791a */ /* 0x000fc80000000000 */
.L_x_1463:
[----:B------:R-:W-:Y:S05]  /*6140*/  BSYNC B0 ;  /* 0x0000000000007941 */ /* 0x000fea0003800000 */
.L_x_1462:
[----:B------:R-:W-:Y:S06]  /*6150*/  BAR.ARV 0xb, 0xa0 ;  /* 0x02c2800000007b1d */ /* 0x000fec0000002000 */
[----:B------:R-:W-:Y:S01]  /*6160*/  PLOP3.LUT P1, PT, PT, PT, UP0, 0x80, 0x0 ;  /* 0x000000000000781c */ /* 0x000fe20003f2f008 */
[----:B------:R-:W-:Y:S02]  /*6170*/  UIADD3 UR20, UR20, 0x4000, URZ ;  /* 0x0000400014147890 */ /* 0x000fe4000fffe03f */
[----:B------:R-:W-:-:S10]  /*6180*/  UIADD3 UR4, UR4, 0x4000, URZ ;  /* 0x0000400004047890 */ /* 0x000fd4000fffe03f */
[----:B------:R-:W-:Y:S05]  /*6190*/  @!P1 BRA `(.L_x_1464) ;  /* 0xfffffff800c09947 */ /* 0x000fea000383ffff */
[----:B------:R-:W-:Y:S05]  /*61a0*/  BRA `(.L_x_1417) ;  /* 0x0000002000587947 */ /* 0x000fea0003800000 */
.L_x_1442:
        /* <DEDUP_REMOVED lines=33> */
.L_x_1466:
        /* <DEDUP_REMOVED lines=43> */
.L_x_1496:
        /* <DEDUP_REMOVED lines=15> */
.L_x_1469:
        /* <DEDUP_REMOVED lines=98> */
.L_x_1480:
[----:B--234-:R-:W-:-:S04]  /*6d80*/  SHF.L.U32 R21, R11, 0x1f, RZ ;  /* 0x0000001f0b157819 */ /* 0x01cfc800000006ff */
[----:B------:R-:W1:Y:S02]  /*6d90*/  SYNCS.PHASECHK.TRANS64.TRYWAIT P1, [R16+URZ+0x30840], R21 ;  /* 0x03084015100075a7 */ /* 0x000e64000802017f */
[----:B-1----:R-:W-:Y:S05]  /*6da0*/  @!P1 BRA `(.L_x_1472) ;  /* 0x0000001400d89947 */ /* 0x002fea0003800000 */
.L_x_1497:
[----:B------:R-:W-:Y:S05]  /*6db0*/  @P0 BRA `(.L_x_1473) ;  /* 0x0000000000140947 */ /* 0x000fea0003800000 */
[----:B------:R-:W-:Y:S01]  /*6dc0*/  ISETP.NE.AND P1, PT, R6, RZ, PT ;  /* 0x000000ff0600720c */ /* 0x000fe20003f25270 */
[----:B------:R-:W-:-:S04]  /*6dd0*/  IMAD.MOV.U32 R3, RZ, RZ, 0x4100 ;  /* 0x00004100ff037424 */ /* 0x000fc800078e00ff */
[----:B------:R3:W-:Y:S08]  /*6de0*/  SYNCS.ARRIVE.TRANS64 RZ, [R16+URZ+0x30830], R3 ;  /* 0x0308300310ff79a7 */ /* 0x0007f0000800003f */
[----:B------:R-:W-:Y:S05]  /*6df0*/  @!P1 BRA `(.L_x_1473) ;  /* 0x0000000000049947 */ /* 0x000fea0003800000 */
[----:B------:R-:W-:Y:S01]  /*6e00*/  BPT.TRAP 0x1 ;  /* 0x000000040000795c */ /* 0x000fe20000300000 */
.L_x_1473:
        /* <DEDUP_REMOVED lines=36> */
.L_x_1498:
[----:B------:R-:W-:Y:S05]  /*7050*/  @P0 BRA `(.L_x_1475) ;  /* 0x0000000000140947 */ /* 0x000fea0003800000 */
[----:B------:R-:W-:Y:S01]  /*7060*/  ISETP.NE.AND P1, PT, R6, RZ, PT ;  /* 0x000000ff0600720c */ /* 0x000fe20003f25270 */
[----:B------:R-:W-:-:S04]  /*7070*/  IMAD.MOV.U32 R2, RZ, RZ, 0x4100 ;  /* 0x00004100ff027424 */ /* 0x000fc800078e00ff */
[----:B------:R3:W-:Y:S08]  /*7080*/  SYNCS.ARRIVE.TRANS64 RZ, [R16+URZ+0x30818], R2 ;  /* 0x0308180210ff79a7 */ /* 0x0007f0000800003f */
[----:B------:R-:W-:Y:S05]  /*7090*/  @!P1 BRA `(.L_x_1475) ;  /* 0x0000000000049947 */ /* 0x000fea0003800000 */
[----:B------:R-:W-:Y:S01]  /*70a0*/  BPT.TRAP 0x1 ;  /* 0x000000040000795c */ /* 0x000fe20000300000 */
.L_x_1475:
        /* <DEDUP_REMOVED lines=36> */
.L_x_1499:
[----:B------:R-:W-:Y:S05]  /*72f0*/  @P0 BRA `(.L_x_1477) ;  /* 0x0000000000140947 */ /* 0x000fea0003800000 */
[----:B------:R-:W-:Y:S01]  /*7300*/  ISETP.NE.AND P1, PT, R6, RZ, PT ;  /* 0x000000ff0600720c */ /* 0x000fe20003f25270 */
[----:B-123--:R-:W-:-:S04]  /*7310*/  IMAD.MOV.U32 R21, RZ, RZ, 0x4100 ;  /* 0x00004100ff157424 */ /* 0x00efc800078e00ff */
[----:B------:R4:W-:Y:S08]  /*7320*/  SYNCS.ARRIVE.TRANS64 RZ, [R16+URZ+0x30838], R21 ;  /* 0x0308381510ff79a7 */ /* 0x0009f0000800003f */
[----:B------:R-:W-:Y:S05]  /*7330*/  @!P1 BRA `(.L_x_1477) ;  /* 0x0000000000049947 */ /* 0x000fea0003800000 */
[----:B------:R-:W-:Y:S01]  /*7340*/  BPT.TRAP 0x1 ;  /* 0x000000040000795c */ /* 0x000fe20000300000 */
.L_x_1477:
        /* <DEDUP_REMOVED lines=31> */
.L_x_1501:
[----:B------:R-:W-:Y:S05]  /*7540*/  @P0 BRA `(.L_x_1479) ;  /* 0x0000000000140947 */ /* 0x000fea0003800000 */
[----:B------:R-:W-:Y:S01]  /*7550*/  ISETP.NE.AND P1, PT, R6, RZ, PT ;  /* 0x000000ff0600720c */ /* 0x000fe20003f25270 */
[----:B------:R-:W-:-:S04]  /*7560*/  IMAD.MOV.U32 R5, RZ, RZ, 0x4100 ;  /* 0x00004100ff057424 */ /* 0x000fc800078e00ff */
[----:B------:R1:W-:Y:S08]  /*7570*/  SYNCS.ARRIVE.TRANS64 RZ, [R16+URZ+0x30810], R5 ;  /* 0x0308100510ff79a7 */ /* 0x0003f0000800003f */
[----:B------:R-:W-:Y:S05]  /*7580*/  @!P1 BRA `(.L_x_1479) ;  /* 0x0000000000049947 */ /* 0x000fea0003800000 */
[----:B------:R-:W-:Y:S01]  /*7590*/  BPT.TRAP 0x1 ;  /* 0x000000040000795c */ /* 0x000fe20000300000 */
.L_x_1479:
        /* <DEDUP_REMOVED lines=37> */
.L_x_1471:
[----:B------:R-:W3:Y:S02]  /*77f0*/  LDL.LU R4, [R1+0x4] ;  /* 0x0000040001047983 */ /* 0x000ee40000300800 */
[----:B---3--:R-:W-:Y:S02]  /*7800*/  ISETP.NE.AND P1, PT, R4, RZ, PT ;  /* 0x000000ff0400720c */ /* 0x008fe40003f25270 */
[----:B------:R1:W5:Y:S11]  /*7810*/  LDL R4, [R1] ;  /* 0x0000000001047983 */ /* 0x0003760000100800 */
[----:B-1----:R-:W-:Y:S05]  /*7820*/  @!P1 BRA `(.L_x_1470) ;  /* 0x0000000400489947 */ /* 0x002fea0003800000 */
[----:B------:R-:W-:-:S04]  /*7830*/  SHF.L.U32 R13, R11, 0x1f, RZ ;  /* 0x0000001f0b0d7819 */ /* 0x000fc800000006ff */
[----:B------:R-:W1:Y:S02]  /*7840*/  SYNCS.PHASECHK.TRANS64.TRYWAIT P1, [R16+URZ+0x30840], R13 ;  /* 0x0308400d100075a7 */ /* 0x000e64000802017f */
[----:B-1----:R-:W-:Y:S05]  /*7850*/  @!P1 BRA `(.L_x_1481) ;  /* 0x0000000c00809947 */ /* 0x002fea0003800000 */
.L_x_1502:
[----:B------:R-:W-:Y:S05]  /*7860*/  @P0 BRA `(.L_x_1482) ;  /* 0x0000000000140947 */ /* 0x000fea0003800000 */
[----:B------:R-:W-:Y:S01]  /*7870*/  ISETP.NE.AND P1, PT, R6, RZ, PT ;  /* 0x000000ff0600720c */ /* 0x000fe20003f25270 */
[----:B--2---:R-:W-:-:S04]  /*7880*/  IMAD.MOV.U32 R5, RZ, RZ, 0x4100 ;  /* 0x00004100ff057424 */ /* 0x004fc800078e00ff */
[----:B------:R3:W-:Y:S08]  /*7890*/  SYNCS.ARRIVE.TRANS64 RZ, [R16+URZ+0x30830], R5 ;  /* 0x0308300510ff79a7 */ /* 0x0007f0000800003f */
[----:B------:R-:W-:Y:S05]  /*78a0*/  @!P1 BRA `(.L_x_1482) ;  /* 0x0000000000049947 */ /* 0x000fea0003800000 */
[----:B------:R-:W-:Y:S01]  /*78b0*/  BPT.TRAP 0x1 ;  /* 0x000000040000795c */ /* 0x000fe20000300000 */
.L_x_1482:
        /* <DEDUP_REMOVED lines=33> */
.L_x_1503:
[----:B------:R-:W-:Y:S05]  /*7ad0*/  @P0 BRA `(.L_x_1484) ;  /* 0x0000000000140947 */ /* 0x000fea0003800000 */
[----:B------:R-:W-:Y:S01]  /*7ae0*/  ISETP.NE.AND P0, PT, R6, RZ, PT ;  /* 0x000000ff0600720c */ /* 0x000fe20003f05270 */
[----:B------:R-:W-:-:S04]  /*7af0*/  IMAD.MOV.U32 R5, RZ, RZ, 0x4100 ;  /* 0x00004100ff057424 */ /* 0x000fc800078e00ff */
[----:B------:R3:W-:Y:S08]  /*7b00*/  SYNCS.ARRIVE.TRANS64 RZ, [R16+URZ+0x30818], R5 ;  /* 0x0308180510ff79a7 */ /* 0x0007f0000800003f */
[----:B------:R-:W-:Y:S05]  /*7b10*/  @!P0 BRA `(.L_x_1484) ;  /* 0x0000000000048947 */ /* 0x000fea0003800000 */
[----:B------:R-:W-:Y:S01]  /*7b20*/  BPT.TRAP 0x1 ;  /* 0x000000040000795c */ /* 0x000fe20000300000 */
.L_x_1484:
        /* <DEDUP_REMOVED lines=34> */
.L_x_1470:
[----:B------:R-:W3:Y:S01]  /*7d50*/  S2R R0, SR_TID.X ;  /* 0x0000000000007919 */ /* 0x000ee20000002100 */
[----:B------:R-:W-:Y:S01]  /*7d60*/  IMAD R3, R19, 0x8, R16 ;  /* 0x0000000813037824 */ /* 0x000fe200078e0210 */
[----:B---3--:R-:W-:Y:S02]  /*7d70*/  LOP3.LUT R2, R0, 0x7f, RZ, 0xc0, !PT ;  /* 0x0000007f00027812 */ /* 0x008fe400078ec0ff */
[----:B------:R-:W-:Y:S02]  /*7d80*/  SHF.L.U32 R0, R11, 0x1f, RZ ;  /* 0x0000001f0b007819 */ /* 0x000fe400000006ff */
[----:B------:R-:W-:Y:S02]  /*7d90*/  ISETP.NE.AND P1, PT, R2, RZ, PT ;  /* 0x000000ff0200720c */ /* 0x000fe40003f25270 */
[----:B------:R-:W3:Y:S02]  /*7da0*/  SYNCS.PHASECHK.TRANS64.TRYWAIT P0, [R3+URZ+0x30840], R0 ;  /* 0x03084000030075a7 */ /* 0x000ee4000800017f */
[----:B---3--:R-:W-:Y:S09]  /*7db0*/  @!P0 BRA `(.L_x_1485) ;  /* 0x0000000800508947 */ /* 0x008ff20003800000 */
.L_x_1504:
[----:B------:R-:W-:Y:S05]  /*7dc0*/  @P1 BRA `(.L_x_1486) ;  /* 0x0000000000181947 */ /* 0x000fea0003800000 */
[----:B------:R-:W1:Y:S01]  /*7dd0*/  S2R R2, SR_TID.X ;  /* 0x0000000000027919 */ /* 0x000e620000002100 */
[----:B---3--:R-:W-:-:S04]  /*7de0*/  IMAD.MOV.U32 R0, RZ, RZ, 0x4100 ;  /* 0x00004100ff007424 */ /* 0x008fc800078e00ff */
[----:B------:R3:W-:Y:S01]  /*7df0*/  SYNCS.ARRIVE.TRANS64 RZ, [R3+URZ+0x30830], R0 ;  /* 0x0308300003ff79a7 */ /* 0x0007e2000800003f */
[----:B-1----:R-:W-:-:S13]  /*7e00*/  LOP3.LUT P0, RZ, R2, 0x1f, RZ, 0xc0, !PT ;  /* 0x0000001f02ff7812 */ /* 0x002fda000780c0ff */
[----:B---3--:R-:W-:Y:S05]  /*7e10*/  @!P0 BRA `(.L_x_1486) ;  /* 0x0000000000048947 */ /* 0x008fea0003800000 */
[----:B------:R-:W-:Y:S01]  /*7e20*/  BPT.TRAP 0x1 ;  /* 0x000000040000795c */ /* 0x000fe20000300000 */
.L_x_1486:
        /* <DEDUP_REMOVED lines=40> */
.L_x_1467:
[----:B------:R-:W-:Y:S05]  /*80b0*/  BSYNC B0 ;  /* 0x0000000000007941 */ /* 0x000fea0003800000 */
.L_x_1465:
[----:B------:R-:W-:-:S03]  /*80c0*/  UMOV UR7, 0xffffffff ;  /* 0xffffffff00077882 */ /* 0x000fc60000000000 */
[----:B------:R-:W-:Y:S05]  /*80d0*/  BRA.DIV UR7, `(.L_x_1487) ;  /* 0x00000006079c7947 */ /* 0x000fea000b800000 */
[----:B------:R-:W-:-:S13]  /*80e0*/  ELECT P6, URZ, PT ;  /* 0x00000000003f782f */ /* 0x000fda00038c0000 */
.L_x_1507:
[----:B------:R-:W-:Y:S05]  /*80f0*/  @!P6 BRA `(.L_x_1417) ;  /* 0x000000000084e947 */ /* 0x000fea0003800000 */
[----:B------:R-:W-:-:S06]  /*8100*/  ULOP3.LUT UR7, UR38, 0x2, URZ, 0xfc, !UPT ;  /* 0x0000000226077892 */ /* 0x000fcc000f8efc3f */
[----:B------:R-:W-:-:S05]  /*8110*/  IMAD.U32 R2, RZ, RZ, UR7 ;  /* 0x00000007ff027e24 */ /* 0x000fca000f8e00ff */
[----:B------:R-:W-:-:S13]  /*8120*/  ISETP.NE.AND P2, PT, R2, 0x3, PT ;  /* 0x000000030200780c */ /* 0x000fda0003f45270 */
[----:B------:R-:W-:Y:S05]  /*8130*/  @!P2 BRA `(.L_x_1488) ;  /* 0x000000000004a947 */ /* 0x000fea0003800000 */
[----:B------:R-:W-:Y:S01]  /*8140*/  BPT.TRAP 0x1 ;  /* 0x000000040000795c */ /* 0x000fe20000300000 */
.L_x_1488:
        /* <DEDUP_REMOVED lines=15> */
.L_x_1508:
[----:B------:R-:W2:Y:S02]  /*8240*/  SYNCS.PHASECHK.TRANS64.TRYWAIT P0, [R3+URZ], R2 ;  /* 0x00000002030075a7 */ /* 0x000ea4000800017f */
[----:B--2---:R-:W-:Y:S05]  /*8250*/  @!P0 BRA `(.L_x_1490) ;  /* 0x0000000400708947 */ /* 0x004fea0003800000 */
.L_x_1509:
[----:B------:R-:W-:Y:S05]  /*8260*/  @!P2 BRA `(.L_x_1491) ;  /* 0x000000000004a947 */ /* 0x000fea0003800000 */
[----:B------:R-:W-:Y:S01]  /*8270*/  BPT.TRAP 0x1 ;  /* 0x000000040000795c */ /* 0x000fe20000300000 */
.L_x_1491:
[----:B--2---:R-:W-:-:S04]  /*8280*/  VIADD R3, R7, 0x30840 ;  /* 0x0003084007037836 */ /* 0x004fc80000000000 */
[----:B------:R-:W-:-:S04]  /*8290*/  IMAD R0, R0, 0x8, R3 ;  /* 0x0000000800007824 */ /* 0x000fc800078e0203 */
[----:B------:R-:W2:Y:S02]  /*82a0*/  SYNCS.PHASECHK.TRANS64.TRYWAIT P0, [R0+URZ], R5 ;  /* 0x00000005000075a7 */ /* 0x000ea4000800017f */
[----:B--2---:R-:W-:Y:S05]  /*82b0*/  @!P0 BRA `(.L_x_1492) ;  /* 0x00000004006c8947 */ /* 0x004fea0003800000 */
.L_x_1510:
[----:B------:R-:W-:-:S07]  /*82c0*/  IMAD R3, R4, 0x8, R3 ;  /* 0x0000000804037824 */ /* 0x000fce00078e0203 */
.L_x_1493:
[----:B---3--:R3:W4:Y:S02]  /*82d0*/  SYNCS.PHASECHK.TRANS64.TRYWAIT P0, [R3+URZ], R2 ;  /* 0x00000002030075a7 */ /* 0x008724000800017f */
[----:B----4-:R-:W-:Y:S05]  /*82e0*/  @!P0 NANOSLEEP.SYNCS 0x989680 ;  /* 0x009896800000895d */ /* 0x010fea0003900000 */
[----:B------:R-:W4:Y:S02]  /*82f0*/  @!P0 SYNCS.PHASECHK.TRANS64 P0, [R3+URZ], R2 ;  /* 0x00000002030085a7 */ /* 0x000f24000800007f */
[----:B----4-:R-:W-:Y:S05]  /*8300*/  @!P0 BRA `(.L_x_1493) ;  /* 0xfffffffc00f08947 */ /* 0x010fea000383ffff */
.L_x_1417:
[----:B------:R-:W-:Y:S05]  /*8310*/  BSYNC B6 ;  /* 0x0000000000067941 */ /* 0x000fea0003800000 */
.L_x_1414:
[----:B------:R-:W-:Y:S05]  /*8320*/  EXIT ;  /* 0x000000000000794d */ /* 0x000fea0003800000 */
.L_x_1424:
[----:B------:R-:W-:Y:S02]  /*8330*/  IMAD.MOV.U32 R12, RZ, RZ, RZ ;  /* 0x000000ffff0c7224 */ /* 0x000fe400078e00ff */
[----:B------:R-:W-:Y:S02]  /*8340*/  IMAD.MOV.U32 R11, RZ, RZ, 0x1f ;  /* 0x0000001fff0b7424 */ /* 0x000fe400078e00ff */
[----:B------:R-:W-:-:S07]  /*8350*/  IMAD.MOV.U32 R15, RZ, RZ, -0x1 ;  /* 0xffffffffff0f7424 */ /* 0x000fce00078e00ff */
[----:B------:R-:W-:Y:S05]  /*8360*/  WARPSYNC.COLLECTIVE R15, `(.L_x_1494) ;  /* 0x000000000f087348 */ /* 0x000fea0003c00000 */
[----:B------:R1:W2:Y:S02]  /*8370*/  SHFL.IDX P6, R14, R13, R12, R11 ;  /* 0x0000000c0d0e7389 */ /* 0x0002a400000c000b */
[----:B-12---:R-:W-:Y:S01]  /*8380*/  ENDCOLLECTIVE ;  /* 0x000000000000791b */ /* 0x006fe20003800000 */
.L_x_1494:
[----:B------:R-:W-:Y:S05]  /*8390*/  BRA `(.L_x_1495) ;  /* 0xffffff8c007c7947 */ /* 0x000fea000383ffff */
.L_x_1426:
        /* <DEDUP_REMOVED lines=8> */
.L_x_1430:
[----:B---3--:R3:W4:Y:S02]  /*8420*/  SYNCS.PHASECHK.TRANS64.TRYWAIT P0, [R0+URZ+0x30810], R191 ;  /* 0x030810bf000075a7 */ /* 0x008724000800017f */
[----:B----4-:R-:W-:Y:S05]  /*8430*/  @!P0 NANOSLEEP.SYNCS 0x989680 ;  /* 0x009896800000895d */ /* 0x010fea0003900000 */
[----:B------:R-:W4:Y:S02]  /*8440*/  @!P0 SYNCS.PHASECHK.TRANS64 P0, [R0+URZ+0x30810], R191 ;  /* 0x030810bf000085a7 */ /* 0x000f24000800007f */
[----:B----4-:R-:W-:Y:S05]  /*8450*/  @!P0 BRA `(.L_x_1430) ;  /* 0xfffffffc00f08947 */ /* 0x010fea000383ffff */
[----:B------:R-:W-:Y:S05]  /*8460*/  BRA `(.L_x_1429) ;  /* 0xffffff94006c7947 */ /* 0x000fea000383ffff */
.L_x_1434:
[----:B--2---:R2:W1:Y:S02]  /*8470*/  SYNCS.PHASECHK.TRANS64.TRYWAIT P0, [R0+URZ+0x30830], R191 ;  /* 0x030830bf000075a7 */ /* 0x004464000800017f */
[----:B-1----:R-:W-:Y:S05]  /*8480*/  @!P0 NANOSLEEP.SYNCS 0x989680 ;  /* 0x009896800000895d */ /* 0x002fea0003900000 */
[----:B------:R-:W1:Y:S02]  /*8490*/  @!P0 SYNCS.PHASECHK.TRANS64 P0, [R0+URZ+0x30830], R191 ;  /* 0x030830bf000085a7 */ /* 0x000e64000800007f */
[----:B-1----:R-:W-:Y:S05]  /*84a0*/  @!P0 BRA `(.L_x_1434) ;  /* 0xfffffffc00f08947 */ /* 0x002fea000383ffff */
[----:B------:R-:W-:Y:S05]  /*84b0*/  BRA `(.L_x_1433) ;  /* 0xffffff9c00847947 */ /* 0x000fea000383ffff */
.L_x_1468:
[----:B-1----:R1:W2:Y:S02]  /*84c0*/  SYNCS.PHASECHK.TRANS64.TRYWAIT P0, [R16+URZ+0x30820], R3 ;  /* 0x03082003100075a7 */ /* 0x0022a4000800017f */
[----:B--2---:R-:W-:Y:S05]  /*84d0*/  @!P0 NANOSLEEP.SYNCS 0x989680 ;  /* 0x009896800000895d */ /* 0x004fea0003900000 */
[----:B------:R-:W2:Y:S02]  /*84e0*/  @!P0 SYNCS.PHASECHK.TRANS64 P0, [R16+URZ+0x30820], R3 ;  /* 0x03082003100085a7 */ /* 0x000ea4000800007f */
[----:B--2---:R-:W-:Y:S05]  /*84f0*/  @!P0 BRA `(.L_x_1468) ;  /* 0xfffffffc00f08947 */ /* 0x004fea000383ffff */
[----:B------:R-:W-:Y:S05]  /*8500*/  BRA `(.L_x_1496) ;  /* 0xffffffe000587947 */ /* 0x000fea000383ffff */
.L_x_1472:
[----:B-1----:R1:W3:Y:S02]  /*8510*/  SYNCS.PHASECHK.TRANS64.TRYWAIT P1, [R16+URZ+0x30840], R21 ;  /* 0x03084015100075a7 */ /* 0x0022e4000802017f */
[----:B---3--:R-:W-:Y:S05]  /*8520*/  @!P1 NANOSLEEP.SYNCS 0x989680 ;  /* 0x009896800000995d */ /* 0x008fea0003900000 */
[----:B------:R-:W3:Y:S02]  /*8530*/  @!P1 SYNCS.PHASECHK.TRANS64 P1, [R16+URZ+0x30840], R21 ;  /* 0x03084015100095a7 */ /* 0x000ee4000802007f */
[----:B---3--:R-:W-:Y:S05]  /*8540*/  @!P1 BRA `(.L_x_1472) ;  /* 0xfffffffc00f09947 */ /* 0x008fea000383ffff */
[----:B------:R-:W-:Y:S05]  /*8550*/  BRA `(.L_x_1497) ;  /* 0xffffffe800147947 */ /* 0x000fea000383ffff */
.L_x_1474:
[----:B--2---:R2:W3:Y:S02]  /*8560*/  SYNCS.PHASECHK.TRANS64.TRYWAIT P1, [R16+URZ+0x30828], R21 ;  /* 0x03082815100075a7 */ /* 0x0044e4000802017f */
[----:B---3--:R-:W-:Y:S05]  /*8570*/  @!P1 NANOSLEEP.SYNCS 0x989680 ;  /* 0x009896800000995d */ /* 0x008fea0003900000 */
[----:B------:R-:W3:Y:S02]  /*8580*/  @!P1 SYNCS.PHASECHK.TRANS64 P1, [R16+URZ+0x30828], R21 ;  /* 0x03082815100095a7 */ /* 0x000ee4000802007f */
[----:B---3--:R-:W-:Y:S05]  /*8590*/  @!P1 BRA `(.L_x_1474) ;  /* 0xfffffffc00f09947 */ /* 0x008fea000383ffff */
[----:B------:R-:W-:Y:S05]  /*85a0*/  BRA `(.L_x_1498) ;  /* 0xffffffe800a87947 */ /* 0x000fea000383ffff */
.L_x_1476:
[----:B---3--:R3:W4:Y:S02]  /*85b0*/  SYNCS.PHASECHK.TRANS64.TRYWAIT P1, [R16+URZ+0x30848], R21 ;  /* 0x03084815100075a7 */ /* 0x008724000802017f */
[----:B----4-:R-:W-:Y:S05]  /*85c0*/  @!P1 NANOSLEEP.SYNCS 0x989680 ;  /* 0x009896800000995d */ /* 0x010fea0003900000 */
[----:B------:R-:W4:Y:S02]  /*85d0*/  @!P1 SYNCS.PHASECHK.TRANS64 P1, [R16+URZ+0x30848], R21 ;  /* 0x03084815100095a7 */ /* 0x000f24000802007f */
[----:B----4-:R-:W-:Y:S05]  /*85e0*/  @!P1 BRA `(.L_x_1476) ;  /* 0xfffffffc00f09947 */ /* 0x010fea000383ffff */
[----:B------:R-:W-:Y:S05]  /*85f0*/  BRA `(.L_x_1499) ;  /* 0xffffffec003c7947 */ /* 0x000fea000383ffff */
.L_x_1478:
[----:B------:R-:W-:-:S07]  /*8600*/  SHF.L.U32 R5, R11, 0x1f, RZ ;  /* 0x0000001f0b057819 */ /* 0x000fce00000006ff */
.L_x_1500:
[----:B------:R1:W1:Y:S02]  /*8610*/  SYNCS.PHASECHK.TRANS64.TRYWAIT P1, [R16+URZ+0x30820], R5 ;  /* 0x03082005100075a7 */ /* 0x000264000802017f */
[----:B-1----:R-:W-:Y:S05]  /*8620*/  @!P1 NANOSLEEP.SYNCS 0x989680 ;  /* 0x009896800000995d */ /* 0x002fea0003900000 */
[----:B------:R-:W1:Y:S02]  /*8630*/  @!P1 SYNCS.PHASECHK.TRANS64 P1, [R16+URZ+0x30820], R5 ;  /* 0x03082005100095a7 */ /* 0x000e64000802007f */
[----:B-1----:R-:W-:Y:S05]  /*8640*/  @!P1 BRA `(.L_x_1500) ;  /* 0xfffffffc00f09947 */ /* 0x002fea000383ffff */
[----:B------:R-:W-:Y:S05]  /*8650*/  BRA `(.L_x_1501) ;  /* 0xffffffec00b87947 */ /* 0x000fea000383ffff */
.L_x_1481:
[----:B-1----:R1:W3:Y:S02]  /*8660*/  SYNCS.PHASECHK.TRANS64.TRYWAIT P1, [R16+URZ+0x30840], R13 ;  /* 0x0308400d100075a7 */ /* 0x0022e4000802017f */
[----:B---3--:R-:W-:Y:S05]  /*8670*/  @!P1 NANOSLEEP.SYNCS 0x989680 ;  /* 0x009896800000995d */ /* 0x008fea0003900000 */
[----:B------:R-:W3:Y:S02]  /*8680*/  @!P1 SYNCS.PHASECHK.TRANS64 P1, [R16+URZ+0x30840], R13 ;  /* 0x0308400d100095a7 */ /* 0x000ee4000802007f */
[----:B---3--:R-:W-:Y:S05]  /*8690*/  @!P1 BRA `(.L_x_1481) ;  /* 0xfffffffc00f09947 */ /* 0x008fea000383ffff */
[----:B------:R-:W-:Y:S05]  /*86a0*/  BRA `(.L_x_1502) ;  /* 0xfffffff0006c7947 */ /* 0x000fea000383ffff */
.L_x_1483:
[----:B--2---:R2:W3:Y:S02]  /*86b0*/  SYNCS.PHASECHK.TRANS64.TRYWAIT P1, [R16+URZ+0x30828], R13 ;  /* 0x0308280d100075a7 */ /* 0x0044e4000802017f */
[----:B---3--:R-:W-:Y:S05]  /*86c0*/  @!P1 NANOSLEEP.SYNCS 0x989680 ;  /* 0x009896800000995d */ /* 0x008fea0003900000 */
[----:B------:R-:W3:Y:S02]  /*86d0*/  @!P1 SYNCS.PHASECHK.TRANS64 P1, [R16+URZ+0x30828], R13 ;  /* 0x0308280d100095a7 */ /* 0x000ee4000802007f */
[----:B---3--:R-:W-:Y:S05]  /*86e0*/  @!P1 BRA `(.L_x_1483) ;  /* 0xfffffffc00f09947 */ /* 0x008fea000383ffff */
[----:B------:R-:W-:Y:S05]  /*86f0*/  BRA `(.L_x_1503) ;  /* 0xfffffff000f47947 */ /* 0x000fea000383ffff */
.L_x_1485:
[----:B---3--:R3:W1:Y:S02]  /*8700*/  SYNCS.PHASECHK.TRANS64.TRYWAIT P0, [R3+URZ+0x30840], R0 ;  /* 0x03084000030075a7 */ /* 0x008664000800017f */
[----:B-1----:R-:W-:Y:S05]  /*8710*/  @!P0 NANOSLEEP.SYNCS 0x989680 ;  /* 0x009896800000895d */ /* 0x002fea0003900000 */
[----:B------:R-:W1:Y:S02]  /*8720*/  @!P0 SYNCS.PHASECHK.TRANS64 P0, [R3+URZ+0x30840], R0 ;  /* 0x03084000030085a7 */ /* 0x000e64000800007f */
[----:B-1----:R-:W-:Y:S05]  /*8730*/  @!P0 BRA `(.L_x_1485) ;  /* 0xfffffffc00f08947 */ /* 0x002fea000383ffff */
[----:B------:R-:W-:Y:S05]  /*8740*/  BRA `(.L_x_1504) ;  /* 0xfffffff4009c7947 */ /* 0x000fea000383ffff */
.L_x_1487:
[----:B------:R-:W-:Y:S01]  /*8750*/  BSSY B0, `(.L_x_1505) ;  /* 0x0000006000007945 */ /* 0x000fe20003800000 */
[----:B------:R-:W-:-:S07]  /*8760*/  IMAD.MOV.U32 R15, RZ, RZ, -0x1 ;  /* 0xffffffffff0f7424 */ /* 0x000fce00078e00ff */
[----:B------:R-:W-:Y:S05]  /*8770*/  WARPSYNC.COLLECTIVE R15, `(.L_x_1506) ;  /* 0x000000000f0c7348 */ /* 0x000fea0003c00000 */
[----:B------:R-:W-:Y:S02]  /*8780*/  ELECT P6, UR62, PT ;  /* 0x00000000003e782f */ /* 0x000fe400038c0000 */
[----:B------:R-:W-:Y:S01]  /*8790*/  MOV R14, UR62 ;  /* 0x0000003e000e7c02 */ /* 0x000fe20008000f00 */
[----:B------:R-:W-:Y:S10]  /*87a0*/  ENDCOLLECTIVE ;  /* 0x000000000000791b */ /* 0x000ff40003800000 */
.L_x_1506:
[----:B------:R-:W-:Y:S05]  /*87b0*/  BSYNC B0 ;  /* 0x0000000000007941 */ /* 0x000fea0003800000 */
.L_x_1505:
[----:B------:R-:W-:Y:S05]  /*87c0*/  BRA `(.L_x_1507) ;  /* 0xfffffff800487947 */ /* 0x000fea000383ffff */
.L_x_1489:
[----:B-1----:R1:W2:Y:S02]  /*87d0*/  SYNCS.PHASECHK.TRANS64.TRYWAIT P0, [R6+URZ], R5 ;  /* 0x00000005060075a7 */ /* 0x0022a4000800017f */
[----:B--2---:R-:W-:Y:S05]  /*87e0*/  @!P0 NANOSLEEP.SYNCS 0x989680 ;  /* 0x009896800000895d */ /* 0x004fea0003900000 */
[----:B------:R-:W2:Y:S02]  /*87f0*/  @!P0 SYNCS.PHASECHK.TRANS64 P0, [R6+URZ], R5 ;  /* 0x00000005060085a7 */ /* 0x000ea4000800007f */
[----:B--2---:R-:W-:Y:S05]  /*8800*/  @!P0 BRA `(.L_x_1489) ;  /* 0xfffffffc00f08947 */ /* 0x004fea000383ffff */
[----:B------:R-:W-:Y:S05]  /*8810*/  BRA `(.L_x_1508) ;  /* 0xfffffff800887947 */ /* 0x000fea000383ffff */
.L_x_1490:
[----:B--2---:R2:W3:Y:S02]  /*8820*/  SYNCS.PHASECHK.TRANS64.TRYWAIT P0, [R3+URZ], R2 ;  /* 0x00000002030075a7 */ /* 0x0044e4000800017f */
[----:B---3--:R-:W-:Y:S05]  /*8830*/  @!P0 NANOSLEEP.SYNCS 0x989680 ;  /* 0x009896800000895d */ /* 0x008fea0003900000 */
[----:B------:R-:W3:Y:S02]  /*8840*/  @!P0 SYNCS.PHASECHK.TRANS64 P0, [R3+URZ], R2 ;  /* 0x00000002030085a7 */ /* 0x000ee4000800007f */
[----:B---3--:R-:W-:Y:S05]  /*8850*/  @!P0 BRA `(.L_x_1490) ;  /* 0xfffffffc00f08947 */ /* 0x008fea000383ffff */
[----:B------:R-:W-:Y:S05]  /*8860*/  BRA `(.L_x_1509) ;  /* 0xfffffff8007c7947 */ /* 0x000fea000383ffff */
.L_x_1492:
[----:B--2---:R2:W3:Y:S02]  /*8870*/  SYNCS.PHASECHK.TRANS64.TRYWAIT P0, [R0+URZ], R5 ;  /* 0x00000005000075a7 */ /* 0x0044e4000800017f */
[----:B---3--:R-:W-:Y:S05]  /*8880*/  @!P0 NANOSLEEP.SYNCS 0x989680 ;  /* 0x009896800000895d */ /* 0x008fea0003900000 */
[----:B------:R-:W3:Y:S02]  /*8890*/  @!P0 SYNCS.PHASECHK.TRANS64 P0, [R0+URZ], R5 ;  /* 0x00000005000085a7 */ /* 0x000ee4000800007f */
[----:B---3--:R-:W-:Y:S05]  /*88a0*/  @!P0 BRA `(.L_x_1492) ;  /* 0xfffffffc00f08947 */ /* 0x008fea000383ffff */
[----:B------:R-:W-:Y:S05]  /*88b0*/  BRA `(.L_x_1510) ;  /* 0xfffffff800807947 */ /* 0x000fea000383ffff */
.L_x_1511:
        /* <DEDUP_REMOVED lines=12> */
.L_x_7300:


//--------------------- .text._ZN7cutlass13device_kernelIN5flash11enable_sm90INS1_16FlashAttnBwdSm90INS1_25CollectiveMainloopBwdSm90ILi2ELi2ELi2EN4cute5tupleIJNS5_1CILi1EEES8_S8_EEENS6_IJNS7_ILi64EEENS7_ILi128EEESB_EEENS_10bfloat16_tEfNS_4arch4Sm90ELb0ELb1ELb1ELb0ELb1ELb1ELb0ELb0ELi2ELi1ELi2ELi1ELb0EEENS1_24CollectiveEpilogueBwdGQAISC_fSF_Li256ELb0ELb1EEENS1_19SingleTileSchedulerILb0ELb0ELb0ELi128EEEEEEEEEvNT_6ParamsE --------------------------
	.section	.text._ZN7cutlass13device_kernelIN5flash11enable_sm90INS1_16FlashAttnBwdSm90INS1_25CollectiveMainloopBwdSm90ILi2ELi2ELi2EN4cute5tupleIJNS5_1CILi1EEES8_S8_EEENS6_IJNS7_ILi64EEENS7_ILi128EEESB_EEENS_10bfloat16_tEfNS_4arch4Sm90ELb0ELb1ELb1ELb0ELb1ELb1ELb0ELb0ELi2ELi1ELi2ELi1ELb0EEENS1_24CollectiveEpilogueBwdGQAISC_fSF_Li256ELb0ELb1EEENS1_19SingleTileSchedulerILb0ELb0ELb0ELi128EEEEEEEEEvNT_6ParamsE,"ax",@progbits
	.align	128
.text._ZN7cutlass13device_kernelIN5flash11enable_sm90INS1_16FlashAttnBwdSm90INS1_25CollectiveMainloopBwdSm90ILi2ELi2ELi2EN4cute5tupleIJNS5_1CILi1EEES8_S8_EEENS6_IJNS7_ILi64EEENS7_ILi128EEESB_EEENS_10bfloat16_tEfNS_4arch4Sm90ELb0ELb1ELb1ELb0ELb1ELb1ELb0ELb0ELi2ELi1ELi2ELi1ELb0EEENS1_24CollectiveEpilogueBwdGQAISC_fSF_Li256ELb0ELb1EEENS1_19SingleTileSchedulerILb0ELb0ELb0ELi128EEEEEEEEEvNT_6ParamsE:
        .type           _ZN7cutlass13device_kernelIN5flash11enable_sm90INS1_16FlashAttnBwdSm90INS1_25CollectiveMainloopBwdSm90ILi2ELi2ELi2EN4cute5tupleIJNS5_1CILi1EEES8_S8_EEENS6_IJNS7_ILi64EEENS7_ILi128EEESB_EEENS_10bfloat16_tEfNS_4arch4Sm90ELb0ELb1ELb1ELb0ELb1ELb1ELb0ELb0ELi2ELi1ELi2ELi1ELb0EEENS1_24CollectiveEpilogueBwdGQAISC_fSF_Li256ELb0ELb1EEENS1_19SingleTileSchedulerILb0ELb0ELb0ELi128EEEEEEEEEvNT_6ParamsE,@function
        .size           _ZN7cutlass13device_kernelIN5flash11enable_sm90INS1_16FlashAttnBwdSm90INS1_25CollectiveMainloopBwdSm90ILi2ELi2ELi2EN4cute5tupleIJNS5_1CILi1EEES8_S8_EEENS6_IJNS7_ILi64EEENS7_ILi128EEESB_EEENS_10bfloat16_tEfNS_4arch4Sm90ELb0ELb1ELb1ELb0ELb1ELb1ELb0ELb0ELi2ELi1ELi2ELi1ELb0EEENS1_24CollectiveEpilogueBwdGQAISC_fSF_Li256ELb0ELb1EEENS1_19SingleTileSchedulerILb0ELb0ELb0ELi128EEEEEEEEEvNT_6ParamsE,(.L_x_7301 - _ZN7cutlass13device_kernelIN5flash11enable_sm90INS1_16FlashAttnBwdSm90INS1_25CollectiveMainloopBwdSm90ILi2ELi2ELi2EN4cute5tupleIJNS5_1CILi1EEES8_S8_EEENS6_IJNS7_ILi64EEENS7_ILi128EEESB_EEENS_10bfloat16_tEfNS_4arch4Sm90ELb0ELb1ELb1ELb0ELb1ELb1ELb0ELb0ELi2ELi1ELi2ELi1ELb0EEENS1_24CollectiveEpilogueBwdGQAISC_fSF_Li256ELb0ELb1EEENS1_19SingleTileSchedulerILb0ELb0ELb0ELi128EEEEEEEEEvNT_6ParamsE)
        .other          _ZN7cutlass13device_kernelIN5flash11enable_sm90INS1_16FlashAttnBwdSm90INS1_25CollectiveMainloopBwdSm90ILi2ELi2ELi2EN4cute5tupleIJNS5_1CILi1EEES8_S8_EEENS6_IJNS7_ILi64EEENS7_ILi128EEESB_EEENS_10bfloat16_tEfNS_4arch4Sm90ELb0ELb1ELb1ELb0ELb1ELb1ELb0ELb0ELi2ELi1ELi2ELi1ELb0EEENS1_24CollectiveEpilogueBwdGQAISC_fSF_Li256ELb0ELb1EEENS1_19SingleTileSchedulerILb0ELb0ELb0ELi128EEEEEEEEEvNT_6ParamsE,@"STO_CUDA_ENTRY STV_DEFAULT"
_ZN7cutlass13device_kernelIN5flash11enable_sm90INS1_16FlashAttnBwdSm90INS1_25CollectiveMainloopBwdSm90ILi2ELi2ELi2EN4cute5tupleIJNS5_1CILi1EEES8_S8_EEENS6_IJNS7_ILi64EEENS7_ILi128EEESB_EEENS_10bfloat16_tEfNS_4arch4Sm90ELb0ELb1ELb1ELb0ELb1ELb1ELb0ELb0ELi2ELi1ELi2ELi1ELb0EEENS1_24CollectiveEpilogueBwdGQAISC_fSF_Li256ELb0ELb1EEENS1_19SingleTileSchedulerILb0ELb0ELb0ELi128EEEEEEEEEvNT_6ParamsE:
        /* <DEDUP_REMOVED lines=24> */
.L_x_1513:
[----:B------:R-:W-:Y:S05]  /*0180*/  BSYNC B0 ;  /* 0x0000000000007941 */ /* 0x000fea0003800000 */
.L_x_1512:
        /* <DEDUP_REMOVED lines=37> */
.L_x_1514:
        /* <DEDUP_REMOVED lines=22> */
.L_x_1515:
[----:B------:R-:W-:Y:S01]  /*0540*/  PLOP3.LUT P0, PT, PT, PT, UP0, 0x80, 0x0 ;  /* 0x000000000000781c */ /* 0x000fe20003f0f008 */
[----:B------:R-:W-:Y:S01]  /*0550*/  NOP ;  /* 0x0000000000007918 */ /* 0x000fe20000000000 */
[----:B------:R-:W-:Y:S01]  /*0560*/  ULDC.64 UR46, c[0x0][0x208] ;  /* 0x00008200002e7ab9 */ /* 0x000fe20000000a00 */
[----:B------:R-:W-:Y:S01]  /*0570*/  BSSY B6, `(.L_x_1516) ;  /* 0x0000919000067945 */ /* 0x000fe20003800000 */
[----:B-12-4-:R-:W-:Y:S09]  /*0580*/  BAR.SYNC.DEFER_BLOCKING 0x0 ;  /* 0x0000000000007b1d */ /* 0x016ff20000010000 */
[----:B------:R-:W-:Y:S05]  /*0590*/  @!P0 BRA `(.L_x_1517) ;  /* 0x0000005400048947 */ /* 0x000fea0003800000 */
.L_x_1518:
        /* <DEDUP_REMOVED lines=101> */
.L_x_1520:
        /* <DEDUP_REMOVED lines=31> */
.L_x_1523:
        /* <DEDUP_REMOVED lines=15> */
.L_x_1522:
        /* <DEDUP_REMOVED lines=22> */
.L_x_1525:
        /* <DEDUP_REMOVED lines=15> */
.L_x_1524:
        /* <DEDUP_REMOVED lines=8> */
.L_x_1638:
        /* <DEDUP_REMOVED lines=23> */
.L_x_1527:
        /* <DEDUP_REMOVED lines=98> */
.L_x_1539:
[----:B------:R-:W-:-:S05]  /*1930*/  IMAD.U32 R0, RZ, RZ, UR38 ;  /* 0x00000026ff007e24 */ /* 0x000fca000f8e00ff */
[----:B------:R-:W-:-:S04]  /*1940*/  LOP3.LUT R0, R0, 0x1, RZ, 0xfc, !PT ;  /* 0x0000000100007812 */ /* 0x000fc800078efcff */
[----:B------:R-:W-:-:S13]  /*1950*/  ISETP.NE.AND P6, PT, R0, 0x3, PT ;  /* 0x000000030000780c */ /* 0x000fda0003fc5270 */
[----:B-1----:R-:W-:Y:S05]  /*1960*/  @!P6 BRA `(.L_x_1529) ;  /* 0x000000000004e947 */ /* 0x002fea0003800000 */
[----:B------:R-:W-:Y:S01]  /*1970*/  BPT.TRAP 0x1 ;  /* 0x000000040000795c */ /* 0x000fe20000300000 */
.L_x_1529:
        /* <DEDUP_REMOVED lines=8> */
.L_x_1530:
[----:B---3--:R-:W-:Y:S05]  /*1a00*/  @P0 BRA `(.L_x_1531) ;  /* 0x0000000000080947 */ /* 0x008fea0003800000 */
[----:B------:R-:W3:Y:S02]  /*1a10*/  SYNCS.PHASECHK.TRANS64.TRYWAIT P0, [R0+URZ+0x30810], R191 ;  /* 0x030810bf000075a7 */ /* 0x000ee4000800017f */
[----:B---3--:R-:W-:Y:S05]  /*1a20*/  @!P0 BRA `(.L_x_1532) ;  /* 0x0000007c00788947 */ /* 0x008fea0003800000 */
.L_x_1531:
        /* <DEDUP_REMOVED lines=84> */
.L_x_1533:
[----:B------:R1:W1:Y:S01]  /*1f70*/  SYNCS.PHASECHK.TRANS64.TRYWAIT P0, [R0+URZ+0x30830], R191 ;  /* 0x030830bf000075a7 */ /* 0x000262000800017f */
[----:B------:R-:W-:Y:S05]  /*1f80*/  @!P6 BRA `(.L_x_1534) ;  /* 0x000000000004e947 */ /* 0x000fea0003800000 */
[----:B------:R-:W-:Y:S01]  /*1f90*/  BPT.TRAP 0x1 ;  /* 0x000000040000795c */ /* 0x000fe20000300000 */
.L_x_1534:
        /* <DEDUP_REMOVED lines=52> */
.L_x_1535:
        /* <DEDUP_REMOVED lines=539> */
.L_x_1537:
        /* <DEDUP_REMOVED lines=49> */
.L_x_1538:
        /* <DEDUP_REMOVED lines=78> */
.L_x_1521:
[----:B------:R-:W-:Y:S05]  /*4c80*/  @P0 BRA `(.L_x_1519) ;  /* 0x00000048009c0947 */ /* 0x000fea0003800000 */
[----:B------:R-:W2:Y:S01]  /*4c90*/  S2R R4, SR_TID.X ;  /* 0x0000000000047919 */ /* 0x000ea20000002100 */
[----:B------:R-:W3:Y:S01]  /*4ca0*/  S2UR UR8, SR_CTAID.Y ;  /* 0x00000000000879c3 */ /* 0x000ee20000002600 */
[----:B------:R-:W-:Y:S01]  /*4cb0*/  ULDC UR9, c[0x0][0x850] ;  /* 0x0002140000097ab9 */ /* 0x000fe20000000800 */
[----:B------:R-:W-:Y:S01]  /*4cc0*/  ULDC.64 UR12, c[0x0][0x818] ;  /* 0x00020600000c7ab9 */ /* 0x000fe20000000a00 */
[----:B------:R-:W-:Y:S01]  /*4cd0*/  UISETP.NE.AND UP0, UPT, UR9, 0x1, UPT ;  /* 0x000000010900788c */ /* 0x000fe2000bf05270 */
[----:B------:R-:W-:Y:S01]  /*4ce0*/  BSSY B0, `(.L_x_1540) ;  /* 0x000005c000007945 */ /* 0x000fe20003800000 */
[----:B------:R-:W-:Y:S01]  /*4cf0*/  ULDC UR18, c[0x0][0x870] ;  /* 0x00021c0000127ab9 */ /* 0x000fe20000000800 */
[----:B------:R-:W-:Y:S01]  /*4d00*/  ULDC UR20, c[0x0][0x80c] ;  /* 0x0002030000147ab9 */ /* 0x000fe20000000800 */
[----:B------:R-:W-:Y:S01]  /*4d10*/  ULDC.64 UR16, c[0x0][0x840] ;  /* 0x0002100000107ab9 */ /* 0x000fe20000000a00 */
[----:B------:R-:W4:Y:S01]  /*4d20*/  S2UR UR15, SR_CTAID.X ;  /* 0x00000000000f79c3 */ /* 0x000f220000002500 */
[----:B------:R-:W-:-:S05]  /*4d30*/  ULDC.64 UR24, c[0x0][0x848] ;  /* 0x0002120000187ab9 */ /* 0x000fca0000000a00 */
[----:B------:R-:W-:Y:S01]  /*4d40*/  @UP0 ULDC UR4, c[0x0][0x854] ;  /* 0x0002150000040ab9 */ /* 0x000fe20000000800 */
[----:B------:R-:W-:Y:S01]  /*4d50*/  @UP0 ULDC UR7, c[0x0][0x858] ;  /* 0x0002160000070ab9 */ /* 0x000fe20000000800 */
[----:B------:R-:W5:Y:S08]  /*4d60*/  S2UR UR14, SR_CTAID.Z ;  /* 0x00000000000e79c3 */ /* 0x000f700000002700 */
[----:B------:R-:W1:Y:S01]  /*4d70*/  S2UR UR21, SR_CgaCtaId ;  /* 0x00000000001579c3 */ /* 0x000e620000008800 */
[----:B---3--:R-:W-:-:S02]  /*4d80*/  UIMAD.WIDE.U32 UR4, UR8, UR4, URZ ;  /* 0x00000004080472a5 */ /* 0x008fc4000f8e003f */
[----:B------:R-:W-:Y:S02]  /*4d90*/  UMOV UR11, UR8 ;  /* 0x00000008000b7c82 */ /* 0x000fe40008000000 */
[----:B------:R-:W-:Y:S01]  /*4da0*/  @UP0 USHF.R.U32.HI UR11, URZ, UR7, UR5 ;  /* 0x000000073f0b0299 */ /* 0x000fe20008011605 */
[C---:B--2---:R-:W-:Y:S01]  /*4db0*/  VIADD R5, R4.reuse, 0xffffff80 ;  /* 0xffffff8004057836 */ /* 0x044fe20000000000 */
[----:B----4-:R-:W-:Y:S01]  /*4dc0*/  UIMAD UR18, UR15, UR18, URZ ;  /* 0x000000120f1272a4 */ /* 0x010fe2000f8e023f */
[----:B------:R-:W-:Y:S01]  /*4dd0*/  BAR.SYNC.DEFER_BLOCKING 0x1, 0x100 ;  /* 0x0044000000007b1d */ /* 0x000fe20000010000 */
[----:B------:R-:W-:Y:S01]  /*4de0*/  USHF.R.S32.HI UR19, URZ, 0x1f, UR11 ;  /* 0x0000001f3f137899 */ /* 0x000fe2000801140b */
[----:B------:R-:W-:Y:S01]  /*4df0*/  ISETP.NE.AND P1, PT, R4, 0x80, PT ;  /* 0x000000800400780c */ /* 0x000fe20003f25270 */
[----:B------:R-:W-:Y:S01]  /*4e00*/  USHF.L.U32 UR6, UR15, 0xe, URZ ;  /* 0x0000000e0f067899 */ /* 0x000fe2000800063f */
[----:B------:R-:W-:Y:S01]  /*4e10*/  SHF.R.S32.HI R0, RZ, 0x1f, R5 ;  /* 0x0000001fff007819 */ /* 0x000fe20000011405 */
[----:B------:R-:W-:Y:S01]  /*4e20*/  UIMAD UR10, UR19, UR12, URZ ;  /* 0x0000000c130a72a4 */ /* 0x000fe2000f8e023f */
[----:B------:R-:W-:Y:S01]  /*4e30*/  ISETP.NE.AND P0, PT, R5, RZ, PT ;  /* 0x000000ff0500720c */ /* 0x000fe20003f05270 */
[----:B------:R-:W-:Y:S01]  /*4e40*/  UIMAD UR18, UR18, UR20, URZ ;  /* 0x00000014121272a4 */ /* 0x000fe2000f8e023f */
[----:B------:R-:W-:Y:S01]  /*4e50*/  LEA.HI R2, R0, R5, RZ, 0x7 ;  /* 0x0000000500027211 */ /* 0x000fe200078f38ff */
[----:B------:R-:W-:-:S02]  /*4e60*/  UIMAD UR22, UR11, UR13, UR10 ;  /* 0x0000000d0b1672a4 */ /* 0x000fc4000f8e020a */
[----:B-----5:R-:W-:Y:S01]  /*4e70*/  UIMAD UR15, UR14, UR20, URZ ;  /* 0x000000140e0f72a4 */ /* 0x020fe2000f8e023f */
[C---:B------:R-:W-:Y:S01]  /*4e80*/  LOP3.LUT R0, R2.reuse, 0xfffff80, RZ, 0xc0, !PT ;  /* 0x0fffff8002007812 */ /* 0x040fe200078ec0ff */
[----:B------:R-:W-:Y:S01]  /*4e90*/  IMAD.SHL.U32 R2, R2, 0x40, RZ ;  /* 0x0000004002027824 */ /* 0x000fe200078e00ff */
[----:B------:R-:W-:Y:S01]  /*4ea0*/  UMOV UR10, 0x400 ;  /* 0x00000400000a7882 */ /* 0x000fe20000000000 */
[----:B------:R-:W-:Y:S02]  /*4eb0*/  USHF.R.S32.HI UR7, URZ, 0x1f, UR6 ;  /* 0x0000001f3f077899 */ /* 0x000fe40008011406 */
[----:B------:R-:W-:Y:S01]  /*4ec0*/  IMAD.IADD R0, R5, 0x1, -R0 ;  /* 0x0000000105007824 */ /* 0x000fe200078e0a00 */
[----:B-1----:R-:W-:Y:S01]  /*4ed0*/  LOP3.LUT R3, R2, 0x3fffe000, RZ, 0xc0, !PT ;  /* 0x3fffe00002037812 */ /* 0x002fe200078ec0ff */
[----:B------:R-:W-:Y:S02]  /*4ee0*/  ULEA UR10, UR21, UR10, 0x18 ;  /* 0x0000000a150a7291 */ /* 0x000fe4000f8ec03f */
[----:B------:R-:W-:-:S02]  /*4ef0*/  USHF.R.S32.HI UR21, URZ, 0x1f, UR18 ;  /* 0x0000001f3f157899 */ /* 0x000fc40008011412 */
[----:B------:R-:W-:Y:S01]  /*4f00*/  USHF.R.S32.HI UR20, URZ, 0x1f, UR15 ;  /* 0x0000001f3f147899 */ /* 0x000fe2000801140f */
[----:B------:R-:W-:Y:S01]  /*4f10*/  IMAD R0, R0, 0x4, R3 ;  /* 0x0000000400007824 */ /* 0x000fe200078e0203 */
[----:B------:R-:W-:Y:S02]  /*4f20*/  UIADD3 UR18, UP0, UP1, UR18, UR15, UR11 ;  /* 0x0000000f12127290 */ /* 0x000fe4000f91e00b */
[----:B------:R-:W-:Y:S02]  /*4f30*/  UIMAD.WIDE.U32 UR4, UR11, UR12, UR6 ;  /* 0x0000000c0b0472a5 */ /* 0x000fe4000f8e0006 */
[----:B------:R-:W-:Y:S01]  /*4f40*/  UIMAD.WIDE.U32 UR6, UR11, UR16, UR6 ;  /* 0x000000100b0672a5 */ /* 0x000fe2000f8e0006 */
[----:B------:R-:W-:Y:S01]  /*4f50*/  LEA R0, R0, UR10, 0x2 ;  /* 0x0000000a00007c11 */ /* 0x000fe2000f8e10ff */
[----:B------:R-:W-:Y:S02]  /*4f60*/  UIMAD UR23, UR19, UR16, URZ ;  /* 0x00000010131772a4 */ /* 0x000fe4000f8e023f */
[----:B------:R-:W-:-:S02]  /*4f70*/  UIADD3.X UR16, UR21, UR20, UR19, UP0, UP1 ;  /* 0x0000001415107290 */ /* 0x000fc400087e2413 */
[----:B------:R-:W-:Y:S01]  /*4f80*/  USHF.L.U32 UR15, UR18, 0x2, URZ ;  /* 0x00000002120f7899 */ /* 0x000fe2000800063f */
[----:B------:R1:W-:Y:S01]  /*4f90*/  STS.128 [R0], R24 ;  /* 0x0000001800007388 */ /* 0x0003e20000000c00 */
[----:B------:R-:W-:Y:S01]  /*4fa0*/  ULDC.64 UR12, c[0x0][0x868] ;  /* 0x00021a00000c7ab9 */ /* 0x000fe20000000a00 */
[----:B------:R-:W-:Y:S02]  /*4fb0*/  USHF.L.U64.HI UR16, UR18, 0x2, UR16 ;  /* 0x0000000212107899 */ /* 0x000fe40008010210 */
[----:B------:R-:W-:Y:S01]  /*4fc0*/  UIADD3 UR18, UP0, UR15, UR12, URZ ;  /* 0x0000000c0f127290 */ /* 0x000fe2000ff1e03f */
[----:B------:R1:W-:Y:S01]  /*4fd0*/  STS.128 [R0+0x800], R28 ;  /* 0x0008001c00007388 */ /* 0x0003e20000000c00 */
[----:B------:R-:W-:Y:S02]  /*4fe0*/  USHF.R.S32.HI UR12, URZ, 0x1f, UR14 ;  /* 0x0000001f3f0c7899 */ /* 0x000fe4000801140e */
[----:B------:R-:W-:Y:S01]  /*4ff0*/  UIMAD UR17, UR11, UR17, UR23 ;  /* 0x000000110b1172a4 */ /* 0x000fe2000f8e0217 */
[----:B------:R1:W-:Y:S01]  /*5000*/  STS.128 [R0+0x1000], R32 ;  /* 0x0010002000007388 */ /* 0x0003e20000000c00 */
[----:B------:R-:W-:Y:S01]  /*5010*/  ULDC.64 UR20, c[0x0][0x820] ;  /* 0x0002080000147ab9 */ /* 0x000fe20000000a00 */
[----:B------:R-:W-:Y:S01]  /*5020*/  UIADD3.X UR19, UR16, UR13, URZ, UP0, !UPT ;  /* 0x0000000d10137290 */ /* 0x000fe200087fe43f */
[----:B------:R-:W-:Y:S01]  /*5030*/  IMAD.U32 R2, RZ, RZ, UR18 ;  /* 0x00000012ff027e24 */ /* 0x000fe2000f8e00ff */
[----:B------:R1:W-:Y:S01]  /*5040*/  STS.128 [R0+0x1800], R36 ;  /* 0x0018002400007388 */ /* 0x0003e20000000c00 */
[----:B------:R-:W-:-:S02]  /*5050*/  UIMAD UR13, UR12, UR20, URZ ;  /* 0x000000140c0d72a4 */ /* 0x000fc4000f8e023f */
[----:B------:R-:W-:Y:S01]  /*5060*/  UIADD3 UR5, UR5, UR22, URZ ;  /* 0x0000001605057290 */ /* 0x000fe2000fffe03f */
[----:B------:R1:W-:Y:S01]  /*5070*/  STS.128 [R0+0x2000], R40 ;  /* 0x0020002800007388 */ /* 0x0003e20000000c00 */
[----:B------:R-:W-:Y:S01]  /*5080*/  UIMAD UR12, UR12, UR24, URZ ;  /* 0x000000180c0c72a4 */ /* 0x000fe2000f8e023f */
[----:B------:R-:W-:Y:S01]  /*5090*/  IMAD.U32 R3, RZ, RZ, UR19 ;  /* 0x00000013ff037e24 */ /* 0x000fe2000f8e00ff */
        /* <DEDUP_REMOVED lines=10> */
[----:B------:R-:W-:Y:S01]  /*5140*/  UIADD3 UR14, -UR11, URZ, URZ ;  /* 0x0000003f0b0e7290 */ /* 0x000fe2000fffe13f */
[----:B------:R1:W-:Y:S01]  /*5150*/  STS.128 [R0+0x4000], R56 ;  /* 0x0040003800007388 */ /* 0x0003e20000000c00 */
[----:B------:R-:W-:Y:S02]  /*5160*/  UIADD3 UR11, UR5, UR13, URZ ;  /* 0x0000000d050b7290 */ /* 0x000fe4000fffe03f */
[----:B------:R-:W-:Y:S01]  /*5170*/  ULEA UR20, UP0, UR4, UR20, 0x2 ;  /* 0x0000001404147291 */ /* 0x000fe2000f80103f */
[----:B------:R1:W-:Y:S01]  /*5180*/  STS.128 [R0+0x4800], R60 ;  /* 0x0048003c00007388 */ /* 0x0003e20000000c00 */
[----:B------:R-:W-:-:S02]  /*5190*/  UIADD3 UR5, UR7, UR12, URZ ;  /* 0x0000000c07057290 */ /* 0x000fc4000fffe03f */
[----:B------:R-:W-:Y:S01]  /*51a0*/  ULEA UR22, UP1, UR6, UR22, 0x2 ;  /* 0x0000001606167291 */ /* 0x000fe2000f82103f */
[----:B------:R1:W-:Y:S01]  /*51b0*/  STS.128 [R0+0x5000], R64 ;  /* 0x0050004000007388 */ /* 0x0003e20000000c00 */
[----:B------:R-:W-:Y:S02]  /*51c0*/  ULEA.HI.X UR21, UR4, UR21, UR11, 0x2, UP0 ;  /* 0x0000001504157291 */ /* 0x000fe400080f140b */
[----:B------:R-:W-:Y:S01]  /*51d0*/  ULEA.HI.X UR5, UR6, UR23, UR5, 0x2, UP1 ;  /* 0x0000001706057291 */ /* 0x000fe200088f1405 */
[----:B------:R1:W-:Y:S01]  /*51e0*/  STS.128 [R0+0x5800], R68 ;  /* 0x0058004400007388 */ /* 0x0003e20000000c00 */
[----:B------:R-:W-:-:S03]  /*51f0*/  UIMAD UR14, UR9, UR14, UR8 ;  /* 0x0000000e090e72a4 */ /* 0x000fc6000f8e0208 */
[----:B------:R1:W-:Y:S04]  /*5200*/  STS.128 [R0+0x6000], R72 ;  /* 0x0060004800007388 */ /* 0x0003e80000000c00 */
[----:B------:R1:W-:Y:S04]  /*5210*/  STS.128 [R0+0x6800], R76 ;  /* 0x0068004c00007388 */ /* 0x0003e80000000c00 */
[----:B------:R1:W-:Y:S04]  /*5220*/  STS.128 [R0+0x7000], R80 ;  /* 0x0070005000007388 */ /* 0x0003e80000000c00 */
[----:B------:R1:W-:Y:S01]  /*5230*/  STS.128 [R0+0x7800], R84 ;  /* 0x0078005400007388 */ /* 0x0003e20000000c00 */
[----:B------:R-:W-:Y:S05]  /*5240*/  @P0 BRA `(.L_x_1541) ;  /* 0x0000000000140947 */ /* 0x000fea0003800000 */
.L_x_1542:
[----:B------:R-:W2:Y:S04]  /*5250*/  LDG.E.STRONG.GPU R4, desc[UR46][R2.64] ;  /* 0x0000002e02047981 */ /* 0x000ea8000c1ef900 */
[----:B--2---:R-:W-:Y:S01]  /*5260*/  CCTL.IVALL ;  /* 0x00000000ff00798f */ /* 0x004fe20002000000 */
[----:B------:R-:W-:Y:S05]  /*5270*/  YIELD ;  /* 0x0000000000007946 */ /* 0x000fea0003800000 */
[----:B------:R-:W-:-:S13]  /*5280*/  ISETP.NE.AND P0, PT, R4, UR14, PT ;  /* 0x0000000e04007c0c */ /* 0x000fda000bf05270 */
[----:B------:R-:W-:Y:S05]  /*5290*/  @P0 BRA `(.L_x_1542) ;  /* 0xfffffffc00ec0947 */ /* 0x000fea000383ffff */
.L_x_1541:
[----:B------:R-:W-:Y:S05]  /*52a0*/  BSYNC B0 ;  /* 0x0000000000007941 */ /* 0x000fea0003800000 */
.L_x_1540:
[----:B------:R-:W-:-:S03]  /*52b0*/  UMOV UR4, 0xffffffff ;  /* 0xffffffff00047882 */ /* 0x000fc60000000000 */
[----:B------:R-:W-:Y:S05]  /*52c0*/  BRA.DIV UR4, `(.L_x_1543) ;  /* 0x0000004604787947 */ /* 0x000fea000b800000 */
[----:B------:R-:W-:Y:S01]  /*52d0*/  NOP ;  /* 0x0000000000007918 */ /* 0x000fe20000000000 */
.L_x_1641:
        /* <DEDUP_REMOVED lines=10> */
[----:B------:R-:W-:Y:S01]  /*5380*/  PLOP3.LUT P0, PT, PT, PT, PT, 0x80, 0x0 ;  /* 0x000000000000781c */ /* 0x000fe20003f0f070 */
[----:B------:R-:W-:Y:S01]  /*5390*/  UMOV UR6, 0x1000 ;  /* 0x0000100000067882 */ /* 0x000fe20000000000 */
[----:B------:R-:W-:Y:S01]  /*53a0*/  UMOV UR8, 0x0 ;  /* 0x0000000000087882 */ /* 0x000fe20000000000 */
[----:B------:R-:W-:Y:S01]  /*53b0*/  UMOV UR9, 0x14f00000 ;  /* 0x14f0000000097882 */ /* 0x000fe20000000000 */
[----:B------:R-:W-:-:S09]  /*53c0*/  UMOV UR4, UR22 ;  /* 0x0000001600047c82 */ /* 0x000fd20008000000 */
.L_x_1546:
[----:B------:R-:W-:Y:S01]  /*53d0*/  @P0 ELECT P2, URZ, PT ;  /* 0x00000000003f082f */ /* 0x000fe20003840000 */
[----:B------:R2:W-:-:S12]  /*53e0*/  UBLKRED.G.S.ADD.F32.RN [UR4], [UR10], UR6, desc[UR8] ;  /* 0x000008040a0073bb */ /* 0x0005d800080a1406 */
[----:B------:R-:W-:Y:S02]  /*53f0*/  @P2 PLOP3.LUT P0, PT, P2, PT, PT, 0x8, 0x0 ;  /* 0x000000000000281c */ /* 0x000fe4000170e170 */
[----:B------:R-:W-:-:S11]  /*5400*/  PLOP3.LUT P2, PT, PT, PT, PT, 0x8, 0x0 ;  /* 0x000000000000781c */ /* 0x000fd60003f4e170 */
[----:B--2---:R-:W-:Y:S05]  /*5410*/  @P0 BRA.U.ANY `(.L_x_1546) ;  /* 0xfffffffd00ec0947 */ /* 0x004fea000393ffff */
[----:B------:R0:W-:Y:S01]  /*5420*/  UTMACMDFLUSH ;  /* 0x00000000000079b7 */ /* 0x0001e20000000000 */
[----:B------:R-:W-:-:S04]  /*5430*/  DEPBAR.LE SB0, 0x0 ;  /* 0x000080000000791a */ /* 0x000fc80000000000 */
.L_x_1545:
[----:B------:R-:W-:Y:S05]  /*5440*/  BSYNC B0 ;  /* 0x0000000000007941 */ /* 0x000fea0003800000 */
.L_x_1544:
        /* <DEDUP_REMOVED lines=12> */
[----:B------:R-:W-:-:S05]  /*5510*/  IMAD.MOV.U32 R5, RZ, RZ, 0x1 ;  /* 0x00000001ff057424 */ /* 0x000fca00078e00ff */
[----:B------:R2:W-:Y:S02]  /*5520*/  REDG.E.ADD.S32.STRONG.GPU desc[UR46][R2.64], R5 ;  /* 0x000000050200798e */ /* 0x0005e4000c10e3ae */
.L_x_1548:
[----:B------:R-:W-:Y:S05]  /*5530*/  BSYNC B0 ;  /* 0x0000000000007941 */ /* 0x000fea0003800000 */
.L_x_1547:
[----:B------:R-:W-:Y:S06]  /*5540*/  BAR.SYNC.DEFER_BLOCKING 0x1, 0x100 ;  /* 0x0044000000007b1d */ /* 0x000fec0000010000 */
[----:B------:R-:W-:Y:S01]  /*5550*/  ULDC.64 UR4, c[0x0][0x860] ;  /* 0x0002180000047ab9 */ /* 0x000fe20000000a00 */
[----:B------:R-:W-:Y:S01]  /*5560*/  BSSY B0, `(.L_x_1549) ;  /* 0x000001b000007945 */ /* 0x000fe20003800000 */
[----:B------:R-:W-:-:S04]  /*5570*/  UIADD3 UR15, UP0, UR15, UR4, URZ ;  /* 0x000000040f0f7290 */ /* 0x000fc8000ff1e03f */
[----:B------:R-:W-:Y:S02]  /*5580*/  UIADD3.X UR16, UR16, UR5, URZ, UP0, !UPT ;  /* 0x0000000510107290 */ /* 0x000fe400087fe43f */
[----:B--2---:R-:W-:-:S04]  /*5590*/  IMAD.U32 R2, RZ, RZ, UR15 ;  /* 0x0000000fff027e24 */ /* 0x004fc8000f8e00ff */
[----:B------:R-:W-:Y:S01]  /*55a0*/  IMAD.U32 R3, RZ, RZ, UR16 ;  /* 0x00000010ff037e24 */ /* 0x000fe2000f8e00ff */
        /* <DEDUP_REMOVED lines=17> */
.L_x_1551:
[----:B-12---:R-:W2:Y:S04]  /*56c0*/  LDG.E.STRONG.GPU R0, desc[UR46][R2.64] ;  /* 0x0000002e02007981 */ /* 0x006ea8000c1ef900 */
[----:B--2---:R-:W-:Y:S01]  /*56d0*/  CCTL.IVALL ;  /* 0x00000000ff00798f */ /* 0x004fe20002000000 */
[----:B------:R-:W-:Y:S05]  /*56e0*/  YIELD ;  /* 0x0000000000007946 */ /* 0x000fea0003800000 */
[----:B------:R-:W-:-:S13]  /*56f0*/  ISETP.NE.AND P0, PT, R0, UR14, PT ;  /* 0x0000000e00007c0c */ /* 0x000fda000bf05270 */
[----:B------:R-:W-:Y:S05]  /*5700*/  @P0 BRA `(.L_x_1551) ;  /* 0xfffffffc00ec0947 */ /* 0x000fea000383ffff */
.L_x_1550:
[----:B------:R-:W-:Y:S05]  /*5710*/  BSYNC B0 ;  /* 0x0000000000007941 */ /* 0x000fea0003800000 */
.L_x_1549:
[----:B------:R-:W-:-:S03]  /*5720*/  UMOV UR4, 0xffffffff ;  /* 0xffffffff00047882 */ /* 0x000fc60000000000 */
[----:B------:R-:W-:Y:S05]  /*5730*/  BRA.DIV UR4, `(.L_x_1552) ;  /* 0x0000004204787947 */ /* 0x000fea000b800000 */
[----:B------:R-:W-:Y:S01]  /*5740*/  NOP ;  /* 0x0000000000007918 */ /* 0x000fe20000000000 */
.L_x_1644:
[----:B------:R-:W-:Y:S01]  /*5750*/  @!PT LDS RZ, [RZ] ;  /* 0x00000000fffff984 */ /* 0x000fe20000000800 */
[----:B------:R-:W-:Y:S01]  /*5760*/  @!PT LDS RZ, [RZ] ;  /* 0x00000000fffff984 */ /* 0x000fe20000000800 */
[----:B------:R-:W-:Y:S01]  /*5770*/  @!PT LDS RZ, [RZ] ;  /* 0x00000000fffff984 */ /* 0x000fe20000000800 */
[----:B------:R-:W-:Y:S01]  /*5780*/  @!PT LDS RZ, [RZ] ;  /* 0x00000000fffff984 */ /* 0x000fe20000000800 */
[----:B------:R3:W-:Y:S06]  /*5790*/  MEMBAR.ALL.CTA ;  /* 0x0000000000007992 */ /* 0x0007ec0000008000 */
[----:B---3--:R-:W3:Y:S01]  /*57a0*/  FENCE.VIEW.ASYNC.S ;  /* 0x00000000000073c6 */ /* 0x008ee20000000000 */
[----:B------:R-:W-:Y:S05]  /*57b0*/  WARPSYNC.ALL ;  /* 0x0000000000007948 */ /* 0x000fea0003800000 */
[----:B------:R-:W-:Y:S01]  /*57c0*/  BSSY B0, `(.L_x_1553) ;  /* 0x0000010000007945 */ /* 0x000fe20003800000 */
        /* <DEDUP_REMOVED lines=8> */
.L_x_1555:
[----:B------:R-:W-:Y:S01]  /*5850*/  @P0 ELECT P2, URZ, PT ;  /* 0x00000000003f082f */ /* 0x000fe20003840000 */
[----:B------:R3:W-:-:S12]  /*5860*/  UBLKRED.G.S.ADD.F32.RN [UR4], [UR10], UR6, desc[UR8] ;  /* 0x000008040a0073bb */ /* 0x0007d800080a1406 */
[----:B------:R-:W-:Y:S02]  /*5870*/  @P2 PLOP3.LUT P0, PT, P2, PT, PT, 0x8, 0x0 ;  /* 0x000000000000281c */ /* 0x000fe4000170e170 */
[----:B------:R-:W-:-:S11]  /*5880*/  PLOP3.LUT P2, PT, PT, PT, PT, 0x8, 0x0 ;  /* 0x000000000000781c */ /* 0x000fd60003f4e170 */
[----:B---3--:R-:W-:Y:S05]  /*5890*/  @P0 BRA.U.ANY `(.L_x_1555) ;  /* 0xfffffffd00ec0947 */ /* 0x008fea000393ffff */
[----:B------:R0:W-:Y:S01]  /*58a0*/  UTMACMDFLUSH ;  /* 0x00000000000079b7 */ /* 0x0001e20000000000 */
[----:B------:R-:W-:-:S04]  /*58b0*/  DEPBAR.LE SB0, 0x0 ;  /* 0x000080000000791a */ /* 0x000fc80000000000 */
.L_x_1554:
[----:B------:R-:W-:Y:S05]  /*58c0*/  BSYNC B0 ;  /* 0x0000000000007941 */ /* 0x000fea0003800000 */
.L_x_1553:
        /* <DEDUP_REMOVED lines=11> */
[----:B012345:R-:W-:Y:S04]  /*5980*/  CCTL.IVALL ;  /* 0x00000000ff00798f */ /* 0x03ffe80002000000 */
[----:B------:R3:W-:Y:S01]  /*5990*/  REDG.E.ADD.S32.STRONG.GPU desc[UR46][R2.64], R5 ;  /* 0x000000050200798e */ /* 0x0007e2000c10e3ae */
[----:B------:R-:W-:Y:S05]  /*59a0*/  BRA `(.L_x_1519) ;  /* 0x0000003c00547947 */ /* 0x000fea0003800000 */
.L_x_1517:
        /* <DEDUP_REMOVED lines=33> */
.L_x_1557:
[----:B------:R-:W-:-:S05]  /*5bc0*/  UMOV UR11, UR5 ;  /* 0x00000005000b7c82 */ /* 0x000fca0008000000 */
.L_x_1558:
[----:B------:R-:W-:Y:S01]  /*5bd0*/  ULEA UR6, UR23, UR6, 0x7 ;  /* 0x0000000617067291 */ /* 0x000fe2000f8e383f */
[----:B------:R-:W-:Y:S01]  /*5be0*/  ULDC UR7, c[0x0][0x290] ;  /* 0x0000a40000077ab9 */ /* 0x000fe20000000800 */
[----:B------:R-:W-:Y:S01]  /*5bf0*/  ULDC UR8, c[0x0][0x74c] ;  /* 0x0001d30000087ab9 */ /* 0x000fe20000000800 */
[----:B------:R-:W-:Y:S01]  /*5c00*/  ULDC.64 UR12, c[0x0][0x2d8] ;  /* 0x0000b600000c7ab9 */ /* 0x000fe20000000a00 */
[----:B------:R-:W-:Y:S02]  /*5c10*/  UIADD3 UR7, -UR8, UR6, -UR7 ;  /* 0x0000000608077290 */ /* 0x000fe4000fffe907 */
[----:B------:R-:W-:Y:S02]  /*5c20*/  UIMAD UR6, UR4, UR12, URZ ;  /* 0x0000000c040672a4 */ /* 0x000fe4000f8e023f */
[----:B------:R-:W-:Y:S02]  /*5c30*/  USHF.R.S32.HI UR8, URZ, 0x1f, UR7 ;  /* 0x0000001f3f087899 */ /* 0x000fe40008011407 */
[----:B------:R-:W-:-:S02]  /*5c40*/  UIMAD UR6, UR17, UR13, UR6 ;  /* 0x0000000d110672a4 */ /* 0x000fc4000f8e0206 */
[----:B------:R-:W-:Y:S02]  /*5c50*/  ULEA.HI UR7, UR8, UR7, URZ, 0x6 ;  /* 0x0000000708077291 */ /* 0x000fe4000f8f303f */
[----:B------:R-:W-:Y:S02]  /*5c60*/  UIMAD.WIDE.U32 UR8, UR17, UR12, URZ ;  /* 0x0000000c110872a5 */ /* 0x000fe4000f8e003f */
[----:B------:R-:W-:Y:S02]  /*5c70*/  USHF.R.S32.HI UR10, URZ, 0x6, UR7 ;  /* 0x000000063f0a7899 */ /* 0x000fe40008011407 */
[----:B------:R-:W-:Y:S02]  /*5c80*/  UIADD3 UR9, UR9, UR6, URZ ;  /* 0x0000000609097290 */ /* 0x000fe4000fffe03f */
[----:B------:R-:W-:Y:S02]  /*5c90*/  UISETP.LT.AND UP0, UPT, URZ, UR10, UPT ;  /* 0x0000000a3f00728c */ /* 0x000fe4000bf01270 */
[----:B------:R-:W-:-:S02]  /*5ca0*/  USHF.R.S32.HI UR7, URZ, 0x1f, UR16 ;  /* 0x0000001f3f077899 */ /* 0x000fc40008011410 */
[----:B------:R-:W-:Y:S01]  /*5cb0*/  USEL UR6, URZ, UR10, !UP0 ;  /* 0x0000000a3f067287 */ /* 0x000fe2000c000000 */
[----:B------:R-:W-:Y:S01]  /*5cc0*/  ULDC.64 UR12, c[0x0][0x2e0] ;  /* 0x0000b800000c7ab9 */ /* 0x000fe20000000a00 */
[----:B------:R-:W-:Y:S02]  /*5cd0*/  ULDC UR15, c[0x0][0x288] ;  /* 0x0000a200000f7ab9 */ /* 0x000fe40000000800 */
[----:B------:R-:W-:Y:S02]  /*5ce0*/  UISETP.GT.AND UP0, UPT, UR11, UR6, UPT ;  /* 0x000000060b00728c */ /* 0x000fe4000bf04270 */
[----:B------:R-:W-:Y:S02]  /*5cf0*/  UIMAD UR7, UR7, UR12, URZ ;  /* 0x0000000c070772a4 */ /* 0x000fe4000f8e023f */
[----:B------:R-:W-:Y:S02]  /*5d00*/  UIMAD UR10, UR16, UR15, URZ ;  /* 0x0000000f100a72a4 */ /* 0x000fe4000f8e023f */
[----:B------:R-:W-:Y:S01]  /*5d10*/  PLOP3.LUT P1, PT, PT, PT, UP0, 0x80, 0x0 ;  /* 0x000000000000781c */ /* 0x000fe20003f2f008 */
[----:B------:R-:W-:-:S02]  /*5d20*/  UIMAD UR14, UR16, UR13, UR7 ;  /* 0x0000000d100e72a4 */ /* 0x000fc4000f8e0207 */
        /* <DEDUP_REMOVED lines=26> */
.L_x_1563:
[----:B------:R-:W2:Y:S04]  /*5ed0*/  LDG.E.STRONG.GPU R0, desc[UR46][R2.64] ;  /* 0x0000002e02007981 */ /* 0x000ea8000c1ef900 */
[----:B--2---:R-:W-:Y:S01]  /*5ee0*/  CCTL.IVALL ;  /* 0x00000000ff00798f */ /* 0x004fe20002000000 */
[----:B------:R-:W-:Y:S05]  /*5ef0*/  YIELD ;  /* 0x0000000000007946 */ /* 0x000fea0003800000 */
[----:B------:R-:W-:-:S13]  /*5f00*/  ISETP.NE.AND P1, PT, R0, UR23, PT ;  /* 0x0000001700007c0c */ /* 0x000fda000bf25270 */
[----:B------:R-:W-:Y:S05]  /*5f10*/  @P1 BRA `(.L_x_1563) ;  /* 0xfffffffc00ec1947 */ /* 0x000fea000383ffff */
.L_x_1562:
[----:B------:R-:W-:Y:S05]  /*5f20*/  BSYNC B0 ;  /* 0x0000000000007941 */ /* 0x000fea0003800000 */
.L_x_1561:
[----:B------:R-:W-:-:S03]  /*5f30*/  UMOV UR4, 0xffffffff ;  /* 0xffffffff00047882 */ /* 0x000fc60000000000 */
[----:B------:R-:W-:Y:S05]  /*5f40*/  BRA.DIV UR4, `(.L_x_1564) ;  /* 0x0000003a04907947 */ /* 0x000fea000b800000 */
[----:B------:R-:W-:Y:S01]  /*5f50*/  NOP ;  /* 0x0000000000007918 */ /* 0x000fe20000000000 */
.L_x_1647:
        /* <DEDUP_REMOVED lines=22> */
.L_x_1566:
[----:B------:R-:W-:Y:S05]  /*60c0*/  BSYNC B0 ;  /* 0x0000000000007941 */ /* 0x000fea0003800000 */
.L_x_1565:
        /* <DEDUP_REMOVED lines=20> */
.L_x_1568:
[----:B------:R-:W-:Y:S05]  /*6210*/  BSYNC B0 ;  /* 0x0000000000007941 */ /* 0x000fea0003800000 */
.L_x_1567:
[----:B------:R-:W-:Y:S06]  /*6220*/  BAR.ARV 0xa, 0xa0 ;  /* 0x0282800000007b1d */ /* 0x000fec0000002000 */
[----:B------:R-:W-:Y:S04]  /*6230*/  BSSY B0, `(.L_x_1569) ;  /* 0x0000003000007945 */ /* 0x000fe80003800000 */
[----:B------:R-:W-:Y:S05]  /*6240*/  @!P0 BRA `(.L_x_1570) ;  /* 0x0000000000048947 */ /* 0x000fea0003800000 */
[----:B------:R-:W-:-:S04]  /*6250*/  DEPBAR.LE SB0, 0x0 ;  /* 0x000080000000791a */ /* 0x000fc80000000000 */
.L_x_1570:
[----:B------:R-:W-:Y:S05]  /*6260*/  BSYNC B0 ;  /* 0x0000000000007941 */ /* 0x000fea0003800000 */
.L_x_1569:
        /* <DEDUP_REMOVED lines=19> */
.L_x_1572:
[----:B------:R-:W-:Y:S05]  /*63a0*/  BSYNC B0 ;  /* 0x0000000000007941 */ /* 0x000fea0003800000 */
.L_x_1571:
[----:B------:R-:W-:Y:S01]  /*63b0*/  UIADD3 UR18, UR6, 0x1, URZ ;  /* 0x0000000106127890 */ /* 0x000fe2000fffe03f */
[----:B------:R-:W-:Y:S11]  /*63c0*/  BRA `(.L_x_1573) ;  /* 0x0000000000047947 */ /* 0x000ff60003800000 */
.L_x_1560:
[----:B------:R-:W-:-:S05]  /*63d0*/  UMOV UR18, UR6 ;  /* 0x0000000600127c82 */ /* 0x000fca0008000000 */
.L_x_1573:
        /* <DEDUP_REMOVED lines=12> */
.L_x_1598:
        /* <DEDUP_REMOVED lines=11> */
.L_x_1576:
[----:B------:R-:W2:Y:S04]  /*6550*/  LDG.E.STRONG.GPU R0, desc[UR46][R2.64] ;  /* 0x0000002e02007981 */ /* 0x000ea8000c1ef900 */
[----:B--2---:R-:W-:Y:S01]  /*6560*/  CCTL.IVALL ;  /* 0x00000000ff00798f */ /* 0x004fe20002000000 */
[----:B------:R-:W-:Y:S05]  /*6570*/  YIELD ;  /* 0x0000000000007946 */ /* 0x000fea0003800000 */
[----:B------:R-:W-:-:S13]  /*6580*/  ISETP.NE.AND P1, PT, R0, UR23, PT ;  /* 0x0000001700007c0c */ /* 0x000fda000bf25270 */
[----:B------:R-:W-:Y:S05]  /*6590*/  @P1 BRA `(.L_x_1576) ;  /* 0xfffffffc00ec1947 */ /* 0x000fea000383ffff */
.L_x_1575:
[----:B------:R-:W-:Y:S05]  /*65a0*/  BSYNC B0 ;  /* 0x0000000000007941 */ /* 0x000fea0003800000 */
.L_x_1574:
[----:B------:R-:W-:-:S03]  /*65b0*/  UMOV UR16, 0xffffffff ;  /* 0xffffffff00107882 */ /* 0x000fc60000000000 */
[----:B------:R-:W-:Y:S05]  /*65c0*/  BRA.DIV UR16, `(.L_x_1577) ;  /* 0x00000036100c7947 */ /* 0x000fea000b800000 */
[----:B------:R-:W-:Y:S01]  /*65d0*/  NOP ;  /* 0x0000000000007918 */ /* 0x000fe20000000000 */
.L_x_1650:
        /* <DEDUP_REMOVED lines=19> */
.L_x_1579:
[----:B------:R-:W-:Y:S05]  /*6710*/  BSYNC B0 ;  /* 0x0000000000007941 */ /* 0x000fea0003800000 */
.L_x_1578:
        /* <DEDUP_REMOVED lines=15> */
.L_x_1581:
[----:B------:R-:W-:Y:S05]  /*6810*/  BSYNC B0 ;  /* 0x0000000000007941 */ /* 0x000fea0003800000 */
.L_x_1580:
[----:B------:R-:W-:Y:S06]  /*6820*/  BAR.ARV 0xa, 0xa0 ;  /* 0x0282800000007b1d */ /* 0x000fec0000002000 */
[----:B------:R-:W-:Y:S04]  /*6830*/  BSSY B0, `(.L_x_1582) ;  /* 0x0000003000007945 */ /* 0x000fe80003800000 */
[----:B------:R-:W-:Y:S05]  /*6840*/  @!P0 BRA `(.L_x_1583) ;  /* 0x0000000000048947 */ /* 0x000fea0003800000 */
[----:B------:R-:W-:-:S04]  /*6850*/  DEPBAR.LE SB0, 0x0 ;  /* 0x000080000000791a */ /* 0x000fc80000000000 */
.L_x_1583:
[----:B------:R-:W-:Y:S05]  /*6860*/  BSYNC B0 ;  /* 0x0000000000007941 */ /* 0x000fea0003800000 */
.L_x_1582:
        /* <DEDUP_REMOVED lines=19> */
.L_x_1585:
[----:B------:R-:W-:Y:S05]  /*69a0*/  BSYNC B0 ;  /* 0x0000000000007941 */ /* 0x000fea0003800000 */
.L_x_1584:
        /* <DEDUP_REMOVED lines=9> */
.L_x_1588:
[----:B------:R-:W2:Y:S04]  /*6a40*/  LDG.E.STRONG.GPU R0, desc[UR46][R2.64] ;  /* 0x0000002e02007981 */ /* 0x000ea8000c1ef900 */
[----:B--2---:R-:W-:Y:S01]  /*6a50*/  CCTL.IVALL ;  /* 0x00000000ff00798f */ /* 0x004fe20002000000 */
[----:B------:R-:W-:Y:S05]  /*6a60*/  YIELD ;  /* 0x0000000000007946 */ /* 0x000fea0003800000 */
[----:B------:R-:W-:-:S13]  /*6a70*/  ISETP.NE.AND P1, PT, R0, UR23, PT ;  /* 0x0000001700007c0c */ /* 0x000fda000bf25270 */
[----:B------:R-:W-:Y:S05]  /*6a80*/  @P1 BRA `(.L_x_1588) ;  /* 0xfffffffc00ec1947 */ /* 0x000fea000383ffff */
.L_x_1587:
[----:B------:R-:W-:Y:S05]  /*6a90*/  BSYNC B0 ;  /* 0x0000000000007941 */ /* 0x000fea0003800000 */
.L_x_1586:
[----:B------:R-:W-:-:S03]  /*6aa0*/  UMOV UR12, 0xffffffff ;  /* 0xffffffff000c7882 */ /* 0x000fc60000000000 */
[----:B------:R-:W-:Y:S05]  /*6ab0*/  BRA.DIV UR12, `(.L_x_1589) ;  /* 0x0000002e0cec7947 */ /* 0x000fea000b800000 */
[----:B------:R-:W-:Y:S01]  /*6ac0*/  NOP ;  /* 0x0000000000007918 */ /* 0x000fe20000000000 */
.L_x_1653:
        /* <DEDUP_REMOVED lines=15> */
.L_x_1591:
[----:B------:R-:W-:Y:S05]  /*6bc0*/  BSYNC B0 ;  /* 0x0000000000007941 */ /* 0x000fea0003800000 */
.L_x_1590:
        /* <DEDUP_REMOVED lines=15> */
.L_x_1593:
[----:B------:R-:W-:Y:S05]  /*6cc0*/  BSYNC B0 ;  /* 0x0000000000007941 */ /* 0x000fea0003800000 */
.L_x_1592:
[----:B------:R-:W-:Y:S06]  /*6cd0*/  BAR.ARV 0xa, 0xa0 ;  /* 0x0282800000007b1d */ /* 0x000fec0000002000 */
[----:B------:R-:W-:Y:S04]  /*6ce0*/  BSSY B0, `(.L_x_1594) ;  /* 0x0000003000007945 */ /* 0x000fe80003800000 */
[----:B------:R-:W-:Y:S05]  /*6cf0*/  @!P0 BRA `(.L_x_1595) ;  /* 0x0000000000048947 */ /* 0x000fea0003800000 */
[----:B------:R-:W-:-:S04]  /*6d00*/  DEPBAR.LE SB0, 0x0 ;  /* 0x000080000000791a */ /* 0x000fc80000000000 */
.L_x_1595:
[----:B------:R-:W-:Y:S05]  /*6d10*/  BSYNC B0 ;  /* 0x0000000000007941 */ /* 0x000fea0003800000 */
.L_x_1594:
        /* <DEDUP_REMOVED lines=19> */
.L_x_1597:
[----:B------:R-:W-:Y:S05]  /*6e50*/  BSYNC B0 ;  /* 0x0000000000007941 */ /* 0x000fea0003800000 */
.L_x_1596:
[----:B------:R-:W-:Y:S02]  /*6e60*/  UIADD3 UR6, UR6, 0x2, URZ ;  /* 0x0000000206067890 */ /* 0x000fe4000fffe03f */
[----:B------:R-:W-:Y:S02]  /*6e70*/  UIADD3 UR4, UR4, 0x4000, URZ ;  /* 0x0000400004047890 */ /* 0x000fe4000fffe03f */
[----:B------:R-:W-:-:S06]  /*6e80*/  UISETP.GE.AND UP0, UPT, UR6, UR11, UPT ;  /* 0x0000000b0600728c */ /* 0x000fcc000bf06270 */
[----:B------:R-:W-:-:S13]  /*6e90*/  PLOP3.LUT P1, PT, PT, PT, UP0, 0x80, 0x0 ;  /* 0x000000000000781c */ /* 0x000fda0003f2f008 */
[----:B------:R-:W-:Y:S05]  /*6ea0*/  @!P1 BRA `(.L_x_1598) ;  /* 0xfffffff4007c9947 */ /* 0x000fea000383ffff */
.L_x_1559:
        /* <DEDUP_REMOVED lines=41> */
.L_x_1601:
[----:B------:R-:W-:Y:S05]  /*7140*/  BSYNC B0 ;  /* 0x0000000000007941 */ /* 0x000fea0003800000 */
.L_x_1600:
[----:B------:R-:W-:Y:S05]  /*7150*/  BRA `(.L_x_1602) ;  /* 0x0000000000047947 */ /* 0x000fea0003800000 */
.L_x_1599:
[----:B------:R-:W-:-:S05]  /*7160*/  UMOV UR4, UR6 ;  /* 0x0000000600047c82 */ /* 0x000fca0008000000 */
.L_x_1602:
        /* <DEDUP_REMOVED lines=11> */
.L_x_1607:
        /* <DEDUP_REMOVED lines=24> */
.L_x_1604:
[----:B------:R-:W-:Y:S05]  /*73a0*/  BSYNC B0 ;  /* 0x0000000000007941 */ /* 0x000fea0003800000 */
.L_x_1603:
        /* <DEDUP_REMOVED lines=24> */
.L_x_1606:
[----:B------:R-:W-:Y:S05]  /*7530*/  BSYNC B0 ;  /* 0x0000000000007941 */ /* 0x000fea0003800000 */
.L_x_1605:
[----:B------:R-:W-:Y:S02]  /*7540*/  UIADD3 UR11, UR11, 0x2, URZ ;  /* 0x000000020b0b7890 */ /* 0x000fe4000fffe03f */
[----:B------:R-:W-:Y:S02]  /*7550*/  ULEA UR8, UR18, UR8, 0x1 ;  /* 0x0000000812087291 */ /* 0x000fe4000f8e083f */
[----:B------:R-:W-:Y:S02]  /*7560*/  ULEA UR9, UR18, UR9, 0x1 ;  /* 0x0000000912097291 */ /* 0x000fe4000f8e083f */
[----:B------:R-:W-:-:S13]  /*7570*/  ISETP.NE.AND P0, PT, RZ, UR11, PT ;  /* 0x0000000bff007c0c */ /* 0x000fda000bf05270 */
[----:B------:R-:W-:Y:S05]  /*7580*/  @!P0 BRA `(.L_x_1519) ;  /* 0x00000020005c8947 */ /* 0x000fea0003800000 */
[----:B------:R-:W-:Y:S05]  /*7590*/  BRA `(.L_x_1607) ;  /* 0xfffffffc00207947 */ /* 0x000fea000383ffff */
.L_x_1556:
        /* <DEDUP_REMOVED lines=33> */
.L_x_1609:
        /* <DEDUP_REMOVED lines=43> */
.L_x_1654:
        /* <DEDUP_REMOVED lines=15> */
.L_x_1612:
        /* <DEDUP_REMOVED lines=98> */
.L_x_1623:
[----:B--234-:R-:W-:-:S04]  /*8170*/  SHF.L.U32 R21, R11, 0x1f, RZ ;  /* 0x0000001f0b157819 */ /* 0x01cfc800000006ff */
[----:B------:R-:W1:Y:S02]  /*8180*/  SYNCS.PHASECHK.TRANS64.TRYWAIT P1, [R16+URZ+0x30840], R21 ;  /* 0x03084015100075a7 */ /* 0x000e64000802017f */
[----:B-1----:R-:W-:Y:S05]  /*8190*/  @!P1 BRA `(.L_x_1615) ;  /* 0x0000001800649947 */ /* 0x002fea0003800000 */
.L_x_1655:
[----:B------:R-:W-:Y:S05]  /*81a0*/  @P0 BRA `(.L_x_1616) ;  /* 0x0000000000140947 */ /* 0x000fea0003800000 */
[----:B------:R-:W-:Y:S01]  /*81b0*/  ISETP.NE.AND P1, PT, R6, RZ, PT ;  /* 0x000000ff0600720c */ /* 0x000fe20003f25270 */
[----:B------:R-:W-:-:S04]  /*81c0*/  IMAD.MOV.U32 R3, RZ, RZ, 0x4100 ;  /* 0x00004100ff037424 */ /* 0x000fc800078e00ff */
[----:B------:R3:W-:Y:S08]  /*81d0*/  SYNCS.ARRIVE.TRANS64 RZ, [R16+URZ+0x30830], R3 ;  /* 0x0308300310ff79a7 */ /* 0x0007f0000800003f */
[----:B------:R-:W-:Y:S05]  /*81e0*/  @!P1 BRA `(.L_x_1616) ;  /* 0x0000000000049947 */ /* 0x000fea0003800000 */
[----:B------:R-:W-:Y:S01]  /*81f0*/  BPT.TRAP 0x1 ;  /* 0x000000040000795c */ /* 0x000fe20000300000 */
.L_x_1616:
        /* <DEDUP_REMOVED lines=36> */
.L_x_1656:
[----:B------:R-:W-:Y:S05]  /*8440*/  @P0 BRA `(.L_x_1618) ;  /* 0x0000000000140947 */ /* 0x000fea0003800000 */
[----:B------:R-:W-:Y:S01]  /*8450*/  ISETP.NE.AND P1, PT, R6, RZ, PT ;  /* 0x000000ff0600720c */ /* 0x000fe20003f25270 */
[----:B------:R-:W-:-:S04]  /*8460*/  IMAD.MOV.U32 R2, RZ, RZ, 0x4100 ;  /* 0x00004100ff027424 */ /* 0x000fc800078e00ff */
[----:B------:R3:W-:Y:S08]  /*8470*/  SYNCS.ARRIVE.TRANS64 RZ, [R16+URZ+0x30818], R2 ;  /* 0x0308180210ff79a7 */ /* 0x0007f0000800003f */
[----:B------:R-:W-:Y:S05]  /*8480*/  @!P1 BRA `(.L_x_1618) ;  /* 0x0000000000049947 */ /* 0x000fea0003800000 */
[----:B------:R-:W-:Y:S01]  /*8490*/  BPT.TRAP 0x1 ;  /* 0x000000040000795c */ /* 0x000fe20000300000 */
.L_x_1618:
        /* <DEDUP_REMOVED lines=36> */
.L_x_1657:
[----:B------:R-:W-:Y:S05]  /*86e0*/  @P0 BRA `(.L_x_1620) ;  /* 0x0000000000140947 */ /* 0x000fea0003800000 */
[----:B------:R-:W-:Y:S01]  /*86f0*/  ISETP.NE.AND P1, PT, R6, RZ, PT ;  /* 0x000000ff0600720c */ /* 0x000fe20003f25270 */
[----:B-123--:R-:W-:-:S04]  /*8700*/  IMAD.MOV.U32 R21, RZ, RZ, 0x4100 ;  /* 0x00004100ff157424 */ /* 0x00efc800078e00ff */
[----:B------:R4:W-:Y:S08]  /*8710*/  SYNCS.ARRIVE.TRANS64 RZ, [R16+URZ+0x30838], R21 ;  /* 0x0308381510ff79a7 */ /* 0x0009f0000800003f */
[----:B------:R-:W-:Y:S05]  /*8720*/  @!P1 BRA `(.L_x_1620) ;  /* 0x0000000000049947 */ /* 0x000fea0003800000 */
[----:B------:R-:W-:Y:S01]  /*8730*/  BPT.TRAP 0x1 ;  /* 0x000000040000795c */ /* 0x000fe20000300000 */
.L_x_1620:
        /* <DEDUP_REMOVED lines=31> */
.L_x_1659:
[----:B------:R-:W-:Y:S05]  /*8930*/  @P0 BRA `(.L_x_1622) ;  /* 0x0000000000140947 */ /* 0x000fea0003800000 */
[----:B------:R-:W-:Y:S01]  /*8940*/  ISETP.NE.AND P1, PT, R6, RZ, PT ;  /* 0x000000ff0600720c */ /* 0x000fe20003f25270 */
[----:B------:R-:W-:-:S04]  /*8950*/  IMAD.MOV.U32 R5, RZ, RZ, 0x4100 ;  /* 0x00004100ff057424 */ /* 0x000fc800078e00ff */
[----:B------:R1:W-:Y:S08]  /*8960*/  SYNCS.ARRIVE.TRANS64 RZ, [R16+URZ+0x30810], R5 ;  /* 0x0308100510ff79a7 */ /* 0x0003f0000800003f */
[----:B------:R-:W-:Y:S05]  /*8970*/  @!P1 BRA `(.L_x_1622) ;  /* 0x0000000000049947 */ /* 0x000fea0003800000 */
[----:B------:R-:W-:Y:S01]  /*8980*/  BPT.TRAP 0x1 ;  /* 0x000000040000795c */ /* 0x000fe20000300000 */
.L_x_1622:
        /* <DEDUP_REMOVED lines=37> */
.L_x_1614:
[----:B------:R-:W3:Y:S02]  /*8be0*/  LDL.LU R4, [R1+0x4] ;  /* 0x0000040001047983 */ /* 0x000ee40000300800 */
[----:B---3--:R-:W-:Y:S02]  /*8bf0*/  ISETP.NE.AND P1, PT, R4, RZ, PT ;  /* 0x000000ff0400720c */ /* 0x008fe40003f25270 */
[----:B------:R1:W5:Y:S11]  /*8c00*/  LDL R4, [R1] ;  /* 0x0000000001047983 */ /* 0x0003760000100800 */
[----:B-1----:R-:W-:Y:S05]  /*8c10*/  @!P1 BRA `(.L_x_1613) ;  /* 0x0000000400489947 */ /* 0x002fea0003800000 */
[----:B------:R-:W-:-:S04]  /*8c20*/  SHF.L.U32 R13, R11, 0x1f, RZ ;  /* 0x0000001f0b0d7819 */ /* 0x000fc800000006ff */
[----:B------:R-:W1:Y:S02]  /*8c30*/  SYNCS.PHASECHK.TRANS64.TRYWAIT P1, [R16+URZ+0x30840], R13 ;  /* 0x0308400d100075a7 */ /* 0x000e64000802017f */
[----:B-1----:R-:W-:Y:S05]  /*8c40*/  @!P1 BRA `(.L_x_1624) ;  /* 0x00000010000c9947 */ /* 0x002fea0003800000 */
.L_x_1660:
[----:B------:R-:W-:Y:S05]  /*8c50*/  @P0 BRA `(.L_x_1625) ;  /* 0x0000000000140947 */ /* 0x000fea0003800000 */
[----:B------:R-:W-:Y:S01]  /*8c60*/  ISETP.NE.AND P1, PT, R6, RZ, PT ;  /* 0x000000ff0600720c */ /* 0x000fe20003f25270 */
[----:B--2---:R-:W-:-:S04]  /*8c70*/  IMAD.MOV.U32 R5, RZ, RZ, 0x4100 ;  /* 0x00004100ff057424 */ /* 0x004fc800078e00ff */
[----:B------:R3:W-:Y:S08]  /*8c80*/  SYNCS.ARRIVE.TRANS64 RZ, [R16+URZ+0x30830], R5 ;  /* 0x0308300510ff79a7 */ /* 0x0007f0000800003f */
[----:B------:R-:W-:Y:S05]  /*8c90*/  @!P1 BRA `(.L_x_1625) ;  /* 0x0000000000049947 */ /* 0x000fea0003800000 */
[----:B------:R-:W-:Y:S01]  /*8ca0*/  BPT.TRAP 0x1 ;  /* 0x000000040000795c */ /* 0x000fe20000300000 */
.L_x_1625:
        /* <DEDUP_REMOVED lines=33> */
.L_x_1661:
[----:B------:R-:W-:Y:S05]  /*8ec0*/  @P0 BRA `(.L_x_1627) ;  /* 0x0000000000140947 */ /* 0x000fea0003800000 */
[----:B------:R-:W-:Y:S01]  /*8ed0*/  ISETP.NE.AND P0, PT, R6, RZ, PT ;  /* 0x000000ff0600720c */ /* 0x000fe20003f05270 */
[----:B------:R-:W-:-:S04]  /*8ee0*/  IMAD.MOV.U32 R5, RZ, RZ, 0x4100 ;  /* 0x00004100ff057424 */ /* 0x000fc800078e00ff */
[----:B------:R3:W-:Y:S08]  /*8ef0*/  SYNCS.ARRIVE.TRANS64 RZ, [R16+URZ+0x30818], R5 ;  /* 0x0308180510ff79a7 */ /* 0x0007f0000800003f */
[----:B------:R-:W-:Y:S05]  /*8f00*/  @!P0 BRA `(.L_x_1627) ;  /* 0x0000000000048947 */ /* 0x000fea0003800000 */
[----:B------:R-:W-:Y:S01]  /*8f10*/  BPT.TRAP 0x1 ;  /* 0x000000040000795c */ /* 0x000fe20000300000 */
.L_x_1627:
        /* <DEDUP_REMOVED lines=34> */
.L_x_1613:
[----:B------:R-:W3:Y:S01]  /*9140*/  S2R R0, SR_TID.X ;  /* 0x0000000000007919 */ /* 0x000ee20000002100 */
[----:B------:R-:W-:Y:S01]  /*9150*/  IMAD R3, R19, 0x8, R16 ;  /* 0x0000000813037824 */ /* 0x000fe200078e0210 */
[----:B---3--:R-:W-:Y:S02]  /*9160*/  LOP3.LUT R2, R0, 0x7f, RZ, 0xc0, !PT ;  /* 0x0000007f00027812 */ /* 0x008fe400078ec0ff */
[----:B------:R-:W-:Y:S02]  /*9170*/  SHF.L.U32 R0, R11, 0x1f, RZ ;  /* 0x0000001f0b007819 */ /* 0x000fe400000006ff */
[----:B------:R-:W-:Y:S02]  /*9180*/  ISETP.NE.AND P1, PT, R2, RZ, PT ;  /* 0x000000ff0200720c */ /* 0x000fe40003f25270 */
[----:B------:R-:W3:Y:S02]  /*9190*/  SYNCS.PHASECHK.TRANS64.TRYWAIT P0, [R3+URZ+0x30840], R0 ;  /* 0x03084000030075a7 */ /* 0x000ee4000800017f */
[----:B---3--:R-:W-:Y:S09]  /*91a0*/  @!P0 BRA `(.L_x_1628) ;  /* 0x0000000800dc8947 */ /* 0x008ff20003800000 */
.L_x_1662:
[----:B------:R-:W-:Y:S05]  /*91b0*/  @P1 BRA `(.L_x_1629) ;  /* 0x0000000000181947 */ /* 0x000fea0003800000 */
[----:B------:R-:W1:Y:S01]  /*91c0*/  S2R R2, SR_TID.X ;  /* 0x0000000000027919 */ /* 0x000e620000002100 */
[----:B---3--:R-:W-:-:S04]  /*91d0*/  IMAD.MOV.U32 R0, RZ, RZ, 0x4100 ;  /* 0x00004100ff007424 */ /* 0x008fc800078e00ff */
[----:B------:R3:W-:Y:S01]  /*91e0*/  SYNCS.ARRIVE.TRANS64 RZ, [R3+URZ+0x30830], R0 ;  /* 0x0308300003ff79a7 */ /* 0x0007e2000800003f */
[----:B-1----:R-:W-:-:S13]  /*91f0*/  LOP3.LUT P0, RZ, R2, 0x1f, RZ, 0xc0, !PT ;  /* 0x0000001f02ff7812 */ /* 0x002fda000780c0ff */
[----:B---3--:R-:W-:Y:S05]  /*9200*/  @!P0 BRA `(.L_x_1629) ;  /* 0x0000000000048947 */ /* 0x008fea0003800000 */
[----:B------:R-:W-:Y:S01]  /*9210*/  BPT.TRAP 0x1 ;  /* 0x000000040000795c */ /* 0x000fe20000300000 */
.L_x_1629:
        /* <DEDUP_REMOVED lines=40> */
.L_x_1610:
[----:B------:R-:W-:Y:S05]  /*94a0*/  BSYNC B0 ;  /* 0x0000000000007941 */ /* 0x000fea0003800000 */
.L_x_1608:
[----:B------:R-:W-:-:S03]  /*94b0*/  UMOV UR7, 0xffffffff ;  /* 0xffffffff00077882 */ /* 0x000fc60000000000 */
[----:B------:R-:W-:Y:S05]  /*94c0*/  BRA.DIV UR7, `(.L_x_1630) ;  /* 0x0000000a07287947 */ /* 0x000fea000b800000 */
[----:B------:R-:W-:-:S13]  /*94d0*/  ELECT P6, URZ, PT ;  /* 0x00000000003f782f */ /* 0x000fda00038c0000 */
.L_x_1665:
[----:B------:R-:W-:Y:S05]  /*94e0*/  @!P6 BRA `(.L_x_1519) ;  /* 0x000000000084e947 */ /* 0x000fea0003800000 */
[----:B------:R-:W-:-:S06]  /*94f0*/  ULOP3.LUT UR7, UR38, 0x2, URZ, 0xfc, !UPT ;  /* 0x0000000226077892 */ /* 0x000fcc000f8efc3f */
[----:B------:R-:W-:-:S05]  /*9500*/  IMAD.U32 R2, RZ, RZ, UR7 ;  /* 0x00000007ff027e24 */ /* 0x000fca000f8e00ff */
[----:B------:R-:W-:-:S13]  /*9510*/  ISETP.NE.AND P2, PT, R2, 0x3, PT ;  /* 0x000000030200780c */ /* 0x000fda0003f45270 */
[----:B------:R-:W-:Y:S05]  /*9520*/  @!P2 BRA `(.L_x_1631) ;  /* 0x000000000004a947 */ /* 0x000fea0003800000 */
[----:B------:R-:W-:Y:S01]  /*9530*/  BPT.TRAP 0x1 ;  /* 0x000000040000795c */ /* 0x000fe20000300000 */
.L_x_1631:
        /* <DEDUP_REMOVED lines=15> */
.L_x_1666:
[----:B------:R-:W2:Y:S02]  /*9630*/  SYNCS.PHASECHK.TRANS64.TRYWAIT P0, [R3+URZ], R2 ;  /* 0x00000002030075a7 */ /* 0x000ea4000800017f */
[----:B--2---:R-:W-:Y:S05]  /*9640*/  @!P0 BRA `(.L_x_1633) ;  /* 0x0000000400fc8947 */ /* 0x004fea0003800000 */
.L_x_1667:
[----:B------:R-:W-:Y:S05]  /*9650*/  @!P2 BRA `(.L_x_1634) ;  /* 0x000000000004a947 */ /* 0x000fea0003800000 */
[----:B------:R-:W-:Y:S01]  /*9660*/  BPT.TRAP 0x1 ;  /* 0x000000040000795c */ /* 0x000fe20000300000 */
.L_x_1634:
[----:B--2---:R-:W-:-:S04]  /*9670*/  VIADD R3, R7, 0x30840 ;  /* 0x0003084007037836 */ /* 0x004fc80000000000 */
[----:B------:R-:W-:-:S04]  /*9680*/  IMAD R0, R0, 0x8, R3 ;  /* 0x0000000800007824 */ /* 0x000fc800078e0203 */
[----:B------:R-:W2:Y:S02]  /*9690*/  SYNCS.PHASECHK.TRANS64.TRYWAIT P0, [R0+URZ], R5 ;  /* 0x00000005000075a7 */ /* 0x000ea4000800017f */
[----:B--2---:R-:W-:Y:S05]  /*96a0*/  @!P0 BRA `(.L_x_1635) ;  /* 0x0000000400f88947 */ /* 0x004fea0003800000 */
.L_x_1668:
[----:B------:R-:W-:-:S07]  /*96b0*/  IMAD R3, R4, 0x8, R3 ;  /* 0x0000000804037824 */ /* 0x000fce00078e0203 */
.L_x_1636:
[----:B---3--:R3:W4:Y:S02]  /*96c0*/  SYNCS.PHASECHK.TRANS64.TRYWAIT P0, [R3+URZ], R2 ;  /* 0x00000002030075a7 */ /* 0x008724000800017f */
[----:B----4-:R-:W-:Y:S05]  /*96d0*/  @!P0 NANOSLEEP.SYNCS 0x989680 ;  /* 0x009896800000895d */ /* 0x010fea0003900000 */
[----:B------:R-:W4:Y:S02]  /*96e0*/  @!P0 SYNCS.PHASECHK.TRANS64 P0, [R3+URZ], R2 ;  /* 0x00000002030085a7 */ /* 0x000f24000800007f */
[----:B----4-:R-:W-:Y:S05]  /*96f0*/  @!P0 BRA `(.L_x_1636) ;  /* 0xfffffffc00f08947 */ /* 0x010fea000383ffff */
.L_x_1519:
[----:B------:R-:W-:Y:S05]  /*9700*/  BSYNC B6 ;  /* 0x0000000000067941 */ /* 0x000fea0003800000 */
.L_x_1516:
[----:B------:R-:W-:Y:S05]  /*9710*/  EXIT ;  /* 0x000000000000794d */ /* 0x000fea0003800000 */
.L_x_1526:
[----:B------:R-:W-:Y:S02]  /*9720*/  IMAD.MOV.U32 R12, RZ, RZ, RZ ;  /* 0x000000ffff0c7224 */ /* 0x000fe400078e00ff */
[----:B------:R-:W-:Y:S02]  /*9730*/  IMAD.MOV.U32 R11, RZ, RZ, 0x1f ;  /* 0x0000001fff0b7424 */ /* 0x000fe400078e00ff */
[----:B------:R-:W-:-:S07]  /*9740*/  IMAD.MOV.U32 R15, RZ, RZ, -0x1 ;  /* 0xffffffffff0f7424 */ /* 0x000fce00078e00ff */
[----:B------:R-:W-:Y:S05]  /*9750*/  WARPSYNC.COLLECTIVE R15, `(.L_x_1637) ;  /* 0x000000000f087348 */ /* 0x000fea0003c00000 */
[----:B------:R1:W2:Y:S02]  /*9760*/  SHFL.IDX P6, R14, R13, R12, R11 ;  /* 0x0000000c0d0e7389 */ /* 0x0002a400000c000b */
[----:B-12---:R-:W-:Y:S01]  /*9770*/  ENDCOLLECTIVE ;  /* 0x000000000000791b */ /* 0x006fe20003800000 */
.L_x_1637:
[----:B------:R-:W-:Y:S05]  /*9780*/  BRA `(.L_x_1638) ;  /* 0xffffff7800847947 */ /* 0x000fea000383ffff */
.L_x_1528:
        /* <DEDUP_REMOVED lines=8> */
.L_x_1532:
[----:B---3--:R3:W4:Y:S02]  /*9810*/  SYNCS.PHASECHK.TRANS64.TRYWAIT P0, [R0+URZ+0x30810], R191 ;  /* 0x030810bf000075a7 */ /* 0x008724000800017f */
[----:B----4-:R-:W-:Y:S05]  /*9820*/  @!P0 NANOSLEEP.SYNCS 0x989680 ;  /* 0x009896800000895d */ /* 0x010fea0003900000 */
[----:B------:R-:W4:Y:S02]  /*9830*/  @!P0 SYNCS.PHASECHK.TRANS64 P0, [R0+URZ+0x30810], R191 ;  /* 0x030810bf000085a7 */ /* 0x000f24000800007f */
[----:B----4-:R-:W-:Y:S05]  /*9840*/  @!P0 BRA `(.L_x_1532) ;  /* 0xfffffffc00f08947 */ /* 0x010fea000383ffff */
[----:B------:R-:W-:Y:S05]  /*9850*/  BRA `(.L_x_1531) ;  /* 0xffffff8000747947 */ /* 0x000fea000383ffff */
.L_x_1536:
[----:B--2---:R2:W1:Y:S02]  /*9860*/  SYNCS.PHASECHK.TRANS64.TRYWAIT P0, [R0+URZ+0x30830], R191 ;  /* 0x030830bf000075a7 */ /* 0x004464000800017f */
[----:B-1----:R-:W-:Y:S05]  /*9870*/  @!P0 NANOSLEEP.SYNCS 0x989680 ;  /* 0x009896800000895d */ /* 0x002fea0003900000 */
[----:B------:R-:W1:Y:S02]  /*9880*/  @!P0 SYNCS.PHASECHK.TRANS64 P0, [R0+URZ+0x30830], R191 ;  /* 0x030830bf000085a7 */ /* 0x000e64000800007f */
[----:B-1----:R-:W-:Y:S05]  /*9890*/  @!P0 BRA `(.L_x_1536) ;  /* 0xfffffffc00f08947 */ /* 0x002fea000383ffff */
[----:B------:R-:W-:Y:S05]  /*98a0*/  BRA `(.L_x_1535) ;  /* 0xffffff88008c7947 */ /* 0x000fea000383ffff */
.L_x_1543:
[----:B------:R-:W-:Y:S01]  /*98b0*/  BSSY B0, `(.L_x_1639) ;  /* 0x0000005000007945 */ /* 0x000fe20003800000 */
[----:B------:R-:W-:-:S07]  /*98c0*/  IMAD.MOV.U32 R15, RZ, RZ, -0x1 ;  /* 0xffffffffff0f7424 */ /* 0x000fce00078e00ff */
[----:B-1----:R-:W-:Y:S05]  /*98d0*/  WARPSYNC.COLLECTIVE R15, `(.L_x_1640) ;  /* 0x000000000f087348 */ /* 0x002fea0003c00000 */
[----:B------:R-:W-:Y:S01]  /*98e0*/  NOP ;  /* 0x0000000000007918 */ /* 0x000fe20000000000 */
[----:B-1----:R-:W-:Y:S01]  /*98f0*/  ENDCOLLECTIVE ;  /* 0x000000000000791b */ /* 0x002fe20003800000 */
.L_x_1640:
[----:B------:R-:W-:Y:S05]  /*9900*/  BSYNC B0 ;  /* 0x0000000000007941 */ /* 0x000fea0003800000 */
.L_x_1639:
[----:B------:R-:W-:Y:S05]  /*9910*/  BRA `(.L_x_1641) ;  /* 0xffffffb800707947 */ /* 0x000fea000383ffff */
.L_x_1552:
[----:B------:R-:W-:Y:S01]  /*9920*/  BSSY B0, `(.L_x_1642) ;  /* 0x0000005000007945 */ /* 0x000fe20003800000 */
[----:B------:R-:W-:-:S07]  /*9930*/  IMAD.MOV.U32 R15, RZ, RZ, -0x1 ;  /* 0xffffffffff0f7424 */ /* 0x000fce00078e00ff */
[----:B-12---:R-:W-:Y:S05]  /*9940*/  WARPSYNC.COLLECTIVE R15, `(.L_x_1643) ;  /* 0x000000000f087348 */ /* 0x006fea0003c00000 */
[----:B------:R-:W-:Y:S01]  /*9950*/  NOP ;  /* 0x0000000000007918 */ /* 0x000fe20000000000 */
[----:B-12---:R-:W-:Y:S01]  /*9960*/  ENDCOLLECTIVE ;  /* 0x000000000000791b */ /* 0x006fe20003800000 */
.L_x_1643:
[----:B------:R-:W-:Y:S05]  /*9970*/  BSYNC B0 ;  /* 0x0000000000007941 */ /* 0x000fea0003800000 */
.L_x_1642:
[----:B------:R-:W-:Y:S05]  /*9980*/  BRA `(.L_x_1644) ;  /* 0xffffffbc00707947 */ /* 0x000fea000383ffff */
.L_x_1564:
[----:B------:R-:W-:Y:S01]  /*9990*/  BSSY B0, `(.L_x_1645) ;  /* 0x0000005000007945 */ /* 0x000fe20003800000 */
[----:B------:R-:W-:-:S07]  /*99a0*/  IMAD.MOV.U32 R15, RZ, RZ, -0x1 ;  /* 0xffffffffff0f7424 */ /* 0x000fce00078e00ff */
[----:B------:R-:W-:Y:S05]  /*99b0*/  WARPSYNC.COLLECTIVE R15, `(.L_x_1646) ;  /* 0x000000000f087348 */ /* 0x000fea0003c00000 */
[----:B------:R-:W-:Y:S01]  /*99c0*/  NOP ;  /* 0x0000000000007918 */ /* 0x000fe20000000000 */
[----:B------:R-:W-:Y:S01]  /*99d0*/  ENDCOLLECTIVE ;  /* 0x000000000000791b */ /* 0x000fe20003800000 */
.L_x_1646:
[----:B------:R-:W-:Y:S05]  /*99e0*/  BSYNC B0 ;  /* 0x0000000000007941 */ /* 0x000fea0003800000 */
.L_x_1645:
[----:B------:R-:W-:Y:S05]  /*99f0*/  BRA `(.L_x_1647) ;  /* 0xffffffc400587947 */ /* 0x000fea000383ffff */
.L_x_1577:
[----:B------:R-:W-:Y:S01]  /*9a00*/  BSSY B0, `(.L_x_1648) ;  /* 0x0000005000007945 */ /* 0x000fe20003800000 */
[----:B------:R-:W-:-:S07]  /*9a10*/  IMAD.MOV.U32 R15, RZ, RZ, -0x1 ;  /* 0xffffffffff0f7424 */ /* 0x000fce00078e00ff */
[----:B------:R-:W-:Y:S05]  /*9a20*/  WARPSYNC.COLLECTIVE R15, `(.L_x_1649) ;  /* 0x000000000f087348 */ /* 0x000fea0003c00000 */
[----:B------:R-:W-:Y:S01]  /*9a30*/  NOP ;  /* 0x0000000000007918 */ /* 0x000fe20000000000 */
[----:B------:R-:W-:Y:S01]  /*9a40*/  ENDCOLLECTIVE ;  /* 0x000000000000791b */ /* 0x000fe20003800000 */
.L_x_1649:
[----:B------:R-:W-:Y:S05]  /*9a50*/  BSYNC B0 ;  /* 0x0000000000007941 */ /* 0x000fea0003800000 */
.L_x_1648:
[----:B------:R-:W-:Y:S05]  /*9a60*/  BRA `(.L_x_1650) ;  /* 0xffffffc800dc7947 */ /* 0x000fea000383ffff */
.L_x_1589:
[----:B------:R-:W-:Y:S01]  /*9a70*/  BSSY B0, `(.L_x_1651) ;  /* 0x0000005000007945 */ /* 0x000fe20003800000 */
[----:B------:R-:W-:-:S07]  /*9a80*/  IMAD.MOV.U32 R15, RZ, RZ, -0x1 ;  /* 0xffffffffff0f7424 */ /* 0x000fce00078e00ff */
[----:B------:R-:W-:Y:S05]  /*9a90*/  WARPSYNC.COLLECTIVE R15, `(.L_x_1652) ;  /* 0x000000000f087348 */ /* 0x000fea0003c00000 */
[----:B------:R-:W-:Y:S01]  /*9aa0*/  NOP ;  /* 0x0000000000007918 */ /* 0x000fe20000000000 */
[----:B------:R-:W-:Y:S01]  /*9ab0*/  ENDCOLLECTIVE ;  /* 0x000000000000791b */ /* 0x000fe20003800000 */
.L_x_1652:
[----:B------:R-:W-:Y:S05]  /*9ac0*/  BSYNC B0 ;  /* 0x0000000000007941 */ /* 0x000fea0003800000 */
.L_x_1651:
[----:B------:R-:W-:Y:S05]  /*9ad0*/  BRA `(.L_x_1653) ;  /* 0xffffffcc00fc7947 */ /* 0x000fea000383ffff */
.L_x_1611:
[----:B-1----:R1:W2:Y:S02]  /*9ae0*/  SYNCS.PHASECHK.TRANS64.TRYWAIT P0, [R16+URZ+0x30820], R3 ;  /* 0x03082003100075a7 */ /* 0x0022a4000800017f */
[----:B--2---:R-:W-:Y:S05]  /*9af0*/  @!P0 NANOSLEEP.SYNCS 0x989680 ;  /* 0x009896800000895d */ /* 0x004fea0003900000 */
[----:B------:R-:W2:Y:S02]  /*9b00*/  @!P0 SYNCS.PHASECHK.TRANS64 P0, [R16+URZ+0x30820], R3 ;  /* 0x03082003100085a7 */ /* 0x000ea4000800007f */
[----:B--2---:R-:W-:Y:S05]  /*9b10*/  @!P0 BRA `(.L_x_1611) ;  /* 0xfffffffc00f08947 */ /* 0x004fea000383ffff */
[----:B------:R-:W-:Y:S05]  /*9b20*/  BRA `(.L_x_1654) ;  /* 0xffffffdc00cc7947 */ /* 0x000fea000383ffff */
.L_x_1615:
[----:B-1----:R1:W3:Y:S02]  /*9b30*/  SYNCS.PHASECHK.TRANS64.TRYWAIT P1, [R16+URZ+0x30840], R21 ;  /* 0x03084015100075a7 */ /* 0x0022e4000802017f */
[----:B---3--:R-:W-:Y:S05]  /*9b40*/  @!P1 NANOSLEEP.SYNCS 0x989680 ;  /* 0x009896800000995d */ /* 0x008fea0003900000 */
[----:B------:R-:W3:Y:S02]  /*9b50*/  @!P1 SYNCS.PHASECHK.TRANS64 P1, [R16+URZ+0x30840], R21 ;  /* 0x03084015100095a7 */ /* 0x000ee4000802007f */
[----:B---3--:R-:W-:Y:S05]  /*9b60*/  @!P1 BRA `(.L_x_1615) ;  /* 0xfffffffc00f09947 */ /* 0x008fea000383ffff */
[----:B------:R-:W-:Y:S05]  /*9b70*/  BRA `(.L_x_1655) ;  /* 0xffffffe400887947 */ /* 0x000fea000383ffff */
.L_x_1617:
[----:B--2---:R2:W3:Y:S02]  /*9b80*/  SYNCS.PHASECHK.TRANS64.TRYWAIT P1, [R16+URZ+0x30828], R21 ;  /* 0x03082815100075a7 */ /* 0x0044e4000802017f */
[----:B---3--:R-:W-:Y:S05]  /*9b90*/  @!P1 NANOSLEEP.SYNCS 0x989680 ;  /* 0x009896800000995d */ /* 0x008fea0003900000 */
[----:B------:R-:W3:Y:S02]  /*9ba0*/  @!P1 SYNCS.PHASECHK.TRANS64 P1, [R16+URZ+0x30828], R21 ;  /* 0x03082815100095a7 */ /* 0x000ee4000802007f */
[----:B---3--:R-:W-:Y:S05]  /*9bb0*/  @!P1 BRA `(.L_x_1617) ;  /* 0xfffffffc00f09947 */ /* 0x008fea000383ffff */
[----:B------:R-:W-:Y:S05]  /*9bc0*/  BRA `(.L_x_1656) ;  /* 0xffffffe8001c7947 */ /* 0x000fea000383ffff */
.L_x_1619:
[----:B---3--:R3:W4:Y:S02]  /*9bd0*/  SYNCS.PHASECHK.TRANS64.TRYWAIT P1, [R16+URZ+0x30848], R21 ;  /* 0x03084815100075a7 */ /* 0x008724000802017f */
[----:B----4-:R-:W-:Y:S05]  /*9be0*/  @!P1 NANOSLEEP.SYNCS 0x989680 ;  /* 0x009896800000995d */ /* 0x010fea0003900000 */
[----:B------:R-:W4:Y:S02]  /*9bf0*/  @!P1 SYNCS.PHASECHK.TRANS64 P1, [R16+URZ+0x30848], R21 ;  /* 0x03084815100095a7 */ /* 0x000f24000802007f */
[----:B----4-:R-:W-:Y:S05]  /*9c00*/  @!P1 BRA `(.L_x_1619) ;  /* 0xfffffffc00f09947 */ /* 0x010fea000383ffff */
[----:B------:R-:W-:Y:S05]  /*9c10*/  BRA `(.L_x_1657) ;  /* 0xffffffe800b07947 */ /* 0x000fea000383ffff */
.L_x_1621:
[----:B------:R-:W-:-:S07]  /*9c20*/  SHF.L.U32 R5, R11, 0x1f, RZ ;  /* 0x0000001f0b057819 */ /* 0x000fce00000006ff */
.L_x_1658:
[----:B------:R1:W1:Y:S02]  /*9c30*/  SYNCS.PHASECHK.TRANS64.TRYWAIT P1, [R16+URZ+0x30820], R5 ;  /* 0x03082005100075a7 */ /* 0x000264000802017f */
[----:B-1----:R-:W-:Y:S05]  /*9c40*/  @!P1 NANOSLEEP.SYNCS 0x989680 ;  /* 0x009896800000995d */ /* 0x002fea0003900000 */
[----:B------:R-:W1:Y:S02]  /*9c50*/  @!P1 SYNCS.PHASECHK.TRANS64 P1, [R16+URZ+0x30820], R5 ;  /* 0x03082005100095a7 */ /* 0x000e64000802007f */
[----:B-1----:R-:W-:Y:S05]  /*9c60*/  @!P1 BRA `(.L_x_1658) ;  /* 0xfffffffc00f09947 */ /* 0x002fea000383ffff */
[----:B------:R-:W-:Y:S05]  /*9c70*/  BRA `(.L_x_1659) ;  /* 0xffffffec002c7947 */ /* 0x000fea000383ffff */
.L_x_1624:
[----:B-1----:R1:W3:Y:S02]  /*9c80*/  SYNCS.PHASECHK.TRANS64.TRYWAIT P1, [R16+URZ+0x30840], R13 ;  /* 0x0308400d100075a7 */ /* 0x0022e4000802017f */
[----:B---3--:R-:W-:Y:S05]  /*9c90*/  @!P1 NANOSLEEP.SYNCS 0x989680 ;  /* 0x009896800000995d */ /* 0x008fea0003900000 */
[----:B------:R-:W3:Y:S02]  /*9ca0*/  @!P1 SYNCS.PHASECHK.TRANS64 P1, [R16+URZ+0x30840], R13 ;  /* 0x0308400d100095a7 */ /* 0x000ee4000802007f */
[----:B---3--:R-:W-:Y:S05]  /*9cb0*/  @!P1 BRA `(.L_x_1624) ;  /* 0xfffffffc00f09947 */ /* 0x008fea000383ffff */
[----:B------:R-:W-:Y:S05]  /*9cc0*/  BRA `(.L_x_1660) ;  /* 0xffffffec00e07947 */ /* 0x000fea000383ffff */
.L_x_1626:
[----:B--2---:R2:W3:Y:S02]  /*9cd0*/  SYNCS.PHASECHK.TRANS64.TRYWAIT P1, [R16+URZ+0x30828], R13 ;  /* 0x0308280d100075a7 */ /* 0x0044e4000802017f */
[----:B---3--:R-:W-:Y:S05]  /*9ce0*/  @!P1 NANOSLEEP.SYNCS 0x989680 ;  /* 0x009896800000995d */ /* 0x008fea0003900000 */
[----:B------:R-:W3:Y:S02]  /*9cf0*/  @!P1 SYNCS.PHASECHK.TRANS64 P1, [R16+URZ+0x30828], R13 ;  /* 0x0308280d100095a7 */ /* 0x000ee4000802007f */
[----:B---3--:R-:W-:Y:S05]  /*9d00*/  @!P1 BRA `(.L_x_1626) ;  /* 0xfffffffc00f09947 */ /* 0x008fea000383ffff */
[----:B------:R-:W-:Y:S05]  /*9d10*/  BRA `(.L_x_1661) ;  /* 0xfffffff000687947 */ /* 0x000fea000383ffff */
.L_x_1628:
[----:B---3--:R3:W1:Y:S02]  /*9d20*/  SYNCS.PHASECHK.TRANS64.TRYWAIT P0, [R3+URZ+0x30840], R0 ;  /* 0x03084000030075a7 */ /* 0x008664000800017f */
[----:B-1----:R-:W-:Y:S05]  /*9d30*/  @!P0 NANOSLEEP.SYNCS 0x989680 ;  /* 0x009896800000895d */ /* 0x002fea0003900000 */
[----:B------:R-:W1:Y:S02]  /*9d40*/  @!P0 SYNCS.PHASECHK.TRANS64 P0, [R3+URZ+0x30840], R0 ;  /* 0x03084000030085a7 */ /* 0x000e64000800007f */
[----:B-1----:R-:W-:Y:S05]  /*9d50*/  @!P0 BRA `(.L_x_1628) ;  /* 0xfffffffc00f08947 */ /* 0x002fea000383ffff */
[----:B------:R-:W-:Y:S05]  /*9d60*/  BRA `(.L_x_1662) ;  /* 0xfffffff400107947 */ /* 0x000fea000383ffff */
.L_x_1630:
[----:B------:R-:W-:Y:S01]  /*9d70*/  BSSY B0, `(.L_x_1663) ;  /* 0x0000006000007945 */ /* 0x000fe20003800000 */
[----:B------:R-:W-:-:S07]  /*9d80*/  IMAD.MOV.U32 R15, RZ, RZ, -0x1 ;  /* 0xffffffffff0f7424 */ /* 0x000fce00078e00ff */
[----:B------:R-:W-:Y:S05]  /*9d90*/  WARPSYNC.COLLECTIVE R15, `(.L_x_1664) ;  /* 0x000000000f0c7348 */ /* 0x000fea0003c00000 */
[----:B------:R-:W-:Y:S02]  /*9da0*/  ELECT P6, UR62, PT ;  /* 0x00000000003e782f */ /* 0x000fe400038c0000 */
[----:B------:R-:W-:Y:S01]  /*9db0*/  MOV R14, UR62 ;  /* 0x0000003e000e7c02 */ /* 0x000fe20008000f00 */
[----:B------:R-:W-:Y:S10]  /*9dc0*/  ENDCOLLECTIVE ;  /* 0x000000000000791b */ /* 0x000ff40003800000 */
.L_x_1664:
[----:B------:R-:W-:Y:S05]  /*9dd0*/  BSYNC B0 ;  /* 0x0000000000007941 */ /* 0x000fea0003800000 */
.L_x_1663:
[----:B------:R-:W-:Y:S05]  /*9de0*/  BRA `(.L_x_1665) ;  /* 0xfffffff400bc7947 */ /* 0x000fea000383ffff */
.L_x_1632:
[----:B-1----:R1:W2:Y:S02]  /*9df0*/  SYNCS.PHASECHK.TRANS64.TRYWAIT P0, [R6+URZ], R5 ;  /* 0x00000005060075a7 */ /* 0x0022a4000800017f */
[----:B--2---:R-:W-:Y:S05]  /*9e00*/  @!P0 NANOSLEEP.SYNCS 0x989680 ;  /* 0x009896800000895d */ /* 0x004fea0003900000 */
[----:B------:R-:W2:Y:S02]  /*9e10*/  @!P0 SYNCS.PHASECHK.TRANS64 P0, [R6+URZ], R5 ;  /* 0x00000005060085a7 */ /* 0x000ea4000800007f */
[----:B--2---:R-:W-:Y:S05]  /*9e20*/  @!P0 BRA `(.L_x_1632) ;  /* 0xfffffffc00f08947 */ /* 0x004fea000383ffff */
[----:B------:R-:W-:Y:S05]  /*9e30*/  BRA `(.L_x_1666) ;  /* 0xfffffff400fc7947 */ /* 0x000fea000383ffff */
.L_x_1633:
[----:B--2---:R2:W3:Y:S02]  /*9e40*/  SYNCS.PHASECHK.TRANS64.TRYWAIT P0, [R3+URZ], R2 ;  /* 0x00000002030075a7 */ /* 0x0044e4000800017f */
[----:B---3--:R-:W-:Y:S05]  /*9e50*/  @!P0 NANOSLEEP.SYNCS 0x989680 ;  /* 0x009896800000895d */ /* 0x008fea0003900000 */
[----:B------:R-:W3:Y:S02]  /*9e60*/  @!P0 SYNCS.PHASECHK.TRANS64 P0, [R3+URZ], R2 ;  /* 0x00000002030085a7 */ /* 0x000ee4000800007f */
[----:B---3--:R-:W-:Y:S05]  /*9e70*/  @!P0 BRA `(.L_x_1633) ;  /* 0xfffffffc00f08947 */ /* 0x008fea000383ffff */
[----:B------:R-:W-:Y:S05]  /*9e80*/  BRA `(.L_x_1667) ;  /* 0xfffffff400f07947 */ /* 0x000fea000383ffff */
.L_x_1635:
[----:B--2---:R2:W3:Y:S02]  /*9e90*/  SYNCS.PHASECHK.TRANS64.TRYWAIT P0, [R0+URZ], R5 ;  /* 0x00000005000075a7 */ /* 0x0044e4000800017f */
[----:B---3--:R-:W-:Y:S05]  /*9ea0*/  @!P0 NANOSLEEP.SYNCS 0x989680 ;  /* 0x009896800000895d */ /* 0x008fea0003900000 */
[----:B------:R-:W3:Y:S02]  /*9eb0*/  @!P0 SYNCS.PHASECHK.TRANS64 P0, [R0+URZ], R5 ;  /* 0x00000005000085a7 */ /* 0x000ee4000800007f */
[----:B---3--:R-:W-:Y:S05]  /*9ec0*/  @!P0 BRA `(.L_x_1635) ;  /* 0xfffffffc00f08947 */ /* 0x008fea000383ffff */
[----:B------:R-:W-:Y:S05]  /*9ed0*/  BRA `(.L_x_1668) ;  /* 0xfffffff400f47947 */ /* 0x000fea000383ffff */
.L_x_1669:
        /* <DEDUP_REMOVED lines=10> */
.L_x_7301:


//--------------------- .text._ZN7cutlass13device_kernelIN5flash11enable_sm90INS1_16FlashAttnBwdSm90INS1_25CollectiveMainloopBwdSm90ILi2ELi2ELi2EN4cute5tupleIJNS5_1CILi1EEES8_S8_EEENS6_IJNS7_ILi64EEENS7_ILi128EEESB_EEENS_10bfloat16_tEfNS_4arch4Sm90ELb0ELb1ELb1ELb1ELb0ELb1ELb0ELb0ELi2ELi1ELi2ELi1ELb0EEENS1_21CollectiveEpilogueBwdISC_SD_SF_Li256ELb1ELb0ELi1EEENS1_19SingleTileSchedulerILb1ELb0ELb0ELi128EEEEEEEEEvNT_6ParamsE --------------------------
	.section	.text._ZN7cutlass13device_kernelIN5flash11enable_sm90INS1_16FlashAttnBwdSm90INS1_25CollectiveMainloopBwdSm90ILi2ELi2ELi2EN4cute5tupleIJNS5_1CILi1EEES8_S8_EEENS6_IJNS7_ILi64EEENS7_ILi128EEESB_EEENS_10bfloat16_tEfNS_4arch4Sm90ELb0ELb1ELb1ELb1ELb0ELb1ELb0ELb0ELi2ELi1ELi2ELi1ELb0EEENS1_21CollectiveEpilogueBwdISC_SD_SF_Li256ELb1ELb0ELi1EEENS1_19SingleTileSchedulerILb1ELb0ELb0ELi128EEEEEEEEEvNT_6ParamsE,"ax",@progbits
	.align	128
.text._ZN7cutlass13device_kernelIN5flash11enable_sm90INS1_16FlashAttnBwdSm90INS1_25CollectiveMainloopBwdSm90ILi2ELi2ELi2EN4cute5tupleIJNS5_1CILi1EEES8_S8_EEENS6_IJNS7_ILi64EEENS7_ILi128EEESB_EEENS_10bfloat16_tEfNS_4arch4Sm90ELb0ELb1ELb1ELb1ELb0ELb1ELb0ELb0ELi2ELi1ELi2ELi1ELb0EEENS1_21CollectiveEpilogueBwdISC_SD_SF_Li256ELb1ELb0ELi1EEENS1_19SingleTileSchedulerILb1ELb0ELb0ELi128EEEEEEEEEvNT_6ParamsE:
        .type           _ZN7cutlass13device_kernelIN5flash11enable_sm90INS1_16FlashAttnBwdSm90INS1_25CollectiveMainloopBwdSm90ILi2ELi2ELi2EN4cute5tupleIJNS5_1CILi1EEES8_S8_EEENS6_IJNS7_ILi64EEENS7_ILi128EEESB_EEENS_10bfloat16_tEfNS_4arch4Sm90ELb0ELb1ELb1ELb1ELb0ELb1ELb0ELb0ELi2ELi1ELi2ELi1ELb0EEENS1_21CollectiveEpilogueBwdISC_SD_SF_Li256ELb1ELb0ELi1EEENS1_19SingleTileSchedulerILb1ELb0ELb0ELi128EEEEEEEEEvNT_6ParamsE,@function
        .size           _ZN7cutlass13device_kernelIN5flash11enable_sm90INS1_16FlashAttnBwdSm90INS1_25CollectiveMainloopBwdSm90ILi2ELi2ELi2EN4cute5tupleIJNS5_1CILi1EEES8_S8_EEENS6_IJNS7_ILi64EEENS7_ILi128EEESB_EEENS_10bfloat16_tEfNS_4arch4Sm90ELb0ELb1ELb1ELb1ELb0ELb1ELb0ELb0ELi2ELi1ELi2ELi1ELb0EEENS1_21CollectiveEpilogueBwdISC_SD_SF_Li256ELb1ELb0ELi1EEENS1_19SingleTileSchedulerILb1ELb0ELb0ELi128EEEEEEEEEvNT_6ParamsE,(.L_x_7302 - _ZN7cutlass13device_kernelIN5flash11enable_sm90INS1_16FlashAttnBwdSm90INS1_25CollectiveMainloopBwdSm90ILi2ELi2ELi2EN4cute5tupleIJNS5_1CILi1EEES8_S8_EEENS6_IJNS7_ILi64EEENS7_ILi128EEESB_EEENS_10bfloat16_tEfNS_4arch4Sm90ELb0ELb1ELb1ELb1ELb0ELb1ELb0ELb0ELi2ELi1ELi2ELi1ELb0EEENS1_21CollectiveEpilogueBwdISC_SD_SF_Li256ELb1ELb0ELi1EEENS1_19SingleTileSchedulerILb1ELb0ELb0ELi128EEEEEEEEEvNT_6ParamsE)
        .other          _ZN7cutlass13device_kernelIN5flash11enable_sm90INS1_16FlashAttnBwdSm90INS1_25CollectiveMainloopBwdSm90ILi2ELi2ELi2EN4cute5tupleIJNS5_1CILi1EEES8_S8_EEENS6_IJNS7_ILi64EEENS7_ILi128EEESB_EEENS_10bfloat16_tEfNS_4arch4Sm90ELb0ELb1ELb1ELb1ELb0ELb1ELb0ELb0ELi2ELi1ELi2ELi1ELb0EEENS1_21CollectiveEpilogueBwdISC_SD_SF_Li256ELb1ELb0ELi1EEENS1_19SingleTileSchedulerILb1ELb0ELb0ELi128EEEEEEEEEvNT_6ParamsE,@"STO_CUDA_ENTRY STV_DEFAULT"
_ZN7cutlass13device_kernelIN5flash11enable_sm90INS1_16FlashAttnBwdSm90INS1_25CollectiveMainloopBwdSm90ILi2ELi2ELi2EN4cute5tupleIJNS5_1CILi1EEES8_S8_EEENS6_IJNS7_ILi64EEENS7_ILi128EEESB_EEENS_10bfloat16_tEfNS_4arch4Sm90ELb0ELb1ELb1ELb1ELb0ELb1ELb0ELb0ELi2ELi1ELi2ELi1ELb0EEENS1_21CollectiveEpilogueBwdISC_SD_SF_Li256ELb1ELb0ELi1EEENS1_19SingleTileSchedulerILb1ELb0ELb0ELi128EEEEEEEEEvNT_6ParamsE:
        /* <DEDUP_REMOVED lines=24> */
.L_x_1671:
[----:B------:R-:W-:Y:S05]  /*0180*/  BSYNC B0 ;  /* 0x0000000000007941 */ /* 0x000fea0003800000 */
.L_x_1670:
        /* <DEDUP_REMOVED lines=37> */
.L_x_1672:
        /* <DEDUP_REMOVED lines=22> */
.L_x_1673:
[----:B------:R-:W-:Y:S01]  /*0540*/  PLOP3.LUT P0, PT, PT, PT, UP0, 0x80, 0x0 ;  /* 0x000000000000781c */ /* 0x000fe20003f0f008 */
[----:B------:R-:W-:Y:S01]  /*0550*/  NOP ;  /* 0x0000000000007918 */ /* 0x000fe20000000000 */
[----:B------:R-:W-:Y:S01]  /*0560*/  ULDC.64 UR46, c[0x0][0x208] ;  /* 0x00008200002e7ab9 */ /* 0x000fe20000000a00 */
[----:B------:R-:W-:Y:S01]  /*0570*/  BSSY B6, `(.L_x_1674) ;  /* 0x0000bd4000067945 */ /* 0x000fe20003800000 */
[----:B-12-4-:R-:W-:Y:S09]  /*0580*/  BAR.SYNC.DEFER_BLOCKING 0x0 ;  /* 0x0000000000007b1d */ /* 0x016ff20000010000 */
[----:B------:R-:W-:Y:S05]  /*0590*/  @!P0 BRA `(.L_x_1675) ;  /* 0x00000080006c8947 */ /* 0x000fea0003800000 */
.L_x_1676:
[----:B------:R-:W-:-:S08]  /*05a0*/  NOP ;  /* 0x0000000000007918 */ /* 0x000fd00000000000 */
[----:B------:R-:W1:Y:S02]  /*05b0*/  USETMAXREG.TRY_ALLOC.CTAPOOL UP0, 0xf0 ;  /* 0x000000f0000079c8 */ /* 0x000e640008000600 */
[----:B-1----:R-:W-:-:S13]  /*05c0*/  PLOP3.LUT P0, PT, PT, PT, UP0, 0x80, 0x0 ;  /* 0x000000000000781c */ /* 0x002fda0003f0f008 */
[----:B------:R-:W-:Y:S05]  /*05d0*/  @!P0 BRA `(.L_x_1676) ;  /* 0xfffffffc00f08947 */ /* 0x000fea000383ffff */
[----:B------:R-:W-:Y:S01]  /*05e0*/  LOP3.LUT R0, R0, 0x3, RZ, 0xc0, !PT ;  /* 0x0000000300007812 */ /* 0x000fe200078ec0ff */
[----:B------:R-:W1:Y:S01]  /*05f0*/  S2R R2, SR_TID.X ;  /* 0x0000000000027919 */ /* 0x000e620000002100 */
[----:B------:R-:W-:Y:S01]  /*0600*/  ULDC.64 UR4, c[0x0][0x8d8] ;  /* 0x0002360000047ab9 */ /* 0x000fe20000000a00 */
[----:B------:R-:W2:Y:S03]  /*0610*/  S2UR UR6, SR_CTAID.X ;  /* 0x00000000000679c3 */ /* 0x000ea60000002500 */
[----:B------:R-:W3:Y:S05]  /*0620*/  SHFL.IDX PT, R0, R0, RZ, 0x1f ;  /* 0x00001fff00007589 */ /* 0x000eea00000e0000 */
[----:B------:R-:W4:Y:S01]  /*0630*/  S2UR UR36, SR_CTAID.Z ;  /* 0x00000000002479c3 */ /* 0x000f220000002700 */
[----:B---3--:R-:W-:-:S02]  /*0640*/  ISETP.NE.AND P0, PT, R0, RZ, PT ;  /* 0x000000ff0000720c */ /* 0x008fc40003f05270 */
[----:B-1----:R-:W-:-:S11]  /*0650*/  SHF.R.U32.HI R2, RZ, 0x7, R2 ;  /* 0x00000007ff027819 */ /* 0x002fd60000011602 */
[----:B------:R-:W-:-:S05]  /*0660*/  @!P0 VIADD R2, R2, 0x9 ;  /* 0x0000000902028836 */ /* 0x000fca0000000000 */
[----:B------:R1:W-:Y:S06]  /*0670*/  @!P0 BAR.ARV R2, 0xa0 ;  /* 0x000280020000851d */ /* 0x0003ec0000002000 */
[----:B------:R-:W-:-:S04]  /*0680*/  ISETP.NE.U32.AND P0, PT, RZ, UR4, PT ;  /* 0x00000004ff007c0c */ /* 0x000fc8000bf05070 */
[----:B------:R-:W-:-:S13]  /*0690*/  ISETP.NE.AND.EX P0, PT, RZ, UR5, PT, P0 ;  /* 0x00000005ff007c0c */ /* 0x000fda000bf05300 */
[----:B-12-4-:R-:W-:Y:S05]  /*06a0*/  @!P0 BRA `(.L_x_1677) ;  /* 0x00000000001c8947 */ /* 0x016fea0003800000 */
[----:B------:R-:W-:Y:S02]  /*06b0*/  ULDC.64 UR4, c[0x0][0x8d8] ;  /* 0x0002360000047ab9 */ /* 0x000fe40000000a00 */
[----:B------:R-:W-:-:S06]  /*06c0*/  UIMAD.WIDE UR4, UR36, 0x4, UR4 ;  /* 0x00000004240478a5 */ /* 0x000fcc000f8e0204 */
[----:B------:R-:W-:Y:S02]  /*06d0*/  IMAD.U32 R2, RZ, RZ, UR4 ;  /* 0x00000004ff027e24 */ /* 0x000fe4000f8e00ff */
[----:B------:R-:W-:-:S05]  /*06e0*/  IMAD.U32 R3, RZ, RZ, UR5 ;  /* 0x00000005ff037e24 */ /* 0x000fca000f8e00ff */
[----:B------:R-:W2:Y:S02]  /*06f0*/  LDG.E R2, desc[UR46][R2.64] ;  /* 0x0000002e02027981 */ /* 0x000ea4000c1e1900 */
[----:B--2---:R-:W-:Y:S01]  /*0700*/  R2UR UR4, R2 ;  /* 0x00000000020472ca */ /* 0x004fe200000e0000 */
[----:B------:R-:W-:-:S14]  /*0710*/  BRA `(.L_x_1678) ;  /* 0x00000000003c7947 */ /* 0x000fdc0003800000 */
.L_x_1677:
[----:B------:R-:W-:Y:S02]  /*0720*/  ULDC.64 UR4, c[0x0][0x8d0] ;  /* 0x0002340000047ab9 */ /* 0x000fe40000000a00 */
[----:B------:R-:W-:-:S04]  /*0730*/  ISETP.NE.U32.AND P0, PT, RZ, UR4, PT ;  /* 0x00000004ff007c0c */ /* 0x000fc8000bf05070 */
[----:B------:R-:W-:-:S13]  /*0740*/  ISETP.NE.AND.EX P0, PT, RZ, UR5, PT, P0 ;  /* 0x00000005ff007c0c */ /* 0x000fda000bf05300 */
[----:B------:R-:W-:Y:S05]  /*0750*/  @!P0 BRA `(.L_x_1679) ;  /* 0x0000000000288947 */ /* 0x000fea0003800000 */
[----:B------:R-:W-:Y:S02]  /*0760*/  ULDC.64 UR4, c[0x0][0x8d0] ;  /* 0x0002340000047ab9 */ /* 0x000fe40000000a00 */
[----:B------:R-:W-:-:S06]  /*0770*/  UIMAD.WIDE UR4, UR36, 0x4, UR4 ;  /* 0x00000004240478a5 */ /* 0x000fcc000f8e0204 */
[----:B------:R-:W-:Y:S02]  /*0780*/  IMAD.U32 R2, RZ, RZ, UR4 ;  /* 0x00000004ff027e24 */ /* 0x000fe4000f8e00ff */
[----:B------:R-:W-:-:S05]  /*0790*/  IMAD.U32 R3, RZ, RZ, UR5 ;  /* 0x00000005ff037e24 */ /* 0x000fca000f8e00ff */
[----:B------:R-:W2:Y:S04]  /*07a0*/  LDG.E R4, desc[UR46][R2.64] ;  /* 0x0000002e02047981 */ /* 0x000ea8000c1e1900 */
[----:B------:R-:W3:Y:S01]  /*07b0*/  LDG.E R0, desc[UR46][R2.64+0x4] ;  /* 0x0000042e02007981 */ /* 0x000ee2000c1e1900 */
[----:B--2---:R-:W-:Y:S02]  /*07c0*/  R2UR UR4, R4 ;  /* 0x00000000040472ca */ /* 0x004fe400000e0000 */
[----:B---3--:R-:W-:-:S13]  /*07d0*/  R2UR UR5, R0 ;  /* 0x00000000000572ca */ /* 0x008fda00000e0000 */
[----:B------:R-:W-:Y:S01]  /*07e0*/  UIADD3 UR4, -UR4, UR5, URZ ;  /* 0x0000000504047290 */ /* 0x000fe2000fffe13f */
[----:B------:R-:W-:Y:S11]  /*07f0*/  BRA `(.L_x_1678) ;  /* 0x0000000000047947 */ /* 0x000ff60003800000 */
.L_x_1679:
[----:B------:R-:W-:-:S05]  /*0800*/  ULDC UR4, c[0x0][0x8bc] ;  /* 0x00022f0000047ab9 */ /* 0x000fca0000000800 */
.L_x_1678:
[----:B------:R-:W-:-:S04]  /*0810*/  USHF.L.U32 UR42, UR6, 0x7, URZ ;  /* 0x00000007062a7899 */ /* 0x000fc8000800063f */
[----:B------:R-:W-:-:S04]  /*0820*/  UISETP.GE.AND UP0, UPT, UR42, UR4, UPT ;  /* 0x000000042a00728c */ /* 0x000fc8000bf06270 */
[----:B------:R-:W-:-:S06]  /*0830*/  USEL UR36, UR36, 0xffffffff, !UP0 ;  /* 0xffffffff24247887 */ /* 0x000fcc000c000000 */
[----:B------:R-:W-:-:S13]  /*0840*/  ISETP.LE.AND P0, PT, RZ, UR36, PT ;  /* 0x00000024ff007c0c */ /* 0x000fda000bf03270 */
[----:B------:R-:W-:Y:S05]  /*0850*/  @!P0 BRA `(.L_x_1680) ;  /* 0x000000b800948947 */ /* 0x000fea0003800000 */
[----:B------:R-:W-:Y:S01]  /*0860*/  ULDC.64 UR4, c[0x0][0x780] ;  /* 0x0001e00000047ab9 */ /* 0x000fe20000000a00 */
[----:B------:R-:W-:Y:S01]  /*0870*/  ULDC UR37, c[0x0][0x290] ;  /* 0x0000a40000257ab9 */ /* 0x000fe20000000800 */
[----:B------:R-:W-:-:S04]  /*0880*/  ISETP.NE.U32.AND P0, PT, RZ, UR4, PT ;  /* 0x00000004ff007c0c */ /* 0x000fc8000bf05070 */
[----:B------:R-:W-:-:S13]  /*0890*/  ISETP.NE.AND.EX P0, PT, RZ, UR5, PT, P0 ;  /* 0x00000005ff007c0c */ /* 0x000fda000bf05300 */
[----:B------:R-:W-:Y:S05]  /*08a0*/  @!P0 BRA `(.L_x_1681) ;  /* 0x00000000001c8947 */ /* 0x000fea0003800000 */
[----:B------:R-:W-:Y:S02]  /*08b0*/  ULDC.64 UR4, c[0x0][0x780] ;  /* 0x0001e00000047ab9 */ /* 0x000fe40000000a00 */
[----:B------:R-:W-:-:S06]  /*08c0*/  UIMAD.WIDE UR4, UR36, 0x4, UR4 ;  /* 0x00000004240478a5 */ /* 0x000fcc000f8e0204 */
[----:B------:R-:W-:Y:S02]  /*08d0*/  IMAD.U32 R2, RZ, RZ, UR4 ;  /* 0x00000004ff027e24 */ /* 0x000fe4000f8e00ff */
[----:B------:R-:W-:-:S05]  /*08e0*/  IMAD.U32 R3, RZ, RZ, UR5 ;  /* 0x00000005ff037e24 */ /* 0x000fca000f8e00ff */
[----:B------:R-:W2:Y:S02]  /*08f0*/  LDG.E R2, desc[UR46][R2.64] ;  /* 0x0000002e02027981 */ /* 0x000ea4000c1e1900 */
[----:B--2---:R-:W-:Y:S01]  /*0900*/  R2UR UR39, R2 ;  /* 0x00000000022772ca */ /* 0x004fe200000e0000 */
[----:B------:R-:W-:-:S14]  /*0910*/  BRA `(.L_x_1682) ;  /* 0x0000000000387947 */ /* 0x000fdc0003800000 */
.L_x_1681:
        /* <DEDUP_REMOVED lines=13> */
[----:B------:R-:W-:-:S12]  /*09f0*/  UIADD3 UR39, -UR39, UR4, URZ ;  /* 0x0000000427277290 */ /* 0x000fd8000fffe13f */
.L_x_1682:
        /* <DEDUP_REMOVED lines=11> */
.L_x_1683:
        /* <DEDUP_REMOVED lines=13> */
.L_x_1684:
[----:B------:R-:W-:Y:S01]  /*0b80*/  UIADD3 UR5, UR42, UR39, -UR37 ;  /* 0x000000272a057290 */ /* 0x000fe2000fffe825 */
[----:B------:R-:W-:Y:S01]  /*0b90*/  ISETP.LE.AND P1, PT, RZ, UR6, PT ;  /* 0x00000006ff007c0c */ /* 0x000fe2000bf23270 */
[----:B------:R-:W-:Y:S01]  /*0ba0*/  ULDC UR6, c[0x0][0x74c] ;  /* 0x0001d30000067ab9 */ /* 0x000fe20000000800 */
[----:B------:R-:W-:Y:S01]  /*0bb0*/  UIADD3 UR4, UR39, 0x3f, URZ ;  /* 0x0000003f27047890 */ /* 0x000fe2000fffe03f */
[----:B------:R-:W-:Y:S01]  /*0bc0*/  PLOP3.LUT P0, PT, PT, PT, PT, 0x80, 0x0 ;  /* 0x000000000000781c */ /* 0x000fe20003f0f070 */
[----:B------:R-:W-:Y:S01]  /*0bd0*/  UIADD3 UR5, UR5, -UR6, URZ ;  /* 0x8000000605057290 */ /* 0x000fe2000fffe03f */
[----:B------:R-:W-:Y:S02]  /*0be0*/  CS2R R86, SRZ ;  /* 0x0000000000567805 */ /* 0x000fe4000001ff00 */
[----:B------:R-:W-:Y:S02]  /*0bf0*/  CS2R R84, SRZ ;  /* 0x0000000000547805 */ /* 0x000fe4000001ff00 */
[----:B------:R-:W-:Y:S01]  /*0c00*/  CS2R R82, SRZ ;  /* 0x0000000000527805 */ /* 0x000fe2000001ff00 */
[----:B------:R-:W-:Y:S01]  /*0c10*/  USHF.R.S32.HI UR6, URZ, 0x1f, UR5 ;  /* 0x0000001f3f067899 */ /* 0x000fe20008011405 */
[----:B------:R-:W-:-:S02]  /*0c20*/  CS2R R80, SRZ ;  /* 0x0000000000507805 */ /* 0x000fc4000001ff00 */
[----:B------:R-:W-:Y:S02]  /*0c30*/  CS2R R78, SRZ ;  /* 0x00000000004e7805 */ /* 0x000fe4000001ff00 */
[----:B------:R-:W-:Y:S01]  /*0c40*/  CS2R R76, SRZ ;  /* 0x00000000004c7805 */ /* 0x000fe2000001ff00 */
[----:B------:R-:W-:Y:S01]  /*0c50*/  ULEA.HI UR6, UR6, UR5, URZ, 0x6 ;  /* 0x0000000506067291 */ /* 0x000fe2000f8f303f */
[----:B------:R-:W-:Y:S01]  /*0c60*/  CS2R R74, SRZ ;  /* 0x00000000004a7805 */ /* 0x000fe2000001ff00 */
[----:B------:R-:W-:Y:S01]  /*0c70*/  USHF.R.S32.HI UR5, URZ, 0x1f, UR4 ;  /* 0x0000001f3f057899 */ /* 0x000fe20008011404 */
[----:B------:R-:W-:Y:S01]  /*0c80*/  CS2R R72, SRZ ;  /* 0x0000000000487805 */ /* 0x000fe2000001ff00 */
[----:B------:R-:W-:Y:S01]  /*0c90*/  USHF.R.S32.HI UR6, URZ, 0x6, UR6 ;  /* 0x000000063f067899 */ /* 0x000fe20008011406 */
[----:B------:R-:W-:Y:S01]  /*0ca0*/  CS2R R70, SRZ ;  /* 0x0000000000467805 */ /* 0x000fe2000001ff00 */
[----:B------:R-:W-:Y:S01]  /*0cb0*/  ULEA.HI UR5, UR5, UR4, URZ, 0x6 ;  /* 0x0000000405057291 */ /* 0x000fe2000f8f303f */
[----:B------:R-:W-:Y:S01]  /*0cc0*/  CS2R R68, SRZ ;  /* 0x0000000000447805 */ /* 0x000fe2000001ff00 */
[----:B------:R-:W-:Y:S01]  /*0cd0*/  UISETP.LT.AND UP0, UPT, URZ, UR6, UPT ;  /* 0x000000063f00728c */ /* 0x000fe2000bf01270 */
[----:B------:R-:W-:Y:S01]  /*0ce0*/  CS2R R66, SRZ ;  /* 0x0000000000427805 */ /* 0x000fe2000001ff00 */
[----:B------:R-:W-:Y:S01]  /*0cf0*/  USHF.R.S32.HI UR40, URZ, 0x6, UR5 ;  /* 0x000000063f287899 */ /* 0x000fe20008011405 */
[----:B------:R-:W-:Y:S01]  /*0d00*/  CS2R R64, SRZ ;  /* 0x0000000000407805 */ /* 0x000fe2000001ff00 */
[----:B------:R-:W-:Y:S01]  /*0d10*/  USEL UR41, URZ, UR6, !UP0 ;  /* 0x000000063f297287 */ /* 0x000fe2000c000000 */
        /* <DEDUP_REMOVED lines=13> */
[----:B------:R-:W-:-:S02]  /*0df0*/  CS2R R10, SRZ ;  /* 0x00000000000a7805 */ /* 0x000fc4000001ff00 */
[----:B------:R-:W-:Y:S02]  /*0e00*/  CS2R R36, SRZ ;  /* 0x0000000000247805 */ /* 0x000fe4000001ff00 */
[----:B------:R-:W-:Y:S02]  /*0e10*/  CS2R R8, SRZ ;  /* 0x0000000000087805 */ /* 0x000fe4000001ff00 */
[----:B------:R-:W-:Y:S02]  /*0e20*/  CS2R R32, SRZ ;  /* 0x0000000000207805 */ /* 0x000fe4000001ff00 */
[----:B------:R-:W-:Y:S01]  /*0e30*/  CS2R R6, SRZ ;  /* 0x0000000000067805 */ /* 0x000fe2000001ff00 */
[----:B------:R-:W-:Y:S01]  /*0e40*/  IMAD.MOV.U32 R29, RZ, RZ, RZ ;  /* 0x000000ffff1d7224 */ /* 0x000fe200078e00ff */
[----:B------:R-:W-:Y:S01]  /*0e50*/  CS2R R4, SRZ ;  /* 0x0000000000047805 */ /* 0x000fe2000001ff00 */
[----:B------:R-:W-:Y:S01]  /*0e60*/  IMAD.MOV.U32 R2, RZ, RZ, RZ ;  /* 0x000000ffff027224 */ /* 0x000fe200078e00ff */
        /* <DEDUP_REMOVED lines=27> */
[----:B------:R-:W-:Y:S01]  /*1020*/  IMAD.MOV.U32 R99, RZ, RZ, RZ ;  /* 0x000000ffff637224 */ /* 0x000fe200078e00ff */
[----:B------:R-:W-:Y:S06]  /*1030*/  @!P1 BRA `(.L_x_1685) ;  /* 0x0000000000209947 */ /* 0x000fec0003800000 */
[----:B------:R-:W-:Y:S01]  /*1040*/  UIADD3 UR4, -UR37, 0xbf, UR39 ;  /* 0x000000bf25047890 */ /* 0x000fe2000fffe127 */
[----:B------:R-:W-:-:S03]  /*1050*/  ULDC UR5, c[0x0][0x748] ;  /* 0x0001d20000057ab9 */ /* 0x000fc60000000800 */
[----:B------:R-:W-:-:S04]  /*1060*/  UIADD3 UR4, UR4, UR5, UR42 ;  /* 0x0000000504047290 */ /* 0x000fc8000fffe02a */
[----:B------:R-:W-:-:S04]  /*1070*/  USHF.R.S32.HI UR5, URZ, 0x1f, UR4 ;  /* 0x0000001f3f057899 */ /* 0x000fc80008011404 */
[----:B------:R-:W-:-:S04]  /*1080*/  ULEA.HI UR5, UR5, UR4, URZ, 0x6 ;  /* 0x0000000405057291 */ /* 0x000fc8000f8f303f */
[----:B------:R-:W-:-:S04]  /*1090*/  USHF.R.S32.HI UR5, URZ, 0x6, UR5 ;  /* 0x000000063f057899 */ /* 0x000fc80008011405 */
[----:B------:R-:W-:-:S04]  /*10a0*/  UISETP.LT.AND UP0, UPT, UR40, UR5, UPT ;  /* 0x000000052800728c */ /* 0x000fc8000bf01270 */
[----:B------:R-:W-:-:S12]  /*10b0*/  USEL UR40, UR40, UR5, UP0 ;  /* 0x0000000528287287 */ /* 0x000fd80008000000 */
.L_x_1685:
        /* <DEDUP_REMOVED lines=11> */
[----:B------:R-:W-:Y:S02]  /*1170*/  ULDC UR44, c[0x0][0x744] ;  /* 0x0001d100002c7ab9 */ /* 0x000fe40000000800 */
        /* <DEDUP_REMOVED lines=18> */
.L_x_1688:
        /* <DEDUP_REMOVED lines=15> */
.L_x_1687:
        /* <DEDUP_REMOVED lines=22> */
.L_x_1690:
        /* <DEDUP_REMOVED lines=15> */
.L_x_1689:
        /* <DEDUP_REMOVED lines=8> */
.L_x_1833:
        /* <DEDUP_REMOVED lines=23> */
.L_x_1692:
[----:B------:R-:W3:Y:S01]  /*17d0*/  S2R R14, SR_CgaCtaId ;  /* 0x00000000000e7919 */ /* 0x000ee20000008800 */
[----:B------:R-:W-:Y:S02]  /*17e0*/  LEA.HI R5, R5, R4, RZ, 0x3 ;  /* 0x0000000405057211 */ /* 0x000fe400078f18ff */
[----:B------:R-:W-:Y:S02]  /*17f0*/  CS2R R86, SRZ ;  /* 0x0000000000567805 */ /* 0x000fe4000001ff00 */
[----:B--2---:R-:W-:Y:S02]  /*1800*/  LOP3.LUT R8, R3, 0x30, R6, 0xf8, !PT ;  /* 0x0000003003087812 */ /* 0x004fe400078ef806 */
[----:B------:R-:W-:Y:S02]  /*1810*/  CS2R R84, SRZ ;  /* 0x0000000000547805 */ /* 0x000fe4000001ff00 */
[----:B------:R-:W-:Y:S02]  /*1820*/  LOP3.LUT R5, R5, 0xfffffff8, RZ, 0xc0, !PT ;  /* 0xfffffff805057812 */ /* 0x000fe400078ec0ff */
[----:B------:R-:W-:-:S02]  /*1830*/  CS2R R82, SRZ ;  /* 0x0000000000527805 */ /* 0x000fc4000001ff00 */
[----:B------:R-:W-:Y:S02]  /*1840*/  LOP3.LUT R11, R11, 0x7ffffe, RZ, 0xc0, !PT ;  /* 0x007ffffe0b0b7812 */ /* 0x000fe400078ec0ff */
[----:B------:R-:W-:Y:S02]  /*1850*/  CS2R R80, SRZ ;  /* 0x0000000000507805 */ /* 0x000fe4000001ff00 */
        /* <DEDUP_REMOVED lines=9> */
[--C-:B------:R-:W-:Y:S01]  /*18f0*/  IMAD R11, R11, 0x200, R2.reuse ;  /* 0x000002000b0b7824 */ /* 0x100fe200078e0202 */
[----:B------:R-:W-:Y:S01]  /*1900*/  LOP3.LUT R8, R9, R8, RZ, 0x3c, !PT ;  /* 0x0000000809087212 */ /* 0x000fe200078e3cff */
[----:B------:R-:W-:Y:S01]  /*1910*/  IMAD R2, R7, 0x4, R2 ;  /* 0x0000000407027824 */ /* 0x000fe200078e0202 */
[----:B------:R-:W-:Y:S01]  /*1920*/  SHF.R.S32.HI R4, RZ, 0x5, R4 ;  /* 0x00000005ff047819 */ /* 0x000fe20000011404 */
[----:B------:R-:W-:Y:S01]  /*1930*/  IMAD.IADD R3, R13, 0x1, -R6 ;  /* 0x000000010d037824 */ /* 0x000fe200078e0a06 */
[----:B------:R-:W-:Y:S01]  /*1940*/  MOV R12, 0x400 ;  /* 0x00000400000c7802 */ /* 0x000fe20000000f00 */
[----:B------:R-:W-:Y:S01]  /*1950*/  IMAD.IADD R6, R8, 0x1, R11 ;  /* 0x0000000108067824 */ /* 0x000fe200078e020b */
[----:B------:R-:W-:Y:S01]  /*1960*/  LOP3.LUT R0, R0, 0x7ffffffc, RZ, 0xc0, !PT ;  /* 0x7ffffffc00007812 */ /* 0x000fe200078ec0ff */
[----:B------:R-:W-:Y:S01]  /*1970*/  IMAD R4, R4, 0x10, R5 ;  /* 0x0000001004047824 */ /* 0x000fe200078e0205 */
[----:B------:R-:W-:-:S02]  /*1980*/  CS2R R76, SRZ ;  /* 0x00000000004c7805 */ /* 0x000fc4000001ff00 */
[----:B------:R-:W-:Y:S01]  /*1990*/  CS2R R74, SRZ ;  /* 0x00000000004a7805 */ /* 0x000fe2000001ff00 */
[----:B------:R2:W-:Y:S01]  /*19a0*/  STL [R1+0x4], R6 ;  /* 0x0000040601007387 */ /* 0x0005e20000100800 */
[----:B------:R-:W-:Y:S01]  /*19b0*/  IMAD R229, R3, 0x40, R4 ;  /* 0x0000004003e57824 */ /* 0x000fe200078e0204 */
[----:B------:R-:W-:Y:S02]  /*19c0*/  CS2R R4, SRZ ;  /* 0x0000000000047805 */ /* 0x000fe4000001ff00 */
[----:B---3--:R-:W-:Y:S01]  /*19d0*/  LEA R12, R14, R12, 0x18 ;  /* 0x0000000c0e0c7211 */ /* 0x008fe200078ec0ff */
[----:B------:R-:W-:Y:S01]  /*19e0*/  IMAD.IADD R0, R7, 0x1, -R0 ;  /* 0x0000000107007824 */ /* 0x000fe200078e0a00 */
[----:B------:R-:W-:Y:S02]  /*19f0*/  CS2R R72, SRZ ;  /* 0x0000000000487805 */ /* 0x000fe4000001ff00 */
[----:B------:R-:W-:Y:S02]  /*1a00*/  CS2R R70, SRZ ;  /* 0x0000000000467805 */ /* 0x000fe4000001ff00 */
[----:B------:R-:W-:Y:S01]  /*1a10*/  CS2R R68, SRZ ;  /* 0x0000000000447805 */ /* 0x000fe2000001ff00 */
[----:B------:R-:W-:Y:S01]  /*1a20*/  IMAD R3, R2, 0x4, R12 ;  /* 0x0000000402037824 */ /* 0x000fe200078e020c */
[----:B------:R-:W-:Y:S01]  /*1a30*/  CS2R R66, SRZ ;  /* 0x0000000000427805 */ /* 0x000fe2000001ff00 */
[----:B--2---:R-:W-:Y:S01]  /*1a40*/  IMAD.U32 R6, RZ, RZ, UR42 ;  /* 0x0000002aff067e24 */ /* 0x004fe2000f8e00ff */
[----:B------:R-:W-:-:S02]  /*1a50*/  CS2R R64, SRZ ;  /* 0x0000000000407805 */ /* 0x000fc4000001ff00 */
[----:B------:R-:W-:Y:S02]  /*1a60*/  CS2R R62, SRZ ;  /* 0x00000000003e7805 */ /* 0x000fe4000001ff00 */
[----:B------:R-:W-:Y:S02]  /*1a70*/  CS2R R60, SRZ ;  /* 0x00000000003c7805 */ /* 0x000fe4000001ff00 */
[----:B------:R-:W-:Y:S02]  /*1a80*/  CS2R R58, SRZ ;  /* 0x00000000003a7805 */ /* 0x000fe4000001ff00 */
[----:B------:R-:W-:Y:S02]  /*1a90*/  IADD3 R2, -R229, UR37, -R6 ;  /* 0x00000025e5027c10 */ /* 0x000fe4000fffe906 */
        /* <DEDUP_REMOVED lines=49> */
[----:B------:R-:W-:Y:S01]  /*1db0*/  IMAD.SHL.U32 R230, R0, 0x2, RZ ;  /* 0x0000000200e67824 */ /* 0x000fe200078e00ff */
[----:B------:R-:W-:-:S07]  /*1dc0*/  IADD3 R229, RZ, -UR42, -R229 ;  /* 0x8000002affe57c10 */ /* 0x000fce000fffe8e5 */
.L_x_1704:
[----:B------:R-:W-:-:S05]  /*1dd0*/  IMAD.U32 R0, RZ, RZ, UR38 ;  /* 0x00000026ff007e24 */ /* 0x000fca000f8e00ff */
[----:B------:R-:W-:-:S04]  /*1de0*/  LOP3.LUT R0, R0, 0x1, RZ, 0xfc, !PT ;  /* 0x0000000100007812 */ /* 0x000fc800078efcff */
[----:B------:R-:W-:-:S13]  /*1df0*/  ISETP.NE.AND P6, PT, R0, 0x3, PT ;  /* 0x000000030000780c */ /* 0x000fda0003fc5270 */
[----:B-1----:R-:W-:Y:S05]  /*1e00*/  @!P6 BRA `(.L_x_1694) ;  /* 0x000000000004e947 */ /* 0x002fea0003800000 */
[----:B------:R-:W-:Y:S01]  /*1e10*/  BPT.TRAP 0x1 ;  /* 0x000000040000795c */ /* 0x000fe20000300000 */
.L_x_1694:
        /* <DEDUP_REMOVED lines=8> */
.L_x_1695:
[----:B---3--:R-:W-:Y:S05]  /*1ea0*/  @P0 BRA `(.L_x_1696) ;  /* 0x0000000000080947 */ /* 0x008fea0003800000 */
[----:B------:R-:W3:Y:S02]  /*1eb0*/  SYNCS.PHASECHK.TRANS64.TRYWAIT P0, [R0+URZ+0x30810], R191 ;  /* 0x030810bf000075a7 */ /* 0x000ee4000800017f */
[----:B---3--:R-:W-:Y:S05]  /*1ec0*/  @!P0 BRA `(.L_x_1697) ;  /* 0x000000a4003c8947 */ /* 0x008fea0003800000 */
.L_x_1696:
        /* <DEDUP_REMOVED lines=84> */
.L_x_1698:
[----:B------:R1:W1:Y:S01]  /*2410*/  SYNCS.PHASECHK.TRANS64.TRYWAIT P0, [R0+URZ+0x30830], R191 ;  /* 0x030830bf000075a7 */ /* 0x000262000800017f */
[----:B------:R-:W-:Y:S05]  /*2420*/  @!P6 BRA `(.L_x_1699) ;  /* 0x000000000004e947 */ /* 0x000fea0003800000 */
[----:B------:R-:W-:Y:S01]  /*2430*/  BPT.TRAP 0x1 ;  /* 0x000000040000795c */ /* 0x000fe20000300000 */
.L_x_1699:
        /* <DEDUP_REMOVED lines=52> */
.L_x_1700:
        /* <DEDUP_REMOVED lines=539> */
.L_x_1702:
        /* <DEDUP_REMOVED lines=49> */
.L_x_1703:
        /* <DEDUP_REMOVED lines=78> */
.L_x_1686:
[----:B------:R-:W-:Y:S05]  /*5120*/  @P0 BRA `(.L_x_1705) ;  /* 0x0000001c00d80947 */ /* 0x000fea0003800000 */
[----:B------:R-:W1:Y:S01]  /*5130*/  S2R R0, SR_TID.X ;  /* 0x0000000000007919 */ /* 0x000e620000002100 */
[----:B------:R-:W2:Y:S01]  /*5140*/  S2UR UR5, SR_CgaCtaId ;  /* 0x00000000000579c3 */ /* 0x000ea20000008800 */
[----:B------:R-:W-:Y:S01]  /*5150*/  UMOV UR4, 0x400 ;  /* 0x0000040000047882 */ /* 0x000fe20000000000 */
[----:B------:R-:W-:-:S06]  /*5160*/  F2FP.BF16.F32.PACK_AB R88, R89, R88 ;  /* 0x000000585958723e */ /* 0x000fcc00000010ff */
[----:B------:R-:W-:Y:S01]  /*5170*/  BAR.SYNC.DEFER_BLOCKING 0x1, 0x100 ;  /* 0x0044000000007b1d */ /* 0x000fe20000010000 */
        /* <DEDUP_REMOVED lines=10> */
[----:B--2---:R-:W-:Y:S01]  /*5220*/  ULEA UR6, UR5, UR4, 0x18 ;  /* 0x0000000405067291 */ /* 0x004fe2000f8ec03f */
[----:B------:R-:W-:Y:S02]  /*5230*/  F2FP.BF16.F32.PACK_AB R106, R109, R108 ;  /* 0x0000006c6d6a723e */ /* 0x000fe400000010ff */
[----:B------:R-:W-:Y:S01]  /*5240*/  F2FP.BF16.F32.PACK_AB R107, R111, R110 ;  /* 0x0000006e6f6b723e */ /* 0x000fe200000010ff */
[----:B------:R-:W-:Y:S01]  /*5250*/  ULDC.64 UR4, c[0x0][0x870] ;  /* 0x00021c0000047ab9 */ /* 0x000fe20000000a00 */
[----:B------:R-:W-:Y:S01]  /*5260*/  F2FP.BF16.F32.PACK_AB R113, R115, R114 ;  /* 0x000000727371723e */ /* 0x000fe200000010ff */
[----:B------:R-:W-:Y:S01]  /*5270*/  UISETP.NE.U32.AND UP0, UPT, UR4, URZ, UPT ;  /* 0x0000003f0400728c */ /* 0x000fe2000bf05070 */
[----:B-1----:R-:W-:Y:S01]  /*5280*/  VIADD R20, R0, 0xffffff80 ;  /* 0xffffff8000147836 */ /* 0x002fe20000000000 */
[----:B------:R-:W-:-:S02]  /*5290*/  F2FP.BF16.F32.PACK_AB R120, R121, R120 ;  /* 0x000000787978723e */ /* 0x000fc400000010ff */
[----:B------:R-:W-:Y:S01]  /*52a0*/  F2FP.BF16.F32.PACK_AB R114, R117, R116 ;  /* 0x000000747572723e */ /* 0x000fe200000010ff */
[----:B------:R-:W-:Y:S01]  /*52b0*/  UISETP.NE.AND.EX UP0, UPT, UR5, URZ, UPT, UP0 ;  /* 0x0000003f0500728c */ /* 0x000fe2000bf05300 */
[----:B------:R-:W-:Y:S02]  /*52c0*/  SHF.R.S32.HI R19, RZ, 0x1f, R20 ;  /* 0x0000001fff137819 */ /* 0x000fe40000011414 */
[----:B------:R-:W-:Y:S01]  /*52d0*/  F2FP.BF16.F32.PACK_AB R115, R119, R118 ;  /* 0x000000767773723e */ /* 0x000fe200000010ff */
[----:B------:R-:W-:Y:S01]  /*52e0*/  ULDC.64 UR4, c[0x0][0x870] ;  /* 0x00021c0000047ab9 */ /* 0x000fe20000000a00 */
[CC--:B------:R-:W-:Y:S01]  /*52f0*/  LEA.HI R15, R19.reuse, R20.reuse, RZ, 0x4 ;  /* 0x00000014130f7211 */ /* 0x0c0fe200078f20ff */
[----:B------:R-:W-:Y:S01]  /*5300*/  UIMAD.WIDE UR4, UR36, 0x4, UR4 ;  /* 0x00000004240478a5 */ /* 0x000fe2000f8e0204 */
[----:B------:R-:W-:Y:S02]  /*5310*/  LEA.HI R17, R19, R20, RZ, 0x5 ;  /* 0x0000001413117211 */ /* 0x000fe400078f28ff */
[----:B------:R-:W-:-:S02]  /*5320*/  LOP3.LUT R3, R15, 0xfffffff0, RZ, 0xc0, !PT ;  /* 0xfffffff00f037812 */ /* 0x000fc400078ec0ff */
[----:B------:R-:W-:Y:S01]  /*5330*/  F2FP.BF16.F32.PACK_AB R121, R123, R122 ;  /* 0x0000007a7b79723e */ /* 0x000fe200000010ff */
[----:B------:R-:W-:Y:S01]  /*5340*/  IMAD.SHL.U32 R17, R17, 0x20, RZ ;  /* 0x0000002011117824 */ /* 0x000fe200078e00ff */
[----:B------:R-:W-:Y:S01]  /*5350*/  F2FP.BF16.F32.PACK_AB R128, R129, R128 ;  /* 0x000000808180723e */ /* 0x000fe200000010ff */
[----:B------:R-:W-:Y:S01]  /*5360*/  IMAD.IADD R3, R20, 0x1, -R3 ;  /* 0x0000000114037824 */ /* 0x000fe200078e0a03 */
[----:B------:R-:W-:Y:S02]  /*5370*/  F2FP.BF16.F32.PACK_AB R122, R125, R124 ;  /* 0x0000007c7d7a723e */ /* 0x000fe400000010ff */
[----:B------:R-:W-:Y:S01]  /*5380*/  LOP3.LUT R18, R17, 0x7ffffc00, RZ, 0xc0, !PT ;  /* 0x7ffffc0011127812 */ /* 0x000fe200078ec0ff */
[----:B------:R-:W-:Y:S01]  /*5390*/  IMAD.MOV.U32 R17, RZ, RZ, 0x40 ;  /* 0x00000040ff117424 */ /* 0x000fe200078e00ff */
[----:B------:R-:W-:Y:S02]  /*53a0*/  SHF.R.S32.HI R0, RZ, 0x1f, R3 ;  /* 0x0000001fff007819 */ /* 0x000fe40000011403 */
[----:B------:R-:W-:-:S02]  /*53b0*/  F2FP.BF16.F32.PACK_AB R123, R127, R126 ;  /* 0x0000007e7f7b723e */ /* 0x000fc400000010ff */
[----:B------:R-:W-:Y:S02]  /*53c0*/  LEA.HI R13, R0, R3, RZ, 0x3 ;  /* 0x00000003000d7211 */ /* 0x000fe400078f18ff */
[----:B------:R-:W-:Y:S02]  /*53d0*/  F2FP.BF16.F32.PACK_AB R129, R131, R130 ;  /* 0x000000828381723e */ /* 0x000fe400000010ff */
[----:B------:R-:W-:Y:S02]  /*53e0*/  LOP3.LUT R0, R13, 0xfffffff8, RZ, 0xc0, !PT ;  /* 0xfffffff80d007812 */ /* 0x000fe400078ec0ff */
[----:B------:R-:W-:Y:S02]  /*53f0*/  SHF.R.S32.HI R13, RZ, 0x3, R13 ;  /* 0x00000003ff0d7819 */ /* 0x000fe4000001140d */
[----:B------:R-:W-:Y:S01]  /*5400*/  F2FP.BF16.F32.PACK_AB R136, R137, R136 ;  /* 0x000000888988723e */ /* 0x000fe200000010ff */
[----:B------:R-:W-:Y:S01]  /*5410*/  IMAD.IADD R14, R3, 0x1, -R0 ;  /* 0x00000001030e7824 */ /* 0x000fe200078e0a00 */
[----:B------:R-:W-:Y:S01]  /*5420*/  SHF.R.S32.HI R0, RZ, 0x4, R15 ;  /* 0x00000004ff007819 */ /* 0x000fe2000001140f */
[----:B------:R-:W-:Y:S01]  /*5430*/  IMAD R18, R13, 0x200, R18 ;  /* 0x000002000d127824 */ /* 0x000fe200078e0212 */
[----:B------:R-:W-:Y:S01]  /*5440*/  F2FP.BF16.F32.PACK_AB R130, R133, R132 ;  /* 0x000000848582723e */ /* 0x000fe200000010ff */
[C---:B------:R-:W-:Y:S01]  /*5450*/  IMAD.SHL.U32 R15, R14.reuse, 0x40, RZ ;  /* 0x000000400e0f7824 */ /* 0x040fe200078e00ff */
[----:B------:R-:W-:Y:S01]  /*5460*/  R2P PR, R14, 0x6 ;  /* 0x000000060e007804 */ /* 0x000fe20000000000 */
[----:B------:R-:W-:Y:S01]  /*5470*/  IMAD.SHL.U32 R16, R0, 0x8, RZ ;  /* 0x0000000800107824 */ /* 0x000fe200078e00ff */
[----:B------:R-:W-:-:S02]  /*5480*/  F2FP.BF16.F32.PACK_AB R131, R135, R134 ;  /* 0x000000868783723e */ /* 0x000fc400000010ff */
[----:B------:R-:W-:Y:S02]  /*5490*/  LOP3.LUT R15, R15, 0x1c0, RZ, 0xc0, !PT ;  /* 0x000001c00f0f7812 */ /* 0x000fe400078ec0ff */
[----:B------:R-:W-:Y:S02]  /*54a0*/  SEL R17, R17, 0xffffffc0, !P2 ;  /* 0xffffffc011117807 */ /* 0x000fe40005000000 */
[----:B------:R-:W-:Y:S02]  /*54b0*/  LOP3.LUT R16, R15, 0x8, R16, 0xf8, !PT ;  /* 0x000000080f107812 */ /* 0x000fe400078ef810 */
[----:B------:R-:W-:Y:S02]  /*54c0*/  SHF.R.U32.HI R15, RZ, 0x3, R15 ;  /* 0x00000003ff0f7819 */ /* 0x000fe4000001160f */
[----:B------:R-:W-:Y:S02]  /*54d0*/  F2FP.BF16.F32.PACK_AB R137, R139, R138 ;  /* 0x0000008a8b89723e */ /* 0x000fe400000010ff */
[----:B------:R-:W-:Y:S01]  /*54e0*/  LOP3.LUT R15, R16, R15, RZ, 0x3c, !PT ;  /* 0x0000000f100f7212 */ /* 0x000fe200078e3cff */
[----:B------:R-:W-:Y:S01]  /*54f0*/  IMAD.MOV.U32 R16, RZ, RZ, 0x20 ;  /* 0x00000020ff107424 */ /* 0x000fe200078e00ff */
[----:B------:R-:W-:-:S02]  /*5500*/  F2FP.BF16.F32.PACK_AB R144, R145, R144 ;  /* 0x000000909190723e */ /* 0x000fc400000010ff */
[----:B------:R-:W-:Y:S01]  /*5510*/  F2FP.BF16.F32.PACK_AB R138, R141, R140 ;  /* 0x0000008c8d8a723e */ /* 0x000fe200000010ff */
[----:B------:R-:W-:Y:S01]  /*5520*/  IMAD.IADD R15, R15, 0x1, R18 ;  /* 0x000000010f0f7824 */ /* 0x000fe200078e0212 */
[----:B------:R-:W-:Y:S02]  /*5530*/  SEL R16, R16, 0xffffffe0, !P1 ;  /* 0xffffffe010107807 */ /* 0x000fe40004800000 */
[----:B------:R-:W-:Y:S02]  /*5540*/  F2FP.BF16.F32.PACK_AB R139, R143, R142 ;  /* 0x0000008e8f8b723e */ /* 0x000fe400000010ff */
[----:B------:R-:W-:Y:S02]  /*5550*/  LEA R15, R15, UR6, 0x1 ;  /* 0x000000060f0f7c11 */ /* 0x000fe4000f8e08ff */
[----:B------:R-:W-:Y:S02]  /*5560*/  F2FP.BF16.F32.PACK_AB R145, R147, R146 ;  /* 0x000000929391723e */ /* 0x000fe400000010ff */
[--C-:B------:R-:W-:Y:S01]  /*5570*/  IADD3 R16, R16, 0x8000, R15.reuse ;  /* 0x0000800010107810 */ /* 0x100fe20007ffe00f */
[----:B------:R-:W-:Y:S01]  /*5580*/  STSM.16.M88.4 [R15+0x8000], R88 ;  /* 0x008000580f007844 */ /* 0x000fe20000000200 */
[----:B------:R-:W-:-:S02]  /*5590*/  IADD3 R18, R17, 0x8000, R15 ;  /* 0x0000800011127810 */ /* 0x000fc40007ffe00f */
[----:B------:R-:W-:Y:S01]  /*55a0*/  F2FP.BF16.F32.PACK_AB R146, R149, R148 ;  /* 0x000000949592723e */ /* 0x000fe200000010ff */
[----:B------:R-:W-:Y:S01]  /*55b0*/  IMAD.IADD R17, R16, 0x1, R17 ;  /* 0x0000000110117824 */ /* 0x000fe200078e0211 */
[----:B------:R-:W-:Y:S01]  /*55c0*/  STSM.16.M88.4 [R16], R96 ;  /* 0x0000006010007844 */ /* 0x000fe20000000200 */
[----:B------:R-:W-:Y:S02]  /*55d0*/  F2FP.BF16.F32.PACK_AB R147, R151, R150 ;  /* 0x000000969793723e */ /* 0x000fe400000010ff */
[----:B------:R-:W-:Y:S01]  /*55e0*/  F2FP.BF16.F32.PACK_AB R4, R25, R4 ;  /* 0x000000041904723e */ /* 0x000fe200000010ff */
[----:B------:R-:W-:Y:S01]  /*55f0*/  STSM.16.M88.4 [R18], R104 ;  /* 0x0000006812007844 */ /* 0x000fe20000000200 */
[----:B------:R-:W-:Y:S02]  /*5600*/  F2FP.BF16.F32.PACK_AB R5, R2, R5 ;  /* 0x000000050205723e */ /* 0x000fe400000010ff */
[----:B------:R-:W-:Y:S01]  /*5610*/  F2FP.BF16.F32.PACK_AB R6, R29, R6 ;  /* 0x000000061d06723e */ /* 0x000fe200000010ff */
[----:B------:R-:W-:Y:S01]  /*5620*/  STSM.16.M88.4 [R17], R112 ;  /* 0x0000007011007844 */ /* 0x000fe20000000200 */
[----:B------:R-:W-:-:S02]  /*5630*/  F2FP.BF16.F32.PACK_AB R7, R8, R7 ;  /* 0x000000070807723e */ /* 0x000fc400000010ff */
[----:B------:R-:W-:Y:S01]  /*5640*/  F2FP.BF16.F32.PACK_AB R9, R10, R9 ;  /* 0x000000090a09723e */ /* 0x000fe200000010ff */
[----:B------:R-:W-:Y:S01]  /*5650*/  STSM.16.M88.4 [R15+0xc000], R120 ;  /* 0x00c000780f007844 */ /* 0x000fe20000000200 */
        /* <DEDUP_REMOVED lines=20> */
[----:B------:R-:W-:Y:S01]  /*57a0*/  ULDC UR7, c[0x0][0x808] ;  /* 0x0002020000077ab9 */ /* 0x000fe20000000800 */
[----:B------:R-:W-:Y:S01]  /*57b0*/  F2FP.BF16.F32.PACK_AB R51, R55, R54 ;  /* 0x000000363733723e */ /* 0x000fe200000010ff */
[----:B------:R-:W4:Y:S01]  /*57c0*/  S2UR UR9, SR_CTAID.Y ;  /* 0x00000000000979c3 */ /* 0x000f220000002600 */
[----:B------:R-:W-:Y:S01]  /*57d0*/  F2FP.BF16.F32.PACK_AB R57, R59, R58 ;  /* 0x0000003a3b39723e */ /* 0x000fe200000010ff */
[----:B-1----:R-:W-:Y:S01]  /*57e0*/  IMAD.U32 R4, RZ, RZ, UR4 ;  /* 0x00000004ff047e24 */ /* 0x002fe2000f8e00ff */
[----:B------:R-:W-:Y:S01]  /*57f0*/  F2FP.BF16.F32.PACK_AB R58, R61, R60 ;  /* 0x0000003c3d3a723e */ /* 0x000fe200000010ff */
[----:B------:R3:W-:Y:S01]  /*5800*/  STSM.16.M88.4 [R17+-0x8000], R48 ;  /* 0xff80003011007844 */ /* 0x0007e20000000200 */
[----:B------:R-:W-:Y:S01]  /*5810*/  F2FP.BF16.F32.PACK_AB R59, R63, R62 ;  /* 0x0000003e3f3b723e */ /* 0x000fe200000010ff */
[----:B------:R-:W-:Y:S01]  /*5820*/  IMAD.U32 R5, RZ, RZ, UR5 ;  /* 0x00000005ff057e24 */ /* 0x000fe2000f8e00ff */
[----:B------:R-:W-:Y:S01]  /*5830*/  F2FP.BF16.F32.PACK_AB R65, R67, R66 ;  /* 0x000000424341723e */ /* 0x000fe200000010ff */
[----:B------:R-:W-:Y:S01]  /*5840*/  ULDC.64 UR4, c[0x0][0x878] ;  /* 0x00021e0000047ab9 */ /* 0x000fe20000000a00 */
[----:B------:R-:W-:Y:S01]  /*5850*/  F2FP.BF16.F32.PACK_AB R66, R69, R68 ;  /* 0x000000444542723e */ /* 0x000fe200000010ff */
[----:B------:R3:W-:Y:S01]  /*5860*/  STSM.16.M88.4 [R15+0x4000], R56 ;  /* 0x004000380f007844 */ /* 0x0007e20000000200 */
[----:B------:R-:W-:Y:S01]  /*5870*/  F2FP.BF16.F32.PACK_AB R67, R71, R70 ;  /* 0x000000464743723e */ /* 0x000fe200000010ff */
[----:B------:R-:W1:Y:S01]  /*5880*/  LDC.64 R36, c[0x0][0x850] ;  /* 0x00021400ff247b82 */ /* 0x000e620000000a00 */
[----:B------:R-:W-:-:S02]  /*5890*/  F2FP.BF16.F32.PACK_AB R73, R75, R74 ;  /* 0x0000004a4b49723e */ /* 0x000fc400000010ff */
[----:B------:R-:W-:Y:S01]  /*58a0*/  F2FP.BF16.F32.PACK_AB R74, R77, R76 ;  /* 0x0000004c4d4a723e */ /* 0x000fe200000010ff */
[----:B------:R3:W-:Y:S01]  /*58b0*/  STSM.16.M88.4 [R16+-0x4000], R64 ;  /* 0xffc0004010007844 */ /* 0x0007e20000000200 */
[----:B------:R-:W-:Y:S02]  /*58c0*/  F2FP.BF16.F32.PACK_AB R75, R79, R78 ;  /* 0x0000004e4f4b723e */ /* 0x000fe400000010ff */
[----:B------:R-:W-:Y:S02]  /*58d0*/  F2FP.BF16.F32.PACK_AB R81, R83, R82 ;  /* 0x000000525351723e */ /* 0x000fe400000010ff */
[----:B------:R-:W-:Y:S01]  /*58e0*/  F2FP.BF16.F32.PACK_AB R82, R85, R84 ;  /* 0x000000545552723e */ /* 0x000fe200000010ff */
[----:B------:R3:W-:Y:S01]  /*58f0*/  STSM.16.M88.4 [R18+-0x4000], R72 ;  /* 0xffc0004812007844 */ /* 0x0007e20000000200 */
[----:B------:R-:W-:Y:S02]  /*5900*/  F2FP.BF16.F32.PACK_AB R83, R87, R86 ;  /* 0x000000565753723e */ /* 0x000fe400000010ff */
[----:B------:R-:W-:-:S03]  /*5910*/  PLOP3.LUT P0, PT, PT, PT, UP0, 0x80, 0x0 ;  /* 0x000000000000781c */ /* 0x000fc60003f0f008 */
[----:B------:R3:W-:Y:S01]  /*5920*/  STSM.16.M88.4 [R17+-0x4000], R80 ;  /* 0xffc0005011007844 */ /* 0x0007e20000000200 */
[----:B------:R-:W-:Y:S01]  /*5930*/  BAR.SYNC.DEFER_BLOCKING 0x1, 0x100 ;  /* 0x0044000000007b1d */ /* 0x000fe20000010000 */
[----:B------:R-:W-:-:S04]  /*5940*/  UISETP.NE.U32.AND UP1, UPT, UR4, URZ, UPT ;  /* 0x0000003f0400728c */ /* 0x000fc8000bf25070 */
[----:B------:R-:W-:-:S04]  /*5950*/  UISETP.NE.AND.EX UP1, UPT, UR5, URZ, UPT, UP1 ;  /* 0x0000003f0500728c */ /* 0x000fc8000bf25310 */
[----:B--2---:R-:W2:Y:S07]  /*5960*/  @P0 LDG.E R8, desc[UR46][R4.64] ;  /* 0x0000002e04080981 */ /* 0x004eae000c1e1900 */
[----:B------:R-:W-:Y:S01]  /*5970*/  @UP1 ULDC.64 UR4, c[0x0][0x878] ;  /* 0x00021e0000041ab9 */ /* 0x000fe20000000a00 */
[----:B------:R-:W-:Y:S01]  /*5980*/  PLOP3.LUT P1, PT, PT, PT, UP1, 0x80, 0x0 ;  /* 0x000000000000781c */ /* 0x000fe20003f2f018 */
[----:B------:R-:W-:Y:S01]  /*5990*/  @UP1 UIMAD.WIDE UR4, UR36, 0x4, UR4 ;  /* 0x00000004240418a5 */ /* 0x000fe2000f8e0204 */
[----:B------:R-:W-:-:S05]  /*59a0*/  IMAD.U32 R2, RZ, RZ, UR7 ;  /* 0x00000007ff027e24 */ /* 0x000fca000f8e00ff */
[----:B------:R-:W-:Y:S02]  /*59b0*/  IMAD.U32 R6, RZ, RZ, UR4 ;  /* 0x00000004ff067e24 */ /* 0x000fe4000f8e00ff */
[----:B------:R-:W-:-:S05]  /*59c0*/  IMAD.U32 R7, RZ, RZ, UR5 ;  /* 0x00000005ff077e24 */ /* 0x000fca000f8e00ff */
[----:B------:R3:W5:Y:S01]  /*59d0*/  @P1 LDG.E R2, desc[UR46][R6.64] ;  /* 0x0000002e06021981 */ /* 0x000762000c1e1900 */
[----:B------:R-:W-:Y:S01]  /*59e0*/  LEA.HI R10, R19, R20, RZ, 0x7 ;  /* 0x00000014130a7211 */ /* 0x000fe200078f38ff */
[----:B------:R-:W-:Y:S01]  /*59f0*/  IMAD.SHL.U32 R14, R14, 0x8, RZ ;  /* 0x000000080e0e7824 */ /* 0x000fe200078e00ff */
[----:B------:R-:W-:Y:S01]  /*5a00*/  UMOV UR4, URZ ;  /* 0x0000003f00047c82 */ /* 0x000fe20008000000 */
[----:B------:R-:W1:Y:S01]  /*5a10*/  S2R R39, SR_CTAID.X ;  /* 0x0000000000277919 */ /* 0x000e620000002500 */
[----:B------:R-:W-:Y:S01]  /*5a20*/  UMOV UR5, URZ ;  /* 0x0000003f00057c82 */ /* 0x000fe20008000000 */
[----:B------:R-:W-:Y:S01]  /*5a30*/  IMAD.SHL.U32 R10, R10, 0x4, RZ ;  /* 0x000000040a0a7824 */ /* 0x000fe200078e00ff */
[----:B----4-:R-:W-:-:S04]  /*5a40*/  USHF.R.S32.HI UR10, URZ, 0x1f, UR9 ;  /* 0x0000001f3f0a7899 */ /* 0x010fc80008011409 */
[----:B------:R-:W-:-:S05]  /*5a50*/  LOP3.LUT R10, R10, 0x7ffffe00, RZ, 0xc0, !PT ;  /* 0x7ffffe000a0a7812 */ /* 0x000fca00078ec0ff */
[----:B------:R-:W-:Y:S01]  /*5a60*/  IMAD R10, R13, 0x2000, R10 ;  /* 0x000020000d0a7824 */ /* 0x000fe200078e020a */
[----:B--2---:R-:W-:Y:S01]  /*5a70*/  @P0 R2UR UR7, R8 ;  /* 0x00000000080702ca */ /* 0x004fe200000e0000 */
[----:B------:R-:W-:-:S05]  /*5a80*/  IMAD.SHL.U32 R8, R0, 0x40, RZ ;  /* 0x0000004000087824 */ /* 0x000fca00078e00ff */
[----:B------:R-:W-:-:S04]  /*5a90*/  LOP3.LUT R9, R8, 0x1c0, RZ, 0xc0, !PT ;  /* 0x000001c008097812 */ /* 0x000fc800078ec0ff */
[----:B------:R-:W-:Y:S02]  /*5aa0*/  LOP3.LUT R14, R9, 0x38, R14, 0xf8, !PT ;  /* 0x00000038090e7812 */ /* 0x000fe400078ef80e */
[----:B------:R-:W-:Y:S01]  /*5ab0*/  SHF.R.U32.HI R9, RZ, 0x3, R9 ;  /* 0x00000003ff097819 */ /* 0x000fe20000011609 */
[----:B------:R-:W-:Y:S02]  /*5ac0*/  @UP0 USHF.R.S32.HI UR8, URZ, 0x1f, UR7 ;  /* 0x0000001f3f080899 */ /* 0x000fe40008011407 */
[----:B------:R-:W-:Y:S01]  /*5ad0*/  @UP0 UMOV UR4, UR7 ;  /* 0x0000000700040c82 */ /* 0x000fe20008000000 */
[----:B------:R-:W-:-:S04]  /*5ae0*/  LOP3.LUT R9, R14, R9, RZ, 0x3c, !PT ;  /* 0x000000090e097212 */ /* 0x000fc800078e3cff */
[----:B------:R-:W-:Y:S01]  /*5af0*/  @UP0 UMOV UR5, UR8 ;  /* 0x0000000800050c82 */ /* 0x000fe20008000000 */
[----:B------:R-:W-:Y:S01]  /*5b00*/  IMAD.IADD R9, R10, 0x1, R9 ;  /* 0x000000010a097824 */ /* 0x000fe200078e0209 */
[----:B-1-3--:R-:W-:Y:S06]  /*5b10*/  @P1 BRA `(.L_x_1706) ;  /* 0x0000000000101947 */ /* 0x00afec0003800000 */
[----:B------:R-:W-:Y:S05]  /*5b20*/  @!P0 BRA `(.L_x_1706) ;  /* 0x00000000000c8947 */ /* 0x000fea0003800000 */
[----:B------:R-:W2:Y:S04]  /*5b30*/  LDG.E R7, desc[UR46][R4.64] ;  /* 0x0000002e04077981 */ /* 0x000ea8000c1e1900 */
[----:B-----5:R-:W2:Y:S02]  /*5b40*/  LDG.E R2, desc[UR46][R4.64+0x4] ;  /* 0x0000042e04027981 */ /* 0x020ea4000c1e1900 */
[----:B--2---:R-:W-:-:S07]  /*5b50*/  IMAD.IADD R2, R2, 0x1, -R7 ;  /* 0x0000000102027824 */ /* 0x004fce00078e0a07 */
.L_x_1706:
[----:B------:R-:W-:Y:S01]  /*5b60*/  LEA R46, R9, UR6, 0x1 ;  /* 0x00000006092e7c11 */ /* 0x000fe2000f8e08ff */
[----:B------:R-:W-:Y:S01]  /*5b70*/  IMAD R30, R36, UR10, RZ ;  /* 0x0000000a241e7c24 */ /* 0x000fe2000f8e02ff */
[----:B------:R-:W-:Y:S01]  /*5b80*/  USHF.R.S32.HI UR6, URZ, 0x1f, UR36 ;  /* 0x0000001f3f067899 */ /* 0x000fe20008011424 */
[----:B-----5:R-:W-:Y:S01]  /*5b90*/  IMAD R2, R39, -0x80, R2 ;  /* 0xffffff8027027824 */ /* 0x020fe200078e0202 */
[----:B------:R-:W1:Y:S01]  /*5ba0*/  LDC.64 R48, c[0x0][0x820] ;  /* 0x00020800ff307b82 */ /* 0x000e620000000a00 */
[----:B------:R2:W3:Y:S01]  /*5bb0*/  LDS.128 R32, [R46+0x8800] ;  /* 0x008800002e207984 */ /* 0x0004e20000000c00 */
[----:B------:R-:W-:Y:S01]  /*5bc0*/  IMAD.SHL.U32 R28, R3, 0x8, RZ ;  /* 0x00000008031c7824 */ /* 0x000fe200078e00ff */
[----:B------:R-:W-:Y:S01]  /*5bd0*/  ULDC UR11, c[0x0][0x83c] ;  /* 0x00020f00000b7ab9 */ /* 0x000fe20000000800 */
[----:B------:R-:W-:Y:S01]  /*5be0*/  IMAD R37, R37, UR9, R30 ;  /* 0x0000000925257c24 */ /* 0x000fe2000f8e021e */
[----:B------:R2:W4:Y:S01]  /*5bf0*/  LDS.128 R24, [R46+0x1000] ;  /* 0x001000002e187984 */ /* 0x0005220000000c00 */
[----:B------:R-:W-:Y:S01]  /*5c00*/  VIADD R30, R0, 0x10 ;  /* 0x00000010001e7836 */ /* 0x000fe20000000000 */
[----:B------:R-:W-:Y:S01]  /*5c10*/  VIMNMX R47, R2, 0x80, PT ;  /* 0x00000080022f7848 */ /* 0x000fe20003fe0100 */
[----:B------:R-:W-:Y:S01]  /*5c20*/  VIADD R31, R0, 0x20 ;  /* 0x00000020001f7836 */ /* 0x000fe20000000000 */
[----:B------:R2:W1:Y:S01]  /*5c30*/  LDS.128 R20, [R46+0x1800] ;  /* 0x001800002e147984 */ /* 0x0004620000000c00 */
[--C-:B------:R-:W-:Y:S01]  /*5c40*/  SHF.R.S32.HI R29, RZ, 0x1f, R28.reuse ;  /* 0x0000001fff1d7819 */ /* 0x100fe2000001141c */
[----:B------:R-:W-:Y:S01]  /*5c50*/  USEL UR8, UR6, URZ, !UP0 ;  /* 0x0000003f06087287 */ /* 0x000fe2000c000000 */
[-C--:B------:R-:W-:Y:S01]  /*5c60*/  ISETP.GE.AND P6, PT, R30, R47.reuse, PT ;  /* 0x0000002f1e00720c */ /* 0x080fe20003fc6270 */
[----:B------:R2:W1:Y:S01]  /*5c70*/  LDS.128 R16, [R46+0x2000] ;  /* 0x002000002e107984 */ /* 0x0004620000000c00 */
[C---:B------:R-:W-:Y:S01]  /*5c80*/  VIADD R30, R0.reuse, 0x40 ;  /* 0x00000040001e7836 */ /* 0x040fe20000000000 */
[-C--:B------:R-:W-:Y:S01]  /*5c90*/  ISETP.GE.AND P2, PT, R0, R47.reuse, PT ;  /* 0x0000002f0000720c */ /* 0x080fe20003f46270 */
[----:B------:R-:W-:Y:S01]  /*5ca0*/  IMAD.WIDE.U32 R2, R36, UR9, R28 ;  /* 0x0000000924027c25 */ /* 0x000fe2000f8e001c */
[----:B------:R2:W1:Y:S01]  /*5cb0*/  LDS.128 R12, [R46+0x2800] ;  /* 0x002800002e0c7984 */ /* 0x0004620000000c00 */
[----:B------:R-:W-:Y:S01]  /*5cc0*/  ULDC.64 UR6, c[0x0][0x858] ;  /* 0x0002160000067ab9 */ /* 0x000fe20000000a00 */
[-C--:B------:R-:W-:Y:S01]  /*5cd0*/  ISETP.GE.AND P1, PT, R30, R47.reuse, PT ;  /* 0x0000002f1e00720c */ /* 0x080fe20003f26270 */
[----:B------:R-:W-:Y:S01]  /*5ce0*/  IMAD.MOV.U32 R30, RZ, RZ, R2 ;  /* 0x000000ffff1e7224 */ /* 0x000fe200078e0002 */
[----:B------:R2:W1:Y:S01]  /*5cf0*/  LDS.128 R8, [R46+0x3000] ;  /* 0x003000002e087984 */ /* 0x0004620000000c00 */
[----:B------:R-:W-:Y:S01]  /*5d00*/  ISETP.GE.OR P4, PT, R28, UR11, P2 ;  /* 0x0000000b1c007c0c */ /* 0x000fe20009786670 */
[----:B------:R-:W-:Y:S01]  /*5d10*/  USEL UR36, UR36, URZ, !UP0 ;  /* 0x0000003f24247287 */ /* 0x000fe2000c000000 */
[C---:B------:R-:W-:Y:S01]  /*5d20*/  IADD3 R2, P3, R0.reuse, UR4, RZ ;  /* 0x0000000400027c10 */ /* 0x040fe2000ff7e0ff */
[----:B------:R2:W1:Y:S01]  /*5d30*/  LDS.128 R4, [R46+0x3800] ;  /* 0x003800002e047984 */ /* 0x0004620000000c00 */
[----:B------:R-:W-:Y:S01]  /*5d40*/  UIMAD UR4, UR8, UR6, URZ ;  /* 0x00000006080472a4 */ /* 0x000fe2000f8e023f */
[----:B------:R-:W-:Y:S01]  /*5d50*/  ISETP.GE.AND P0, PT, R31, R47, PT ;  /* 0x0000002f1f00720c */ /* 0x000fe20003f06270 */
[----:B------:R-:W-:Y:S01]  /*5d60*/  IMAD.IADD R31, R3, 0x1, R37 ;  /* 0x00000001031f7824 */ /* 0x000fe200078e0225 */
[C---:B------:R-:W-:Y:S01]  /*5d70*/  LEA.HI.X.SX32 R3, R0.reuse, UR5, 0x1, P3 ;  /* 0x0000000500037c11 */ /* 0x040fe200098f0eff */
[----:B------:R-:W-:Y:S01]  /*5d80*/  IMAD.U32 R45, RZ, RZ, UR6 ;  /* 0x00000006ff2d7e24 */ /* 0x000fe2000f8e00ff */
[----:B------:R-:W-:Y:S01]  /*5d90*/  UIMAD UR4, UR36, UR7, UR4 ;  /* 0x00000007240472a4 */ /* 0x000fe2000f8e0204 */
[----:B------:R-:W-:Y:S01]  /*5da0*/  VIADD R36, R0, 0x30 ;  /* 0x0000003000247836 */ /* 0x000fe20000000000 */
[----:B------:R-:W-:Y:S01]  /*5db0*/  BSSY B0, `(.L_x_1707) ;  /* 0x0000014000007945 */ /* 0x000fe20003800000 */
[----:B------:R-:W-:Y:S01]  /*5dc0*/  IMAD.WIDE.U32 R44, R45, UR36, R30 ;  /* 0x000000242d2c7c25 */ /* 0x000fe2000f8e001e */
[----:B------:R-:W-:-:S02]  /*5dd0*/  P2R R50, PR, RZ, 0x40 ;  /* 0x00000040ff327803 */ /* 0x000fc40000000000 */
[----:B------:R-:W-:Y:S01]  /*5de0*/  ISETP.GE.AND P5, PT, R36, R47, PT ;  /* 0x0000002f2400720c */ /* 0x000fe20003fa6270 */
[----:B------:R-:W-:Y:S01]  /*5df0*/  VIADD R41, R45, UR4 ;  /* 0x000000042d297c36 */ /* 0x000fe20008000000 */
[----:B------:R-:W-:Y:S01]  /*5e00*/  ISETP.GE.OR P3, PT, R28, UR11, P6 ;  /* 0x0000000b1c007c0c */ /* 0x000fe2000b766670 */
[----:B------:R-:W-:Y:S01]  /*5e10*/  IMAD.WIDE R2, R39, 0x80, R2 ;  /* 0x0000008027027825 */ /* 0x000fe200078e0202 */
[----:B------:R-:W-:Y:S01]  /*5e20*/  P2R R51, PR, RZ, 0x20 ;  /* 0x00000020ff337803 */ /* 0x000fe20000000000 */
[----:B--23--:R-:W-:Y:S10]  /*5e30*/  @P4 BRA `(.L_x_1708) ;  /* 0x00000000002c4947 */ /* 0x00cff40003800000 */
        /* <DEDUP_REMOVED lines=11> */
.L_x_1708:
[----:B------:R-:W-:Y:S05]  /*5ef0*/  BSYNC B0 ;  /* 0x0000000000007941 */ /* 0x000fea0003800000 */
.L_x_1707:
        /* <DEDUP_REMOVED lines=15> */
.L_x_1710:
[----:B------:R-:W-:Y:S05]  /*5ff0*/  BSYNC B0 ;  /* 0x0000000000007941 */ /* 0x000fea0003800000 */
.L_x_1709:
        /* <DEDUP_REMOVED lines=18> */
.L_x_1712:
[----:B------:R-:W-:Y:S05]  /*6120*/  BSYNC B0 ;  /* 0x0000000000007941 */ /* 0x000fea0003800000 */
.L_x_1711:
        /* <DEDUP_REMOVED lines=17> */
.L_x_1714:
[----:B------:R-:W-:Y:S05]  /*6240*/  BSYNC B0 ;  /* 0x0000000000007941 */ /* 0x000fea0003800000 */
.L_x_1713:
        /* <DEDUP_REMOVED lines=18> */
.L_x_1716:
[----:B------:R-:W-:Y:S05]  /*6370*/  BSYNC B0 ;  /* 0x0000000000007941 */ /* 0x000fea0003800000 */
.L_x_1715:
        /* <DEDUP_REMOVED lines=18> */
.L_x_1718:
[----:B------:R-:W-:Y:S05]  /*64a0*/  BSYNC B0 ;  /* 0x0000000000007941 */ /* 0x000fea0003800000 */
.L_x_1717:
[----:B--23--:R2:W3:Y:S01]  /*64b0*/  LDS.128 R32, [R46+0xb000] ;  /* 0x00b000002e207984 */ /* 0x00c4e20000000c00 */
[----:B------:R-:W-:Y:S01]  /*64c0*/  ISETP.GE.AND P4, PT, R38, R47, PT ;  /* 0x0000002f2600720c */ /* 0x000fe20003f86270 */
[----:B------:R-:W-:Y:S01]  /*64d0*/  BSSY B0, `(.L_x_1719) ;  /* 0x0000011000007945 */ /* 0x000fe20003800000 */
[----:B------:R-:W-:Y:S02]  /*64e0*/  IMAD R38, R48, UR10, RZ ;  /* 0x0000000a30267c24 */ /* 0x000fe4000f8e02ff */
        /* <DEDUP_REMOVED lines=15> */
.L_x_1720:
[----:B------:R-:W-:Y:S05]  /*65e0*/  BSYNC B0 ;  /* 0x0000000000007941 */ /* 0x000fea0003800000 */
.L_x_1719:
        /* <DEDUP_REMOVED lines=21> */
.L_x_1722:
[----:B------:R-:W-:Y:S05]  /*6740*/  BSYNC B0 ;  /* 0x0000000000007941 */ /* 0x000fea0003800000 */
.L_x_1721:
[----:B------:R-:W-:Y:S01]  /*6750*/  P2R R0, PR, RZ, 0x20 ;  /* 0x00000020ff007803 */ /* 0x000fe20000000000 */
[----:B------:R-:W-:Y:S01]  /*6760*/  ULDC UR5, c[0x0][0x80c] ;  /* 0x0002030000057ab9 */ /* 0x000fe20000000800 */
[----:B------:R-:W-:Y:S01]  /*6770*/  ISETP.NE.AND P5, PT, R50, RZ, PT ;  /* 0x000000ff3200720c */ /* 0x000fe20003fa5270 */
[----:B------:R-:W-:Y:S01]  /*6780*/  ULDC.64 UR6, c[0x0][0x828] ;  /* 0x00020a0000067ab9 */ /* 0x000fe20000000a00 */
[----:B------:R-:W-:Y:S01]  /*6790*/  ISETP.NE.AND P6, PT, R51, RZ, PT ;  /* 0x000000ff3300720c */ /* 0x000fe20003fc5270 */
[----:B------:R-:W-:Y:S01]  /*67a0*/  IMAD.U32 R29, RZ, RZ, UR6 ;  /* 0x00000006ff1d7e24 */ /* 0x000fe2000f8e00ff */
[C---:B------:R-:W-:Y:S01]  /*67b0*/  ISETP.GE.OR P5, PT, R28.reuse, UR5, P5 ;  /* 0x000000051c007c0c */ /* 0x040fe2000afa6670 */
[----:B------:R-:W-:Y:S01]  /*67c0*/  IMAD.IADD R39, R39, 0x1, R43 ;  /* 0x0000000127277824 */ /* 0x000fe200078e022b */
[----:B------:R-:W-:Y:S01]  /*67d0*/  ISETP.GE.OR P2, PT, R28, UR5, P2 ;  /* 0x000000051c007c0c */ /* 0x000fe20009746670 */
[----:B------:R-:W-:Y:S01]  /*67e0*/  UIMAD UR4, UR8, UR6, URZ ;  /* 0x00000006080472a4 */ /* 0x000fe2000f8e023f */
[----:B------:R-:W-:Y:S01]  /*67f0*/  P2R R40, PR, RZ, 0x20 ;  /* 0x00000020ff287803 */ /* 0x000fe20000000000 */
[----:B------:R-:W-:Y:S01]  /*6800*/  IMAD.WIDE.U32 R38, R29, UR36, R38 ;  /* 0x000000241d267c25 */ /* 0x000fe2000f8e0026 */
[----:B------:R-:W-:Y:S01]  /*6810*/  ISETP.NE.AND P5, PT, R0, RZ, PT ;  /* 0x000000ff0000720c */ /* 0x000fe20003fa5270 */
[----:B------:R-:W-:Y:S01]  /*6820*/  UIMAD UR4, UR36, UR7, UR4 ;  /* 0x00000007240472a4 */ /* 0x000fe2000f8e0204 */
[C---:B------:R-:W-:Y:S01]  /*6830*/  ISETP.GE.OR P0, PT, R28.reuse, UR5, P0 ;  /* 0x000000051c007c0c */ /* 0x040fe20008706670 */
[----:B------:R-:W-:Y:S01]  /*6840*/  BSSY B0, `(.L_x_1723) ;  /* 0x0000013000007945 */ /* 0x000fe20003800000 */
[----:B------:R-:W-:-:S02]  /*6850*/  ISETP.GE.OR P6, PT, R28, UR5, P6 ;  /* 0x000000051c007c0c */ /* 0x000fc4000b7c6670 */
[C---:B------:R-:W-:Y:S01]  /*6860*/  ISETP.GE.OR P1, PT, R28.reuse, UR5, P1 ;  /* 0x000000051c007c0c */ /* 0x040fe20008f26670 */
[----:B--23--:R-:W-:Y:S01]  /*6870*/  VIADD R35, R39, UR4 ;  /* 0x0000000427237c36 */ /* 0x00cfe20008000000 */
[C---:B------:R-:W-:Y:S02]  /*6880*/  ISETP.GE.OR P3, PT, R28.reuse, UR5, P3 ;  /* 0x000000051c007c0c */ /* 0x040fe40009f66670 */
[C---:B------:R-:W-:Y:S02]  /*6890*/  ISETP.GE.OR P4, PT, R28.reuse, UR5, P4 ;  /* 0x000000051c007c0c */ /* 0x040fe4000a786670 */
        /* <DEDUP_REMOVED lines=13> */
.L_x_1724:
[----:B------:R-:W-:Y:S05]  /*6970*/  BSYNC B0 ;  /* 0x0000000000007941 */ /* 0x000fea0003800000 */
.L_x_1723:
[----:B---3--:R3:W1:Y:S01]  /*6980*/  LDS.128 R28, [R46+0x800] ;  /* 0x000800002e1c7984 */ /* 0x0086620000000c00 */
        /* <DEDUP_REMOVED lines=15> */
[----:B-1----:R1:W-:Y:S02]  /*6a80*/  STG.E.128 desc[UR46][R36.64], R28 ;  /* 0x0000001c24007986 */ /* 0x0023e4000c101d2e */
.L_x_1726:
[----:B------:R-:W-:Y:S05]  /*6a90*/  BSYNC B0 ;  /* 0x0000000000007941 */ /* 0x000fea0003800000 */
.L_x_1725:
        /* <DEDUP_REMOVED lines=15> */
.L_x_1728:
[----:B------:R-:W-:Y:S05]  /*6b90*/  BSYNC B0 ;  /* 0x0000000000007941 */ /* 0x000fea0003800000 */
.L_x_1727:
[----:B------:R-:W-:Y:S04]  /*6ba0*/  BSSY B0, `(.L_x_1729) ;  /* 0x000000f000007945 */ /* 0x000fe80003800000 */
[----:B------:R-:W-:Y:S05]  /*6bb0*/  @P6 BRA `(.L_x_1730) ;  /* 0x0000000000346947 */ /* 0x000fea0003800000 */
        /* <DEDUP_REMOVED lines=13> */
.L_x_1730:
[----:B------:R-:W-:Y:S05]  /*6c90*/  BSYNC B0 ;  /* 0x0000000000007941 */ /* 0x000fea0003800000 */
.L_x_1729:
        /* <DEDUP_REMOVED lines=15> */
.L_x_1732:
[----:B------:R-:W-:Y:S05]  /*6d90*/  BSYNC B0 ;  /* 0x0000000000007941 */ /* 0x000fea0003800000 */
.L_x_1731:
        /* <DEDUP_REMOVED lines=15> */
.L_x_1734:
[----:B------:R-:W-:Y:S05]  /*6e90*/  BSYNC B0 ;  /* 0x0000000000007941 */ /* 0x000fea0003800000 */
.L_x_1733:
        /* <DEDUP_REMOVED lines=15> */
.L_x_1736:
[----:B------:R-:W-:Y:S05]  /*6f90*/  BSYNC B0 ;  /* 0x0000000000007941 */ /* 0x000fea0003800000 */
.L_x_1735:
[----:B------:R-:W-:Y:S05]  /*6fa0*/  @P5 BRA `(.L_x_1680) ;  /* 0x0000005000c05947 */ /* 0x000fea0003800000 */
[----:B-1----:R-:W-:Y:S01]  /*6fb0*/  IADD3 R9, P0, R2, 0x70, RZ ;  /* 0x0000007002097810 */ /* 0x002fe20007f1e0ff */
        /* <DEDUP_REMOVED lines=13> */
.L_x_1705:
[----:B------:R-:W-:Y:S01]  /*7090*/  ULDC.64 UR4, c[0x0][0x870] ;  /* 0x00021c0000047ab9 */ /* 0x000fe20000000a00 */
[----:B------:R-:W1:Y:S01]  /*70a0*/  S2R R6, SR_TID.X ;  /* 0x0000000000067919 */ /* 0x000e620000002100 */
[----:B------:R-:W-:Y:S01]  /*70b0*/  UISETP.NE.U32.AND UP0, UPT, UR4, URZ, UPT ;  /* 0x0000003f0400728c */ /* 0x000fe2000bf05070 */
[----:B------:R-:W2:Y:S03]  /*70c0*/  S2UR UR10, SR_CTAID.Y ;  /* 0x00000000000a79c3 */ /* 0x000ea60000002600 */
[----:B------:R-:W-:-:S03]  /*70d0*/  UISETP.NE.AND.EX UP0, UPT, UR5, URZ, UPT, UP0 ;  /* 0x0000003f0500728c */ /* 0x000fc6000bf05300 */
[----:B------:R-:W-:Y:S02]  /*70e0*/  ULDC.64 UR4, c[0x0][0x870] ;  /* 0x00021c0000047ab9 */ /* 0x000fe40000000a00 */
[----:B------:R-:W-:Y:S01]  /*70f0*/  UIMAD.WIDE UR4, UR36, 0x4, UR4 ;  /* 0x00000004240478a5 */ /* 0x000fe2000f8e0204 */
[----:B------:R-:W-:Y:S01]  /*7100*/  PLOP3.LUT P0, PT, PT, PT, UP0, 0x80, 0x0 ;  /* 0x000000000000781c */ /* 0x000fe20003f0f008 */
[----:B------:R-:W-:Y:S01]  /*7110*/  ULDC UR6, c[0x0][0x808] ;  /* 0x0002020000067ab9 */ /* 0x000fe20000000800 */
[----:B------:R-:W3:Y:S03]  /*7120*/  LDC.64 R10, c[0x0][0x820] ;  /* 0x00020800ff0a7b82 */ /* 0x000ee60000000a00 */
[----:B------:R-:W-:Y:S02]  /*7130*/  IMAD.U32 R2, RZ, RZ, UR4 ;  /* 0x00000004ff027e24 */ /* 0x000fe4000f8e00ff */
[----:B------:R-:W-:Y:S01]  /*7140*/  IMAD.U32 R3, RZ, RZ, UR5 ;  /* 0x00000005ff037e24 */ /* 0x000fe2000f8e00ff */
[----:B------:R-:W-:-:S05]  /*7150*/  ULDC.64 UR4, c[0x0][0x878] ;  /* 0x00021e0000047ab9 */ /* 0x000fca0000000a00 */
[----:B------:R-:W4:Y:S01]  /*7160*/  @P0 LDG.E R8, desc[UR46][R2.64] ;  /* 0x0000002e02080981 */ /* 0x000f22000c1e1900 */
[----:B------:R-:W-:Y:S01]  /*7170*/  UISETP.NE.U32.AND UP1, UPT, UR4, URZ, UPT ;  /* 0x0000003f0400728c */ /* 0x000fe2000bf25070 */
[----:B------:R-:W-:-:S03]  /*7180*/  IMAD.U32 R0, RZ, RZ, UR6 ;  /* 0x00000006ff007e24 */ /* 0x000fc6000f8e00ff */
[----:B------:R-:W-:Y:S01]  /*7190*/  UISETP.NE.AND.EX UP1, UPT, UR5, URZ, UPT, UP1 ;  /* 0x0000003f0500728c */ /* 0x000fe2000bf25310 */
[----:B-1----:R-:W-:Y:S01]  /*71a0*/  VIADD R7, R6, 0xffffff80 ;  /* 0xffffff8006077836 */ /* 0x002fe20000000000 */
[----:B------:R-:W1:Y:S04]  /*71b0*/  S2R R9, SR_CTAID.X ;  /* 0x0000000000097919 */ /* 0x000e680000002500 */
[----:B------:R-:W-:Y:S02]  /*71c0*/  PLOP3.LUT P1, PT, PT, PT, UP1, 0x80, 0x0 ;  /* 0x000000000000781c */ /* 0x000fe40003f2f018 */
[----:B------:R-:W-:-:S03]  /*71d0*/  SHF.R.S32.HI R6, RZ, 0x1f, R7 ;  /* 0x0000001fff067819 */ /* 0x000fc60000011407 */
[----:B------:R-:W-:Y:S02]  /*71e0*/  @UP1 ULDC.64 UR4, c[0x0][0x878] ;  /* 0x00021e0000041ab9 */ /* 0x000fe40000000a00 */
[----:B------:R-:W-:-:S06]  /*71f0*/  @UP1 UIMAD.WIDE UR4, UR36, 0x4, UR4 ;  /* 0x00000004240418a5 */ /* 0x000fcc000f8e0204 */
[----:B------:R-:W-:Y:S02]  /*7200*/  IMAD.U32 R4, RZ, RZ, UR4 ;  /* 0x00000004ff047e24 */ /* 0x000fe4000f8e00ff */
[----:B------:R-:W-:Y:S01]  /*7210*/  IMAD.U32 R5, RZ, RZ, UR5 ;  /* 0x00000005ff057e24 */ /* 0x000fe2000f8e00ff */
[----:B--2---:R-:W-:Y:S01]  /*7220*/  USHF.R.S32.HI UR11, URZ, 0x1f, UR10 ;  /* 0x0000001f3f0b7899 */ /* 0x004fe2000801140a */
[----:B------:R-:W-:-:S03]  /*7230*/  UMOV UR4, URZ ;  /* 0x0000003f00047c82 */ /* 0x000fc60008000000 */
[----:B------:R2:W5:Y:S01]  /*7240*/  @P1 LDG.E R0, desc[UR46][R4.64] ;  /* 0x0000002e04001981 */ /* 0x000562000c1e1900 */
[----:B------:R-:W-:Y:S01]  /*7250*/  UMOV UR5, URZ ;  /* 0x0000003f00057c82 */ /* 0x000fe20008000000 */
[----:B----4-:R-:W-:Y:S02]  /*7260*/  @P0 R2UR UR6, R8 ;  /* 0x00000000080602ca */ /* 0x010fe400000e0000 */
[----:B------:R-:W-:-:S04]  /*7270*/  LEA.HI R8, R6, R7, RZ, 0x4 ;  /* 0x0000000706087211 */ /* 0x000fc800078f20ff */
[----:B------:R-:W-:Y:S02]  /*7280*/  LOP3.LUT R6, R8, 0x1ffffff0, RZ, 0xc0, !PT ;  /* 0x1ffffff008067812 */ /* 0x000fe400078ec0ff */
[----:B------:R-:W-:-:S03]  /*7290*/  SHF.R.S32.HI R17, RZ, 0x4, R8 ;  /* 0x00000004ff117819 */ /* 0x000fc60000011408 */
[----:B------:R-:W-:Y:S02]  /*72a0*/  IMAD.IADD R6, R7, 0x1, -R6 ;  /* 0x0000000107067824 */ /* 0x000fe400078e0a06 */
[----:B------:R-:W-:Y:S02]  /*72b0*/  @UP0 USHF.R.S32.HI UR7, URZ, 0x1f, UR6 ;  /* 0x0000001f3f070899 */ /* 0x000fe40008011406 */
[----:B--2---:R-:W-:Y:S01]  /*72c0*/  IMAD.SHL.U32 R4, R6, 0x8, RZ ;  /* 0x0000000806047824 */ /* 0x004fe200078e00ff */
[----:B------:R-:W-:Y:S01]  /*72d0*/  @UP0 UMOV UR4, UR6 ;  /* 0x0000000600040c82 */ /* 0x000fe20008000000 */
[----:B---3--:R-:W-:-:S03]  /*72e0*/  IMAD R6, R10, UR11, RZ ;  /* 0x0000000b0a067c24 */ /* 0x008fc6000f8e02ff */
[----:B------:R-:W-:Y:S01]  /*72f0*/  @UP0 UMOV UR5, UR7 ;  /* 0x0000000700050c82 */ /* 0x000fe20008000000 */
[----:B------:R-:W-:Y:S01]  /*7300*/  SHF.R.S32.HI R5, RZ, 0x1f, R4 ;  /* 0x0000001fff057819 */ /* 0x000fe20000011404 */
[----:B-1----:R-:W-:Y:S06]  /*7310*/  @P1 BRA `(.L_x_1737) ;  /* 0x0000000000101947 */ /* 0x002fec0003800000 */
[----:B------:R-:W-:Y:S05]  /*7320*/  @!P0 BRA `(.L_x_1737) ;  /* 0x00000000000c8947 */ /* 0x000fea0003800000 */
[----:B------:R-:W2:Y:S04]  /*7330*/  LDG.E R7, desc[UR46][R2.64] ;  /* 0x0000002e02077981 */ /* 0x000ea8000c1e1900 */
[----:B-----5:R-:W2:Y:S02]  /*7340*/  LDG.E R0, desc[UR46][R2.64+0x4] ;  /* 0x0000042e02007981 */ /* 0x020ea4000c1e1900 */
[----:B--2---:R-:W-:-:S07]  /*7350*/  IMAD.IADD R0, R0, 0x1, -R7 ;  /* 0x0000000100007824 */ /* 0x004fce00078e0a07 */
.L_x_1737:
[----:B-----5:R-:W-:Y:S01]  /*7360*/  IMAD R12, R9, -0x80, R0 ;  /* 0xffffff80090c7824 */ /* 0x020fe200078e0200 */
[----:B------:R-:W-:Y:S01]  /*7370*/  USHF.R.S32.HI UR6, URZ, 0x1f, UR36 ;  /* 0x0000001f3f067899 */ /* 0x000fe20008011424 */
[C---:B------:R-:W-:Y:S01]  /*7380*/  VIADD R19, R17.reuse, 0x40 ;  /* 0x0000004011137836 */ /* 0x040fe20000000000 */
[----:B------:R-:W-:Y:S01]  /*7390*/  ULDC UR7, c[0x0][0x80c] ;  /* 0x0002030000077ab9 */ /* 0x000fe20000000800 */
[----:B------:R-:W-:Y:S01]  /*73a0*/  IMAD.WIDE.U32 R2, R10, UR10, R4 ;  /* 0x0000000a0a027c25 */ /* 0x000fe2000f8e0004 */
[-C--:B------:R-:W-:Y:S01]  /*73b0*/  ISETP.GE.AND P5, PT, R17, R12.reuse, PT ;  /* 0x0000000c1100720c */ /* 0x080fe20003fa6270 */
[----:B------:R-:W-:Y:S01]  /*73c0*/  USEL UR6, UR6, URZ, !UP0 ;  /* 0x0000003f06067287 */ /* 0x000fe2000c000000 */
[-C--:B------:R-:W-:Y:S01]  /*73d0*/  ISETP.GE.AND P2, PT, R19, R12.reuse, PT ;  /* 0x0000000c1300720c */ /* 0x080fe20003f46270 */
[C---:B------:R-:W-:Y:S01]  /*73e0*/  VIADD R7, R17.reuse, 0x10 ;  /* 0x0000001011077836 */ /* 0x040fe20000000000 */
[----:B------:R-:W1:Y:S01]  /*73f0*/  LDC.64 R18, c[0x0][0x850] ;  /* 0x00021400ff127b82 */ /* 0x000e620000000a00 */
[----:B------:R-:W-:Y:S01]  /*7400*/  VIADD R15, R17, 0x30 ;  /* 0x00000030110f7836 */ /* 0x000fe20000000000 */
[----:B------:R-:W-:Y:S01]  /*7410*/  ULDC.64 UR8, c[0x0][0x828] ;  /* 0x00020a0000087ab9 */ /* 0x000fe20000000a00 */
[----:B------:R-:W-:Y:S01]  /*7420*/  IMAD R11, R11, UR10, R6 ;  /* 0x0000000a0b0b7c24 */ /* 0x000fe2000f8e0206 */
[----:B------:R-:W-:Y:S01]  /*7430*/  ISETP.GE.OR P4, PT, R4, UR7, P5 ;  /* 0x0000000704007c0c */ /* 0x000fe2000af86670 */
[----:B------:R-:W-:Y:S01]  /*7440*/  IMAD.MOV.U32 R6, RZ, RZ, R2 ;  /* 0x000000ffff067224 */ /* 0x000fe200078e0002 */
[----:B------:R-:W-:Y:S01]  /*7450*/  IADD3 R2, P3, R17, UR4, RZ ;  /* 0x0000000411027c10 */ /* 0x000fe2000ff7e0ff */
[----:B------:R-:W-:Y:S01]  /*7460*/  USEL UR36, UR36, URZ, !UP0 ;  /* 0x0000003f24247287 */ /* 0x000fe2000c000000 */
[-C--:B------:R-:W-:Y:S01]  /*7470*/  ISETP.GE.AND P6, PT, R7, R12.reuse, PT ;  /* 0x0000000c0700720c */ /* 0x080fe20003fc6270 */
        /* <DEDUP_REMOVED lines=11> */
[----:B------:R-:W-:Y:S01]  /*7530*/  IMAD.WIDE R2, R9, 0x80, R2 ;  /* 0x0000008009027825 */ /* 0x000fe200078e0202 */
[----:B------:R-:W-:-:S03]  /*7540*/  ISETP.GE.OR P3, PT, R4, UR7, P6 ;  /* 0x0000000704007c0c */ /* 0x000fc6000b766670 */
[----:B------:R-:W-:Y:S01]  /*7550*/  VIADD R9, R15, UR4 ;  /* 0x000000040f097c36 */ /* 0x000fe20008000000 */
[----:B------:R-:W-:Y:S09]  /*7560*/  @P4 BRA `(.L_x_1739) ;  /* 0x0000000000284947 */ /* 0x000ff20003800000 */
        /* <DEDUP_REMOVED lines=10> */
.L_x_1739:
[----:B------:R-:W-:Y:S05]  /*7610*/  BSYNC B0 ;  /* 0x0000000000007941 */ /* 0x000fea0003800000 */
.L_x_1738:
[----:B------:R-:W-:Y:S01]  /*7620*/  BSSY B0, `(.L_x_1740) ;  /* 0x0000010000007945 */ /* 0x000fe20003800000 */
[----:B------:R-:W-:-:S03]  /*7630*/  ISETP.GE.OR P4, PT, R4, UR7, P0 ;  /* 0x0000000704007c0c */ /* 0x000fc60008786670 */
[----:B------:R-:W-:Y:S10]  /*7640*/  @P3 BRA `(.L_x_1741) ;  /* 0x0000000000343947 */ /* 0x000ff40003800000 */
        /* <DEDUP_REMOVED lines=13> */
.L_x_1741:
[----:B------:R-:W-:Y:S05]  /*7720*/  BSYNC B0 ;  /* 0x0000000000007941 */ /* 0x000fea0003800000 */
.L_x_1740:
[----:B------:R-:W-:Y:S01]  /*7730*/  BSSY B0, `(.L_x_1742) ;  /* 0x0000010000007945 */ /* 0x000fe20003800000 */
[----:B------:R-:W-:-:S03]  /*7740*/  ISETP.GE.OR P3, PT, R4, UR7, P1 ;  /* 0x0000000704007c0c */ /* 0x000fc60008f66670 */
[----:B------:R-:W-:Y:S10]  /*7750*/  @P4 BRA `(.L_x_1743) ;  /* 0x0000000000344947 */ /* 0x000ff40003800000 */
        /* <DEDUP_REMOVED lines=13> */
.L_x_1743:
[----:B------:R-:W-:Y:S05]  /*7830*/  BSYNC B0 ;  /* 0x0000000000007941 */ /* 0x000fea0003800000 */
.L_x_1742:
[----:B------:R-:W-:Y:S01]  /*7840*/  BSSY B0, `(.L_x_1744) ;  /* 0x0000011000007945 */ /* 0x000fe20003800000 */
[----:B------:R-:W-:Y:S01]  /*7850*/  ISETP.GE.OR P4, PT, R4, UR7, P2 ;  /* 0x0000000704007c0c */ /* 0x000fe20009786670 */
[----:B------:R-:W-:Y:S02]  /*7860*/  VIADD R13, R17, 0x50 ;  /* 0x00000050110d7836 */ /* 0x000fe40000000000 */
[----:B------:R-:W-:Y:S10]  /*7870*/  @P3 BRA `(.L_x_1745) ;  /* 0x0000000000343947 */ /* 0x000ff40003800000 */
        /* <DEDUP_REMOVED lines=13> */
.L_x_1745:
[----:B------:R-:W-:Y:S05]  /*7950*/  BSYNC B0 ;  /* 0x0000000000007941 */ /* 0x000fea0003800000 */
.L_x_1744:
[----:B------:R-:W-:Y:S01]  /*7960*/  BSSY B0, `(.L_x_1746) ;  /* 0x0000010000007945 */ /* 0x000fe20003800000 */
[----:B------:R-:W-:-:S03]  /*7970*/  ISETP.GE.AND P3, PT, R13, R12, PT ;  /* 0x0000000c0d00720c */ /* 0x000fc60003f66270 */
        /* <DEDUP_REMOVED lines=14> */
.L_x_1747:
[----:B------:R-:W-:Y:S05]  /*7a60*/  BSYNC B0 ;  /* 0x0000000000007941 */ /* 0x000fea0003800000 */
.L_x_1746:
[----:B------:R-:W-:Y:S01]  /*7a70*/  ISETP.GE.OR P4, PT, R4, UR7, P3 ;  /* 0x0000000704007c0c */ /* 0x000fe20009f86670 */
[C---:B-1----:R-:W-:Y:S01]  /*7a80*/  IMAD R0, R18.reuse, UR11, RZ ;  /* 0x0000000b12007c24 */ /* 0x042fe2000f8e02ff */
[----:B------:R-:W-:Y:S01]  /*7a90*/  BSSY B0, `(.L_x_1748) ;  /* 0x0000012000007945 */ /* 0x000fe20003800000 */
[----:B--234-:R-:W-:-:S04]  /*7aa0*/  IMAD.WIDE.U32 R10, R18, UR10, R4 ;  /* 0x0000000a120a7c25 */ /* 0x01cfc8000f8e0004 */
[----:B------:R-:W-:Y:S02]  /*7ab0*/  IMAD R21, R19, UR10, R0 ;  /* 0x0000000a13157c24 */ /* 0x000fe4000f8e0200 */
[----:B------:R-:W-:-:S04]  /*7ac0*/  VIADD R19, R17, 0x60 ;  /* 0x0000006011137836 */ /* 0x000fc80000000000 */
        /* <DEDUP_REMOVED lines=14> */
.L_x_1749:
[----:B------:R-:W-:Y:S05]  /*7bb0*/  BSYNC B0 ;  /* 0x0000000000007941 */ /* 0x000fea0003800000 */
.L_x_1748:
[----:B------:R-:W-:Y:S01]  /*7bc0*/  ISETP.GE.AND P4, PT, R19, R12, PT ;  /* 0x0000000c1300720c */ /* 0x000fe20003f86270 */
[----:B------:R-:W-:Y:S01]  /*7bd0*/  ULDC UR12, c[0x0][0x83c] ;  /* 0x00020f00000c7ab9 */ /* 0x000fe20000000800 */
[----:B------:R-:W-:Y:S01]  /*7be0*/  BSSY B0, `(.L_x_1750) ;  /* 0x0000014000007945 */ /* 0x000fe20003800000 */
[C---:B------:R-:W-:Y:S01]  /*7bf0*/  ISETP.GE.OR P6, PT, R4.reuse, UR12, P5 ;  /* 0x0000000c04007c0c */ /* 0x040fe2000afc6670 */
[----:B------:R-:W-:Y:S01]  /*7c00*/  VIADD R19, R17, 0x70 ;  /* 0x0000007011137836 */ /* 0x000fe20000000000 */
[----:B------:R-:W-:Y:S01]  /*7c10*/  ISETP.GE.OR P5, PT, R4, UR7, P4 ;  /* 0x0000000704007c0c */ /* 0x000fe2000a7a6670 */
[----:B------:R-:W-:Y:S01]  /*7c20*/  IMAD.IADD R13, R21, 0x1, R11 ;  /* 0x00000001150d7824 */ /* 0x000fe200078e020b */
[----:B------:R-:W-:-:S11]  /*7c30*/  P2R R16, PR, RZ, 0x40 ;  /* 0x00000040ff107803 */ /* 0x000fd60000000000 */
        /* <DEDUP_REMOVED lines=10> */
[----:B-1----:R-:W-:Y:S01]  /*7ce0*/  LEA R22, P5, R6, UR4, 0x1 ;  /* 0x0000000406167c11 */ /* 0x002fe2000f8a08ff */
[----:B------:R-:W-:-:S05]  /*7cf0*/  IMAD.IADD R7, R7, 0x1, R17 ;  /* 0x0000000107077824 */ /* 0x000fca00078e0211 */
[----:B------:R-:W-:-:S05]  /*7d00*/  LEA.HI.X R23, R6, UR5, R7, 0x1, P5 ;  /* 0x0000000506177c11 */ /* 0x000fca000a8f0c07 */
[----:B------:R2:W-:Y:S02]  /*7d10*/  STG.E.128 desc[UR46][R22.64], RZ ;  /* 0x000000ff16007986 */ /* 0x0005e4000c101d2e */
.L_x_1751:
[----:B------:R-:W-:Y:S05]  /*7d20*/  BSYNC B0 ;  /* 0x0000000000007941 */ /* 0x000fea0003800000 */
.L_x_1750:
        /* <DEDUP_REMOVED lines=17> */
.L_x_1753:
[----:B------:R-:W-:Y:S05]  /*7e40*/  BSYNC B0 ;  /* 0x0000000000007941 */ /* 0x000fea0003800000 */
.L_x_1752:
[----:B------:R-:W-:Y:S01]  /*7e50*/  ISETP.NE.AND P6, PT, R16, RZ, PT ;  /* 0x000000ff1000720c */ /* 0x000fe20003fc5270 */
[----:B------:R-:W-:Y:S01]  /*7e60*/  ULDC.64 UR8, c[0x0][0x858] ;  /* 0x0002160000087ab9 */ /* 0x000fe20000000a00 */
[----:B------:R-:W-:Y:S01]  /*7e70*/  P2R R0, PR, RZ, 0x20 ;  /* 0x00000020ff007803 */ /* 0x000fe20000000000 */
[----:B------:R-:W-:Y:S01]  /*7e80*/  UIMAD UR4, UR6, UR8, URZ ;  /* 0x00000008060472a4 */ /* 0x000fe2000f8e023f */
[----:B------:R-:W-:Y:S01]  /*7e90*/  ISETP.NE.AND P5, PT, R20, RZ, PT ;  /* 0x000000ff1400720c */ /* 0x000fe20003fa5270 */
[----:B------:R-:W-:Y:S01]  /*7ea0*/  IMAD.U32 R5, RZ, RZ, UR8 ;  /* 0x00000008ff057e24 */ /* 0x000fe2000f8e00ff */
[----:B------:R-:W-:Y:S01]  /*7eb0*/  BSSY B0, `(.L_x_1754) ;  /* 0x0000019000007945 */ /* 0x000fe20003800000 */
[----:B------:R-:W-:Y:S01]  /*7ec0*/  IMAD.MOV.U32 R12, RZ, RZ, R10 ;  /* 0x000000ffff0c7224 */ /* 0x000fe200078e000a */
[C---:B------:R-:W-:Y:S01]  /*7ed0*/  ISETP.GE.OR P5, PT, R4.reuse, UR12, P5 ;  /* 0x0000000c04007c0c */ /* 0x040fe2000afa6670 */
[----:B------:R-:W-:Y:S01]  /*7ee0*/  UIMAD UR4, UR36, UR9, UR4 ;  /* 0x00000009240472a4 */ /* 0x000fe2000f8e0204 */
[----:B------:R-:W-:Y:S01]  /*7ef0*/  ISETP.GE.OR P0, PT, R4, UR12, P0 ;  /* 0x0000000c04007c0c */ /* 0x000fe20008706670 */
[----:B------:R-:W-:Y:S01]  /*7f00*/  IMAD.WIDE.U32 R12, R5, UR36, R12 ;  /* 0x00000024050c7c25 */ /* 0x000fe2000f8e000c */
[----:B---3--:R-:W-:-:S02]  /*7f10*/  P2R R8, PR, RZ, 0x20 ;  /* 0x00000020ff087803 */ /* 0x008fc40000000000 */
[----:B------:R-:W-:Y:S01]  /*7f20*/  ISETP.NE.AND P5, PT, R0, RZ, PT ;  /* 0x000000ff0000720c */ /* 0x000fe20003fa5270 */
[----:B------:R-:W-:Y:S01]  /*7f30*/  VIADD R7, R13, UR4 ;  /* 0x000000040d077c36 */ /* 0x000fe20008000000 */
[C---:B------:R-:W-:Y:S02]  /*7f40*/  ISETP.GE.OR P1, PT, R4.reuse, UR12, P1 ;  /* 0x0000000c04007c0c */ /* 0x040fe40008f26670 */
[C---:B------:R-:W-:Y:S02]  /*7f50*/  ISETP.GE.OR P2, PT, R4.reuse, UR12, P2 ;  /* 0x0000000c04007c0c */ /* 0x040fe40009746670 */
[C---:B------:R-:W-:Y:S02]  /*7f60*/  ISETP.GE.OR P3, PT, R4.reuse, UR12, P3 ;  /* 0x0000000c04007c0c */ /* 0x040fe40009f66670 */
[C---:B------:R-:W-:Y:S02]  /*7f70*/  ISETP.GE.OR P4, PT, R4.reuse, UR12, P4 ;  /* 0x0000000c04007c0c */ /* 0x040fe4000a786670 */
        /* <DEDUP_REMOVED lines=12> */
.L_x_1755:
[----:B------:R-:W-:Y:S05]  /*8040*/  BSYNC B0 ;  /* 0x0000000000007941 */ /* 0x000fea0003800000 */
.L_x_1754:
        /* <DEDUP_REMOVED lines=16> */
.L_x_1757:
[----:B------:R-:W-:Y:S05]  /*8150*/  BSYNC B0 ;  /* 0x0000000000007941 */ /* 0x000fea0003800000 */
.L_x_1756:
        /* <DEDUP_REMOVED lines=15> */
.L_x_1759:
[----:B------:R-:W-:Y:S05]  /*8250*/  BSYNC B0 ;  /* 0x0000000000007941 */ /* 0x000fea0003800000 */
.L_x_1758:
        /* <DEDUP_REMOVED lines=15> */
.L_x_1761:
[----:B------:R-:W-:Y:S05]  /*8350*/  BSYNC B0 ;  /* 0x0000000000007941 */ /* 0x000fea0003800000 */
.L_x_1760:
        /* <DEDUP_REMOVED lines=15> */
.L_x_1763:
[----:B------:R-:W-:Y:S05]  /*8450*/  BSYNC B0 ;  /* 0x0000000000007941 */ /* 0x000fea0003800000 */
.L_x_1762:
        /* <DEDUP_REMOVED lines=15> */
.L_x_1765:
[----:B------:R-:W-:Y:S05]  /*8550*/  BSYNC B0 ;  /* 0x0000000000007941 */ /* 0x000fea0003800000 */
.L_x_1764:
        /* <DEDUP_REMOVED lines=15> */
.L_x_1767:
[----:B------:R-:W-:Y:S05]  /*8650*/  BSYNC B0 ;  /* 0x0000000000007941 */ /* 0x000fea0003800000 */
.L_x_1766:
        /* <DEDUP_REMOVED lines=15> */
.L_x_1675:
[----:B------:R-:W-:-:S08]  /*8750*/  NOP ;  /* 0x0000000000007918 */ /* 0x000fd00000000000 */
[----:B------:R-:W1:-:S00]  /*8760*/  USETMAXREG.DEALLOC.CTAPOOL 0x18 ;  /* 0x00000018000079c8 */ /* 0x000e4000080e0500 */
        /* <DEDUP_REMOVED lines=19> */
.L_x_1769:
        /* <DEDUP_REMOVED lines=13> */
.L_x_1771:
[----:B------:R-:W-:-:S05]  /*8970*/  ULDC UR4, c[0x0][0x8bc] ;  /* 0x00022f0000047ab9 */ /* 0x000fca0000000800 */
.L_x_1770:
[----:B-1----:R-:W-:-:S04]  /*8980*/  USHF.L.U32 UR11, UR14, 0x7, URZ ;  /* 0x000000070e0b7899 */ /* 0x002fc8000800063f */
[----:B------:R-:W-:-:S04]  /*8990*/  UISETP.GE.AND UP0, UPT, UR11, UR4, UPT ;  /* 0x000000040b00728c */ /* 0x000fc8000bf06270 */
[----:B--2---:R-:W-:-:S06]  /*89a0*/  USEL UR12, UR12, 0xffffffff, !UP0 ;  /* 0xffffffff0c0c7887 */ /* 0x004fcc000c000000 */
[----:B------:R-:W-:-:S13]  /*89b0*/  ISETP.LE.AND P0, PT, RZ, UR12, PT ;  /* 0x0000000cff007c0c */ /* 0x000fda000bf03270 */
[----:B------:R-:W-:Y:S05]  /*89c0*/  @!P0 BRA `(.L_x_1680) ;  /* 0x0000003800388947 */ /* 0x000fea0003800000 */
[----:B------:R-:W-:Y:S01]  /*89d0*/  ULDC.64 UR4, c[0x0][0x770] ;  /* 0x0001dc0000047ab9 */ /* 0x000fe20000000a00 */
[----:B------:R-:W1:Y:S01]  /*89e0*/  S2UR UR13, SR_CTAID.Y ;  /* 0x00000000000d79c3 */ /* 0x000e620000002600 */
[----:B------:R-:W-:Y:S01]  /*89f0*/  UISETP.NE.U32.AND UP0, UPT, UR4, URZ, UPT ;  /* 0x0000003f0400728c */ /* 0x000fe2000bf05070 */
[----:B------:R-:W-:-:S03]  /*8a00*/  ULDC.64 UR8, c[0x0][0x788] ;  /* 0x0001e20000087ab9 */ /* 0x000fc60000000a00 */
        /* <DEDUP_REMOVED lines=8> */
[----:B------:R-:W-:-:S04]  /*8a90*/  UISETP.NE.U32.AND UP1, UPT, UR4, URZ, UPT ;  /* 0x0000003f0400728c */ /* 0x000fc8000bf25070 */
[----:B------:R-:W-:-:S06]  /*8aa0*/  UISETP.NE.AND.EX UP1, UPT, UR5, URZ, UPT, UP1 ;  /* 0x0000003f0500728c */ /* 0x000fcc000bf25310 */
[----:B------:R-:W-:-:S05]  /*8ab0*/  PLOP3.LUT P2, PT, PT, PT, UP1, 0x80, 0x0 ;  /* 0x000000000000781c */ /* 0x000fca0003f4f018 */
[----:B------:R-:W-:Y:S02]  /*8ac0*/  @UP1 ULDC.64 UR4, c[0x0][0x780] ;  /* 0x0001e00000041ab9 */ /* 0x000fe40000000a00 */
[----:B------:R-:W-:-:S06]  /*8ad0*/  @UP1 UIMAD.WIDE UR4, UR12, 0x4, UR4 ;  /* 0x000000040c0418a5 */ /* 0x000fcc000f8e0204 */
[----:B------:R-:W-:Y:S02]  /*8ae0*/  IMAD.U32 R4, RZ, RZ, UR4 ;  /* 0x00000004ff047e24 */ /* 0x000fe4000f8e00ff */
[----:B------:R-:W-:-:S05]  /*8af0*/  IMAD.U32 R5, RZ, RZ, UR5 ;  /* 0x00000005ff057e24 */ /* 0x000fca000f8e00ff */
[----:B------:R-:W3:Y:S01]  /*8b00*/  @P2 LDG.E R4, desc[UR46][R4.64] ;  /* 0x0000002e04042981 */ /* 0x000ee2000c1e1900 */
[----:B------:R-:W-:Y:S01]  /*8b10*/  PLOP3.LUT P0, PT, PT, PT, UP0, 0x80, 0x0 ;  /* 0x000000000000781c */ /* 0x000fe20003f0f008 */
[----:B-1----:R-:W-:-:S12]  /*8b20*/  USHF.R.S32.HI UR16, URZ, 0x1f, UR13 ;  /* 0x0000001f3f107899 */ /* 0x002fd8000801140d */
[----:B--2---:R-:W-:Y:S02]  /*8b30*/  @P0 R2UR UR4, R0 ;  /* 0x00000000000402ca */ /* 0x004fe400000e0000 */
[----:B------:R-:W-:Y:S01]  /*8b40*/  ISETP.NE.U32.AND P0, PT, RZ, UR8, PT ;  /* 0x00000008ff007c0c */ /* 0x000fe2000bf05070 */
[----:B------:R-:W-:-:S03]  /*8b50*/  ULDC UR8, c[0x0][0x280] ;  /* 0x0000a00000087ab9 */ /* 0x000fc60000000800 */
[----:B------:R-:W-:-:S07]  /*8b60*/  ISETP.NE.AND.EX P0, PT, RZ, UR9, PT, P0 ;  /* 0x00000009ff007c0c */ /* 0x000fce000bf05300 */
[----:B------:R-:W-:-:S04]  /*8b70*/  @UP0 ULEA UR4, UR12, UR4, 0x6 ;  /* 0x000000040c040291 */ /* 0x000fc8000f8e303f */
[----:B------:R-:W-:-:S04]  /*8b80*/  @UP0 USHF.R.S32.HI UR5, URZ, 0x1f, UR4 ;  /* 0x0000001f3f050899 */ /* 0x000fc80008011404 */
[----:B------:R-:W-:-:S04]  /*8b90*/  @UP0 ULEA.HI UR5, UR5, UR4, URZ, 0x6 ;  /* 0x0000000405050291 */ /* 0x000fc8000f8f303f */
[----:B------:R-:W-:-:S04]  /*8ba0*/  @UP0 USHF.L.U32 UR5, UR5, 0x7, URZ ;  /* 0x0000000705050899 */ /* 0x000fc8000800063f */
[----:B------:R-:W-:Y:S01]  /*8bb0*/  @UP0 ULOP3.LUT UR7, UR5, 0xffffe000, URZ, 0xc0, !UPT ;  /* 0xffffe00005070892 */ /* 0x000fe2000f8ec03f */
[----:B---3--:R-:W-:-:S03]  /*8bc0*/  @P2 R2UR UR8, R4 ;  /* 0x00000000040822ca */ /* 0x008fc600000e0000 */
[----:B------:R-:W-:Y:S01]  /*8bd0*/  @UP0 USHF.R.S32.HI UR9, URZ, 0x1f, UR7 ;  /* 0x0000001f3f090899 */ /* 0x000fe20008011407 */
[----:B------:R-:W-:Y:S11]  /*8be0*/  @P2 BRA `(.L_x_1772) ;  /* 0x0000000000142947 */ /* 0x000ff60003800000 */
[----:B------:R-:W-:Y:S05]  /*8bf0*/  @!P1 BRA `(.L_x_1772) ;  /* 0x0000000000109947 */ /* 0x000fea0003800000 */
[----:B------:R-:W2:Y:S04]  /*8c00*/  LDG.E R5, desc[UR46][R2.64] ;  /* 0x0000002e02057981 */ /* 0x000ea8000c1e1900 */
[----:B------:R-:W2:Y:S02]  /*8c10*/  LDG.E R0, desc[UR46][R2.64+0x4] ;  /* 0x0000042e02007981 */ /* 0x000ea4000c1e1900 */
[----:B--2---:R-:W-:-:S05]  /*8c20*/  IMAD.IADD R0, R0, 0x1, -R5 ;  /* 0x0000000100007824 */ /* 0x004fca00078e0a05 */
[----:B------:R-:W-:-:S15]  /*8c30*/  R2UR UR8, R0 ;  /* 0x00000000000872ca */ /* 0x000fde00000e0000 */
.L_x_1772:
[----:B------:R-:W-:Y:S01]  /*8c40*/  UMOV UR4, URZ ;  /* 0x0000003f00047c82 */ /* 0x000fe20008000000 */
[----:B------:R-:W-:Y:S01]  /*8c50*/  UMOV UR5, URZ ;  /* 0x0000003f00057c82 */ /* 0x000fe20008000000 */
[----:B------:R-:W-:Y:S01]  /*8c60*/  ULDC UR6, c[0x0][0x290] ;  /* 0x0000a40000067ab9 */ /* 0x000fe20000000800 */
[----:B------:R-:W-:Y:S01]  /*8c70*/  @UP0 UMOV UR4, UR7 ;  /* 0x0000000700040c82 */ /* 0x000fe20008000000 */
[----:B------:R-:W-:Y:S01]  /*8c80*/  @UP0 UMOV UR5, UR9 ;  /* 0x0000000900050c82 */ /* 0x000fe20008000000 */
        /* <DEDUP_REMOVED lines=8> */
.L_x_1773:
        /* <DEDUP_REMOVED lines=9> */
[----:B------:R-:W2:Y:S02]  /*8da0*/  LDG.E R5, desc[UR46][R2.64+0x4] ;  /* 0x0000042e02057981 */ /* 0x000ea4000c1e1900 */
[----:B--2---:R-:W-:-:S05]  /*8db0*/  IMAD.IADD R0, R5, 0x1, -R0 ;  /* 0x0000000105007824 */ /* 0x004fca00078e0a00 */
[----:B------:R-:W-:-:S15]  /*8dc0*/  R2UR UR6, R0 ;  /* 0x00000000000672ca */ /* 0x000fde00000e0000 */
.L_x_1774:
[----:B------:R-:W-:Y:S01]  /*8dd0*/  UIADD3 UR7, -UR6, UR8, UR11 ;  /* 0x0000000806077290 */ /* 0x000fe2000fffe10b */
[----:B------:R-:W-:Y:S01]  /*8de0*/  ISETP.LE.AND P0, PT, RZ, UR14, PT ;  /* 0x0000000eff007c0c */ /* 0x000fe2000bf03270 */
[----:B------:R-:W-:Y:S02]  /*8df0*/  ULDC UR9, c[0x0][0x74c] ;  /* 0x0001d30000097ab9 */ /* 0x000fe40000000800 */
[----:B------:R-:W-:Y:S02]  /*8e00*/  UIADD3 UR9, UR7, -UR9, URZ ;  /* 0x8000000907097290 */ /* 0x000fe4000fffe03f */
[----:B------:R-:W-:Y:S02]  /*8e10*/  UIADD3 UR7, UR8, 0x3f, URZ ;  /* 0x0000003f08077890 */ /* 0x000fe4000fffe03f */
[----:B------:R-:W-:-:S04]  /*8e20*/  USHF.R.S32.HI UR10, URZ, 0x1f, UR9 ;  /* 0x0000001f3f0a7899 */ /* 0x000fc80008011409 */
[----:B------:R-:W-:Y:S02]  /*8e30*/  ULEA.HI UR10, UR10, UR9, URZ, 0x6 ;  /* 0x000000090a0a7291 */ /* 0x000fe4000f8f303f */
[----:B------:R-:W-:Y:S02]  /*8e40*/  USHF.R.S32.HI UR9, URZ, 0x1f, UR7 ;  /* 0x0000001f3f097899 */ /* 0x000fe40008011407 */
[----:B------:R-:W-:Y:S02]  /*8e50*/  USHF.R.S32.HI UR10, URZ, 0x6, UR10 ;  /* 0x000000063f0a7899 */ /* 0x000fe4000801140a */
[----:B------:R-:W-:Y:S02]  /*8e60*/  ULEA.HI UR9, UR9, UR7, URZ, 0x6 ;  /* 0x0000000709097291 */ /* 0x000fe4000f8f303f */
[----:B------:R-:W-:Y:S02]  /*8e70*/  UISETP.LT.AND UP1, UPT, URZ, UR10, UPT ;  /* 0x0000000a3f00728c */ /* 0x000fe4000bf21270 */
[----:B------:R-:W-:-:S02]  /*8e80*/  USHF.R.S32.HI UR9, URZ, 0x6, UR9 ;  /* 0x000000063f097899 */ /* 0x000fc40008011409 */
[----:B------:R-:W-:-:S04]  /*8e90*/  USEL UR7, URZ, UR10, !UP1 ;  /* 0x0000000a3f077287 */ /* 0x000fc8000c800000 */
[----:B------:R-:W-:Y:S01]  /*8ea0*/  IMAD.U32 R2, RZ, RZ, UR9 ;  /* 0x00000009ff027e24 */ /* 0x000fe2000f8e00ff */
[----:B------:R-:W-:Y:S07]  /*8eb0*/  @!P0 BRA `(.L_x_1775) ;  /* 0x00000000001c8947 */ /* 0x000fee0003800000 */
[----:B------:R-:W-:Y:S01]  /*8ec0*/  UIADD3 UR8, UR11, 0xbf, UR8 ;  /* 0x000000bf0b087890 */ /* 0x000fe2000fffe008 */
[----:B------:R-:W-:-:S03]  /*8ed0*/  ULDC UR9, c[0x0][0x748] ;  /* 0x0001d20000097ab9 */ /* 0x000fc60000000800 */
[----:B------:R-:W-:-:S04]  /*8ee0*/  UIADD3 UR8, UR8, UR9, -UR6 ;  /* 0x0000000908087290 */ /* 0x000fc8000fffe806 */
[----:B------:R-:W-:-:S04]  /*8ef0*/  USHF.R.S32.HI UR6, URZ, 0x1f, UR8 ;  /* 0x0000001f3f067899 */ /* 0x000fc80008011408 */
[----:B------:R-:W-:-:S04]  /*8f00*/  ULEA.HI UR6, UR6, UR8, URZ, 0x6 ;  /* 0x0000000806067291 */ /* 0x000fc8000f8f303f */
[----:B------:R-:W-:-:S06]  /*8f10*/  USHF.R.S32.HI UR6, URZ, 0x6, UR6 ;  /* 0x000000063f067899 */ /* 0x000fcc0008011406 */
[----:B------:R-:W-:-:S07]  /*8f20*/  VIMNMX R2, R2, UR6, PT ;  /* 0x0000000602027c48 */ /* 0x000fce000bfe0100 */
.L_x_1775:
[----:B------:R-:W-:-:S13]  /*8f30*/  ISETP.GT.AND P0, PT, R2, UR7, PT ;  /* 0x0000000702007c0c */ /* 0x000fda000bf04270 */
[----:B------:R-:W-:Y:S05]  /*8f40*/  @!P0 BRA `(.L_x_1680) ;  /* 0x0000003000d88947 */ /* 0x000fea0003800000 */
[----:B------:R-:W-:Y:S01]  /*8f50*/  ULDC.64 UR14, c[0x0][0x2d8] ;  /* 0x0000b600000e7ab9 */ /* 0x000fe20000000a00 */
[----:B------:R-:W-:Y:S01]  /*8f60*/  VIADD R0, R2, -UR7 ;  /* 0x8000000702007c36 */ /* 0x000fe20008000000 */
[----:B------:R-:W-:Y:S02]  /*8f70*/  UIMAD UR10, UR16, UR14, URZ ;  /* 0x0000000e100a72a4 */ /* 0x000fe4000f8e023f */
[----:B------:R-:W-:Y:S02]  /*8f80*/  UIMAD.WIDE.U32 UR8, UR13, UR14, URZ ;  /* 0x0000000e0d0872a5 */ /* 0x000fe4000f8e003f */
[----:B------:R-:W-:Y:S01]  /*8f90*/  USHF.R.S32.HI UR6, URZ, 0x1f, UR12 ;  /* 0x0000001f3f067899 */ /* 0x000fe2000801140c */
[----:B------:R-:W-:Y:S01]  /*8fa0*/  LOP3.LUT R0, R0, 0x1, RZ, 0xc0, !PT ;  /* 0x0000000100007812 */ /* 0x000fe200078ec0ff */
[----:B------:R-:W-:Y:S02]  /*8fb0*/  UIMAD UR13, UR13, UR15, UR10 ;  /* 0x0000000f0d0d72a4 */ /* 0x000fe4000f8e020a */
[----:B------:R-:W-:Y:S01]  /*8fc0*/  UIADD3 UR10, UP1, UR4, UR8, URZ ;  /* 0x00000008040a7290 */ /* 0x000fe2000ff3e03f */
[----:B------:R-:W-:Y:S01]  /*8fd0*/  ISETP.NE.U32.AND P1, PT, R0, 0x1, PT ;  /* 0x000000010000780c */ /* 0x000fe20003f25070 */
[----:B------:R-:W-:-:S02]  /*8fe0*/  UIADD3 UR13, UR9, UR13, URZ ;  /* 0x0000000d090d7290 */ /* 0x000fc4000fffe03f */
[----:B------:R-:W-:Y:S01]  /*8ff0*/  USEL UR6, UR6, URZ, !UP0 ;  /* 0x0000003f06067287 */ /* 0x000fe2000c000000 */
[----:B------:R-:W-:Y:S01]  /*9000*/  ULDC.64 UR26, c[0x0][0x2e0] ;  /* 0x0000b800001a7ab9 */ /* 0x000fe20000000a00 */
[----:B------:R-:W-:Y:S02]  /*9010*/  USEL UR12, UR12, URZ, !UP0 ;  /* 0x0000003f0c0c7287 */ /* 0x000fe4000c000000 */
[----:B------:R-:W-:Y:S02]  /*9020*/  UIADD3.X UR11, UR5, UR13, URZ, UP1, !UPT ;  /* 0x0000000d050b7290 */ /* 0x000fe40008ffe43f */
[----:B------:R-:W-:Y:S02]  /*9030*/  UIMAD UR14, UR6, UR26, URZ ;  /* 0x0000001a060e72a4 */ /* 0x000fe4000f8e023f */
[----:B------:R-:W-:Y:S02]  /*9040*/  UIMAD.WIDE.U32 UR10, UR12, UR26, UR10 ;  /* 0x0000001a0c0a72a5 */ /* 0x000fe4000f8e000a */
[----:B------:R-:W-:Y:S01]  /*9050*/  UIMAD UR14, UR12, UR27, UR14 ;  /* 0x0000001b0c0e72a4 */ /* 0x000fe2000f8e020e */
[----:B------:R-:W-:-:S03]  /*9060*/  ELECT P0, URZ, PT ;  /* 0x00000000003f782f */ /* 0x000fc60003800000 */
        /* <DEDUP_REMOVED lines=20> */
.L_x_1778:
[----:B------:R-:W-:Y:S05]  /*91b0*/  BSYNC B0 ;  /* 0x0000000000007941 */ /* 0x000fea0003800000 */
.L_x_1777:
        /* <DEDUP_REMOVED lines=19> */
.L_x_1780:
[----:B------:R-:W-:Y:S05]  /*92f0*/  BSYNC B0 ;  /* 0x0000000000007941 */ /* 0x000fea0003800000 */
.L_x_1779:
[----:B------:R-:W-:Y:S06]  /*9300*/  BAR.ARV 0xa, 0xa0 ;  /* 0x0282800000007b1d */ /* 0x000fec0000002000 */
[----:B------:R-:W-:Y:S04]  /*9310*/  BSSY B0, `(.L_x_1781) ;  /* 0x0000003000007945 */ /* 0x000fe80003800000 */
[----:B------:R-:W-:Y:S05]  /*9320*/  @!P0 BRA `(.L_x_1782) ;  /* 0x0000000000048947 */ /* 0x000fea0003800000 */
[----:B------:R-:W-:-:S04]  /*9330*/  DEPBAR.LE SB0, 0x0 ;  /* 0x000080000000791a */ /* 0x000fc80000000000 */
.L_x_1782:
[----:B------:R-:W-:Y:S05]  /*9340*/  BSYNC B0 ;  /* 0x0000000000007941 */ /* 0x000fea0003800000 */
.L_x_1781:
[----:B------:R-:W-:Y:S06]  /*9350*/  BAR.ARV 0xb, 0xa0 ;  /* 0x02c2800000007b1d */ /* 0x000fec0000002000 */
[----:B------:R-:W-:Y:S01]  /*9360*/  UIADD3 UR15, UR7, 0x1, URZ ;  /* 0x00000001070f7890 */ /* 0x000fe2000fffe03f */
[----:B------:R-:W-:Y:S11]  /*9370*/  BRA `(.L_x_1783) ;  /* 0x0000000000047947 */ /* 0x000ff60003800000 */
.L_x_1776:
[----:B------:R-:W-:-:S05]  /*9380*/  UMOV UR15, UR7 ;  /* 0x00000007000f7c82 */ /* 0x000fca0008000000 */
.L_x_1783:
[----:B------:R-:W-:-:S06]  /*9390*/  UIADD3 UR6, UR7, 0x1, URZ ;  /* 0x0000000107067890 */ /* 0x000fcc000fffe03f */
[----:B------:R-:W-:-:S13]  /*93a0*/  ISETP.NE.AND P1, PT, R2, UR6, PT ;  /* 0x0000000602007c0c */ /* 0x000fda000bf25270 */
[----:B------:R-:W-:Y:S05]  /*93b0*/  @!P1 BRA `(.L_x_1680) ;  /* 0x0000002c00bc9947 */ /* 0x000fea0003800000 */
[----:B------:R-:W-:Y:S01]  /*93c0*/  UMOV UR16, UR8 ;  /* 0x0000000800107c82 */ /* 0x000fe20008000000 */
[----:B------:R-:W-:Y:S01]  /*93d0*/  UMOV UR17, UR13 ;  /* 0x0000000d00117c82 */ /* 0x000fe20008000000 */
[----:B------:R-:W-:Y:S01]  /*93e0*/  ULDC.64 UR18, c[0x0][0x2c0] ;  /* 0x0000b00000127ab9 */ /* 0x000fe20000000a00 */
[----:B------:R-:W-:Y:S01]  /*93f0*/  UIMAD.WIDE.U32 UR16, UR12, UR26, UR16 ;  /* 0x0000001a0c1072a5 */ /* 0x000fe2000f8e0010 */
[----:B------:R-:W-:Y:S01]  /*9400*/  UMOV UR6, URZ ;  /* 0x0000003f00067c82 */ /* 0x000fe20008000000 */
[----:B------:R-:W-:Y:S02]  /*9410*/  ULDC.64 UR30, c[0x0][0x2c0] ;  /* 0x0000b000001e7ab9 */ /* 0x000fe40000000a00 */
[----:B------:R-:W-:-:S04]  /*9420*/  UIADD3 UR25, UP0, UR4, UR16, URZ ;  /* 0x0000001004197290 */ /* 0x000fc8000ff1e03f */
[----:B------:R-:W-:Y:S02]  /*9430*/  UIADD3.X UR16, UR5, UR14, UR17, UP0, !UPT ;  /* 0x0000000e05107290 */ /* 0x000fe400087fe411 */
[----:B------:R-:W-:Y:S02]  /*9440*/  ULEA UR24, UP0, UR25, UR18, 0x2 ;  /* 0x0000001219187291 */ /* 0x000fe4000f80103f */
[----:B------:R-:W-:Y:S02]  /*9450*/  USHF.L.U32 UR18, UR15, 0xd, URZ ;  /* 0x0000000d0f127899 */ /* 0x000fe4000800063f */
        /* <DEDUP_REMOVED lines=8> */
.L_x_1796:
        /* <DEDUP_REMOVED lines=11> */
[----:B------:R-:W-:Y:S02]  /*9590*/  ULEA.HI.X.SX32 UR39, UR19, UR27, 0x1, UP0 ;  /* 0x0000001b13277291 */ /* 0x000fe400080f0e3f */
[----:B------:R-:W-:Y:S01]  /*95a0*/  ULEA UR36, UP0, UR37, UR30, 0x2 ;  /* 0x0000001e25247291 */ /* 0x000fe2000f80103f */
[----:B------:R-:W-:-:S03]  /*95b0*/  UMOV UR41, 0x14f00000 ;  /* 0x14f0000000297882 */ /* 0x000fc60000000000 */
[----:B------:R-:W-:Y:S02]  /*95c0*/  ULEA.HI.X UR37, UR37, UR31, UR39, 0x2, UP0 ;  /* 0x0000001f25257291 */ /* 0x000fe400080f1427 */
[----:B-1----:R-:W-:-:S03]  /*95d0*/  ULEA UR28, UR29, UR28, 0x18 ;  /* 0x0000001c1d1c7291 */ /* 0x002fc6000f8ec03f */
[----:B------:R-:W-:Y:S01]  /*95e0*/  UMOV UR29, 0x400 ;  /* 0x00000400001d7882 */ /* 0x000fe20000000000 */
[----:B------:R-:W-:-:S09]  /*95f0*/  UIADD3 UR28, UR28, 0x10000, URZ ;  /* 0x000100001c1c7890 */ /* 0x000fd2000fffe03f */
[----:B------:R1:W-:Y:S02]  /*9600*/  UBLKRED.G.S.ADD.F32.RN [UR36], [UR28], UR29, desc[UR40] ;  /* 0x000028241c0073bb */ /* 0x0003e400080a141d */
[----:B-1----:R0:W-:Y:S02]  /*9610*/  UTMACMDFLUSH ;  /* 0x00000000000079b7 */ /* 0x0021e40000000000 */
.L_x_1785:
[----:B------:R-:W-:Y:S05]  /*9620*/  BSYNC B0 ;  /* 0x0000000000007941 */ /* 0x000fea0003800000 */
.L_x_1784:
        /* <DEDUP_REMOVED lines=13> */
.L_x_1787:
[----:B------:R-:W-:Y:S05]  /*9700*/  BSYNC B0 ;  /* 0x0000000000007941 */ /* 0x000fea0003800000 */
.L_x_1786:
[----:B------:R-:W-:Y:S06]  /*9710*/  BAR.ARV 0xa, 0xa0 ;  /* 0x0282800000007b1d */ /* 0x000fec0000002000 */
[----:B------:R-:W-:Y:S04]  /*9720*/  BSSY B0, `(.L_x_1788) ;  /* 0x0000003000007945 */ /* 0x000fe80003800000 */
[----:B------:R-:W-:Y:S05]  /*9730*/  @!P0 BRA `(.L_x_1789) ;  /* 0x0000000000048947 */ /* 0x000fea0003800000 */
[----:B------:R-:W-:-:S04]  /*9740*/  DEPBAR.LE SB0, 0x0 ;  /* 0x000080000000791a */ /* 0x000fc80000000000 */
.L_x_1789:
[----:B------:R-:W-:Y:S05]  /*9750*/  BSYNC B0 ;  /* 0x0000000000007941 */ /* 0x000fea0003800000 */
.L_x_1788:
        /* <DEDUP_REMOVED lines=13> */
.L_x_1791:
[----:B------:R-:W-:Y:S05]  /*9830*/  BSYNC B0 ;  /* 0x0000000000007941 */ /* 0x000fea0003800000 */
.L_x_1790:
        /* <DEDUP_REMOVED lines=13> */
.L_x_1793:
[----:B------:R-:W-:Y:S05]  /*9910*/  BSYNC B0 ;  /* 0x0000000000007941 */ /* 0x000fea0003800000 */
.L_x_1792:
[----:B------:R-:W-:Y:S01]  /*9920*/  UIADD3 UR15, UR15, 0x2, URZ ;  /* 0x000000020f0f7890 */ /* 0x000fe2000fffe03f */
[----:B------:R-:W-:Y:S06]  /*9930*/  BAR.ARV 0xa, 0xa0 ;  /* 0x0282800000007b1d */ /* 0x000fec0000002000 */
[----:B------:R-:W-:Y:S01]  /*9940*/  BSSY B0, `(.L_x_1794) ;  /* 0x0000004000007945 */ /* 0x000fe20003800000 */
[----:B------:R-:W-:-:S03]  /*9950*/  ISETP.LE.AND P1, PT, R2, UR15, PT ;  /* 0x0000000f02007c0c */ /* 0x000fc6000bf23270 */
[----:B------:R-:W-:Y:S10]  /*9960*/  @!P0 BRA `(.L_x_1795) ;  /* 0x0000000000048947 */ /* 0x000ff40003800000 */
[----:B------:R-:W-:-:S04]  /*9970*/  DEPBAR.LE SB0, 0x0 ;  /* 0x000080000000791a */ /* 0x000fc80000000000 */
.L_x_1795:
[----:B------:R-:W-:Y:S05]  /*9980*/  BSYNC B0 ;  /* 0x0000000000007941 */ /* 0x000fea0003800000 */
.L_x_1794:
[----:B------:R-:W-:Y:S06]  /*9990*/  BAR.ARV 0xb, 0xa0 ;  /* 0x02c2800000007b1d */ /* 0x000fec0000002000 */
[----:B------:R-:W-:Y:S02]  /*99a0*/  UIADD3 UR19, UR19, 0x4000, URZ ;  /* 0x0000400013137890 */ /* 0x000fe4000fffe03f */
[----:B------:R-:W-:Y:S01]  /*99b0*/  UIADD3 UR6, UR6, 0x4000, URZ ;  /* 0x0000400006067890 */ /* 0x000fe2000fffe03f */
[----:B------:R-:W-:Y:S11]  /*99c0*/  @!P1 BRA `(.L_x_1796) ;  /* 0xfffffff800c49947 */ /* 0x000ff6000383ffff */
[----:B------:R-:W-:Y:S05]  /*99d0*/  BRA `(.L_x_1680) ;  /* 0x0000002800347947 */ /* 0x000fea0003800000 */
.L_x_1768:
[----:B------:R-:W-:Y:S01]  /*99e0*/  ULDC.64 UR4, c[0x0][0x8d8] ;  /* 0x0002360000047ab9 */ /* 0x000fe20000000a00 */
[----:B------:R-:W1:Y:S01]  /*99f0*/  S2UR UR21, SR_CTAID.X ;  /* 0x00000000001579c3 */ /* 0x000e620000002500 */
[----:B------:R-:W-:-:S04]  /*9a00*/  ISETP.NE.U32.AND P0, PT, RZ, UR4, PT ;  /* 0x00000004ff007c0c */ /* 0x000fc8000bf05070 */
[----:B------:R-:W-:-:S03]  /*9a10*/  ISETP.NE.AND.EX P0, PT, RZ, UR5, PT, P0 ;  /* 0x00000005ff007c0c */ /* 0x000fc6000bf05300 */
[----:B------:R-:W2:Y:S08]  /*9a20*/  S2UR UR13, SR_CTAID.Z ;  /* 0x00000000000d79c3 */ /* 0x000eb00000002700 */
[----:B------:R-:W3:Y:S02]  /*9a30*/  S2UR UR20, SR_CTAID.Y ;  /* 0x00000000001479c3 */ /* 0x000ee40000002600 */
        /* <DEDUP_REMOVED lines=8> */
.L_x_1797:
        /* <DEDUP_REMOVED lines=9> */
[----:B------:R-:W4:Y:S01]  /*9b50*/  LDG.E R4, desc[UR46][R2.64+0x4] ;  /* 0x0000042e02047981 */ /* 0x000f22000c1e1900 */
[----:B--2---:R-:W-:Y:S02]  /*9b60*/  R2UR UR4, R0 ;  /* 0x00000000000472ca */ /* 0x004fe400000e0000 */
[----:B----4-:R-:W-:-:S13]  /*9b70*/  R2UR UR5, R4 ;  /* 0x00000000040572ca */ /* 0x010fda00000e0000 */
[----:B------:R-:W-:Y:S01]  /*9b80*/  UIADD3 UR4, -UR4, UR5, URZ ;  /* 0x0000000504047290 */ /* 0x000fe2000fffe13f */
[----:B------:R-:W-:Y:S11]  /*9b90*/  BRA `(.L_x_1798) ;  /* 0x0000000000047947 */ /* 0x000ff60003800000 */
.L_x_1799:
[----:B------:R-:W-:-:S05]  /*9ba0*/  ULDC UR4, c[0x0][0x8bc] ;  /* 0x00022f0000047ab9 */ /* 0x000fca0000000800 */
.L_x_1798:
[----:B-1----:R-:W-:Y:S01]  /*9bb0*/  USHF.L.U32 UR8, UR21, 0x7, URZ ;  /* 0x0000000715087899 */ /* 0x002fe2000800063f */
[----:B------:R-:W-:Y:S02]  /*9bc0*/  IMAD.MOV.U32 R10, RZ, RZ, 0x1 ;  /* 0x00000001ff0a7424 */ /* 0x000fe400078e00ff */
[----:B------:R-:W-:Y:S01]  /*9bd0*/  IMAD.MOV.U32 R0, RZ, RZ, RZ ;  /* 0x000000ffff007224 */ /* 0x000fe200078e00ff */
[----:B------:R-:W-:-:S04]  /*9be0*/  UISETP.GE.AND UP0, UPT, UR8, UR4, UPT ;  /* 0x000000040800728c */ /* 0x000fc8000bf06270 */
[----:B--2---:R-:W-:-:S06]  /*9bf0*/  USEL UR13, UR13, 0xffffffff, !UP0 ;  /* 0xffffffff0d0d7887 */ /* 0x004fcc000c000000 */
[----:B------:R-:W-:-:S13]  /*9c00*/  ISETP.LE.AND P0, PT, RZ, UR13, PT ;  /* 0x0000000dff007c0c */ /* 0x000fda000bf03270 */
[----:B------:R-:W-:Y:S05]  /*9c10*/  @!P0 BRA `(.L_x_1800) ;  /* 0x0000002400108947 */ /* 0x000fea0003800000 */
[----:B------:R-:W-:Y:S01]  /*9c20*/  ULDC.64 UR18, c[0x0][0x770] ;  /* 0x0001dc0000127ab9 */ /* 0x000fe20000000a00 */
[----:B------:R-:W-:Y:S01]  /*9c30*/  ULDC.64 UR14, c[0x0][0x770] ;  /* 0x0001dc00000e7ab9 */ /* 0x000fe20000000a00 */
[----:B------:R-:W-:Y:S02]  /*9c40*/  UISETP.NE.U32.AND UP1, UPT, UR18, URZ, UPT ;  /* 0x0000003f1200728c */ /* 0x000fe4000bf25070 */
[----:B------:R-:W-:Y:S02]  /*9c50*/  UIMAD.WIDE UR14, UR13, 0x4, UR14 ;  /* 0x000000040d0e78a5 */ /* 0x000fe4000f8e020e */
[----:B------:R-:W-:Y:S01]  /*9c60*/  UISETP.NE.AND.EX UP1, UPT, UR19, URZ, UPT, UP1 ;  /* 0x0000003f1300728c */ /* 0x000fe2000bf25310 */
[----:B------:R-:W-:Y:S01]  /*9c70*/  ULDC.64 UR4, c[0x0][0x778] ;  /* 0x0001de0000047ab9 */ /* 0x000fe20000000a00 */
[----:B------:R-:W-:Y:S02]  /*9c80*/  ULDC.64 UR6, c[0x0][0x780] ;  /* 0x0001e00000067ab9 */ /* 0x000fe40000000a00 */
[----:B------:R-:W-:Y:S01]  /*9c90*/  IMAD.U32 R2, RZ, RZ, UR14 ;  /* 0x0000000eff027e24 */ /* 0x000fe2000f8e00ff */
[----:B------:R-:W-:Y:S01]  /*9ca0*/  ULDC.64 UR16, c[0x0][0x778] ;  /* 0x0001de0000107ab9 */ /* 0x000fe20000000a00 */
[----:B------:R-:W-:Y:S01]  /*9cb0*/  PLOP3.LUT P1, PT, PT, PT, UP1, 0x80, 0x0 ;  /* 0x000000000000781c */ /* 0x000fe20003f2f018 */
[----:B------:R-:W-:Y:S01]  /*9cc0*/  IMAD.U32 R3, RZ, RZ, UR15 ;  /* 0x0000000fff037e24 */ /* 0x000fe2000f8e00ff */
[----:B------:R-:W-:-:S02]  /*9cd0*/  UISETP.NE.U32.AND UP0, UPT, UR4, URZ, UPT ;  /* 0x0000003f0400728c */ /* 0x000fc4000bf05070 */
[----:B------:R-:W-:Y:S02]  /*9ce0*/  UISETP.NE.U32.AND UP2, UPT, UR6, URZ, UPT ;  /* 0x0000003f0600728c */ /* 0x000fe4000bf45070 */
[----:B------:R-:W-:Y:S02]  /*9cf0*/  UISETP.NE.AND.EX UP0, UPT, UR5, URZ, UPT, UP0 ;  /* 0x0000003f0500728c */ /* 0x000fe4000bf05300 */
[----:B------:R-:W-:Y:S01]  /*9d00*/  UISETP.NE.AND.EX UP2, UPT, UR7, URZ, UPT, UP2 ;  /* 0x0000003f0700728c */ /* 0x000fe2000bf45320 */
[----:B------:R-:W-:-:S04]  /*9d10*/  ULDC.64 UR22, c[0x0][0x788] ;  /* 0x0001e20000167ab9 */ /* 0x000fc80000000a00 */
[----:B------:R-:W2:Y:S01]  /*9d20*/  @P1 LDG.E R6, desc[UR46][R2.64] ;  /* 0x0000002e02061981 */ /* 0x000ea2000c1e1900 */
[----:B------:R-:W-:Y:S01]  /*9d30*/  PLOP3.LUT P2, PT, PT, PT, UP0, 0x80, 0x0 ;  /* 0x000000000000781c */ /* 0x000fe20003f4f008 */
[----:B------:R-:W-:Y:S01]  /*9d40*/  UIMAD.WIDE UR16, UR13, 0x4, UR16 ;  /* 0x000000040d1078a5 */ /* 0x000fe2000f8e0210 */
[----:B------:R-:W-:Y:S01]  /*9d50*/  PLOP3.LUT P3, PT, PT, PT, UP2, 0x80, 0x0 ;  /* 0x000000000000781c */ /* 0x000fe20003f6f028 */
[----:B------:R1:W4:Y:S02]  /*9d60*/  @P1 LDG.E R0, desc[UR46][R2.64] ;  /* 0x0000002e02001981 */ /* 0x000324000c1e1900 */
[----:B------:R-:W-:Y:S02]  /*9d70*/  @UP2 ULDC.64 UR4, c[0x0][0x780] ;  /* 0x0001e00000042ab9 */ /* 0x000fe40000000a00 */
[----:B------:R-:W-:Y:S01]  /*9d80*/  @UP2 UIMAD.WIDE UR4, UR13, 0x4, UR4 ;  /* 0x000000040d0428a5 */ /* 0x000fe2000f8e0204 */
[----:B-1----:R-:W-:Y:S02]  /*9d90*/  IMAD.U32 R2, RZ, RZ, UR16 ;  /* 0x00000010ff027e24 */ /* 0x002fe4000f8e00ff */
[----:B------:R-:W-:-:S05]  /*9da0*/  IMAD.U32 R3, RZ, RZ, UR17 ;  /* 0x00000011ff037e24 */ /* 0x000fca000f8e00ff */
[----:B------:R1:W5:Y:S02]  /*9db0*/  @P2 LDG.E R4, desc[UR46][R2.64] ;  /* 0x0000002e02042981 */ /* 0x000364000c1e1900 */
[----:B-1----:R-:W-:Y:S02]  /*9dc0*/  IMAD.U32 R2, RZ, RZ, UR4 ;  /* 0x00000004ff027e24 */ /* 0x002fe4000f8e00ff */
[----:B------:R-:W-:-:S05]  /*9dd0*/  IMAD.U32 R3, RZ, RZ, UR5 ;  /* 0x00000005ff037e24 */ /* 0x000fca000f8e00ff */
[----:B------:R-:W3:Y:S01]  /*9de0*/  @P3 LDG.E R5, desc[UR46][R2.64] ;  /* 0x0000002e02053981 */ /* 0x000ee2000c1e1900 */
[----:B------:R-:W-:Y:S01]  /*9df0*/  ISETP.NE.U32.AND P0, PT, RZ, UR22, PT ;  /* 0x00000016ff007c0c */ /* 0x000fe2000bf05070 */
[----:B------:R-:W-:Y:S01]  /*9e00*/  UMOV UR7, URZ ;  /* 0x0000003f00077c82 */ /* 0x000fe20008000000 */
[----:B------:R-:W-:Y:S01]  /*9e10*/  UMOV UR11, URZ ;  /* 0x0000003f000b7c82 */ /* 0x000fe20008000000 */
[----:B------:R-:W-:Y:S01]  /*9e20*/  ULDC UR9, c[0x0][0x280] ;  /* 0x0000a00000097ab9 */ /* 0x000fe20000000800 */
[----:B------:R-:W-:Y:S02]  /*9e30*/  ISETP.NE.AND.EX P0, PT, RZ, UR23, PT, P0 ;  /* 0x00000017ff007c0c */ /* 0x000fe4000bf05300 */
[----:B--2---:R-:W-:Y:S02]  /*9e40*/  @P1 R2UR UR4, R6 ;  /* 0x00000000060412ca */ /* 0x004fe400000e0000 */
[----:B----4-:R-:W-:-:S11]  /*9e50*/  @P1 R2UR UR7, R0 ;  /* 0x00000000000712ca */ /* 0x010fd600000e0000 */
[----:B------:R-:W-:-:S04]  /*9e60*/  @UP1 ULEA UR4, UR13, UR4, 0x6 ;  /* 0x000000040d041291 */ /* 0x000fc8000f8e303f */
[----:B------:R-:W-:-:S04]  /*9e70*/  @UP1 USHF.R.S32.HI UR5, URZ, 0x1f, UR4 ;  /* 0x0000001f3f051899 */ /* 0x000fc80008011404 */
[----:B------:R-:W-:Y:S01]  /*9e80*/  @UP1 ULEA.HI UR5, UR5, UR4, URZ, 0x6 ;  /* 0x0000000405051291 */ /* 0x000fe2000f8f303f */
[----:B-----5:R-:W-:-:S03]  /*9e90*/  @P2 R2UR UR11, R4 ;  /* 0x00000000040b22ca */ /* 0x020fc600000e0000 */
[----:B------:R-:W-:-:S04]  /*9ea0*/  @UP1 ULOP3.LUT UR6, UR5, 0xffffffc0, URZ, 0xc0, !UPT ;  /* 0xffffffc005061892 */ /* 0x000fc8000f8ec03f */
[----:B------:R-:W-:Y:S01]  /*9eb0*/  @UP1 USHF.R.S32.HI UR12, URZ, 0x1f, UR6 ;  /* 0x0000001f3f0c1899 */ /* 0x000fe20008011406 */
[----:B---3--:R-:W-:Y:S01]  /*9ec0*/  @P3 R2UR UR9, R5 ;  /* 0x00000000050932ca */ /* 0x008fe200000e0000 */
[----:B------:R-:W-:-:S14]  /*9ed0*/  @P3 BRA `(.L_x_1801) ;  /* 0x0000000000203947 */ /* 0x000fdc0003800000 */
[----:B------:R-:W-:Y:S05]  /*9ee0*/  @!P1 BRA `(.L_x_1801) ;  /* 0x00000000001c9947 */ /* 0x000fea0003800000 */
[----:B------:R-:W-:Y:S02]  /*9ef0*/  IMAD.U32 R2, RZ, RZ, UR14 ;  /* 0x0000000eff027e24 */ /* 0x000fe4000f8e00ff */
[----:B------:R-:W-:-:S05]  /*9f00*/  IMAD.U32 R3, RZ, RZ, UR15 ;  /* 0x0000000fff037e24 */ /* 0x000fca000f8e00ff */
[----:B------:R-:W2:Y:S04]  /*9f10*/  LDG.E R0, desc[UR46][R2.64] ;  /* 0x0000002e02007981 */ /* 0x000ea8000c1e1900 */
[----:B------:R-:W3:Y:S01]  /*9f20*/  LDG.E R4, desc[UR46][R2.64+0x4] ;  /* 0x0000042e02047981 */ /* 0x000ee2000c1e1900 */
[----:B--2---:R-:W-:Y:S02]  /*9f30*/  R2UR UR4, R0 ;  /* 0x00000000000472ca */ /* 0x004fe400000e0000 */
[----:B---3--:R-:W-:-:S13]  /*9f40*/  R2UR UR9, R4 ;  /* 0x00000000040972ca */ /* 0x008fda00000e0000 */
[----:B------:R-:W-:-:S12]  /*9f50*/  UIADD3 UR9, -UR4, UR9, URZ ;  /* 0x0000000904097290 */ /* 0x000fd8000fffe13f */
.L_x_1801:
        /* <DEDUP_REMOVED lines=13> */
.L_x_1802:
        /* <DEDUP_REMOVED lines=8> */
.L_x_1803:
        /* <DEDUP_REMOVED lines=9> */
[----:B------:R-:W-:-:S04]  /*a140*/  ULEA.HI UR6, UR12, UR6, URZ, 0x6 ;  /* 0x000000060c067291 */ /* 0x000fc8000f8f303f */
[----:B------:R-:W-:Y:S01]  /*a150*/  VIMNMX R4, RZ, UR14, !PT ;  /* 0x0000000eff047c48 */ /* 0x000fe2000ffe0100 */
[----:B------:R-:W-:Y:S01]  /*a160*/  USHF.R.S32.HI UR6, URZ, 0x6, UR6 ;  /* 0x000000063f067899 */ /* 0x000fe20008011406 */
[----:B------:R-:W-:Y:S11]  /*a170*/  @!P0 BRA `(.L_x_1804) ;  /* 0x0000000000208947 */ /* 0x000ff60003800000 */
[----:B------:R-:W-:Y:S01]  /*a180*/  UIADD3 UR9, UR8, 0xbf, UR9 ;  /* 0x000000bf08097890 */ /* 0x000fe2000fffe009 */
[----:B------:R-:W-:-:S03]  /*a190*/  ULDC UR12, c[0x0][0x748] ;  /* 0x0001d200000c7ab9 */ /* 0x000fc60000000800 */
[----:B------:R-:W-:-:S04]  /*a1a0*/  UIADD3 UR9, UR9, UR12, -UR10 ;  /* 0x0000000c09097290 */ /* 0x000fc8000fffe80a */
[----:B------:R-:W-:-:S04]  /*a1b0*/  USHF.R.S32.HI UR10, URZ, 0x1f, UR9 ;  /* 0x0000001f3f0a7899 */ /* 0x000fc80008011409 */
[----:B------:R-:W-:-:S04]  /*a1c0*/  ULEA.HI UR10, UR10, UR9, URZ, 0x6 ;  /* 0x000000090a0a7291 */ /* 0x000fc8000f8f303f */
[----:B------:R-:W-:-:S04]  /*a1d0*/  USHF.R.S32.HI UR10, URZ, 0x6, UR10 ;  /* 0x000000063f0a7899 */ /* 0x000fc8000801140a */
[----:B------:R-:W-:-:S04]  /*a1e0*/  UISETP.LT.AND UP1, UPT, UR6, UR10, UPT ;  /* 0x0000000a0600728c */ /* 0x000fc8000bf21270 */
[----:B------:R-:W-:-:S12]  /*a1f0*/  USEL UR6, UR6, UR10, UP1 ;  /* 0x0000000a06067287 */ /* 0x000fd80008800000 */
.L_x_1804:
[----:B------:R-:W-:Y:S01]  /*a200*/  ISETP.LT.AND P0, PT, R4, UR6, PT ;  /* 0x0000000604007c0c */ /* 0x000fe2000bf01270 */
[----:B------:R-:W-:-:S12]  /*a210*/  IMAD.MOV.U32 R0, RZ, RZ, RZ ;  /* 0x000000ffff007224 */ /* 0x000fd800078e00ff */
[----:B------:R-:W-:Y:S05]  /*a220*/  @!P0 BRA `(.L_x_1800) ;  /* 0x0000001c008c8947 */ /* 0x000fea0003800000 */
[----:B------:R-:W-:Y:S01]  /*a230*/  USHF.R.S32.HI UR10, URZ, 0x1f, UR20 ;  /* 0x0000001f3f0a7899 */ /* 0x000fe20008011414 */
[----:B------:R-:W-:Y:S01]  /*a240*/  BSSY B0, `(.L_x_1800) ;  /* 0x00001e1000007945 */ /* 0x000fe20003800000 */
[----:B------:R-:W-:Y:S01]  /*a250*/  ULDC.64 UR16, c[0x0][0x718] ;  /* 0x0001c60000107ab9 */ /* 0x000fe20000000a00 */
[----:B------:R-:W-:Y:S01]  /*a260*/  UISETP.NE.U32.AND UP1, UPT, UR18, URZ, UPT ;  /* 0x0000003f1200728c */ /* 0x000fe2000bf25070 */
[----:B------:R-:W-:Y:S01]  /*a270*/  IMAD.MOV.U32 R0, RZ, RZ, RZ ;  /* 0x000000ffff007224 */ /* 0x000fe200078e00ff */
[----:B------:R-:W-:Y:S01]  /*a280*/  UIMAD UR9, UR10, UR16, URZ ;  /* 0x000000100a0972a4 */ /* 0x000fe2000f8e023f */
[----:B------:R-:W-:Y:S01]  /*a290*/  ULDC UR12, c[0x0][0x2e8] ;  /* 0x0000ba00000c7ab9 */ /* 0x000fe20000000800 */
[----:B------:R-:W-:Y:S01]  /*a2a0*/  UMOV UR14, UR4 ;  /* 0x00000004000e7c82 */ /* 0x000fe20008000000 */
[----:B------:R-:W-:Y:S01]  /*a2b0*/  UMOV UR15, UR5 ;  /* 0x00000005000f7c82 */ /* 0x000fe20008000000 */
[----:B------:R-:W-:Y:S02]  /*a2c0*/  UIMAD UR22, UR20, UR17, UR9 ;  /* 0x00000011141672a4 */ /* 0x000fe4000f8e0209 */
[----:B------:R-:W-:-:S02]  /*a2d0*/  UISETP.NE.AND.EX UP1, UPT, UR19, URZ, UPT, UP1 ;  /* 0x0000003f1300728c */ /* 0x000fc4000bf25310 */
[----:B------:R-:W-:Y:S02]  /*a2e0*/  USHF.R.S32.HI UR9, URZ, 0x1f, UR13 ;  /* 0x0000001f3f097899 */ /* 0x000fe4000801140d */
[----:B------:R-:W-:Y:S02]  /*a2f0*/  UISETP.NE.AND UP2, UPT, UR12, 0x1, UPT ;  /* 0x000000010c00788c */ /* 0x000fe4000bf45270 */
[----:B------:R-:W-:Y:S01]  /*a300*/  UIMAD.WIDE.U32 UR4, UR20, UR16, UR14 ;  /* 0x00000010140472a5 */ /* 0x000fe2000f8e000e */
[----:B------:R-:W-:Y:S01]  /*a310*/  ULDC.64 UR18, c[0x0][0x730] ;  /* 0x0001cc0000127ab9 */ /* 0x000fe20000000a00 */
[----:B------:R-:W-:Y:S02]  /*a320*/  USEL UR9, UR9, URZ, !UP1 ;  /* 0x0000003f09097287 */ /* 0x000fe4000c800000 */
[----:B------:R-:W-:Y:S01]  /*a330*/  UIMAD UR10, UR10, UR18, URZ ;  /* 0x000000120a0a72a4 */ /* 0x000fe2000f8e023f */
[----:B------:R-:W-:Y:S01]  /*a340*/  ELECT P0, URZ, PT ;  /* 0x00000000003f782f */ /* 0x000fe20003800000 */
[----:B------:R-:W-:Y:S01]  /*a350*/  ULDC.64 UR16, c[0x0][0x720] ;  /* 0x0001c80000107ab9 */ /* 0x000fe20000000a00 */
[----:B------:R-:W-:-:S02]  /*a360*/  USEL UR21, UR13, URZ, !UP1 ;  /* 0x0000003f0d157287 */ /* 0x000fc4000c800000 */
[----:B------:R-:W-:Y:S02]  /*a370*/  UIADD3 UR23, UR5, UR22, URZ ;  /* 0x0000001605177290 */ /* 0x000fe4000fffe03f */
[----:B------:R-:W-:Y:S01]  /*a380*/  UIMAD UR5, UR9, UR16, URZ ;  /* 0x00000010090572a4 */ /* 0x000fe2000f8e023f */
[----:B------:R-:W-:Y:S01]  /*a390*/  UMOV UR22, UR4 ;  /* 0x0000000400167c82 */ /* 0x000fe20008000000 */
[----:B------:R-:W-:Y:S02]  /*a3a0*/  UIMAD.WIDE.U32 UR14, UR20, UR18, UR14 ;  /* 0x00000012140e72a5 */ /* 0x000fe4000f8e000e */
[----:B------:R-:W-:Y:S02]  /*a3b0*/  UIMAD UR10, UR20, UR19, UR10 ;  /* 0x00000013140a72a4 */ /* 0x000fe4000f8e020a */
[----:B------:R-:W-:Y:S01]  /*a3c0*/  UIMAD.WIDE.U32 UR22, UR16, UR21, UR22 ;  /* 0x00000015101672a5 */ /* 0x000fe2000f8e0016 */
[----:B------:R-:W-:Y:S02]  /*a3d0*/  ULDC.64 UR18, c[0x0][0x738] ;  /* 0x0001ce0000127ab9 */ /* 0x000fe40000000a00 */
[----:B------:R-:W-:Y:S01]  /*a3e0*/  @UP2 ULDC UR16, c[0x0][0x2ec] ;  /* 0x0000bb0000102ab9 */ /* 0x000fe20000000800 */
[----:B------:R-:W-:-:S02]  /*a3f0*/  UIMAD UR5, UR17, UR21, UR5 ;  /* 0x00000015110572a4 */ /* 0x000fc4000f8e0205 */
[----:B------:R-:W-:Y:S02]  /*a400*/  UIADD3 UR15, UR15, UR10, URZ ;  /* 0x0000000a0f0f7290 */ /* 0x000fe4000fffe03f */
[----:B------:R-:W-:Y:S02]  /*a410*/  UIMAD UR9, UR9, UR18, URZ ;  /* 0x00000012090972a4 */ /* 0x000fe4000f8e023f */
[----:B------:R-:W-:Y:S02]  /*a420*/  UIMAD.WIDE.U32 UR16, UR20, UR16, URZ ;  /* 0x00000010141072a5 */ /* 0x000fe4000f8e003f */
[----:B------:R-:W-:Y:S01]  /*a430*/  UIADD3 UR11, UR8, UR11, URZ ;  /* 0x0000000b080b7290 */ /* 0x000fe2000fffe03f */
[----:B------:R-:W-:Y:S02]  /*a440*/  UMOV UR12, UR20 ;  /* 0x00000014000c7c82 */ /* 0x000fe40008000000 */
[----:B------:R-:W-:Y:S01]  /*a450*/  @UP2 ULDC UR8, c[0x0][0x2f0] ;  /* 0x0000bc0000082ab9 */ /* 0x000fe20000000800 */
[----:B------:R-:W-:-:S02]  /*a460*/  UIMAD UR4, UR19, UR21, UR9 ;  /* 0x00000015130472a4 */ /* 0x000fc4000f8e0209 */
[----:B------:R-:W-:Y:S02]  /*a470*/  UIMAD.WIDE.U32 UR14, UR18, UR21, UR14 ;  /* 0x00000015120e72a5 */ /* 0x000fe4000f8e000e */
[----:B------:R-:W-:Y:S02]  /*a480*/  USEL UR13, UR13, URZ, !UP0 ;  /* 0x0000003f0d0d7287 */ /* 0x000fe4000c000000 */
        /* <DEDUP_REMOVED lines=9> */
.L_x_1834:
        /* <DEDUP_REMOVED lines=15> */
.L_x_1807:
[----:B------:R-:W-:Y:S01]  /*a610*/  R2UR UR19, R4 ;  /* 0x00000000041372ca */ /* 0x000fe200000e0000 */
[----:B------:R-:W2:Y:S01]  /*a620*/  LDC.64 R12, c[0x0][0x198] ;  /* 0x00006600ff0c7b82 */ /* 0x000ea20000000a00 */
        /* <DEDUP_REMOVED lines=9> */
[----:B------:R-:W-:Y:S01]  /*a6c0*/  UMOV UR10, 0x10 ;  /* 0x00000010000a7882 */ /* 0x000fe20000000000 */
[----:B------:R-:W-:Y:S01]  /*a6d0*/  UMOV UR50, 0x0 ;  /* 0x0000000000327882 */ /* 0x000fe20000000000 */
[----:B------:R-:W-:Y:S01]  /*a6e0*/  USHF.L.U32 UR19, UR19, 0x6, URZ ;  /* 0x0000000613137899 */ /* 0x000fe2000800063f */
[----:B------:R-:W-:Y:S01]  /*a6f0*/  IMAD.MOV.U32 R16, RZ, RZ, RZ ;  /* 0x000000ffff107224 */ /* 0x000fe200078e00ff */
[----:B------:R-:W-:Y:S01]  /*a700*/  UMOV UR51, 0x10000000 ;  /* 0x1000000000337882 */ /* 0x000fe20000000000 */
[----:B------:R-:W-:Y:S01]  /*a710*/  UMOV UR42, 0x40 ;  /* 0x00000040002a7882 */ /* 0x000fe20000000000 */
[----:B------:R-:W-:-:S02]  /*a720*/  UIADD3 UR8, UP0, UR19, UR22, URZ ;  /* 0x0000001613087290 */ /* 0x000fc4000ff1e03f */
[----:B------:R-:W-:Y:S01]  /*a730*/  IMAD.U32 R3, RZ, RZ, UR19 ;  /* 0x00000013ff037e24 */ /* 0x000fe2000f8e00ff */
[----:B------:R-:W-:Y:S01]  /*a740*/  UIADD3 UR19, UR19, UR7, URZ ;  /* 0x0000000713137290 */ /* 0x000fe2000fffe03f */
[----:B------:R-:W-:Y:S02]  /*a750*/  UMOV UR43, UR11 ;  /* 0x0000000b002b7c82 */ /* 0x000fe40008000000 */
[----:B------:R-:W-:Y:S01]  /*a760*/  PLOP3.LUT P1, PT, PT, PT, UP0, 0x80, 0x0 ;  /* 0x000000000000781c */ /* 0x000fe20003f2f008 */
[----:B-1----:R-:W-:Y:S01]  /*a770*/  IMAD.U32 R0, RZ, RZ, UR8 ;  /* 0x00000008ff007e24 */ /* 0x002fe2000f8e00ff */
[----:B------:R-:W-:Y:S01]  /*a780*/  R2UR UR8, R15 ;  /* 0x000000000f0872ca */ /* 0x000fe200000e0000 */
[----:B--2---:R-:W-:Y:S01]  /*a790*/  IMAD.MOV.U32 R7, RZ, RZ, R12 ;  /* 0x000000ffff077224 */ /* 0x004fe200078e000c */
[----:B------:R-:W-:Y:S01]  /*a7a0*/  LEA.HI.X.SX32 R3, R3, R14, 0x1, P1 ;  /* 0x0000000e03037211 */ /* 0x000fe200008f0eff */
[----:B------:R-:W-:Y:S01]  /*a7b0*/  IMAD.MOV.U32 R6, RZ, RZ, R13 ;  /* 0x000000ffff067224 */ /* 0x000fe200078e000d */
[C---:B------:R-:W-:Y:S01]  /*a7c0*/  LEA R2, P1, R0.reuse, R9, 0x2 ;  /* 0x0000000900027211 */ /* 0x040fe200078210ff */
[----:B------:R-:W-:Y:S01]  /*a7d0*/  UMOV UR27, UR19 ;  /* 0x00000013001b7c82 */ /* 0x000fe20008000000 */
[----:B------:R-:W-:Y:S01]  /*a7e0*/  UMOV UR44, UR12 ;  /* 0x0000000c002c7c82 */ /* 0x000fe20008000000 */
[----:B------:R-:W-:Y:S01]  /*a7f0*/  UMOV UR45, UR13 ;  /* 0x0000000d002d7c82 */ /* 0x000fe20008000000 */
[----:B------:R-:W-:-:S02]  /*a800*/  LEA.HI.X R0, R0, R8, R3, 0x2, P1 ;  /* 0x0000000800007211 */ /* 0x000fc400008f1403 */
[----:B------:R-:W-:Y:S02]  /*a810*/  R2UR UR32, R2 ;  /* 0x00000000022072ca */ /* 0x000fe400000e0000 */
[----:B------:R-:W-:Y:S01]  /*a820*/  R2UR UR33, R0 ;  /* 0x00000000002172ca */ /* 0x000fe200000e0000 */
[----:B------:R-:W-:Y:S01]  /*a830*/  UIADD3 UR16, UR8, 0x18000, URZ ;  /* 0x0001800008107890 */ /* 0x000fe2000fffe03f */
[C---:B------:R-:W-:Y:S01]  /*a840*/  IADD3 R0, P1, R7.reuse, 0x2f0, RZ ;  /* 0x000002f007007810 */ /* 0x040fe20007f3e0ff */
[----:B------:R-:W-:Y:S02]  /*a850*/  UIADD3 UR17, UR8, 0x30810, URZ ;  /* 0x0003081008117890 */ /* 0x000fe4000fffe03f */
[----:B------:R-:W-:Y:S01]  /*a860*/  UIADD3 UR24, UR8, 0x1a000, URZ ;  /* 0x0001a00008187890 */ /* 0x000fe2000fffe03f */
[----:B------:R-:W-:Y:S01]  /*a870*/  R2UR UR30, R0 ;  /* 0x00000000001e72ca */ /* 0x000fe200000e0000 */
[----:B------:R-:W-:Y:S01]  /*a880*/  UIADD3 UR52, UR8, 0x28000, URZ ;  /* 0x0002800008347890 */ /* 0x000fe2000fffe03f */
[----:B------:R-:W-:Y:S01]  /*a890*/  IADD3 R0, P2, R7, 0x3f0, RZ ;  /* 0x000003f007007810 */ /* 0x000fe20007f5e0ff */
[----:B------:R-:W-:Y:S01]  /*a8a0*/  UIADD3 UR9, UR8, 0x30800, URZ ;  /* 0x0003080008097890 */ /* 0x000fe2000fffe03f */
[----:B------:R-:W-:-:S02]  /*a8b0*/  UMOV UR25, UR17 ;  /* 0x0000001100197c82 */ /* 0x000fc40008000000 */
[----:B------:R-:W-:Y:S01]  /*a8c0*/  R2UR UR48, R0 ;  /* 0x00000000003072ca */ /* 0x000fe200000e0000 */
[--C-:B------:R-:W-:Y:S01]  /*a8d0*/  IMAD.X R0, RZ, RZ, R6.reuse, P1 ;  /* 0x000000ffff007224 */ /* 0x100fe200008e0606 */
[----:B------:R-:W-:Y:S01]  /*a8e0*/  IADD3 R2, P1, R7, 0xf0, RZ ;  /* 0x000000f007027810 */ /* 0x000fe20007f3e0ff */
[----:B------:R-:W-:Y:S01]  /*a8f0*/  UMOV UR53, UR17 ;  /* 0x0000001100357c82 */ /* 0x000fe20008000000 */
[----:B------:R-:W-:Y:S02]  /*a900*/  UIADD3 UR40, UR8, 0x4000, URZ ;  /* 0x0000400008287890 */ /* 0x000fe4000fffe03f */
[----:B------:R-:W-:Y:S01]  /*a910*/  R2UR UR34, R2 ;  /* 0x00000000022272ca */ /* 0x000fe200000e0000 */
[--C-:B------:R-:W-:Y:S01]  /*a920*/  IMAD.X R3, RZ, RZ, R6.reuse, P1 ;  /* 0x000000ffff037224 */ /* 0x100fe200008e0606 */
[----:B------:R-:W-:Y:S01]  /*a930*/  R2UR UR31, R0 ;  /* 0x00000000001f72ca */ /* 0x000fe200000e0000 */
[----:B------:R-:W-:Y:S01]  /*a940*/  IMAD.X R0, RZ, RZ, R6, P2 ;  /* 0x000000ffff007224 */ /* 0x000fe200010e0606 */
[----:B------:R-:W-:-:S02]  /*a950*/  UMOV UR41, UR9 ;  /* 0x0000000900297c82 */ /* 0x000fc40008000000 */
[----:B------:R-:W-:Y:S02]  /*a960*/  R2UR UR35, R3 ;  /* 0x00000000032372ca */ /* 0x000fe400000e0000 */
[----:B------:R-:W-:Y:S01]  /*a970*/  R2UR UR49, R0 ;  /* 0x00000000003172ca */ /* 0x000fe200000e0000 */
[----:B------:R-:W-:-:S10]  /*a980*/  IMAD.MOV.U32 R0, RZ, RZ, 0x10000 ;  /* 0x00010000ff007424 */ /* 0x000fd400078e00ff */
[----:B------:R-:W-:Y:S01]  /*a990*/  UTMALDG.4D [UR16], [UR34], desc[UR36] ;  /* 0x00002410220075b4 */ /* 0x000fe20008019000 */
[----:B------:R-:W-:Y:S01]  /*a9a0*/  UTMALDG.4D [UR24], [UR34], desc[UR36] ;  /* 0x00002418220075b4 */ /* 0x000fe20008019000 */
[----:B------:R1:W-:Y:S01]  /*a9b0*/  UBLKCP.S.G [UR52], [UR32], UR10 ;  /* 0x00000034200073ba */ /* 0x0003e2000800020a */
[----:B------:R2:W-:Y:S02]  /*a9c0*/  SYNCS.ARRIVE.TRANS64 RZ, [R15+URZ+0x30800], R0 ;  /* 0x030800000fff79a7 */ /* 0x0005e4000800003f */
[----:B--2---:R-:W-:-:S04]  /*a9d0*/  IMAD.U32 R0, RZ, RZ, UR6 ;  /* 0x00000006ff007e24 */ /* 0x004fc8000f8e00ff */
[----:B------:R-:W-:Y:S01]  /*a9e0*/  VIADD R5, R0, 0xffffffff ;  /* 0xffffffff00057836 */ /* 0x000fe20000000000 */
[----:B-1----:R-:W-:Y:S02]  /*a9f0*/  UIADD3 UR32, UR8, 0x8000, URZ ;  /* 0x0000800008207890 */ /* 0x002fe4000fffe03f */
[----:B------:R-:W-:Y:S02]  /*aa00*/  UIADD3 UR24, UR8, 0xc000, URZ ;  /* 0x0000c00008187890 */ /* 0x000fe4000fffe03f */
[----:B------:R1:W-:Y:S01]  /*aa10*/  STL [R1], R5 ;  /* 0x0000000501007387 */ /* 0x0003e20000100800 */
[----:B------:R-:W-:Y:S01]  /*aa20*/  ISETP.GE.AND P1, PT, R4, R5, PT ;  /* 0x000000050400720c */ /* 0x000fe20003f26270 */
[----:B------:R-:W-:Y:S01]  /*aa30*/  UMOV UR10, UR18 ;  /* 0x00000012000a7c82 */ /* 0x000fe20008000000 */
[----:B------:R-:W-:Y:S01]  /*aa40*/  UMOV UR35, UR11 ;  /* 0x0000000b00237c82 */ /* 0x000fe20008000000 */
[----:B------:R-:W-:Y:S01]  /*aa50*/  UMOV UR36, UR12 ;  /* 0x0000000c00247c82 */ /* 0x000fe20008000000 */
[----:B------:R-:W-:Y:S01]  /*aa60*/  UMOV UR37, UR13 ;  /* 0x0000000d00257c82 */ /* 0x000fe20008000000 */
[----:B------:R1:W-:Y:S01]  /*aa70*/  UTMALDG.4D [UR8], [UR30], desc[UR50] ;  /* 0x000032081e0075b4 */ /* 0x0003e20008019000 */
[----:B------:R-:W-:Y:S01]  /*aa80*/  UMOV UR34, UR18 ;  /* 0x0000001200227c82 */ /* 0x000fe20008000000 */
[----:B------:R-:W-:Y:S01]  /*aa90*/  UMOV UR33, UR9 ;  /* 0x0000000900217c82 */ /* 0x000fe20008000000 */
[----:B------:R-:W-:Y:S01]  /*aaa0*/  UMOV UR27, UR11 ;  /* 0x0000000b001b7c82 */ /* 0x000fe20008000000 */
[----:B------:R-:W-:Y:S01]  /*aab0*/  UMOV UR28, UR12 ;  /* 0x0000000c001c7c82 */ /* 0x000fe20008000000 */
[----:B------:R-:W-:Y:S01]  /*aac0*/  UMOV UR29, UR13 ;  /* 0x0000000d001d7c82 */ /* 0x000fe20008000000 */
[----:B------:R-:W-:Y:S01]  /*aad0*/  UMOV UR25, UR9 ;  /* 0x0000000900197c82 */ /* 0x000fe20008000000 */
[----:B------:R1:W-:Y:S01]  /*aae0*/  UTMALDG.4D [UR40], [UR30], desc[UR50] ;  /* 0x000032281e0075b4 */ /* 0x0003e20008019000 */
[----:B------:R1:W-:Y:S01]  /*aaf0*/  UTMALDG.4D [UR32], [UR48], desc[UR50] ;  /* 0x00003220300075b4 */ /* 0x0003e20008019000 */
[----:B------:R1:W-:Y:S02]  /*ab00*/  UTMALDG.4D [UR24], [UR48], desc[UR50] ;  /* 0x00003218300075b4 */ /* 0x0003e40008019000 */
[----:B-1----:R-:W-:Y:S05]  /*ab10*/  @P1 BRA `(.L_x_1808) ;  /* 0x0000001000701947 */ /* 0x002fea0003800000 */
[----:B------:R-:W-:Y:S01]  /*ab20*/  R2UR UR8, R4 ;  /* 0x00000000040872ca */ /* 0x000fe200000e0000 */
[----:B------:R-:W-:Y:S01]  /*ab30*/  UIADD3 UR9, UR6, -0x2, URZ ;  /* 0xfffffffe06097890 */ /* 0x000fe2000fffe03f */
[----:B------:R-:W-:-:S05]  /*ab40*/  IMAD.MOV.U32 R10, RZ, RZ, 0x1 ;  /* 0x00000001ff0a7424 */ /* 0x000fca00078e00ff */
[----:B------:R-:W-:-:S06]  /*ab50*/  ISETP.NE.AND P1, PT, R4, UR9, PT ;  /* 0x0000000904007c0c */ /* 0x000fcc000bf25270 */
[----:B------:R-:W-:-:S04]  /*ab60*/  ULOP3.LUT UR8, URZ, UR8, URZ, 0x33, !UPT ;  /* 0x000000083f087292 */ /* 0x000fc8000f8e333f */
[----:B------:R-:W-:-:S06]  /*ab70*/  UIADD3 UR8, UR8, UR6, URZ ;  /* 0x0000000608087290 */ /* 0x000fcc000fffe03f */
[----:B------:R-:W-:-:S05]  /*ab80*/  IMAD.U32 R0, RZ, RZ, UR8 ;  /* 0x00000008ff007e24 */ /* 0x000fca000f8e00ff */
[----:B------:R-:W-:Y:S01]  /*ab90*/  LOP3.LUT R5, R0, 0x1, RZ, 0xc0, !PT ;  /* 0x0000000100057812 */ /* 0x000fe200078ec0ff */
[----:B------:R-:W-:-:S04]  /*aba0*/  IMAD.MOV.U32 R0, RZ, RZ, R4 ;  /* 0x000000ffff007224 */ /* 0x000fc800078e0004 */
[----:B------:R1:W-:Y:S01]  /*abb0*/  STL [R1+0x4], R5 ;  /* 0x0000040501007387 */ /* 0x0003e20000100800 */
[----:B------:R-:W-:Y:S05]  /*abc0*/  @!P1 BRA `(.L_x_1809) ;  /* 0x0000000800d89947 */ /* 0x000fea0003800000 */
[----:B------:R-:W-:Y:S01]  /*abd0*/  R2UR UR9, R5 ;  /* 0x00000000050972ca */ /* 0x000fe200000e0000 */
[----:B------:R-:W-:Y:S02]  /*abe0*/  IMAD.MOV.U32 R0, RZ, RZ, R4 ;  /* 0x000000ffff007224 */ /* 0x000fe400078e0004 */
[----:B------:R-:W-:-:S10]  /*abf0*/  IMAD.MOV.U32 R10, RZ, RZ, 0x1 ;  /* 0x00000001ff0a7424 */ /* 0x000fd400078e00ff */
[----:B------:R-:W-:-:S06]  /*ac00*/  UIADD3 UR8, UR8, -UR9, URZ ;  /* 0x8000000908087290 */ /* 0x000fcc000fffe03f */
[----:B------:R-:W-:-:S07]  /*ac10*/  IMAD.U32 R17, RZ, RZ, UR8 ;  /* 0x00000008ff117e24 */ /* 0x000fce000f8e00ff */
.L_x_1818:
[----:B-123--:R-:W-:-:S04]  /*ac20*/  SHF.L.U32 R18, R10, 0x1f, RZ ;  /* 0x0000001f0a127819 */ /* 0x00efc800000006ff */
[----:B------:R-:W2:Y:S02]  /*ac30*/  SYNCS.PHASECHK.TRANS64.TRYWAIT P1, [R15+URZ+0x30840], R18 ;  /* 0x030840120f0075a7 */ /* 0x000ea4000802017f */
[----:B--2---:R-:W-:Y:S05]  /*ac40*/  @!P1 BRA `(.L_x_1810) ;  /* 0x0000001800189947 */ /* 0x004fea0003800000 */
.L_x_1835:
[----:B------:R-:W-:Y:S05]  /*ac50*/  @P0 BRA `(.L_x_1811) ;  /* 0x00000000001c0947 */ /* 0x000fea0003800000 */
[----:B------:R-:W3:Y:S02]  /*ac60*/  S2R R2, SR_TID.X ;  /* 0x0000000000027919 */ /* 0x000ee40000002100 */
[----:B---3--:R-:W-:Y:S01]  /*ac70*/  LOP3.LUT R3, R2, 0x1f, RZ, 0xc0, !PT ;  /* 0x0000001f02037812 */ /* 0x008fe200078ec0ff */
[----:B------:R-:W-:-:S03]  /*ac80*/  IMAD.MOV.U32 R2, RZ, RZ, 0x4100 ;  /* 0x00004100ff027424 */ /* 0x000fc600078e00ff */
[----:B------:R-:W-:Y:S01]  /*ac90*/  ISETP.NE.AND P1, PT, R3, RZ, PT ;  /* 0x000000ff0300720c */ /* 0x000fe20003f25270 */
[----:B------:R3:W-:-:S12]  /*aca0*/  SYNCS.ARRIVE.TRANS64 RZ, [R15+URZ+0x30830], R2 ;  /* 0x030830020fff79a7 */ /* 0x0007d8000800003f */
[----:B---3--:R-:W-:Y:S05]  /*acb0*/  @!P1 BRA `(.L_x_1811) ;  /* 0x0000000000049947 */ /* 0x008fea0003800000 */
[----:B------:R-:W-:Y:S01]  /*acc0*/  BPT.TRAP 0x1 ;  /* 0x000000040000795c */ /* 0x000fe20000300000 */
.L_x_1811:
        /* <DEDUP_REMOVED lines=8> */
[----:B-1----:R-:W1:Y:S01]  /*ad50*/  LDC.64 R4, c[0x0][0x198] ;  /* 0x00006600ff047b82 */ /* 0x002e620000000a00 */
        /* <DEDUP_REMOVED lines=9> */
[----:B---3--:R-:W-:Y:S01]  /*adf0*/  LEA R3, P2, R2, R12, 0x2 ;  /* 0x0000000c02037211 */ /* 0x008fe200078410ff */
[----:B------:R-:W-:Y:S01]  /*ae00*/  UMOV UR25, UR17 ;  /* 0x0000001100197c82 */ /* 0x000fe20008000000 */
[----:B------:R-:W-:-:S02]  /*ae10*/  UMOV UR33, UR17 ;  /* 0x0000001100217c82 */ /* 0x000fc40008000000 */
[----:B------:R-:W-:Y:S02]  /*ae20*/  R2UR UR34, R3 ;  /* 0x00000000032272ca */ /* 0x000fe400000e0000 */
[----:B------:R-:W-:Y:S01]  /*ae30*/  LEA.HI.X.SX32 R3, R19, R11, 0x1, P1 ;  /* 0x0000000b13037211 */ /* 0x000fe200008f0eff */
[----:B------:R-:W-:Y:S01]  /*ae40*/  UMOV UR27, UR19 ;  /* 0x00000013001b7c82 */ /* 0x000fe20008000000 */
[----:B-1----:R-:W-:Y:S02]  /*ae50*/  IMAD.MOV.U32 R7, RZ, RZ, R4 ;  /* 0x000000ffff077224 */ /* 0x002fe400078e0004 */
        /* <DEDUP_REMOVED lines=11> */
[----:B-1-3--:R-:W-:Y:S05]  /*af10*/  @!P1 BRA `(.L_x_1812) ;  /* 0x0000001400789947 */ /* 0x00afea0003800000 */
.L_x_1836:
        /* <DEDUP_REMOVED lines=8> */
.L_x_1813:
[----:B------:R-:W-:Y:S01]  /*afa0*/  VIADD R19, R19, 0x40 ;  /* 0x0000004013137836 */ /* 0x000fe20000000000 */
[----:B------:R-:W-:Y:S01]  /*afb0*/  ULDC.64 UR8, c[0x0][0x700] ;  /* 0x0001c00000087ab9 */ /* 0x000fe20000000a00 */
[----:B------:R-:W-:Y:S01]  /*afc0*/  R2UR UR32, R15 ;  /* 0x000000000f2072ca */ /* 0x000fe200000e0000 */
[----:B------:R-:W-:Y:S01]  /*afd0*/  IMAD.U32 R9, RZ, RZ, UR8 ;  /* 0x00000008ff097e24 */ /* 0x000fe2000f8e00ff */
[----:B------:R-:W-:Y:S01]  /*afe0*/  UMOV UR30, 0x0 ;  /* 0x00000000001e7882 */ /* 0x000fe20000000000 */
[C---:B------:R-:W-:Y:S01]  /*aff0*/  IADD3 R2, P1, R19.reuse, UR22, RZ ;  /* 0x0000001613027c10 */ /* 0x040fe2000ff3e0ff */
[----:B------:R-:W-:Y:S01]  /*b000*/  IMAD.U32 R8, RZ, RZ, UR9 ;  /* 0x00000009ff087e24 */ /* 0x000fe2000f8e00ff */
[----:B------:R-:W-:Y:S01]  /*b010*/  SHF.R.S32.HI R20, RZ, 0x1f, R19 ;  /* 0x0000001fff147819 */ /* 0x000fe20000011413 */
[----:B------:R-:W-:Y:S01]  /*b020*/  VIADD R21, R19, UR7 ;  /* 0x0000000713157c36 */ /* 0x000fe20008000000 */
[----:B------:R-:W-:Y:S01]  /*b030*/  LEA R3, P2, R2, R9, 0x2 ;  /* 0x0000000902037211 */ /* 0x000fe200078410ff */
[----:B------:R-:W-:Y:S01]  /*b040*/  UMOV UR31, 0x14f00000 ;  /* 0x14f00000001f7882 */ /* 0x000fe20000000000 */
[----:B------:R-:W-:Y:S01]  /*b050*/  UMOV UR26, URZ ;  /* 0x0000003f001a7c82 */ /* 0x000fe20008000000 */
[----:B------:R-:W-:Y:S01]  /*b060*/  UMOV UR28, UR20 ;  /* 0x00000014001c7c82 */ /* 0x000fe20008000000 */
[----:B------:R-:W-:Y:S01]  /*b070*/  R2UR UR34, R3 ;  /* 0x00000000032272ca */ /* 0x000fe200000e0000 */
[----:B------:R-:W-:Y:S01]  /*b080*/  IMAD.X R3, R20, 0x1, R14, P1 ;  /* 0x0000000114037824 */ /* 0x000fe200008e060e */
[----:B------:R-:W-:Y:S01]  /*b090*/  R2UR UR27, R21 ;  /* 0x00000000151b72ca */ /* 0x000fe200000e0000 */
[----:B------:R-:W-:-:S02]  /*b0a0*/  UIADD3 UR24, UR32, 0x1c000, URZ ;  /* 0x0001c00020187890 */ /* 0x000fc4000fffe03f */
[----:B------:R-:W-:Y:S01]  /*b0b0*/  UIADD3 UR25, UR32, 0x30818, URZ ;  /* 0x0003081820197890 */ /* 0x000fe2000fffe03f */
        /* <DEDUP_REMOVED lines=19> */
.L_x_1837:
[----:B------:R-:W-:Y:S05]  /*b1f0*/  @P0 BRA `(.L_x_1815) ;  /* 0x00000000001c0947 */ /* 0x000fea0003800000 */
[----:B-123--:R-:W-:-:S04]  /*b200*/  IMAD.MOV.U32 R18, RZ, RZ, 0x4100 ;  /* 0x00004100ff127424 */ /* 0x00efc800078e00ff */
[----:B------:R1:W-:Y:S02]  /*b210*/  SYNCS.ARRIVE.TRANS64 RZ, [R15+URZ+0x30838], R18 ;  /* 0x030838120fff79a7 */ /* 0x0003e4000800003f */
[----:B-1----:R-:W1:Y:S02]  /*b220*/  S2R R18, SR_TID.X ;  /* 0x0000000000127919 */ /* 0x002e640000002100 */
[----:B-1----:R-:W-:-:S04]  /*b230*/  LOP3.LUT R18, R18, 0x1f, RZ, 0xc0, !PT ;  /* 0x0000001f12127812 */ /* 0x002fc800078ec0ff */
[----:B------:R-:W-:-:S13]  /*b240*/  ISETP.NE.AND P1, PT, R18, RZ, PT ;  /* 0x000000ff1200720c */ /* 0x000fda0003f25270 */
[----:B------:R-:W-:Y:S05]  /*b250*/  @!P1 BRA `(.L_x_1815) ;  /* 0x0000000000049947 */ /* 0x000fea0003800000 */
[----:B------:R-:W-:Y:S01]  /*b260*/  BPT.TRAP 0x1 ;  /* 0x000000040000795c */ /* 0x000fe20000300000 */
.L_x_1815:
[----:B------:R-:W-:Y:S01]  /*b270*/  IADD3 R19, P1, R19, UR14, RZ ;  /* 0x0000000e13137c10 */ /* 0x000fe2000ff3e0ff */
[----:B------:R-:W-:Y:S01]  /*b280*/  UMOV UR30, 0x0 ;  /* 0x00000000001e7882 */ /* 0x000fe20000000000 */
[----:B------:R-:W-:Y:S01]  /*b290*/  R2UR UR32, R15 ;  /* 0x000000000f2072ca */ /* 0x000fe200000e0000 */
[----:B------:R-:W-:Y:S01]  /*b2a0*/  UMOV UR31, 0x14f00000 ;  /* 0x14f00000001f7882 */ /* 0x000fe20000000000 */
[----:B------:R-:W-:Y:S01]  /*b2b0*/  R2UR UR27, R21 ;  /* 0x00000000151b72ca */ /* 0x000fe200000e0000 */
[----:B------:R-:W-:Y:S01]  /*b2c0*/  IMAD.X R20, R20, 0x1, R11, P1 ;  /* 0x0000000114147824 */ /* 0x000fe200008e060b */
[C---:B------:R-:W-:Y:S01]  /*b2d0*/  LEA R12, P1, R19.reuse, R12, 0x2 ;  /* 0x0000000c130c7211 */ /* 0x040fe200078210ff */
        /* <DEDUP_REMOVED lines=22> */
[----:B------:R-:W5:Y:S02]  /*b440*/  SYNCS.PHASECHK.TRANS64.TRYWAIT P1, [R15+URZ+0x30820], R4 ;  /* 0x030820040f0075a7 */ /* 0x000f64000802017f */
[----:B----45:R-:W-:Y:S05]  /*b450*/  @!P1 BRA `(.L_x_1816) ;  /* 0x0000001000509947 */ /* 0x030fea0003800000 */
.L_x_1839:
[----:B------:R-:W-:Y:S05]  /*b460*/  @P0 BRA `(.L_x_1817) ;  /* 0x00000000001c0947 */ /* 0x000fea0003800000 */
[----:B------:R-:W5:Y:S01]  /*b470*/  S2R R5, SR_TID.X ;  /* 0x0000000000057919 */ /* 0x000f620000002100 */
[----:B----4-:R-:W-:-:S04]  /*b480*/  IMAD.MOV.U32 R4, RZ, RZ, 0x4100 ;  /* 0x00004100ff047424 */ /* 0x010fc800078e00ff */
[----:B------:R4:W-:Y:S01]  /*b490*/  SYNCS.ARRIVE.TRANS64 RZ, [R15+URZ+0x30810], R4 ;  /* 0x030810040fff79a7 */ /* 0x0009e2000800003f */
[----:B-----5:R-:W-:-:S04]  /*b4a0*/  LOP3.LUT R5, R5, 0x1f, RZ, 0xc0, !PT ;  /* 0x0000001f05057812 */ /* 0x020fc800078ec0ff */
[----:B------:R-:W-:-:S13]  /*b4b0*/  ISETP.NE.AND P1, PT, R5, RZ, PT ;  /* 0x000000ff0500720c */ /* 0x000fda0003f25270 */
[----:B----4-:R-:W-:Y:S05]  /*b4c0*/  @!P1 BRA `(.L_x_1817) ;  /* 0x0000000000049947 */ /* 0x010fea0003800000 */
[----:B------:R-:W-:Y:S01]  /*b4d0*/  BPT.TRAP 0x1 ;  /* 0x000000040000795c */ /* 0x000fe20000300000 */
.L_x_1817:
        /* <DEDUP_REMOVED lines=11> */
[----:B------:R-:W-:Y:S02]  /*b590*/  UIADD3 UR10, UR10, 0x2, URZ ;  /* 0x000000020a0a7890 */ /* 0x000fe4000fffe03f */
[----:B------:R-:W-:Y:S02]  /*b5a0*/  UIADD3 UR24, UR32, 0x18000, URZ ;  /* 0x0001800020187890 */ /* 0x000fe4000fffe03f */
[----:B------:R-:W-:Y:S02]  /*b5b0*/  USHF.L.U32 UR27, UR10, 0x6, URZ ;  /* 0x000000060a1b7899 */ /* 0x000fe4000800063f */
[----:B------:R-:W-:Y:S02]  /*b5c0*/  UIADD3 UR25, UR32, 0x30810, URZ ;  /* 0x0003081020197890 */ /* 0x000fe4000fffe03f */
[----:B------:R-:W-:Y:S02]  /*b5d0*/  UIADD3 UR8, UP0, UR27, UR22, URZ ;  /* 0x000000161b087290 */ /* 0x000fe4000ff1e03f */
[----:B------:R-:W-:Y:S01]  /*b5e0*/  IMAD.U32 R5, RZ, RZ, UR27 ;  /* 0x0000001bff057e24 */ /* 0x000fe2000f8e00ff */
[----:B------:R-:W-:-:S02]  /*b5f0*/  UIADD3 UR27, UR27, UR7, URZ ;  /* 0x000000071b1b7290 */ /* 0x000fc4000fffe03f */
[----:B------:R-:W-:Y:S01]  /*b600*/  UIADD3 UR16, UR32, 0x1a000, URZ ;  /* 0x0001a00020107890 */ /* 0x000fe2000fffe03f */
[----:B------:R-:W-:Y:S01]  /*b610*/  IMAD.U32 R0, RZ, RZ, UR8 ;  /* 0x00000008ff007e24 */ /* 0x000fe2000f8e00ff */
[----:B------:R-:W-:Y:S01]  /*b620*/  PLOP3.LUT P2, PT, PT, PT, UP0, 0x80, 0x0 ;  /* 0x000000000000781c */ /* 0x000fe20003f4f008 */
[----:B------:R-:W-:Y:S01]  /*b630*/  UIADD3 UR32, UR32, 0x28000, URZ ;  /* 0x0002800020207890 */ /* 0x000fe2000fffe03f */
[----:B------:R-:W-:Y:S01]  /*b640*/  R2UR UR8, R2 ;  /* 0x00000000020872ca */ /* 0x000fe200000e0000 */
[----:B------:R-:W-:Y:S01]  /*b650*/  UMOV UR17, UR25 ;  /* 0x0000001900117c82 */ /* 0x000fe20008000000 */
[----:B----4-:R-:W-:Y:S01]  /*b660*/  LEA R4, P1, R0, R9, 0x2 ;  /* 0x0000000900047211 */ /* 0x010fe200078210ff */
[----:B------:R-:W-:Y:S01]  /*b670*/  UMOV UR19, UR27 ;  /* 0x0000001b00137c82 */ /* 0x000fe20008000000 */
[----:B------:R-:W-:Y:S01]  /*b680*/  LEA.HI.X.SX32 R5, R5, R14, 0x1, P2 ;  /* 0x0000000e05057211 */ /* 0x000fe200010f0eff */
[----:B------:R-:W-:Y:S01]  /*b690*/  UMOV UR33, UR25 ;  /* 0x0000001900217c82 */ /* 0x000fe20008000000 */
[----:B------:R-:W-:-:S02]  /*b6a0*/  R2UR UR36, R4 ;  /* 0x00000000042472ca */ /* 0x000fc400000e0000 */
[----:B------:R-:W-:Y:S02]  /*b6b0*/  LEA.HI.X R0, R0, R8, R5, 0x2, P1 ;  /* 0x0000000800007211 */ /* 0x000fe400008f1405 */
[----:B------:R-:W-:Y:S02]  /*b6c0*/  ISETP.NE.AND P1, PT, R17, RZ, PT ;  /* 0x000000ff1100720c */ /* 0x000fe40003f25270 */
[----:B------:R-:W-:Y:S01]  /*b6d0*/  R2UR UR37, R0 ;  /* 0x00000000002572ca */ /* 0x000fe200000e0000 */
[----:B------:R4:W-:Y:S01]  /*b6e0*/  UTMALDG.4D [UR24], [UR8], desc[UR30] ;  /* 0x00001e18080075b4 */ /* 0x0009e20008019000 */
[----:B------:R-:W-:Y:S01]  /*b6f0*/  IMAD.U32 R0, RZ, RZ, UR10 ;  /* 0x0000000aff007e24 */ /* 0x000fe2000f8e00ff */
[----:B------:R4:W-:Y:S10]  /*b700*/  UTMALDG.4D [UR16], [UR8], desc[UR30] ;  /* 0x00001e10080075b4 */ /* 0x0009f40008019000 */
[----:B------:R4:W-:Y:S02]  /*b710*/  UBLKCP.S.G [UR32], [UR36], UR34 ;  /* 0x00000020240073ba */ /* 0x0009e40008000222 */
[----:B----4-:R-:W-:Y:S05]  /*b720*/  @P1 BRA `(.L_x_1818) ;  /* 0xfffffff4003c1947 */ /* 0x010fea000383ffff */
.L_x_1809:
[----:B------:R-:W4:Y:S02]  /*b730*/  LDL.LU R4, [R1+0x4] ;  /* 0x0000040001047983 */ /* 0x000f240000300800 */
[----:B----4-:R-:W-:Y:S02]  /*b740*/  ISETP.NE.AND P1, PT, R4, RZ, PT ;  /* 0x000000ff0400720c */ /* 0x010fe40003f25270 */
[----:B------:R4:W5:Y:S11]  /*b750*/  LDL R4, [R1] ;  /* 0x0000000001047983 */ /* 0x0009760000100800 */
[----:B----4-:R-:W-:Y:S05]  /*b760*/  @!P1 BRA `(.L_x_1808) ;  /* 0x00000004005c9947 */ /* 0x010fea0003800000 */
[----:B------:R-:W-:-:S04]  /*b770*/  SHF.L.U32 R12, R10, 0x1f, RZ ;  /* 0x0000001f0a0c7819 */ /* 0x000fc800000006ff */
[----:B------:R-:W4:Y:S02]  /*b780*/  SYNCS.PHASECHK.TRANS64.TRYWAIT P1, [R15+URZ+0x30840], R12 ;  /* 0x0308400c0f0075a7 */ /* 0x000f24000802017f */
[----:B----4-:R-:W-:Y:S05]  /*b790*/  @!P1 BRA `(.L_x_1819) ;  /* 0x0000000c00989947 */ /* 0x010fea0003800000 */
.L_x_1840:
[----:B------:R-:W-:Y:S05]  /*b7a0*/  @P0 BRA `(.L_x_1820) ;  /* 0x00000000001c0947 */ /* 0x000fea0003800000 */
[----:B-----5:R-:W1:Y:S02]  /*b7b0*/  S2R R4, SR_TID.X ;  /* 0x0000000000047919 */ /* 0x020e640000002100 */
[----:B-1----:R-:W-:Y:S01]  /*b7c0*/  LOP3.LUT R5, R4, 0x1f, RZ, 0xc0, !PT ;  /* 0x0000001f04057812 */ /* 0x002fe200078ec0ff */
[----:B------:R-:W-:-:S03]  /*b7d0*/  IMAD.MOV.U32 R4, RZ, RZ, 0x4100 ;  /* 0x00004100ff047424 */ /* 0x000fc600078e00ff */
[----:B------:R-:W-:Y:S01]  /*b7e0*/  ISETP.NE.AND P1, PT, R5, RZ, PT ;  /* 0x000000ff0500720c */ /* 0x000fe20003f25270 */
[----:B------:R1:W-:-:S12]  /*b7f0*/  SYNCS.ARRIVE.TRANS64 RZ, [R15+URZ+0x30830], R4 ;  /* 0x030830040fff79a7 */ /* 0x0003d8000800003f */
[----:B-1----:R-:W-:Y:S05]  /*b800*/  @!P1 BRA `(.L_x_1820) ;  /* 0x0000000000049947 */ /* 0x002fea0003800000 */
[----:B------:R-:W-:Y:S01]  /*b810*/  BPT.TRAP 0x1 ;  /* 0x000000040000795c */ /* 0x000fe20000300000 */
.L_x_1820:
[----:B-1---5:R-:W1:Y:S01]  /*b820*/  LDC.64 R4, c[0x0][0x728] ;  /* 0x0001ca00ff047b82 */ /* 0x022e620000000a00 */
        /* <DEDUP_REMOVED lines=16> */
[----:B-1----:R-:W-:Y:S01]  /*b930*/  LEA R4, P2, R13, R4, 0x2 ;  /* 0x000000040d047211 */ /* 0x002fe200078410ff */
        /* <DEDUP_REMOVED lines=16> */
.L_x_1841:
[----:B------:R-:W-:Y:S05]  /*ba40*/  @P0 BRA `(.L_x_1822) ;  /* 0x00000000001c0947 */ /* 0x000fea0003800000 */
[----:B------:R-:W2:Y:S02]  /*ba50*/  S2R R4, SR_TID.X ;  /* 0x0000000000047919 */ /* 0x000ea40000002100 */
[----:B--2---:R-:W-:Y:S01]  /*ba60*/  LOP3.LUT R5, R4, 0x1f, RZ, 0xc0, !PT ;  /* 0x0000001f04057812 */ /* 0x004fe200078ec0ff */
[----:B------:R-:W-:-:S03]  /*ba70*/  IMAD.MOV.U32 R4, RZ, RZ, 0x4100 ;  /* 0x00004100ff047424 */ /* 0x000fc600078e00ff */
[----:B------:R-:W-:Y:S01]  /*ba80*/  ISETP.NE.AND P0, PT, R5, RZ, PT ;  /* 0x000000ff0500720c */ /* 0x000fe20003f05270 */
[----:B------:R2:W-:-:S12]  /*ba90*/  SYNCS.ARRIVE.TRANS64 RZ, [R15+URZ+0x30818], R4 ;  /* 0x030818040fff79a7 */ /* 0x0005d8000800003f */
[----:B--2---:R-:W-:Y:S05]  /*baa0*/  @!P0 BRA `(.L_x_1822) ;  /* 0x0000000000048947 */ /* 0x004fea0003800000 */
[----:B------:R-:W-:Y:S01]  /*bab0*/  BPT.TRAP 0x1 ;  /* 0x000000040000795c */ /* 0x000fe20000300000 */
.L_x_1822:
[----:B------:R2:W5:Y:S01]  /*bac0*/  LDL.LU R4, [R1] ;  /* 0x0000000001047983 */ /* 0x0005620000300800 */
[----:B------:R-:W-:Y:S01]  /*bad0*/  R2UR UR27, R0 ;  /* 0x00000000001b72ca */ /* 0x000fe200000e0000 */
[----:B------:R-:W-:Y:S01]  /*bae0*/  UMOV UR30, 0x0 ;  /* 0x00000000001e7882 */ /* 0x000fe20000000000 */
[----:B------:R-:W-:Y:S01]  /*baf0*/  R2UR UR32, R15 ;  /* 0x000000000f2072ca */ /* 0x000fe200000e0000 */
[----:B------:R-:W-:Y:S01]  /*bb00*/  UMOV UR31, 0x14f00000 ;  /* 0x14f00000001f7882 */ /* 0x000fe20000000000 */
[----:B------:R-:W-:Y:S01]  /*bb10*/  R2UR UR9, R3 ;  /* 0x00000000030972ca */ /* 0x000fe200000e0000 */
[----:B------:R-:W-:Y:S01]  /*bb20*/  UMOV UR26, URZ ;  /* 0x0000003f001a7c82 */ /* 0x000fe20008000000 */
[----:B------:R-:W-:Y:S01]  /*bb30*/  UMOV UR28, UR20 ;  /* 0x00000014001c7c82 */ /* 0x000fe20008000000 */
[----:B------:R-:W-:Y:S01]  /*bb40*/  UMOV UR29, UR21 ;  /* 0x00000015001d7c82 */ /* 0x000fe20008000000 */
[----:B------:R-:W-:Y:S01]  /*bb50*/  UMOV UR18, 0x40 ;  /* 0x0000004000127882 */ /* 0x000fe20000000000 */
[----:B------:R-:W-:-:S04]  /*bb60*/  UMOV UR10, 0x10 ;  /* 0x00000010000a7882 */ /* 0x000fc80000000000 */
[----:B------:R-:W-:Y:S02]  /*bb70*/  UIADD3 UR27, UR27, 0x40, URZ ;  /* 0x000000401b1b7890 */ /* 0x000fe4000fffe03f */
[----:B------:R-:W-:Y:S02]  /*bb80*/  UIADD3 UR24, UR32, 0x1c000, URZ ;  /* 0x0001c00020187890 */ /* 0x000fe4000fffe03f */
[----:B------:R-:W-:Y:S02]  /*bb90*/  UIADD3 UR8, UP0, UR27, UR22, URZ ;  /* 0x000000161b087290 */ /* 0x000fe4000ff1e03f */
[----:B------:R-:W-:Y:S01]  /*bba0*/  IMAD.U32 R5, RZ, RZ, UR27 ;  /* 0x0000001bff057e24 */ /* 0x000fe2000f8e00ff */
[----:B------:R-:W-:Y:S02]  /*bbb0*/  UIADD3 UR25, UR32, 0x30818, URZ ;  /* 0x0003081820197890 */ /* 0x000fe4000fffe03f */
[----:B------:R-:W-:Y:S01]  /*bbc0*/  UIADD3 UR27, UR27, UR7, URZ ;  /* 0x000000071b1b7290 */ /* 0x000fe2000fffe03f */
[----:B------:R-:W-:Y:S01]  /*bbd0*/  PLOP3.LUT P0, PT, PT, PT, UP0, 0x80, 0x0 ;  /* 0x000000000000781c */ /* 0x000fe20003f0f008 */
[----:B------:R-:W-:Y:S01]  /*bbe0*/  IMAD.U32 R0, RZ, RZ, UR8 ;  /* 0x00000008ff007e24 */ /* 0x000fe2000f8e00ff */
[----:B------:R-:W-:Y:S01]  /*bbf0*/  R2UR UR8, R2 ;  /* 0x00000000020872ca */ /* 0x000fe200000e0000 */
[----:B------:R-:W-:Y:S01]  /*bc00*/  UIADD3 UR16, UR32, 0x1e000, URZ ;  /* 0x0001e00020107890 */ /* 0x000fe2000fffe03f */
[----:B------:R-:W-:Y:S01]  /*bc10*/  LEA.HI.X.SX32 R5, R5, R14, 0x1, P0 ;  /* 0x0000000e05057211 */ /* 0x000fe200000f0eff */
[----:B------:R-:W-:Y:S01]  /*bc20*/  UIADD3 UR32, UR32, 0x28100, URZ ;  /* 0x0002810020207890 */ /* 0x000fe2000fffe03f */
[C---:B------:R-:W-:Y:S01]  /*bc30*/  LEA R9, P0, R0.reuse, R9, 0x2 ;  /* 0x0000000900097211 */ /* 0x040fe200078010ff */
[----:B------:R-:W-:Y:S01]  /*bc40*/  UMOV UR17, UR25 ;  /* 0x0000001900117c82 */ /* 0x000fe20008000000 */
[----:B------:R-:W-:Y:S01]  /*bc50*/  UMOV UR19, UR27 ;  /* 0x0000001b00137c82 */ /* 0x000fe20008000000 */
[----:B------:R-:W-:Y:S01]  /*bc60*/  UMOV UR33, UR25 ;  /* 0x0000001900217c82 */ /* 0x000fe20008000000 */
[----:B------:R-:W-:-:S02]  /*bc70*/  LEA.HI.X R8, R0, R8, R5, 0x2, P0 ;  /* 0x0000000800087211 */ /* 0x000fc400000f1405 */
[----:B------:R-:W-:Y:S02]  /*bc80*/  R2UR UR34, R9 ;  /* 0x00000000092272ca */ /* 0x000fe400000e0000 */
[----:B------:R-:W-:Y:S01]  /*bc90*/  R2UR UR35, R8 ;  /* 0x00000000082372ca */ /* 0x000fe200000e0000 */
[----:B------:R2:W-:Y:S01]  /*bca0*/  UTMALDG.4D [UR24], [UR8], desc[UR30] ;  /* 0x00001e18080075b4 */ /* 0x0005e20008019000 */
[----:B------:R2:W-:Y:S11]  /*bcb0*/  UTMALDG.4D [UR16], [UR8], desc[UR30] ;  /* 0x00001e10080075b4 */ /* 0x0005f60008019000 */
[----:B------:R2:W-:Y:S02]  /*bcc0*/  UBLKCP.S.G [UR32], [UR34], UR10 ;  /* 0x00000020220073ba */ /* 0x0005e4000800020a */
[----:B--2---:R-:W-:-:S07]  /*bcd0*/  IMAD.MOV.U32 R16, RZ, RZ, 0x1 ;  /* 0x00000001ff107424 */ /* 0x004fce00078e00ff */
.L_x_1808:
[----:B------:R-:W1:Y:S01]  /*bce0*/  S2R R0, SR_TID.X ;  /* 0x0000000000007919 */ /* 0x000e620000002100 */
[----:B------:R-:W-:Y:S01]  /*bcf0*/  IMAD R3, R16, 0x8, R15 ;  /* 0x0000000810037824 */ /* 0x000fe200078e020f */
[----:B-1----:R-:W-:Y:S02]  /*bd00*/  LOP3.LUT R2, R0, 0x7f, RZ, 0xc0, !PT ;  /* 0x0000007f00027812 */ /* 0x002fe400078ec0ff */
[----:B------:R-:W-:Y:S02]  /*bd10*/  SHF.L.U32 R0, R10, 0x1f, RZ ;  /* 0x0000001f0a007819 */ /* 0x000fe400000006ff */
[----:B------:R-:W-:Y:S02]  /*bd20*/  ISETP.NE.AND P1, PT, R2, RZ, PT ;  /* 0x000000ff0200720c */ /* 0x000fe40003f25270 */
[----:B------:R-:W1:Y:S02]  /*bd30*/  SYNCS.PHASECHK.TRANS64.TRYWAIT P0, [R3+URZ+0x30840], R0 ;  /* 0x03084000030075a7 */ /* 0x000e64000800017f */
[----:B-1----:R-:W-:Y:S09]  /*bd40*/  @!P0 BRA `(.L_x_1823) ;  /* 0x0000000800548947 */ /* 0x002ff20003800000 */
.L_x_1842:
[----:B------:R-:W-:Y:S05]  /*bd50*/  @P1 BRA `(.L_x_1824) ;  /* 0x0000000000181947 */ /* 0x000fea0003800000 */
[----:B------:R-:W1:Y:S01]  /*bd60*/  S2R R2, SR_TID.X ;  /* 0x0000000000027919 */ /* 0x000e620000002100 */
[----:B------:R-:W-:-:S04]  /*bd70*/  IMAD.MOV.U32 R0, RZ, RZ, 0x4100 ;  /* 0x00004100ff007424 */ /* 0x000fc800078e00ff */
[----:B------:R1:W-:Y:S02]  /*bd80*/  SYNCS.ARRIVE.TRANS64 RZ, [R3+URZ+0x30830], R0 ;  /* 0x0308300003ff79a7 */ /* 0x0003e4000800003f */
[----:B-1----:R-:W-:-:S13]  /*bd90*/  LOP3.LUT P0, RZ, R2, 0x1f, RZ, 0xc0, !PT ;  /* 0x0000001f02ff7812 */ /* 0x002fda000780c0ff */
[----:B------:R-:W-:Y:S05]  /*bda0*/  @!P0 BRA `(.L_x_1824) ;  /* 0x0000000000048947 */ /* 0x000fea0003800000 */
[----:B------:R-:W-:Y:S01]  /*bdb0*/  BPT.TRAP 0x1 ;  /* 0x000000040000795c */ /* 0x000fe20000300000 */
.L_x_1824:
[----:B-----5:R-:W-:Y:S01]  /*bdc0*/  R2UR UR27, R4 ;  /* 0x00000000041b72ca */ /* 0x020fe200000e0000 */
[C-C-:B------:R-:W-:Y:S01]  /*bdd0*/  IMAD R0, R16.reuse, 0x4000, R15.reuse ;  /* 0x0000400010007824 */ /* 0x140fe200078e020f */
[----:B------:R-:W-:Y:S01]  /*bde0*/  R2UR UR17, R11 ;  /* 0x000000000b1172ca */ /* 0x000fe200000e0000 */
[----:B--234-:R-:W-:Y:S01]  /*bdf0*/  IMAD R15, R16, 0x100, R15 ;  /* 0x00000100100f7824 */ /* 0x01cfe200078e020f */
        /* <DEDUP_REMOVED lines=16> */
[----:B------:R-:W-:Y:S02]  /*bf00*/  ULEA.HI.X.SX32 UR17, UR27, UR17, 0x1, UP0 ;  /* 0x000000111b117291 */ /* 0x000fe400080f0e3f */
[----:B------:R-:W-:Y:S01]  /*bf10*/  ULEA UR30, UP0, UR18, UR30, 0x2 ;  /* 0x0000001e121e7291 */ /* 0x000fe2000f80103f */
[C---:B------:R-:W-:Y:S01]  /*bf20*/  ISETP.NE.AND P0, PT, R0.reuse, 0x2, PT ;  /* 0x000000020000780c */ /* 0x040fe20003f05270 */
[----:B------:R-:W-:Y:S02]  /*bf30*/  UIADD3 UR27, UR27, UR7, URZ ;  /* 0x000000071b1b7290 */ /* 0x000fe4000fffe03f */
[----:B------:R-:W-:Y:S01]  /*bf40*/  UIADD3 UR24, UR16, 0x20000, URZ ;  /* 0x0002000010187890 */ /* 0x000fe2000fffe03f */
[----:B------:R-:W-:Y:S01]  /*bf50*/  SEL R3, RZ, 0x1, P0 ;  /* 0x00000001ff037807 */ /* 0x000fe20000000000 */
[----:B------:R-:W-:Y:S01]  /*bf60*/  UIADD3 UR16, UR16, 0x22000, URZ ;  /* 0x0002200010107890 */ /* 0x000fe2000fffe03f */
[----:B------:R-:W-:Y:S01]  /*bf70*/  SEL R0, R0, RZ, P0 ;  /* 0x000000ff00007207 */ /* 0x000fe20000000000 */
[----:B------:R-:W-:Y:S01]  /*bf80*/  ULEA.HI.X UR31, UR18, UR31, UR17, 0x2, UP0 ;  /* 0x0000001f121f7291 */ /* 0x000fe200080f1411 */
[----:B------:R-:W-:Y:S01]  /*bf90*/  LOP3.LUT R10, R10, R3, RZ, 0x3c, !PT ;  /* 0x000000030a0a7212 */ /* 0x000fe200078e3cff */
[----:B------:R-:W-:Y:S01]  /*bfa0*/  UIADD3 UR34, UR10, 0x28200, URZ ;  /* 0x000282000a227890 */ /* 0x000fe2000fffe03f */
        /* <DEDUP_REMOVED lines=10> */
.L_x_1805:
[----:B------:R-:W-:Y:S05]  /*c050*/  BSYNC B0 ;  /* 0x0000000000007941 */ /* 0x000fea0003800000 */
.L_x_1800:
[----:B------:R-:W-:-:S03]  /*c060*/  UMOV UR8, 0xffffffff ;  /* 0xffffffff00087882 */ /* 0x000fc60000000000 */
[----:B------:R-:W-:Y:S05]  /*c070*/  BRA.DIV UR8, `(.L_x_1825) ;  /* 0x00000006089c7947 */ /* 0x000fea000b800000 */
[----:B------:R-:W-:-:S13]  /*c080*/  ELECT P6, URZ, PT ;  /* 0x00000000003f782f */ /* 0x000fda00038c0000 */
.L_x_1845:
[----:B------:R-:W-:Y:S05]  /*c090*/  @!P6 BRA `(.L_x_1680) ;  /* 0x000000000084e947 */ /* 0x000fea0003800000 */
[----:B------:R-:W-:-:S06]  /*c0a0*/  ULOP3.LUT UR8, UR38, 0x2, URZ, 0xfc, !UPT ;  /* 0x0000000226087892 */ /* 0x000fcc000f8efc3f */
[----:B------:R-:W-:-:S05]  /*c0b0*/  IMAD.U32 R2, RZ, RZ, UR8 ;  /* 0x00000008ff027e24 */ /* 0x000fca000f8e00ff */
[----:B------:R-:W-:-:S13]  /*c0c0*/  ISETP.NE.AND P2, PT, R2, 0x3, PT ;  /* 0x000000030200780c */ /* 0x000fda0003f45270 */
[----:B------:R-:W-:Y:S05]  /*c0d0*/  @!P2 BRA `(.L_x_1826) ;  /* 0x000000000004a947 */ /* 0x000fea0003800000 */
[----:B---3--:R-:W-:Y:S01]  /*c0e0*/  BPT.TRAP 0x1 ;  /* 0x000000040000795c */ /* 0x008fe20000300000 */
.L_x_1826:
        /* <DEDUP_REMOVED lines=15> */
.L_x_1846:
[----:B------:R-:W2:Y:S02]  /*c1e0*/  SYNCS.PHASECHK.TRANS64.TRYWAIT P0, [R3+URZ], R2 ;  /* 0x00000002030075a7 */ /* 0x000ea4000800017f */
[----:B--2---:R-:W-:Y:S05]  /*c1f0*/  @!P0 BRA `(.L_x_1828) ;  /* 0x0000000400708947 */ /* 0x004fea0003800000 */
.L_x_1847:
[----:B------:R-:W-:Y:S05]  /*c200*/  @!P2 BRA `(.L_x_1829) ;  /* 0x000000000004a947 */ /* 0x000fea0003800000 */
[----:B---3--:R-:W-:Y:S01]  /*c210*/  BPT.TRAP 0x1 ;  /* 0x000000040000795c */ /* 0x008fe20000300000 */
.L_x_1829:
[----:B--2---:R-:W-:-:S04]  /*c220*/  VIADD R3, R8, 0x30840 ;  /* 0x0003084008037836 */ /* 0x004fc80000000000 */
[----:B------:R-:W-:-:S04]  /*c230*/  IMAD R5, R0, 0x8, R3 ;  /* 0x0000000800057824 */ /* 0x000fc800078e0203 */
[----:B------:R-:W2:Y:S02]  /*c240*/  SYNCS.PHASECHK.TRANS64.TRYWAIT P0, [R5+URZ], R4 ;  /* 0x00000004050075a7 */ /* 0x000ea4000800017f */
[----:B--2---:R-:W-:Y:S05]  /*c250*/  @!P0 BRA `(.L_x_1830) ;  /* 0x00000004006c8947 */ /* 0x004fea0003800000 */
.L_x_1848:
[----:B------:R-:W-:-:S07]  /*c260*/  IMAD R3, R6, 0x8, R3 ;  /* 0x0000000806037824 */ /* 0x000fce00078e0203 */
.L_x_1831:
[----:B----4-:R4:W1:Y:S02]  /*c270*/  SYNCS.PHASECHK.TRANS64.TRYWAIT P0, [R3+URZ], R2 ;  /* 0x00000002030075a7 */ /* 0x010864000800017f */
[----:B-1----:R-:W-:Y:S05]  /*c280*/  @!P0 NANOSLEEP.SYNCS 0x989680 ;  /* 0x009896800000895d */ /* 0x002fea0003900000 */
[----:B------:R-:W1:Y:S02]  /*c290*/  @!P0 SYNCS.PHASECHK.TRANS64 P0, [R3+URZ], R2 ;  /* 0x00000002030085a7 */ /* 0x000e64000800007f */
[----:B-1----:R-:W-:Y:S05]  /*c2a0*/  @!P0 BRA `(.L_x_1831) ;  /* 0xfffffffc00f08947 */ /* 0x002fea000383ffff */
.L_x_1680:
[----:B---3--:R-:W-:Y:S05]  /*c2b0*/  BSYNC B6 ;  /* 0x0000000000067941 */ /* 0x008fea0003800000 */
.L_x_1674:
[----:B------:R-:W-:Y:S05]  /*c2c0*/  EXIT ;  /* 0x000000000000794d */ /* 0x000fea0003800000 */
.L_x_1691:
[----:B------:R-:W-:Y:S02]  /*c2d0*/  IMAD.MOV.U32 R12, RZ, RZ, RZ ;  /* 0x000000ffff0c7224 */ /* 0x000fe400078e00ff */
[----:B------:R-:W-:Y:S02]  /*c2e0*/  IMAD.MOV.U32 R11, RZ, RZ, 0x1f ;  /* 0x0000001fff0b7424 */ /* 0x000fe400078e00ff */
[----:B------:R-:W-:-:S07]  /*c2f0*/  IMAD.MOV.U32 R15, RZ, RZ, -0x1 ;  /* 0xffffffffff0f7424 */ /* 0x000fce00078e00ff */
[----:B------:R-:W-:Y:S05]  /*c300*/  WARPSYNC.COLLECTIVE R15, `(.L_x_1832) ;  /* 0x000000000f087348 */ /* 0x000fea0003c00000 */
[----:B------:R1:W2:Y:S02]  /*c310*/  SHFL.IDX P6, R14, R13, R12, R11 ;  /* 0x0000000c0d0e7389 */ /* 0x0002a400000c000b */
[----:B-12---:R-:W-:Y:S01]  /*c320*/  ENDCOLLECTIVE ;  /* 0x000000000000791b */ /* 0x006fe20003800000 */
.L_x_1832:
[----:B------:R-:W-:Y:S05]  /*c330*/  BRA `(.L_x_1833) ;  /* 0xffffff5000c87947 */ /* 0x000fea000383ffff */
.L_x_1693:
        /* <DEDUP_REMOVED lines=8> */
.L_x_1697:
[----:B---3--:R3:W4:Y:S02]  /*c3c0*/  SYNCS.PHASECHK.TRANS64.TRYWAIT P0, [R0+URZ+0x30810], R191 ;  /* 0x030810bf000075a7 */ /* 0x008724000800017f */
[----:B----4-:R-:W-:Y:S05]  /*c3d0*/  @!P0 NANOSLEEP.SYNCS 0x989680 ;  /* 0x009896800000895d */ /* 0x010fea0003900000 */
[----:B------:R-:W4:Y:S02]  /*c3e0*/  @!P0 SYNCS.PHASECHK.TRANS64 P0, [R0+URZ+0x30810], R191 ;  /* 0x030810bf000085a7 */ /* 0x000f24000800007f */
[----:B----4-:R-:W-:Y:S05]  /*c3f0*/  @!P0 BRA `(.L_x_1697) ;  /* 0xfffffffc00f08947 */ /* 0x010fea000383ffff */
[----:B------:R-:W-:Y:S05]  /*c400*/  BRA `(.L_x_1696) ;  /* 0xffffff5800b07947 */ /* 0x000fea000383ffff */
.L_x_1701:
[----:B--2---:R2:W1:Y:S02]  /*c410*/  SYNCS.PHASECHK.TRANS64.TRYWAIT P0, [R0+URZ+0x30830], R191 ;  /* 0x030830bf000075a7 */ /* 0x004464000800017f */
[----:B-1----:R-:W-:Y:S05]  /*c420*/  @!P0 NANOSLEEP.SYNCS 0x989680 ;  /* 0x009896800000895d */ /* 0x002fea0003900000 */
[----:B------:R-:W1:Y:S02]  /*c430*/  @!P0 SYNCS.PHASECHK.TRANS64 P0, [R0+URZ+0x30830], R191 ;  /* 0x030830bf000085a7 */ /* 0x000e64000800007f */
[----:B-1----:R-:W-:Y:S05]  /*c440*/  @!P0 BRA `(.L_x_1701) ;  /* 0xfffffffc00f08947 */ /* 0x002fea000383ffff */
[----:B------:R-:W-:Y:S05]  /*c450*/  BRA `(.L_x_1700) ;  /* 0xffffff6000c87947 */ /* 0x000fea000383ffff */
.L_x_1806:
[----:B-1----:R1:W2:Y:S02]  /*c460*/  SYNCS.PHASECHK.TRANS64.TRYWAIT P0, [R15+URZ+0x30820], R0 ;  /* 0x030820000f0075a7 */ /* 0x0022a4000800017f */
[----:B--2---:R-:W-:Y:S05]  /*c470*/  @!P0 NANOSLEEP.SYNCS 0x989680 ;  /* 0x009896800000895d */ /* 0x004fea0003900000 */
[----:B------:R-:W2:Y:S02]  /*c480*/  @!P0 SYNCS.PHASECHK.TRANS64 P0, [R15+URZ+0x30820], R0 ;  /* 0x030820000f0085a7 */ /* 0x000ea4000800007f */
[----:B--2---:R-:W-:Y:S05]  /*c490*/  @!P0 BRA `(.L_x_1806) ;  /* 0xfffffffc00f08947 */ /* 0x004fea000383ffff */
[----:B------:R-:W-:Y:S05]  /*c4a0*/  BRA `(.L_x_1834) ;  /* 0xffffffe0001c7947 */ /* 0x000fea000383ffff */
.L_x_1810:
[----:B--2---:R2:W3:Y:S02]  /*c4b0*/  SYNCS.PHASECHK.TRANS64.TRYWAIT P1, [R15+URZ+0x30840], R18 ;  /* 0x030840120f0075a7 */ /* 0x0044e4000802017f */
[----:B---3--:R-:W-:Y:S05]  /*c4c0*/  @!P1 NANOSLEEP.SYNCS 0x989680 ;  /* 0x009896800000995d */ /* 0x008fea0003900000 */
[----:B------:R-:W3:Y:S02]  /*c4d0*/  @!P1 SYNCS.PHASECHK.TRANS64 P1, [R15+URZ+0x30840], R18 ;  /* 0x030840120f0095a7 */ /* 0x000ee4000802007f */
[----:B---3--:R-:W-:Y:S05]  /*c4e0*/  @!P1 BRA `(.L_x_1810) ;  /* 0xfffffffc00f09947 */ /* 0x008fea000383ffff */
[----:B------:R-:W-:Y:S05]  /*c4f0*/  BRA `(.L_x_1835) ;  /* 0xffffffe400d47947 */ /* 0x000fea000383ffff */
.L_x_1812:
[----:B-1----:R1:W3:Y:S02]  /*c500*/  SYNCS.PHASECHK.TRANS64.TRYWAIT P1, [R15+URZ+0x30828], R18 ;  /* 0x030828120f0075a7 */ /* 0x0022e4000802017f */
[----:B---3--:R-:W-:Y:S05]  /*c510*/  @!P1 NANOSLEEP.SYNCS 0x989680 ;  /* 0x009896800000995d */ /* 0x008fea0003900000 */
[----:B------:R-:W3:Y:S02]  /*c520*/  @!P1 SYNCS.PHASECHK.TRANS64 P1, [R15+URZ+0x30828], R18 ;  /* 0x030828120f0095a7 */ /* 0x000ee4000802007f */
[----:B---3--:R-:W-:Y:S05]  /*c530*/  @!P1 BRA `(.L_x_1812) ;  /* 0xfffffffc00f09947 */ /* 0x008fea000383ffff */
[----:B------:R-:W-:Y:S05]  /*c540*/  BRA `(.L_x_1836) ;  /* 0xffffffe800747947 */ /* 0x000fea000383ffff */
.L_x_1814:
[----:B---3--:R3:W4:Y:S02]  /*c550*/  SYNCS.PHASECHK.TRANS64.TRYWAIT P1, [R15+URZ+0x30848], R18 ;  /* 0x030848120f0075a7 */ /* 0x008724000802017f */
[----:B----4-:R-:W-:Y:S05]  /*c560*/  @!P1 NANOSLEEP.SYNCS 0x989680 ;  /* 0x009896800000995d */ /* 0x010fea0003900000 */
[----:B------:R-:W4:Y:S02]  /*c570*/  @!P1 SYNCS.PHASECHK.TRANS64 P1, [R15+URZ+0x30848], R18 ;  /* 0x030848120f0095a7 */ /* 0x000f24000802007f */
[----:B----4-:R-:W-:Y:S05]  /*c580*/  @!P1 BRA `(.L_x_1814) ;  /* 0xfffffffc00f09947 */ /* 0x010fea000383ffff */
[----:B------:R-:W-:Y:S05]  /*c590*/  BRA `(.L_x_1837) ;  /* 0xffffffec00147947 */ /* 0x000fea000383ffff */
.L_x_1816:
[----:B------:R-:W-:-:S07]  /*c5a0*/  SHF.L.U32 R4, R10, 0x1f, RZ ;  /* 0x0000001f0a047819 */ /* 0x000fce00000006ff */
.L_x_1838:
[----:B----4-:R4:W1:Y:S02]  /*c5b0*/  SYNCS.PHASECHK.TRANS64.TRYWAIT P1, [R15+URZ+0x30820], R4 ;  /* 0x030820040f0075a7 */ /* 0x010864000802017f */
[----:B-1----:R-:W-:Y:S05]  /*c5c0*/  @!P1 NANOSLEEP.SYNCS 0x989680 ;  /* 0x009896800000995d */ /* 0x002fea0003900000 */
[----:B------:R-:W1:Y:S02]  /*c5d0*/  @!P1 SYNCS.PHASECHK.TRANS64 P1, [R15+URZ+0x30820], R4 ;  /* 0x030820040f0095a7 */ /* 0x000e64000802007f */
[----:B-1----:R-:W-:Y:S05]  /*c5e0*/  @!P1 BRA `(.L_x_1838) ;  /* 0xfffffffc00f09947 */ /* 0x002fea000383ffff */
[----:B------:R-:W-:Y:S05]  /*c5f0*/  BRA `(.L_x_1839) ;  /* 0xffffffec00987947 */ /* 0x000fea000383ffff */
.L_x_1819:
[----:B----4-:R4:W1:Y:S02]  /*c600*/  SYNCS.PHASECHK.TRANS64.TRYWAIT P1, [R15+URZ+0x30840], R12 ;  /* 0x0308400c0f0075a7 */ /* 0x010864000802017f */
[----:B-1----:R-:W-:Y:S05]  /*c610*/  @!P1 NANOSLEEP.SYNCS 0x989680 ;  /* 0x009896800000995d */ /* 0x002fea0003900000 */
[----:B------:R-:W1:Y:S02]  /*c620*/  @!P1 SYNCS.PHASECHK.TRANS64 P1, [R15+URZ+0x30840], R12 ;  /* 0x0308400c0f0095a7 */ /* 0x000e64000802007f */
[----:B-1----:R-:W-:Y:S05]  /*c630*/  @!P1 BRA `(.L_x_1819) ;  /* 0xfffffffc00f09947 */ /* 0x002fea000383ffff */
[----:B------:R-:W-:Y:S05]  /*c640*/  BRA `(.L_x_1840) ;  /* 0xfffffff000547947 */ /* 0x000fea000383ffff */
.L_x_1821:
[----:B-1----:R1:W2:Y:S02]  /*c650*/  SYNCS.PHASECHK.TRANS64.TRYWAIT P1, [R15+URZ+0x30828], R12 ;  /* 0x0308280c0f0075a7 */ /* 0x0022a4000802017f */
[----:B--2---:R-:W-:Y:S05]  /*c660*/  @!P1 NANOSLEEP.SYNCS 0x989680 ;  /* 0x009896800000995d */ /* 0x004fea0003900000 */
[----:B------:R-:W2:Y:S02]  /*c670*/  @!P1 SYNCS.PHASECHK.TRANS64 P1, [R15+URZ+0x30828], R12 ;  /* 0x0308280c0f0095a7 */ /* 0x000ea4000802007f */
[----:B--2---:R-:W-:Y:S05]  /*c680*/  @!P1 BRA `(.L_x_1821) ;  /* 0xfffffffc00f09947 */ /* 0x004fea000383ffff */
[----:B------:R-:W-:Y:S05]  /*c690*/  BRA `(.L_x_1841) ;  /* 0xfffffff000e87947 */ /* 0x000fea000383ffff */
.L_x_1823:
[----:B------:R1:W1:Y:S02]  /*c6a0*/  SYNCS.PHASECHK.TRANS64.TRYWAIT P0, [R3+URZ+0x30840], R0 ;  /* 0x03084000030075a7 */ /* 0x000264000800017f */
[----:B-1----:R-:W-:Y:S05]  /*c6b0*/  @!P0 NANOSLEEP.SYNCS 0x989680 ;  /* 0x009896800000895d */ /* 0x002fea0003900000 */
[----:B------:R-:W1:Y:S02]  /*c6c0*/  @!P0 SYNCS.PHASECHK.TRANS64 P0, [R3+URZ+0x30840], R0 ;  /* 0x03084000030085a7 */ /* 0x000e64000800007f */
[----:B-1----:R-:W-:Y:S05]  /*c6d0*/  @!P0 BRA `(.L_x_1823) ;  /* 0xfffffffc00f08947 */ /* 0x002fea000383ffff */
[----:B------:R-:W-:Y:S05]  /*c6e0*/  BRA `(.L_x_1842) ;  /* 0xfffffff400987947 */ /* 0x000fea000383ffff */
.L_x_1825:
[----:B------:R-:W-:Y:S01]  /*c6f0*/  BSSY B0, `(.L_x_1843) ;  /* 0x0000006000007945 */ /* 0x000fe20003800000 */
[----:B------:R-:W-:-:S07]  /*c700*/  IMAD.MOV.U32 R15, RZ, RZ, -0x1 ;  /* 0xffffffffff0f7424 */ /* 0x000fce00078e00ff */
[----:B---3--:R-:W-:Y:S05]  /*c710*/  WARPSYNC.COLLECTIVE R15, `(.L_x_1844) ;  /* 0x000000000f0c7348 */ /* 0x008fea0003c00000 */
[----:B------:R-:W-:Y:S02]  /*c720*/  ELECT P6, UR62, PT ;  /* 0x00000000003e782f */ /* 0x000fe400038c0000 */
[----:B------:R-:W-:Y:S01]  /*c730*/  MOV R14, UR62 ;  /* 0x0000003e000e7c02 */ /* 0x000fe20008000f00 */
[----:B---3--:R-:W-:Y:S10]  /*c740*/  ENDCOLLECTIVE ;  /* 0x000000000000791b */ /* 0x008ff40003800000 */
.L_x_1844:
[----:B------:R-:W-:Y:S05]  /*c750*/  BSYNC B0 ;  /* 0x0000000000007941 */ /* 0x000fea0003800000 */
.L_x_1843:
[----:B------:R-:W-:Y:S05]  /*c760*/  BRA `(.L_x_1845) ;  /* 0xfffffff800487947 */ /* 0x000fea000383ffff */
.L_x_1827:
[----:B-1----:R1:W2:Y:S02]  /*c770*/  SYNCS.PHASECHK.TRANS64.TRYWAIT P0, [R7+URZ], R4 ;  /* 0x00000004070075a7 */ /* 0x0022a4000800017f */
[----:B--2---:R-:W-:Y:S05]  /*c780*/  @!P0 NANOSLEEP.SYNCS 0x989680 ;  /* 0x009896800000895d */ /* 0x004fea0003900000 */
[----:B------:R-:W2:Y:S02]  /*c790*/  @!P0 SYNCS.PHASECHK.TRANS64 P0, [R7+URZ], R4 ;  /* 0x00000004070085a7 */ /* 0x000ea4000800007f */
[----:B--2---:R-:W-:Y:S05]  /*c7a0*/  @!P0 BRA `(.L_x_1827) ;  /* 0xfffffffc00f08947 */ /* 0x004fea000383ffff */
[----:B------:R-:W-:Y:S05]  /*c7b0*/  BRA `(.L_x_1846) ;  /* 0xfffffff800887947 */ /* 0x000fea000383ffff */
.L_x_1828:
[----:B--2---:R2:W4:Y:S02]  /*c7c0*/  SYNCS.PHASECHK.TRANS64.TRYWAIT P0, [R3+URZ], R2 ;  /* 0x00000002030075a7 */ /* 0x004524000800017f */
[----:B----4-:R-:W-:Y:S05]  /*c7d0*/  @!P0 NANOSLEEP.SYNCS 0x989680 ;  /* 0x009896800000895d */ /* 0x010fea0003900000 */
[----:B------:R-:W4:Y:S02]  /*c7e0*/  @!P0 SYNCS.PHASECHK.TRANS64 P0, [R3+URZ], R2 ;  /* 0x00000002030085a7 */ /* 0x000f24000800007f */
[----:B----4-:R-:W-:Y:S05]  /*c7f0*/  @!P0 BRA `(.L_x_1828) ;  /* 0xfffffffc00f08947 */ /* 0x010fea000383ffff */
[----:B------:R-:W-:Y:S05]  /*c800*/  BRA `(.L_x_1847) ;  /* 0xfffffff8007c7947 */ /* 0x000fea000383ffff */
.L_x_1830:
[----:B--2---:R2:W4:Y:S02]  /*c810*/  SYNCS.PHASECHK.TRANS64.TRYWAIT P0, [R5+URZ], R4 ;  /* 0x00000004050075a7 */ /* 0x004524000800017f */
[----:B----4-:R-:W-:Y:S05]  /*c820*/  @!P0 NANOSLEEP.SYNCS 0x989680 ;  /* 0x009896800000895d */ /* 0x010fea0003900000 */
[----:B------:R-:W4:Y:S02]  /*c830*/  @!P0 SYNCS.PHASECHK.TRANS64 P0, [R5+URZ], R4 ;  /* 0x00000004050085a7 */ /* 0x000f24000800007f */
[----:B----4-:R-:W-:Y:S05]  /*c840*/  @!P0 BRA `(.L_x_1830) ;  /* 0xfffffffc00f08947 */ /* 0x010fea000383ffff */
[----:B------:R-:W-:Y:S05]  /*c850*/  BRA `(.L_x_1848) ;  /* 0xfffffff800807947 */ /* 0x000fea000383ffff */
.L_x_1849:
        /* <DEDUP_REMOVED lines=10> */
.L_x_7302:


//--------------------- .text._ZN7cutlass13device_kernelIN5flash11enable_sm90INS1_16FlashAttnBwdSm90INS1_25CollectiveMainloopBwdSm90ILi2ELi2ELi2EN4cute5tupleIJNS5_1CILi1EEES8_S8_EEENS6_IJNS7_ILi64EEENS7_ILi128EEESB_EEENS_10bfloat16_tEfNS_4arch4Sm90ELb0ELb1ELb1ELb1ELb1ELb1ELb0ELb0ELi2ELi1ELi2ELi1ELb0EEENS1_21CollectiveEpilogueBwdISC_SD_SF_Li256ELb1ELb0ELi1EEENS1_19SingleTileSchedulerILb1ELb0ELb0ELi128EEEEEEEEEvNT_6ParamsE --------------------------
	.section	.text._ZN7cutlass13device_kernelIN5flash11enable_sm90INS1_16FlashAttnBwdSm90INS1_25CollectiveMainloopBwdSm90ILi2ELi2ELi2EN4cute5tupleIJNS5_1CILi1EEES8_S8_EEENS6_IJNS7_ILi64EEENS7_ILi128EEESB_EEENS_10bfloat16_tEfNS_4arch4Sm90ELb0ELb1ELb1ELb1ELb1ELb1ELb0ELb0ELi2ELi1ELi2ELi1ELb0EEENS1_21CollectiveEpilogueBwdISC_SD_SF_Li256ELb1ELb0ELi1EEENS1_19SingleTileSchedulerILb1ELb0ELb0ELi128EEEEEEEEEvNT_6ParamsE,"ax",@progbits
	.align	128
.text._ZN7cutlass13device_kernelIN5flash11enable_sm90INS1_16FlashAttnBwdSm90INS1_25CollectiveMainloopBwdSm90ILi2ELi2ELi2EN4cute5tupleIJNS5_1CILi1EEES8_S8_EEENS6_IJNS7_ILi64EEENS7_ILi128EEESB_EEENS_10bfloat16_tEfNS_4arch4Sm90ELb0ELb1ELb1ELb1ELb1ELb1ELb0ELb0ELi2ELi1ELi2ELi1ELb0EEENS1_21CollectiveEpilogueBwdISC_SD_SF_Li256ELb1ELb0ELi1EEENS1_19SingleTileSchedulerILb1ELb0ELb0ELi128EEEEEEEEEvNT_6ParamsE:
        .type           _ZN7cutlass13device_kernelIN5flash11enable_sm90INS1_16FlashAttnBwdSm90INS1_25CollectiveMainloopBwdSm90ILi2ELi2ELi2EN4cute5tupleIJNS5_1CILi1EEES8_S8_EEENS6_IJNS7_ILi64EEENS7_ILi128EEESB_EEENS_10bfloat16_tEfNS_4arch4Sm90ELb0ELb1ELb1ELb1ELb1ELb1ELb0ELb0ELi2ELi1ELi2ELi1ELb0EEENS1_21CollectiveEpilogueBwdISC_SD_SF_Li256ELb1ELb0ELi1EEENS1_19SingleTileSchedulerILb1ELb0ELb0ELi128EEEEEEEEEvNT_6ParamsE,@function
        .size           _ZN7cutlass13device_kernelIN5flash11enable_sm90INS1_16FlashAttnBwdSm90INS1_25CollectiveMainloopBwdSm90ILi2ELi2ELi2EN4cute5tupleIJNS5_1CILi1EEES8_S8_EEENS6_IJNS7_ILi64EEENS7_ILi128EEESB_EEENS_10bfloat16_tEfNS_4arch4Sm90ELb0ELb1ELb1ELb1ELb1ELb1ELb0ELb0ELi2ELi1ELi2ELi1ELb0EEENS1_21CollectiveEpilogueBwdISC_SD_SF_Li256ELb1ELb0ELi1EEENS1_19SingleTileSchedulerILb1ELb0ELb0ELi128EEEEEEEEEvNT_6ParamsE,(.L_x_7303 - _ZN7cutlass13device_kernelIN5flash11enable_sm90INS1_16FlashAttnBwdSm90INS1_25CollectiveMainloopBwdSm90ILi2ELi2ELi2EN4cute5tupleIJNS5_1CILi1EEES8_S8_EEENS6_IJNS7_ILi64EEENS7_ILi128EEESB_EEENS_10bfloat16_tEfNS_4arch4Sm90ELb0ELb1ELb1ELb1ELb1ELb1ELb0ELb0ELi2ELi1ELi2ELi1ELb0EEENS1_21CollectiveEpilogueBwdISC_SD_SF_Li256ELb1ELb0ELi1EEENS1_19SingleTileSchedulerILb1ELb0ELb0ELi128EEEEEEEEEvNT_6ParamsE)
        .other          _ZN7cutlass13device_kernelIN5flash11enable_sm90INS1_16FlashAttnBwdSm90INS1_25CollectiveMainloopBwdSm90ILi2ELi2ELi2EN4cute5tupleIJNS5_1CILi1EEES8_S8_EEENS6_IJNS7_ILi64EEENS7_ILi128EEESB_EEENS_10bfloat16_tEfNS_4arch4Sm90ELb0ELb1ELb1ELb1ELb1ELb1ELb0ELb0ELi2ELi1ELi2ELi1ELb0EEENS1_21CollectiveEpilogueBwdISC_SD_SF_Li256ELb1ELb0ELi1EEENS1_19SingleTileSchedulerILb1ELb0ELb0ELi128EEEEEEEEEvNT_6ParamsE,@"STO_CUDA_ENTRY STV_DEFAULT"
_ZN7cutlass13device_kernelIN5flash11enable_sm90INS1_16FlashAttnBwdSm90INS1_25CollectiveMainloopBwdSm90ILi2ELi2ELi2EN4cute5tupleIJNS5_1CILi1EEES8_S8_EEENS6_IJNS7_ILi64EEENS7_ILi128EEESB_EEENS_10bfloat16_tEfNS_4arch4Sm90ELb0ELb1ELb1ELb1ELb1ELb1ELb0ELb0ELi2ELi1ELi2ELi1ELb0EEENS1_21CollectiveEpilogueBwdISC_SD_SF_Li256ELb1ELb0ELi1EEENS1_19SingleTileSchedulerILb1ELb0ELb0ELi128EEEEEEEEEvNT_6ParamsE:
        /* <DEDUP_REMOVED lines=24> */
.L_x_1851:
[----:B------:R-:W-:Y:S05]  /*0180*/  BSYNC B0 ;  /* 0x0000000000007941 */ /* 0x000fea0003800000 */
.L_x_1850:
        /* <DEDUP_REMOVED lines=37> */
.L_x_1852:
        /* <DEDUP_REMOVED lines=22> */
.L_x_1853:
[----:B------:R-:W-:Y:S01]  /*0540*/  PLOP3.LUT P0, PT, PT, PT, UP0, 0x80, 0x0 ;  /* 0x000000000000781c */ /* 0x000fe20003f0f008 */
[----:B------:R-:W-:Y:S01]  /*0550*/  NOP ;  /* 0x0000000000007918 */ /* 0x000fe20000000000 */
[----:B------:R-:W-:Y:S01]  /*0560*/  ULDC.64 UR46, c[0x0][0x208] ;  /* 0x00008200002e7ab9 */ /* 0x000fe20000000a00 */
[----:B------:R-:W-:Y:S01]  /*0570*/  BSSY B6, `(.L_x_1854) ;  /* 0x0000cc5000067945 */ /* 0x000fe20003800000 */
[----:B-12-4-:R-:W-:Y:S09]  /*0580*/  BAR.SYNC.DEFER_BLOCKING 0x0 ;  /* 0x0000000000007b1d */ /* 0x016ff20000010000 */
[----:B------:R-:W-:Y:S05]  /*0590*/  @!P0 BRA `(.L_x_1855) ;  /* 0x00000080006c8947 */ /* 0x000fea0003800000 */
.L_x_1856:
        /* <DEDUP_REMOVED lines=24> */
.L_x_1857:
        /* <DEDUP_REMOVED lines=14> */
.L_x_1859:
[----:B------:R-:W-:-:S05]  /*0800*/  ULDC UR4, c[0x0][0x8bc] ;  /* 0x00022f0000047ab9 */ /* 0x000fca0000000800 */
.L_x_1858:
        /* <DEDUP_REMOVED lines=17> */
.L_x_1861:
        /* <DEDUP_REMOVED lines=14> */
.L_x_1862:
        /* <DEDUP_REMOVED lines=11> */
.L_x_1863:
        /* <DEDUP_REMOVED lines=13> */
.L_x_1864:
        /* <DEDUP_REMOVED lines=84> */
.L_x_1865:
        /* <DEDUP_REMOVED lines=30> */
.L_x_1868:
        /* <DEDUP_REMOVED lines=15> */
.L_x_1867:
        /* <DEDUP_REMOVED lines=22> */
.L_x_1870:
        /* <DEDUP_REMOVED lines=15> */
.L_x_1869:
        /* <DEDUP_REMOVED lines=8> */
.L_x_2041:
        /* <DEDUP_REMOVED lines=23> */
.L_x_1872:
        /* <DEDUP_REMOVED lines=96> */
.L_x_1884:
[----:B------:R-:W-:-:S05]  /*1dd0*/  IMAD.U32 R0, RZ, RZ, UR38 ;  /* 0x00000026ff007e24 */ /* 0x000fca000f8e00ff */
[----:B------:R-:W-:-:S04]  /*1de0*/  LOP3.LUT R0, R0, 0x1, RZ, 0xfc, !PT ;  /* 0x0000000100007812 */ /* 0x000fc800078efcff */
[----:B------:R-:W-:-:S13]  /*1df0*/  ISETP.NE.AND P6, PT, R0, 0x3, PT ;  /* 0x000000030000780c */ /* 0x000fda0003fc5270 */
[----:B-1----:R-:W-:Y:S05]  /*1e00*/  @!P6 BRA `(.L_x_1874) ;  /* 0x000000000004e947 */ /* 0x002fea0003800000 */
[----:B------:R-:W-:Y:S01]  /*1e10*/  BPT.TRAP 0x1 ;  /* 0x000000040000795c */ /* 0x000fe20000300000 */
.L_x_1874:
        /* <DEDUP_REMOVED lines=8> */
.L_x_1875:
[----:B---3--:R-:W-:Y:S05]  /*1ea0*/  @P0 BRA `(.L_x_1876) ;  /* 0x0000000000080947 */ /* 0x008fea0003800000 */
[----:B------:R-:W3:Y:S02]  /*1eb0*/  SYNCS.PHASECHK.TRANS64.TRYWAIT P0, [R0+URZ+0x30810], R191 ;  /* 0x030810bf000075a7 */ /* 0x000ee4000800017f */
[----:B---3--:R-:W-:Y:S05]  /*1ec0*/  @!P0 BRA `(.L_x_1877) ;  /* 0x000000b400008947 */ /* 0x008fea0003800000 */
.L_x_1876:
        /* <DEDUP_REMOVED lines=84> */
.L_x_1878:
[----:B------:R1:W1:Y:S01]  /*2410*/  SYNCS.PHASECHK.TRANS64.TRYWAIT P0, [R0+URZ+0x30830], R191 ;  /* 0x030830bf000075a7 */ /* 0x000262000800017f */
[----:B------:R-:W-:Y:S05]  /*2420*/  @!P6 BRA `(.L_x_1879) ;  /* 0x000000000004e947 */ /* 0x000fea0003800000 */
[----:B------:R-:W-:Y:S01]  /*2430*/  BPT.TRAP 0x1 ;  /* 0x000000040000795c */ /* 0x000fe20000300000 */
.L_x_1879:
        /* <DEDUP_REMOVED lines=52> */
.L_x_1880:
        /* <DEDUP_REMOVED lines=539> */
.L_x_1882:
        /* <DEDUP_REMOVED lines=49> */
.L_x_1883:
        /* <DEDUP_REMOVED lines=78> */
.L_x_1866:
        /* <DEDUP_REMOVED lines=164> */
.L_x_1886:
        /* <DEDUP_REMOVED lines=57> */
.L_x_1888:
[----:B------:R-:W-:Y:S05]  /*5ef0*/  BSYNC B0 ;  /* 0x0000000000007941 */ /* 0x000fea0003800000 */
.L_x_1887:
        /* <DEDUP_REMOVED lines=15> */
.L_x_1890:
[----:B------:R-:W-:Y:S05]  /*5ff0*/  BSYNC B0 ;  /* 0x0000000000007941 */ /* 0x000fea0003800000 */
.L_x_1889:
        /* <DEDUP_REMOVED lines=18> */
.L_x_1892:
[----:B------:R-:W-:Y:S05]  /*6120*/  BSYNC B0 ;  /* 0x0000000000007941 */ /* 0x000fea0003800000 */
.L_x_1891:
        /* <DEDUP_REMOVED lines=17> */
.L_x_1894:
[----:B------:R-:W-:Y:S05]  /*6240*/  BSYNC B0 ;  /* 0x0000000000007941 */ /* 0x000fea0003800000 */
.L_x_1893:
        /* <DEDUP_REMOVED lines=18> */
.L_x_1896:
[----:B------:R-:W-:Y:S05]  /*6370*/  BSYNC B0 ;  /* 0x0000000000007941 */ /* 0x000fea0003800000 */
.L_x_1895:
        /* <DEDUP_REMOVED lines=18> */
.L_x_1898:
[----:B------:R-:W-:Y:S05]  /*64a0*/  BSYNC B0 ;  /* 0x0000000000007941 */ /* 0x000fea0003800000 */
.L_x_1897:
        /* <DEDUP_REMOVED lines=19> */
.L_x_1900:
[----:B------:R-:W-:Y:S05]  /*65e0*/  BSYNC B0 ;  /* 0x0000000000007941 */ /* 0x000fea0003800000 */
.L_x_1899:
        /* <DEDUP_REMOVED lines=21> */
.L_x_1902:
[----:B------:R-:W-:Y:S05]  /*6740*/  BSYNC B0 ;  /* 0x0000000000007941 */ /* 0x000fea0003800000 */
.L_x_1901:
        /* <DEDUP_REMOVED lines=34> */
.L_x_1904:
[----:B------:R-:W-:Y:S05]  /*6970*/  BSYNC B0 ;  /* 0x0000000000007941 */ /* 0x000fea0003800000 */
.L_x_1903:
        /* <DEDUP_REMOVED lines=17> */
.L_x_1906:
[----:B------:R-:W-:Y:S05]  /*6a90*/  BSYNC B0 ;  /* 0x0000000000007941 */ /* 0x000fea0003800000 */
.L_x_1905:
        /* <DEDUP_REMOVED lines=15> */
.L_x_1908:
[----:B------:R-:W-:Y:S05]  /*6b90*/  BSYNC B0 ;  /* 0x0000000000007941 */ /* 0x000fea0003800000 */
.L_x_1907:
        /* <DEDUP_REMOVED lines=15> */
.L_x_1910:
[----:B------:R-:W-:Y:S05]  /*6c90*/  BSYNC B0 ;  /* 0x0000000000007941 */ /* 0x000fea0003800000 */
.L_x_1909:
        /* <DEDUP_REMOVED lines=15> */
.L_x_1912:
[----:B------:R-:W-:Y:S05]  /*6d90*/  BSYNC B0 ;  /* 0x0000000000007941 */ /* 0x000fea0003800000 */
.L_x_1911:
        /* <DEDUP_REMOVED lines=15> */
.L_x_1914:
[----:B------:R-:W-:Y:S05]  /*6e90*/  BSYNC B0 ;  /* 0x0000000000007941 */ /* 0x000fea0003800000 */
.L_x_1913:
        /* <DEDUP_REMOVED lines=15> */
.L_x_1916:
[----:B------:R-:W-:Y:S05]  /*6f90*/  BSYNC B0 ;  /* 0x0000000000007941 */ /* 0x000fea0003800000 */
.L_x_1915:
        /* <DEDUP_REMOVED lines=15> */
.L_x_1885:
        /* <DEDUP_REMOVED lines=45> */
.L_x_1917:
        /* <DEDUP_REMOVED lines=43> */
.L_x_1919:
[----:B------:R-:W-:Y:S05]  /*7610*/  BSYNC B0 ;  /* 0x0000000000007941 */ /* 0x000fea0003800000 */
.L_x_1918:
        /* <DEDUP_REMOVED lines=16> */
.L_x_1921:
[----:B------:R-:W-:Y:S05]  /*7720*/  BSYNC B0 ;  /* 0x0000000000007941 */ /* 0x000fea0003800000 */
.L_x_1920:
        /* <DEDUP_REMOVED lines=16> */
.L_x_1923:
[----:B------:R-:W-:Y:S05]  /*7830*/  BSYNC B0 ;  /* 0x0000000000007941 */ /* 0x000fea0003800000 */
.L_x_1922:
        /* <DEDUP_REMOVED lines=17> */
.L_x_1925:
[----:B------:R-:W-:Y:S05]  /*7950*/  BSYNC B0 ;  /* 0x0000000000007941 */ /* 0x000fea0003800000 */
.L_x_1924:
        /* <DEDUP_REMOVED lines=16> */
.L_x_1927:
[----:B------:R-:W-:Y:S05]  /*7a60*/  BSYNC B0 ;  /* 0x0000000000007941 */ /* 0x000fea0003800000 */
.L_x_1926:
        /* <DEDUP_REMOVED lines=20> */
.L_x_1929:
[----:B------:R-:W-:Y:S05]  /*7bb0*/  BSYNC B0 ;  /* 0x0000000000007941 */ /* 0x000fea0003800000 */
.L_x_1928:
        /* <DEDUP_REMOVED lines=22> */
.L_x_1931:
[----:B------:R-:W-:Y:S05]  /*7d20*/  BSYNC B0 ;  /* 0x0000000000007941 */ /* 0x000fea0003800000 */
.L_x_1930:
        /* <DEDUP_REMOVED lines=17> */
.L_x_1933:
[----:B------:R-:W-:Y:S05]  /*7e40*/  BSYNC B0 ;  /* 0x0000000000007941 */ /* 0x000fea0003800000 */
.L_x_1932:
        /* <DEDUP_REMOVED lines=31> */
.L_x_1935:
[----:B------:R-:W-:Y:S05]  /*8040*/  BSYNC B0 ;  /* 0x0000000000007941 */ /* 0x000fea0003800000 */
.L_x_1934:
        /* <DEDUP_REMOVED lines=16> */
.L_x_1937:
[----:B------:R-:W-:Y:S05]  /*8150*/  BSYNC B0 ;  /* 0x0000000000007941 */ /* 0x000fea0003800000 */
.L_x_1936:
        /* <DEDUP_REMOVED lines=15> */
.L_x_1939:
[----:B------:R-:W-:Y:S05]  /*8250*/  BSYNC B0 ;  /* 0x0000000000007941 */ /* 0x000fea0003800000 */
.L_x_1938:
        /* <DEDUP_REMOVED lines=15> */
.L_x_1941:
[----:B------:R-:W-:Y:S05]  /*8350*/  BSYNC B0 ;  /* 0x0000000000007941 */ /* 0x000fea0003800000 */
.L_x_1940:
        /* <DEDUP_REMOVED lines=15> */
.L_x_1943:
[----:B------:R-:W-:Y:S05]  /*8450*/  BSYNC B0 ;  /* 0x0000000000007941 */ /* 0x000fea0003800000 */
.L_x_1942:
        /* <DEDUP_REMOVED lines=15> */
.L_x_1945:
[----:B------:R-:W-:Y:S05]  /*8550*/  BSYNC B0 ;  /* 0x0000000000007941 */ /* 0x000fea0003800000 */
.L_x_1944:
        /* <DEDUP_REMOVED lines=15> */
.L_x_1947:
[----:B------:R-:W-:Y:S05]  /*8650*/  BSYNC B0 ;  /* 0x0000000000007941 */ /* 0x000fea0003800000 */
.L_x_1946:
        /* <DEDUP_REMOVED lines=15> */
.L_x_1855:
        /* <DEDUP_REMOVED lines=21> */
.L_x_1949:
        /* <DEDUP_REMOVED lines=13> */
.L_x_1951:
[----:B------:R-:W-:-:S05]  /*8970*/  ULDC UR4, c[0x0][0x8bc] ;  /* 0x00022f0000047ab9 */ /* 0x000fca0000000800 */
.L_x_1950:
        /* <DEDUP_REMOVED lines=26> */
[----:B------:R-:W-:Y:S01]  /*8b20*/  ULDC UR10, c[0x0][0x280] ;  /* 0x0000a000000a7ab9 */ /* 0x000fe20000000800 */
[----:B-1----:R-:W-:-:S11]  /*8b30*/  USHF.R.S32.HI UR17, URZ, 0x1f, UR7 ;  /* 0x0000001f3f117899 */ /* 0x002fd60008011407 */
[----:B--2---:R-:W-:Y:S02]  /*8b40*/  @P0 R2UR UR4, R0 ;  /* 0x00000000000402ca */ /* 0x004fe400000e0000 */
[----:B------:R-:W-:-:S04]  /*8b50*/  ISETP.NE.U32.AND P0, PT, RZ, UR8, PT ;  /* 0x00000008ff007c0c */ /* 0x000fc8000bf05070 */
        /* <DEDUP_REMOVED lines=14> */
.L_x_1952:
        /* <DEDUP_REMOVED lines=13> */
.L_x_1953:
        /* <DEDUP_REMOVED lines=12> */
.L_x_1954:
[----:B------:R-:W-:Y:S01]  /*8dd0*/  UIADD3 UR8, -UR11, UR10, UR6 ;  /* 0x0000000a0b087290 */ /* 0x000fe2000fffe106 */
[----:B------:R-:W-:Y:S01]  /*8de0*/  ISETP.LE.AND P0, PT, RZ, UR22, PT ;  /* 0x00000016ff007c0c */ /* 0x000fe2000bf03270 */
[----:B------:R-:W-:Y:S01]  /*8df0*/  ULDC UR9, c[0x0][0x74c] ;  /* 0x0001d30000097ab9 */ /* 0x000fe20000000800 */
[----:B------:R-:W-:Y:S02]  /*8e00*/  USHF.R.S32.HI UR13, URZ, 0x1f, UR16 ;  /* 0x0000001f3f0d7899 */ /* 0x000fe40008011410 */
[----:B------:R-:W-:Y:S02]  /*8e10*/  UIADD3 UR9, UR8, -UR9, URZ ;  /* 0x8000000908097290 */ /* 0x000fe4000fffe03f */
[----:B------:R-:W-:Y:S02]  /*8e20*/  UIADD3 UR8, UR10, 0x3f, URZ ;  /* 0x0000003f0a087890 */ /* 0x000fe4000fffe03f */
[----:B------:R-:W-:Y:S01]  /*8e30*/  USHF.R.S32.HI UR12, URZ, 0x1f, UR9 ;  /* 0x0000001f3f0c7899 */ /* 0x000fe20008011409 */
[----:B------:R-:W-:Y:S01]  /*8e40*/  ULDC UR15, c[0x0][0x288] ;  /* 0x0000a200000f7ab9 */ /* 0x000fe20000000800 */
[----:B------:R-:W-:-:S02]  /*8e50*/  USEL UR20, UR13, URZ, !UP0 ;  /* 0x0000003f0d147287 */ /* 0x000fc4000c000000 */
[----:B------:R-:W-:Y:S02]  /*8e60*/  ULEA.HI UR12, UR12, UR9, URZ, 0x6 ;  /* 0x000000090c0c7291 */ /* 0x000fe4000f8f303f */
[----:B------:R-:W-:Y:S02]  /*8e70*/  USHF.R.S32.HI UR9, URZ, 0x1f, UR8 ;  /* 0x0000001f3f097899 */ /* 0x000fe40008011408 */
[----:B------:R-:W-:Y:S02]  /*8e80*/  USHF.R.S32.HI UR12, URZ, 0x6, UR12 ;  /* 0x000000063f0c7899 */ /* 0x000fe4000801140c */
[----:B------:R-:W-:Y:S02]  /*8e90*/  ULEA.HI UR8, UR9, UR8, URZ, 0x6 ;  /* 0x0000000809087291 */ /* 0x000fe4000f8f303f */
[----:B------:R-:W-:Y:S02]  /*8ea0*/  UIMAD UR13, UR16, UR15, URZ ;  /* 0x0000000f100d72a4 */ /* 0x000fe4000f8e023f */
[----:B------:R-:W-:-:S02]  /*8eb0*/  UISETP.LT.AND UP1, UPT, URZ, UR12, UPT ;  /* 0x0000000c3f00728c */ /* 0x000fc4000bf21270 */
[----:B------:R-:W-:Y:S02]  /*8ec0*/  USHF.R.S32.HI UR8, URZ, 0x6, UR8 ;  /* 0x000000063f087899 */ /* 0x000fe40008011408 */
[----:B------:R-:W-:Y:S02]  /*8ed0*/  USEL UR14, UR16, URZ, !UP0 ;  /* 0x0000003f100e7287 */ /* 0x000fe4000c000000 */
[----:B------:R-:W-:Y:S02]  /*8ee0*/  UIADD3 UR23, UP0, UR13, UR7, URZ ;  /* 0x000000070d177290 */ /* 0x000fe4000ff1e03f */
[----:B------:R-:W-:Y:S01]  /*8ef0*/  USEL UR9, URZ, UR12, !UP1 ;  /* 0x0000000c3f097287 */ /* 0x000fe2000c800000 */
[----:B------:R-:W-:Y:S01]  /*8f00*/  IMAD.U32 R9, RZ, RZ, UR8 ;  /* 0x00000008ff097e24 */ /* 0x000fe2000f8e00ff */
[----:B------:R-:W-:Y:S10]  /*8f10*/  @!P0 BRA `(.L_x_1955) ;  /* 0x0000000000248947 */ /* 0x000ff40003800000 */
[----:B------:R-:W-:-:S03]  /*8f20*/  UIADD3 UR6, UR6, 0xbf, UR10 ;  /* 0x000000bf06067890 */ /* 0x000fc6000fffe00a */
[----:B------:R-:W-:Y:S02]  /*8f30*/  ULDC UR10, c[0x0][0x748] ;  /* 0x0001d200000a7ab9 */ /* 0x000fe40000000800 */
[----:B------:R-:W-:-:S04]  /*8f40*/  UIADD3 UR6, UR6, UR10, -UR11 ;  /* 0x0000000a06067290 */ /* 0x000fc8000fffe80b */
[----:B------:R-:W-:-:S04]  /*8f50*/  USHF.R.S32.HI UR10, URZ, 0x1f, UR6 ;  /* 0x0000001f3f0a7899 */ /* 0x000fc80008011406 */
[----:B------:R-:W-:-:S04]  /*8f60*/  ULEA.HI UR10, UR10, UR6, URZ, 0x6 ;  /* 0x000000060a0a7291 */ /* 0x000fc8000f8f303f */
[----:B------:R-:W-:-:S04]  /*8f70*/  USHF.R.S32.HI UR10, URZ, 0x6, UR10 ;  /* 0x000000063f0a7899 */ /* 0x000fc8000801140a */
[----:B------:R-:W-:-:S04]  /*8f80*/  UISETP.LT.AND UP1, UPT, UR8, UR10, UPT ;  /* 0x0000000a0800728c */ /* 0x000fc8000bf21270 */
[----:B------:R-:W-:-:S06]  /*8f90*/  USEL UR10, UR8, UR10, UP1 ;  /* 0x0000000a080a7287 */ /* 0x000fcc0008800000 */
[----:B------:R-:W-:-:S07]  /*8fa0*/  IMAD.U32 R9, RZ, RZ, UR10 ;  /* 0x0000000aff097e24 */ /* 0x000fce000f8e00ff */
.L_x_1955:
[----:B------:R-:W-:Y:S02]  /*8fb0*/  ISETP.GT.AND P1, PT, R9, UR9, PT ;  /* 0x0000000909007c0c */ /* 0x000fe4000bf24270 */
[----:B------:R-:W-:Y:S01]  /*8fc0*/  ELECT P0, URZ, PT ;  /* 0x00000000003f782f */ /* 0x000fe20003800000 */
[----:B------:R-:W-:-:S10]  /*8fd0*/  ULEA.HI.X.SX32 UR10, UR13, UR17, 0x1, UP0 ;  /* 0x000000110d0a7291 */ /* 0x000fd400080f0e3f */
[----:B------:R-:W-:Y:S05]  /*8fe0*/  @!P1 BRA `(.L_x_1956) ;  /* 0x0000001000849947 */ /* 0x000fea0003800000 */
[----:B------:R-:W1:Y:S01]  /*8ff0*/  S2R R2, SR_TID.X ;  /* 0x0000000000027919 */ /* 0x000e620000002100 */
[----:B------:R-:W-:Y:S01]  /*9000*/  ULDC.64 UR18, c[0x0][0x2d8] ;  /* 0x0000b60000127ab9 */ /* 0x000fe20000000a00 */
[----:B------:R-:W-:Y:S01]  /*9010*/  VIADD R0, R9, -UR9 ;  /* 0x8000000909007c36 */ /* 0x000fe20008000000 */
[----:B------:R-:W-:Y:S02]  /*9020*/  UIMAD UR6, UR17, UR18, URZ ;  /* 0x00000012110672a4 */ /* 0x000fe4000f8e023f */
[----:B------:R-:W-:Y:S02]  /*9030*/  UIMAD.WIDE.U32 UR12, UR7, UR18, URZ ;  /* 0x00000012070c72a5 */ /* 0x000fe4000f8e003f */
[----:B------:R-:W-:Y:S01]  /*9040*/  UIMAD UR19, UR7, UR19, UR6 ;  /* 0x00000013071372a4 */ /* 0x000fe2000f8e0206 */
[----:B------:R-:W-:Y:S01]  /*9050*/  LOP3.LUT R0, R0, 0x1, RZ, 0xc0, !PT ;  /* 0x0000000100007812 */ /* 0x000fe200078ec0ff */
[----:B------:R-:W-:Y:S02]  /*9060*/  UIADD3 UR6, UP0, UR4, UR12, URZ ;  /* 0x0000000c04067290 */ /* 0x000fe4000ff1e03f */
[----:B------:R-:W-:Y:S01]  /*9070*/  UIADD3 UR19, UR13, UR19, URZ ;  /* 0x000000130d137290 */ /* 0x000fe2000fffe03f */
[----:B------:R-:W-:Y:S01]  /*9080*/  ISETP.NE.U32.AND P1, PT, R0, 0x1, PT ;  /* 0x000000010000780c */ /* 0x000fe20003f25070 */
[----:B------:R-:W-:Y:S01]  /*9090*/  ULDC.64 UR16, c[0x0][0x2e0] ;  /* 0x0000b80000107ab9 */ /* 0x000fe20000000a00 */
[----:B------:R-:W-:Y:S01]  /*90a0*/  ULDC UR18, c[0x0][0x760] ;  /* 0x0001d80000127ab9 */ /* 0x000fe20000000800 */
[----:B------:R-:W-:-:S02]  /*90b0*/  UIADD3.X UR7, UR5, UR19, URZ, UP0, !UPT ;  /* 0x0000001305077290 */ /* 0x000fc400087fe43f */
[----:B------:R-:W-:Y:S02]  /*90c0*/  UIMAD UR11, UR20, UR16, URZ ;  /* 0x00000010140b72a4 */ /* 0x000fe4000f8e023f */
[----:B------:R-:W-:Y:S02]  /*90d0*/  UIMAD.WIDE.U32 UR6, UR14, UR16, UR6 ;  /* 0x000000100e0672a5 */ /* 0x000fe4000f8e0006 */
[----:B------:R-:W-:Y:S02]  /*90e0*/  UIMAD UR17, UR14, UR17, UR11 ;  /* 0x000000110e1172a4 */ /* 0x000fe4000f8e020b */
[----:B------:R-:W-:Y:S02]  /*90f0*/  UIMAD UR11, UR15, UR18, URZ ;  /* 0x000000120f0b72a4 */ /* 0x000fe4000f8e023f */
[----:B------:R-:W-:Y:S01]  /*9100*/  UIADD3 UR24, UR7, UR17, URZ ;  /* 0x0000001107187290 */ /* 0x000fe2000fffe03f */
[----:B-1----:R-:W-:Y:S01]  /*9110*/  LOP3.LUT R10, R2, 0x1f, RZ, 0xc0, !PT ;  /* 0x0000001f020a7812 */ /* 0x002fe200078ec0ff */
[----:B------:R-:W-:Y:S10]  /*9120*/  @P1 BRA `(.L_x_1957) ;  /* 0x00000004006c1947 */ /* 0x000ff40003800000 */
        /* <DEDUP_REMOVED lines=11> */
.L_x_1960:
[----:B------:R-:W2:Y:S04]  /*91e0*/  LDG.E.STRONG.GPU R0, desc[UR46][R2.64] ;  /* 0x0000002e02007981 */ /* 0x000ea8000c1ef900 */
[----:B--2---:R-:W-:Y:S01]  /*91f0*/  CCTL.IVALL ;  /* 0x00000000ff00798f */ /* 0x004fe20002000000 */
[----:B------:R-:W-:Y:S05]  /*9200*/  YIELD ;  /* 0x0000000000007946 */ /* 0x000fea0003800000 */
[----:B------:R-:W-:-:S13]  /*9210*/  ISETP.NE.AND P1, PT, R0, UR22, PT ;  /* 0x0000001600007c0c */ /* 0x000fda000bf25270 */
[----:B------:R-:W-:Y:S05]  /*9220*/  @P1 BRA `(.L_x_1960) ;  /* 0xfffffffc00ec1947 */ /* 0x000fea000383ffff */
.L_x_1959:
[----:B------:R-:W-:Y:S05]  /*9230*/  BSYNC B0 ;  /* 0x0000000000007941 */ /* 0x000fea0003800000 */
.L_x_1958:
[----:B------:R-:W-:-:S03]  /*9240*/  UMOV UR15, 0xffffffff ;  /* 0xffffffff000f7882 */ /* 0x000fc60000000000 */
[----:B------:R-:W-:Y:S05]  /*9250*/  BRA.DIV UR15, `(.L_x_1961) ;  /* 0x000000420f447947 */ /* 0x000fea000b800000 */
[----:B------:R-:W-:Y:S01]  /*9260*/  NOP ;  /* 0x0000000000007918 */ /* 0x000fe20000000000 */
.L_x_2044:
        /* <DEDUP_REMOVED lines=22> */
.L_x_1963:
[----:B------:R-:W-:Y:S05]  /*93d0*/  BSYNC B0 ;  /* 0x0000000000007941 */ /* 0x000fea0003800000 */
.L_x_1962:
        /* <DEDUP_REMOVED lines=20> */
.L_x_1965:
[----:B------:R-:W-:Y:S05]  /*9520*/  BSYNC B0 ;  /* 0x0000000000007941 */ /* 0x000fea0003800000 */
.L_x_1964:
[----:B------:R-:W-:Y:S06]  /*9530*/  BAR.ARV 0xa, 0xa0 ;  /* 0x0282800000007b1d */ /* 0x000fec0000002000 */
[----:B------:R-:W-:Y:S04]  /*9540*/  BSSY B0, `(.L_x_1966) ;  /* 0x0000003000007945 */ /* 0x000fe80003800000 */
[----:B------:R-:W-:Y:S05]  /*9550*/  @!P0 BRA `(.L_x_1967) ;  /* 0x0000000000048947 */ /* 0x000fea0003800000 */
[----:B------:R-:W-:-:S04]  /*9560*/  DEPBAR.LE SB0, 0x0 ;  /* 0x000080000000791a */ /* 0x000fc80000000000 */
.L_x_1967:
[----:B------:R-:W-:Y:S05]  /*9570*/  BSYNC B0 ;  /* 0x0000000000007941 */ /* 0x000fea0003800000 */
.L_x_1966:
        /* <DEDUP_REMOVED lines=19> */
.L_x_1969:
[----:B------:R-:W-:Y:S05]  /*96b0*/  BSYNC B0 ;  /* 0x0000000000007941 */ /* 0x000fea0003800000 */
.L_x_1968:
[----:B------:R-:W-:Y:S01]  /*96c0*/  UIADD3 UR15, UR9, 0x1, URZ ;  /* 0x00000001090f7890 */ /* 0x000fe2000fffe03f */
[----:B------:R-:W-:Y:S11]  /*96d0*/  BRA `(.L_x_1970) ;  /* 0x0000000000047947 */ /* 0x000ff60003800000 */
.L_x_1957:
[----:B------:R-:W-:-:S05]  /*96e0*/  UMOV UR15, UR9 ;  /* 0x00000009000f7c82 */ /* 0x000fca0008000000 */
.L_x_1970:
[----:B------:R-:W-:-:S06]  /*96f0*/  UIADD3 UR9, UR9, 0x1, URZ ;  /* 0x0000000109097890 */ /* 0x000fcc000fffe03f */
[----:B------:R-:W-:Y:S01]  /*9700*/  ISETP.NE.AND P1, PT, R9, UR9, PT ;  /* 0x0000000909007c0c */ /* 0x000fe2000bf25270 */
[----:B------:R-:W-:-:S12]  /*9710*/  UMOV UR9, UR15 ;  /* 0x0000000f00097c82 */ /* 0x000fd80008000000 */
[----:B------:R-:W-:Y:S05]  /*9720*/  @!P1 BRA `(.L_x_1956) ;  /* 0x0000000800b49947 */ /* 0x000fea0003800000 */
[----:B------:R-:W-:Y:S01]  /*9730*/  UMOV UR18, UR12 ;  /* 0x0000000c00127c82 */ /* 0x000fe20008000000 */
[----:B------:R-:W-:Y:S01]  /*9740*/  UMOV UR9, UR15 ;  /* 0x0000000f00097c82 */ /* 0x000fe20008000000 */
[----:B------:R-:W-:-:S03]  /*9750*/  UIMAD.WIDE.U32 UR12, UR14, UR16, UR18 ;  /* 0x000000100e0c72a5 */ /* 0x000fc6000f8e0012 */
[----:B------:R-:W-:Y:S01]  /*9760*/  ULDC.64 UR18, c[0x0][0x2c0] ;  /* 0x0000b00000127ab9 */ /* 0x000fe20000000a00 */
[----:B------:R-:W-:-:S04]  /*9770*/  UIADD3 UR4, UP0, UR4, UR12, URZ ;  /* 0x0000000c04047290 */ /* 0x000fc8000ff1e03f */
[----:B------:R-:W-:Y:S02]  /*9780*/  UIADD3.X UR5, UR5, UR17, UR13, UP0, !UPT ;  /* 0x0000001105057290 */ /* 0x000fe400087fe40d */
[----:B------:R-:W-:-:S04]  /*9790*/  ULEA UR14, UP0, UR4, UR18, 0x2 ;  /* 0x00000012040e7291 */ /* 0x000fc8000f80103f */
[----:B------:R-:W-:Y:S02]  /*97a0*/  ULEA.HI.X UR5, UR4, UR19, UR5, 0x2, UP0 ;  /* 0x0000001304057291 */ /* 0x000fe400080f1405 */
[----:B------:R-:W-:Y:S01]  /*97b0*/  UIADD3 UR14, UP0, UR14, 0x4000, URZ ;  /* 0x000040000e0e7890 */ /* 0x000fe2000ff1e03f */
[----:B------:R-:W-:-:S03]  /*97c0*/  UMOV UR4, URZ ;  /* 0x0000003f00047c82 */ /* 0x000fc60008000000 */
[----:B------:R-:W-:-:S12]  /*97d0*/  UIADD3.X UR5, URZ, UR5, URZ, UP0, !UPT ;  /* 0x000000053f057290 */ /* 0x000fd800087fe43f */
.L_x_1995:
        /* <DEDUP_REMOVED lines=11> */
.L_x_1973:
[----:B------:R-:W2:Y:S04]  /*9890*/  LDG.E.STRONG.GPU R0, desc[UR46][R2.64] ;  /* 0x0000002e02007981 */ /* 0x000ea8000c1ef900 */
[----:B--2---:R-:W-:Y:S01]  /*98a0*/  CCTL.IVALL ;  /* 0x00000000ff00798f */ /* 0x004fe20002000000 */
[----:B------:R-:W-:Y:S05]  /*98b0*/  YIELD ;  /* 0x0000000000007946 */ /* 0x000fea0003800000 */
[----:B------:R-:W-:-:S13]  /*98c0*/  ISETP.NE.AND P1, PT, R0, UR22, PT ;  /* 0x0000001600007c0c */ /* 0x000fda000bf25270 */
[----:B------:R-:W-:Y:S05]  /*98d0*/  @P1 BRA `(.L_x_1973) ;  /* 0xfffffffc00ec1947 */ /* 0x000fea000383ffff */
.L_x_1972:
[----:B------:R-:W-:Y:S05]  /*98e0*/  BSYNC B0 ;  /* 0x0000000000007941 */ /* 0x000fea0003800000 */
.L_x_1971:
[----:B------:R-:W-:-:S03]  /*98f0*/  UMOV UR16, 0xffffffff ;  /* 0xffffffff00107882 */ /* 0x000fc60000000000 */
[----:B------:R-:W-:Y:S05]  /*9900*/  BRA.DIV UR16, `(.L_x_1974) ;  /* 0x0000003a10b47947 */ /* 0x000fea000b800000 */
[----:B------:R-:W-:Y:S01]  /*9910*/  NOP ;  /* 0x0000000000007918 */ /* 0x000fe20000000000 */
.L_x_2047:
        /* <DEDUP_REMOVED lines=10> */
[----:B------:R-:W-:Y:S01]  /*99c0*/  UMOV UR27, 0x14f00000 ;  /* 0x14f00000001b7882 */ /* 0x000fe20000000000 */
[----:B-1----:R-:W-:Y:S02]  /*99d0*/  ULEA UR18, UR18, UR17, 0x18 ;  /* 0x0000001112127291 */ /* 0x002fe4000f8ec03f */
[----:B------:R-:W-:-:S02]  /*99e0*/  ULEA.HI.X.SX32 UR17, UR16, UR24, 0x1, UP0 ;  /* 0x0000001810117291 */ /* 0x000fc400080f0e3f */
[----:B------:R-:W-:Y:S02]  /*99f0*/  ULEA UR16, UP0, UR25, UR20, 0x2 ;  /* 0x0000001419107291 */ /* 0x000fe4000f80103f */
[----:B------:R-:W-:Y:S02]  /*9a00*/  UIADD3 UR18, UR18, 0x10000, URZ ;  /* 0x0001000012127890 */ /* 0x000fe4000fffe03f */
[----:B------:R-:W-:Y:S01]  /*9a10*/  ULEA.HI.X UR17, UR25, UR21, UR17, 0x2, UP0 ;  /* 0x0000001519117291 */ /* 0x000fe200080f1411 */
[----:B------:R-:W-:-:S08]  /*9a20*/  UMOV UR20, 0x400 ;  /* 0x0000040000147882 */ /* 0x000fd00000000000 */
[----:B------:R1:W-:Y:S02]  /*9a30*/  UBLKRED.G.S.ADD.F32.RN [UR16], [UR18], UR20, desc[UR26] ;  /* 0x00001a10120073bb */ /* 0x0003e400080a1414 */
[----:B-1----:R0:W-:Y:S02]  /*9a40*/  UTMACMDFLUSH ;  /* 0x00000000000079b7 */ /* 0x0021e40000000000 */
.L_x_1976:
[----:B------:R-:W-:Y:S05]  /*9a50*/  BSYNC B0 ;  /* 0x0000000000007941 */ /* 0x000fea0003800000 */
.L_x_1975:
[----:B------:R-:W-:Y:S01]  /*9a60*/  ULEA UR18, UR15, UR4, 0xd ;  /* 0x000000040f127291 */ /* 0x000fe2000f8e683f */
[----:B------:R-:W-:Y:S06]  /*9a70*/  BAR.SYNC.DEFER_BLOCKING 0xe, 0xa0 ;  /* 0x0382800000007b1d */ /* 0x000fec0000010000 */
[----:B------:R-:W-:Y:S01]  /*9a80*/  UMOV UR16, UR14 ;  /* 0x0000000e00107c82 */ /* 0x000fe20008000000 */
[----:B------:R-:W-:Y:S01]  /*9a90*/  UMOV UR17, UR5 ;  /* 0x0000000500117c82 */ /* 0x000fe20008000000 */
[----:B------:R-:W-:Y:S01]  /*9aa0*/  BSSY B0, `(.L_x_1977) ;  /* 0x000000d000007945 */ /* 0x000fe20003800000 */
[----:B------:R-:W-:-:S03]  /*9ab0*/  UIMAD.WIDE UR16, UR18, 0x4, UR16 ;  /* 0x00000004121078a5 */ /* 0x000fc6000f8e0210 */
[----:B------:R-:W-:Y:S09]  /*9ac0*/  @!P0 BRA `(.L_x_1978) ;  /* 0x0000000000288947 */ /* 0x000ff20003800000 */
        /* <DEDUP_REMOVED lines=10> */
.L_x_1978:
[----:B------:R-:W-:Y:S05]  /*9b70*/  BSYNC B0 ;  /* 0x0000000000007941 */ /* 0x000fea0003800000 */
.L_x_1977:
[----:B------:R-:W-:Y:S06]  /*9b80*/  BAR.ARV 0xa, 0xa0 ;  /* 0x0282800000007b1d */ /* 0x000fec0000002000 */
[----:B------:R-:W-:Y:S04]  /*9b90*/  BSSY B0, `(.L_x_1979) ;  /* 0x0000003000007945 */ /* 0x000fe80003800000 */
[----:B------:R-:W-:Y:S05]  /*9ba0*/  @!P0 BRA `(.L_x_1980) ;  /* 0x0000000000048947 */ /* 0x000fea0003800000 */
[----:B------:R-:W-:-:S04]  /*9bb0*/  DEPBAR.LE SB0, 0x0 ;  /* 0x000080000000791a */ /* 0x000fc80000000000 */
.L_x_1980:
[----:B------:R-:W-:Y:S05]  /*9bc0*/  BSYNC B0 ;  /* 0x0000000000007941 */ /* 0x000fea0003800000 */
.L_x_1979:
        /* <DEDUP_REMOVED lines=19> */
.L_x_1982:
[----:B------:R-:W-:Y:S05]  /*9d00*/  BSYNC B0 ;  /* 0x0000000000007941 */ /* 0x000fea0003800000 */
.L_x_1981:
        /* <DEDUP_REMOVED lines=9> */
.L_x_1985:
[----:B------:R-:W2:Y:S04]  /*9da0*/  LDG.E.STRONG.GPU R0, desc[UR46][R2.64] ;  /* 0x0000002e02007981 */ /* 0x000ea8000c1ef900 */
[----:B--2---:R-:W-:Y:S01]  /*9db0*/  CCTL.IVALL ;  /* 0x00000000ff00798f */ /* 0x004fe20002000000 */
[----:B------:R-:W-:Y:S05]  /*9dc0*/  YIELD ;  /* 0x0000000000007946 */ /* 0x000fea0003800000 */
[----:B------:R-:W-:-:S13]  /*9dd0*/  ISETP.NE.AND P1, PT, R0, UR22, PT ;  /* 0x0000001600007c0c */ /* 0x000fda000bf25270 */
[----:B------:R-:W-:Y:S05]  /*9de0*/  @P1 BRA `(.L_x_1985) ;  /* 0xfffffffc00ec1947 */ /* 0x000fea000383ffff */
.L_x_1984:
[----:B------:R-:W-:Y:S05]  /*9df0*/  BSYNC B0 ;  /* 0x0000000000007941 */ /* 0x000fea0003800000 */
.L_x_1983:
[----:B------:R-:W-:-:S03]  /*9e00*/  UMOV UR12, 0xffffffff ;  /* 0xffffffff000c7882 */ /* 0x000fc60000000000 */
[----:B------:R-:W-:Y:S05]  /*9e10*/  BRA.DIV UR12, `(.L_x_1986) ;  /* 0x000000360c8c7947 */ /* 0x000fea000b800000 */
[----:B------:R-:W-:Y:S01]  /*9e20*/  NOP ;  /* 0x0000000000007918 */ /* 0x000fe20000000000 */
.L_x_2050:
        /* <DEDUP_REMOVED lines=15> */
.L_x_1988:
[----:B------:R-:W-:Y:S05]  /*9f20*/  BSYNC B0 ;  /* 0x0000000000007941 */ /* 0x000fea0003800000 */
.L_x_1987:
        /* <DEDUP_REMOVED lines=15> */
.L_x_1990:
[----:B------:R-:W-:Y:S05]  /*a020*/  BSYNC B0 ;  /* 0x0000000000007941 */ /* 0x000fea0003800000 */
.L_x_1989:
[----:B------:R-:W-:Y:S06]  /*a030*/  BAR.ARV 0xa, 0xa0 ;  /* 0x0282800000007b1d */ /* 0x000fec0000002000 */
[----:B------:R-:W-:Y:S04]  /*a040*/  BSSY B0, `(.L_x_1991) ;  /* 0x0000003000007945 */ /* 0x000fe80003800000 */
[----:B------:R-:W-:Y:S05]  /*a050*/  @!P0 BRA `(.L_x_1992) ;  /* 0x0000000000048947 */ /* 0x000fea0003800000 */
[----:B------:R-:W-:-:S04]  /*a060*/  DEPBAR.LE SB0, 0x0 ;  /* 0x000080000000791a */ /* 0x000fc80000000000 */
.L_x_1992:
[----:B------:R-:W-:Y:S05]  /*a070*/  BSYNC B0 ;  /* 0x0000000000007941 */ /* 0x000fea0003800000 */
.L_x_1991:
        /* <DEDUP_REMOVED lines=19> */
.L_x_1994:
[----:B------:R-:W-:Y:S05]  /*a1b0*/  BSYNC B0 ;  /* 0x0000000000007941 */ /* 0x000fea0003800000 */
.L_x_1993:
[----:B------:R-:W-:Y:S02]  /*a1c0*/  UIADD3 UR9, UR9, 0x2, URZ ;  /* 0x0000000209097890 */ /* 0x000fe4000fffe03f */
[----:B------:R-:W-:-:S04]  /*a1d0*/  UIADD3 UR4, UR4, 0x4000, URZ ;  /* 0x0000400004047890 */ /* 0x000fc8000fffe03f */
[----:B------:R-:W-:-:S13]  /*a1e0*/  ISETP.LE.AND P1, PT, R9, UR9, PT ;  /* 0x0000000909007c0c */ /* 0x000fda000bf23270 */
[----:B------:R-:W-:Y:S05]  /*a1f0*/  @!P1 BRA `(.L_x_1995) ;  /* 0xfffffff400789947 */ /* 0x000fea000383ffff */
.L_x_1956:
        /* <DEDUP_REMOVED lines=41> */
.L_x_1998:
[----:B------:R-:W-:Y:S05]  /*a490*/  BSYNC B0 ;  /* 0x0000000000007941 */ /* 0x000fea0003800000 */
.L_x_1997:
[----:B------:R-:W-:Y:S05]  /*a4a0*/  BRA `(.L_x_1999) ;  /* 0x0000000000047947 */ /* 0x000fea0003800000 */
.L_x_1996:
[----:B------:R-:W-:-:S05]  /*a4b0*/  UMOV UR4, UR9 ;  /* 0x0000000900047c82 */ /* 0x000fca0008000000 */
.L_x_1999:
        /* <DEDUP_REMOVED lines=11> */
.L_x_2004:
        /* <DEDUP_REMOVED lines=24> */
.L_x_2001:
[----:B------:R-:W-:Y:S05]  /*a6f0*/  BSYNC B0 ;  /* 0x0000000000007941 */ /* 0x000fea0003800000 */
.L_x_2000:
        /* <DEDUP_REMOVED lines=24> */
.L_x_2003:
[----:B------:R-:W-:Y:S05]  /*a880*/  BSYNC B0 ;  /* 0x0000000000007941 */ /* 0x000fea0003800000 */
.L_x_2002:
[----:B------:R-:W-:Y:S02]  /*a890*/  UIADD3 UR7, UR7, 0x2, URZ ;  /* 0x0000000207077890 */ /* 0x000fe4000fffe03f */
[----:B------:R-:W-:Y:S02]  /*a8a0*/  ULEA UR5, UR19, UR5, 0x1 ;  /* 0x0000000513057291 */ /* 0x000fe4000f8e083f */
[----:B------:R-:W-:Y:S02]  /*a8b0*/  ULEA UR6, UR19, UR6, 0x1 ;  /* 0x0000000613067291 */ /* 0x000fe4000f8e083f */
[----:B------:R-:W-:-:S13]  /*a8c0*/  ISETP.NE.AND P0, PT, RZ, UR7, PT ;  /* 0x00000007ff007c0c */ /* 0x000fda000bf05270 */
[----:B------:R-:W-:Y:S05]  /*a8d0*/  @!P0 BRA `(.L_x_1860) ;  /* 0x0000002800388947 */ /* 0x000fea0003800000 */
[----:B------:R-:W-:Y:S05]  /*a8e0*/  BRA `(.L_x_2004) ;  /* 0xfffffffc00207947 */ /* 0x000fea000383ffff */
.L_x_1948:
        /* <DEDUP_REMOVED lines=14> */
.L_x_2005:
        /* <DEDUP_REMOVED lines=14> */
.L_x_2007:
[----:B------:R-:W-:-:S05]  /*aab0*/  ULDC UR4, c[0x0][0x8bc] ;  /* 0x00022f0000047ab9 */ /* 0x000fca0000000800 */
.L_x_2006:
        /* <DEDUP_REMOVED lines=59> */
.L_x_2009:
        /* <DEDUP_REMOVED lines=13> */
.L_x_2010:
        /* <DEDUP_REMOVED lines=8> */
.L_x_2011:
        /* <DEDUP_REMOVED lines=21> */
.L_x_2012:
        /* <DEDUP_REMOVED lines=50> */
.L_x_2051:
        /* <DEDUP_REMOVED lines=15> */
.L_x_2015:
        /* <DEDUP_REMOVED lines=97> */
.L_x_2026:
[----:B-123--:R-:W-:-:S04]  /*bb30*/  SHF.L.U32 R18, R10, 0x1f, RZ ;  /* 0x0000001f0a127819 */ /* 0x00efc800000006ff */
[----:B------:R-:W2:Y:S02]  /*bb40*/  SYNCS.PHASECHK.TRANS64.TRYWAIT P1, [R15+URZ+0x30840], R18 ;  /* 0x030840120f0075a7 */ /* 0x000ea4000802017f */
[----:B--2---:R-:W-:Y:S05]  /*bb50*/  @!P1 BRA `(.L_x_2018) ;  /* 0x00000018006c9947 */ /* 0x004fea0003800000 */
.L_x_2052:
        /* <DEDUP_REMOVED lines=8> */
.L_x_2019:
        /* <DEDUP_REMOVED lines=37> */
.L_x_2053:
        /* <DEDUP_REMOVED lines=8> */
.L_x_2021:
        /* <DEDUP_REMOVED lines=37> */
.L_x_2054:
        /* <DEDUP_REMOVED lines=8> */
.L_x_2023:
        /* <DEDUP_REMOVED lines=31> */
.L_x_2056:
        /* <DEDUP_REMOVED lines=8> */
.L_x_2025:
        /* <DEDUP_REMOVED lines=37> */
.L_x_2017:
[----:B------:R-:W4:Y:S02]  /*c640*/  LDL.LU R4, [R1+0x4] ;  /* 0x0000040001047983 */ /* 0x000f240000300800 */
[----:B----4-:R-:W-:Y:S02]  /*c650*/  ISETP.NE.AND P1, PT, R4, RZ, PT ;  /* 0x000000ff0400720c */ /* 0x010fe40003f25270 */
[----:B------:R4:W5:Y:S11]  /*c660*/  LDL R4, [R1] ;  /* 0x0000000001047983 */ /* 0x0009760000100800 */
[----:B----4-:R-:W-:Y:S05]  /*c670*/  @!P1 BRA `(.L_x_2016) ;  /* 0x00000004005c9947 */ /* 0x010fea0003800000 */
[----:B------:R-:W-:-:S04]  /*c680*/  SHF.L.U32 R12, R10, 0x1f, RZ ;  /* 0x0000001f0a0c7819 */ /* 0x000fc800000006ff */
[----:B------:R-:W4:Y:S02]  /*c690*/  SYNCS.PHASECHK.TRANS64.TRYWAIT P1, [R15+URZ+0x30840], R12 ;  /* 0x0308400c0f0075a7 */ /* 0x000f24000802017f */
[----:B----4-:R-:W-:Y:S05]  /*c6a0*/  @!P1 BRA `(.L_x_2027) ;  /* 0x0000000c00ec9947 */ /* 0x010fea0003800000 */
.L_x_2057:
        /* <DEDUP_REMOVED lines=8> */
.L_x_2028:
        /* <DEDUP_REMOVED lines=34> */
.L_x_2058:
        /* <DEDUP_REMOVED lines=8> */
.L_x_2030:
        /* <DEDUP_REMOVED lines=34> */
.L_x_2016:
[----:B------:R-:W1:Y:S01]  /*cbf0*/  S2R R0, SR_TID.X ;  /* 0x0000000000007919 */ /* 0x000e620000002100 */
[----:B------:R-:W-:Y:S01]  /*cc00*/  IMAD R3, R16, 0x8, R15 ;  /* 0x0000000810037824 */ /* 0x000fe200078e020f */
[----:B-1----:R-:W-:Y:S02]  /*cc10*/  LOP3.LUT R2, R0, 0x7f, RZ, 0xc0, !PT ;  /* 0x0000007f00027812 */ /* 0x002fe400078ec0ff */
[----:B------:R-:W-:Y:S02]  /*cc20*/  SHF.L.U32 R0, R10, 0x1f, RZ ;  /* 0x0000001f0a007819 */ /* 0x000fe400000006ff */
[----:B------:R-:W-:Y:S02]  /*cc30*/  ISETP.NE.AND P1, PT, R2, RZ, PT ;  /* 0x000000ff0200720c */ /* 0x000fe40003f25270 */
[----:B------:R-:W1:Y:S02]  /*cc40*/  SYNCS.PHASECHK.TRANS64.TRYWAIT P0, [R3+URZ+0x30840], R0 ;  /* 0x03084000030075a7 */ /* 0x000e64000800017f */
[----:B-1----:R-:W-:Y:S09]  /*cc50*/  @!P0 BRA `(.L_x_2031) ;  /* 0x0000000800a88947 */ /* 0x002ff20003800000 */
.L_x_2059:
[----:B------:R-:W-:Y:S05]  /*cc60*/  @P1 BRA `(.L_x_2032) ;  /* 0x0000000000181947 */ /* 0x000fea0003800000 */
[----:B------:R-:W1:Y:S01]  /*cc70*/  S2R R2, SR_TID.X ;  /* 0x0000000000027919 */ /* 0x000e620000002100 */
[----:B------:R-:W-:-:S04]  /*cc80*/  IMAD.MOV.U32 R0, RZ, RZ, 0x4100 ;  /* 0x00004100ff007424 */ /* 0x000fc800078e00ff */
[----:B------:R1:W-:Y:S02]  /*cc90*/  SYNCS.ARRIVE.TRANS64 RZ, [R3+URZ+0x30830], R0 ;  /* 0x0308300003ff79a7 */ /* 0x0003e4000800003f */
[----:B-1----:R-:W-:-:S13]  /*cca0*/  LOP3.LUT P0, RZ, R2, 0x1f, RZ, 0xc0, !PT ;  /* 0x0000001f02ff7812 */ /* 0x002fda000780c0ff */
[----:B------:R-:W-:Y:S05]  /*ccb0*/  @!P0 BRA `(.L_x_2032) ;  /* 0x0000000000048947 */ /* 0x000fea0003800000 */
[----:B------:R-:W-:Y:S01]  /*ccc0*/  BPT.TRAP 0x1 ;  /* 0x000000040000795c */ /* 0x000fe20000300000 */
.L_x_2032:
        /* <DEDUP_REMOVED lines=41> */
.L_x_2013:
[----:B------:R-:W-:Y:S05]  /*cf60*/  BSYNC B0 ;  /* 0x0000000000007941 */ /* 0x000fea0003800000 */
.L_x_2008:
[----:B------:R-:W-:-:S03]  /*cf70*/  UMOV UR8, 0xffffffff ;  /* 0xffffffff00087882 */ /* 0x000fc60000000000 */
[----:B------:R-:W-:Y:S05]  /*cf80*/  BRA.DIV UR8, `(.L_x_2033) ;  /* 0x0000000608f07947 */ /* 0x000fea000b800000 */
[----:B------:R-:W-:-:S13]  /*cf90*/  ELECT P6, URZ, PT ;  /* 0x00000000003f782f */ /* 0x000fda00038c0000 */
.L_x_2062:
[----:B------:R-:W-:Y:S05]  /*cfa0*/  @!P6 BRA `(.L_x_1860) ;  /* 0x000000000084e947 */ /* 0x000fea0003800000 */
[----:B------:R-:W-:-:S06]  /*cfb0*/  ULOP3.LUT UR8, UR38, 0x2, URZ, 0xfc, !UPT ;  /* 0x0000000226087892 */ /* 0x000fcc000f8efc3f */
[----:B------:R-:W-:-:S05]  /*cfc0*/  IMAD.U32 R2, RZ, RZ, UR8 ;  /* 0x00000008ff027e24 */ /* 0x000fca000f8e00ff */
[----:B------:R-:W-:-:S13]  /*cfd0*/  ISETP.NE.AND P2, PT, R2, 0x3, PT ;  /* 0x000000030200780c */ /* 0x000fda0003f45270 */
[----:B------:R-:W-:Y:S05]  /*cfe0*/  @!P2 BRA `(.L_x_2034) ;  /* 0x000000000004a947 */ /* 0x000fea0003800000 */
[----:B---3--:R-:W-:Y:S01]  /*cff0*/  BPT.TRAP 0x1 ;  /* 0x000000040000795c */ /* 0x008fe20000300000 */
.L_x_2034:
        /* <DEDUP_REMOVED lines=15> */
.L_x_2063:
[----:B------:R-:W2:Y:S02]  /*d0f0*/  SYNCS.PHASECHK.TRANS64.TRYWAIT P0, [R3+URZ], R2 ;  /* 0x00000002030075a7 */ /* 0x000ea4000800017f */
[----:B--2---:R-:W-:Y:S05]  /*d100*/  @!P0 BRA `(.L_x_2036) ;  /* 0x0000000400c48947 */ /* 0x004fea0003800000 */
.L_x_2064:
[----:B------:R-:W-:Y:S05]  /*d110*/  @!P2 BRA `(.L_x_2037) ;  /* 0x000000000004a947 */ /* 0x000fea0003800000 */
[----:B---3--:R-:W-:Y:S01]  /*d120*/  BPT.TRAP 0x1 ;  /* 0x000000040000795c */ /* 0x008fe20000300000 */
.L_x_2037:
[----:B--2---:R-:W-:-:S04]  /*d130*/  VIADD R3, R8, 0x30840 ;  /* 0x0003084008037836 */ /* 0x004fc80000000000 */
[----:B------:R-:W-:-:S04]  /*d140*/  IMAD R5, R0, 0x8, R3 ;  /* 0x0000000800057824 */ /* 0x000fc800078e0203 */
[----:B------:R-:W2:Y:S02]  /*d150*/  SYNCS.PHASECHK.TRANS64.TRYWAIT P0, [R5+URZ], R4 ;  /* 0x00000004050075a7 */ /* 0x000ea4000800017f */
[----:B--2---:R-:W-:Y:S05]  /*d160*/  @!P0 BRA `(.L_x_2038) ;  /* 0x0000000400c08947 */ /* 0x004fea0003800000 */
.L_x_2065:
[----:B------:R-:W-:-:S07]  /*d170*/  IMAD R3, R6, 0x8, R3 ;  /* 0x0000000806037824 */ /* 0x000fce00078e0203 */
.L_x_2039:
[----:B----4-:R4:W1:Y:S02]  /*d180*/  SYNCS.PHASECHK.TRANS64.TRYWAIT P0, [R3+URZ], R2 ;  /* 0x00000002030075a7 */ /* 0x010864000800017f */
[----:B-1----:R-:W-:Y:S05]  /*d190*/  @!P0 NANOSLEEP.SYNCS 0x989680 ;  /* 0x009896800000895d */ /* 0x002fea0003900000 */
[----:B------:R-:W1:Y:S02]  /*d1a0*/  @!P0 SYNCS.PHASECHK.TRANS64 P0, [R3+URZ], R2 ;  /* 0x00000002030085a7 */ /* 0x000e64000800007f */
[----:B-1----:R-:W-:Y:S05]  /*d1b0*/  @!P0 BRA `(.L_x_2039) ;  /* 0xfffffffc00f08947 */ /* 0x002fea000383ffff */
.L_x_1860:
[----:B---3--:R-:W-:Y:S05]  /*d1c0*/  BSYNC B6 ;  /* 0x0000000000067941 */ /* 0x008fea0003800000 */
.L_x_1854:
[----:B------:R-:W-:Y:S05]  /*d1d0*/  EXIT ;  /* 0x000000000000794d */ /* 0x000fea0003800000 */
.L_x_1871:
[----:B------:R-:W-:Y:S02]  /*d1e0*/  IMAD.MOV.U32 R12, RZ, RZ, RZ ;  /* 0x000000ffff0c7224 */ /* 0x000fe400078e00ff */
[----:B------:R-:W-:Y:S02]  /*d1f0*/  IMAD.MOV.U32 R11, RZ, RZ, 0x1f ;  /* 0x0000001fff0b7424 */ /* 0x000fe400078e00ff */
[----:B------:R-:W-:-:S07]  /*d200*/  IMAD.MOV.U32 R15, RZ, RZ, -0x1 ;  /* 0xffffffffff0f7424 */ /* 0x000fce00078e00ff */
[----:B------:R-:W-:Y:S05]  /*d210*/  WARPSYNC.COLLECTIVE R15, `(.L_x_2040) ;  /* 0x000000000f087348 */ /* 0x000fea0003c00000 */
[----:B------:R1:W2:Y:S02]  /*d220*/  SHFL.IDX P6, R14, R13, R12, R11 ;  /* 0x0000000c0d0e7389 */ /* 0x0002a400000c000b */
[----:B-12---:R-:W-:Y:S01]  /*d230*/  ENDCOLLECTIVE ;  /* 0x000000000000791b */ /* 0x006fe20003800000 */
.L_x_2040:
[----:B------:R-:W-:Y:S05]  /*d240*/  BRA `(.L_x_2041) ;  /* 0xffffff4400047947 */ /* 0x000fea000383ffff */
.L_x_1873:
        /* <DEDUP_REMOVED lines=8> */
.L_x_1877:
[----:B---3--:R3:W4:Y:S02]  /*d2d0*/  SYNCS.PHASECHK.TRANS64.TRYWAIT P0, [R0+URZ+0x30810], R191 ;  /* 0x030810bf000075a7 */ /* 0x008724000800017f */
[----:B----4-:R-:W-:Y:S05]  /*d2e0*/  @!P0 NANOSLEEP.SYNCS 0x989680 ;  /* 0x009896800000895d */ /* 0x010fea0003900000 */
[----:B------:R-:W4:Y:S02]  /*d2f0*/  @!P0 SYNCS.PHASECHK.TRANS64 P0, [R0+URZ+0x30810], R191 ;  /* 0x030810bf000085a7 */ /* 0x000f24000800007f */
[----:B----4-:R-:W-:Y:S05]  /*d300*/  @!P0 BRA `(.L_x_1877) ;  /* 0xfffffffc00f08947 */ /* 0x010fea000383ffff */
[----:B------:R-:W-:Y:S05]  /*d310*/  BRA `(.L_x_1876) ;  /* 0xffffff4800ec7947 */ /* 0x000fea000383ffff */
.L_x_1881:
[----:B--2---:R2:W1:Y:S02]  /*d320*/  SYNCS.PHASECHK.TRANS64.TRYWAIT P0, [R0+URZ+0x30830], R191 ;  /* 0x030830bf000075a7 */ /* 0x004464000800017f */
[----:B-1----:R-:W-:Y:S05]  /*d330*/  @!P0 NANOSLEEP.SYNCS 0x989680 ;  /* 0x009896800000895d */ /* 0x002fea0003900000 */
[----:B------:R-:W1:Y:S02]  /*d340*/  @!P0 SYNCS.PHASECHK.TRANS64 P0, [R0+URZ+0x30830], R191 ;  /* 0x030830bf000085a7 */ /* 0x000e64000800007f */
[----:B-1----:R-:W-:Y:S05]  /*d350*/  @!P0 BRA `(.L_x_1881) ;  /* 0xfffffffc00f08947 */ /* 0x002fea000383ffff */
[----:B------:R-:W-:Y:S05]  /*d360*/  BRA `(.L_x_1880) ;  /* 0xffffff5400047947 */ /* 0x000fea000383ffff */
.L_x_1961:
[----:B------:R-:W-:Y:S01]  /*d370*/  BSSY B0, `(.L_x_2042) ;  /* 0x0000005000007945 */ /* 0x000fe20003800000 */
[----:B------:R-:W-:-:S07]  /*d380*/  IMAD.MOV.U32 R15, RZ, RZ, -0x1 ;  /* 0xffffffffff0f7424 */ /* 0x000fce00078e00ff */
[----:B------:R-:W-:Y:S05]  /*d390*/  WARPSYNC.COLLECTIVE R15, `(.L_x_2043) ;  /* 0x000000000f087348 */ /* 0x000fea0003c00000 */
[----:B------:R-:W-:Y:S01]  /*d3a0*/  NOP ;  /* 0x0000000000007918 */ /* 0x000fe20000000000 */
[----:B------:R-:W-:Y:S01]  /*d3b0*/  ENDCOLLECTIVE ;  /* 0x000000000000791b */ /* 0x000fe20003800000 */
.L_x_2043:
[----:B------:R-:W-:Y:S05]  /*d3c0*/  BSYNC B0 ;  /* 0x0000000000007941 */ /* 0x000fea0003800000 */
.L_x_2042:
[----:B------:R-:W-:Y:S05]  /*d3d0*/  BRA `(.L_x_2044) ;  /* 0xffffffbc00a47947 */ /* 0x000fea000383ffff */
.L_x_1974:
[----:B------:R-:W-:Y:S01]  /*d3e0*/  BSSY B0, `(.L_x_2045) ;  /* 0x0000005000007945 */ /* 0x000fe20003800000 */
[----:B------:R-:W-:-:S07]  /*d3f0*/  IMAD.MOV.U32 R15, RZ, RZ, -0x1 ;  /* 0xffffffffff0f7424 */ /* 0x000fce00078e00ff */
[----:B------:R-:W-:Y:S05]  /*d400*/  WARPSYNC.COLLECTIVE R15, `(.L_x_2046) ;  /* 0x000000000f087348 */ /* 0x000fea0003c00000 */
[----:B------:R-:W-:Y:S01]  /*d410*/  NOP ;  /* 0x0000000000007918 */ /* 0x000fe20000000000 */
[----:B------:R-:W-:Y:S01]  /*d420*/  ENDCOLLECTIVE ;  /* 0x000000000000791b */ /* 0x000fe20003800000 */
.L_x_2046:
[----:B------:R-:W-:Y:S05]  /*d430*/  BSYNC B0 ;  /* 0x0000000000007941 */ /* 0x000fea0003800000 */
.L_x_2045:
[----:B------:R-:W-:Y:S05]  /*d440*/  BRA `(.L_x_2047) ;  /* 0xffffffc400347947 */ /* 0x000fea000383ffff */
.L_x_1986:
[----:B------:R-:W-:Y:S01]  /*d450*/  BSSY B0, `(.L_x_2048) ;  /* 0x0000005000007945 */ /* 0x000fe20003800000 */
[----:B------:R-:W-:-:S07]  /*d460*/  IMAD.MOV.U32 R15, RZ, RZ, -0x1 ;  /* 0xffffffffff0f7424 */ /* 0x000fce00078e00ff */
[----:B------:R-:W-:Y:S05]  /*d470*/  WARPSYNC.COLLECTIVE R15, `(.L_x_2049) ;  /* 0x000000000f087348 */ /* 0x000fea0003c00000 */
[----:B------:R-:W-:Y:S01]  /*d480*/  NOP ;  /* 0x0000000000007918 */ /* 0x000fe20000000000 */
[----:B------:R-:W-:Y:S01]  /*d490*/  ENDCOLLECTIVE ;  /* 0x000000000000791b */ /* 0x000fe20003800000 */
.L_x_2049:
[----:B------:R-:W-:Y:S05]  /*d4a0*/  BSYNC B0 ;  /* 0x0000000000007941 */ /* 0x000fea0003800000 */
.L_x_2048:
[----:B------:R-:W-:Y:S05]  /*d4b0*/  BRA `(.L_x_2050) ;  /* 0xffffffc8005c7947 */ /* 0x000fea000383ffff */
.L_x_2014:
[----:B-1----:R1:W2:Y:S02]  /*d4c0*/  SYNCS.PHASECHK.TRANS64.TRYWAIT P0, [R15+URZ+0x30820], R0 ;  /* 0x030820000f0075a7 */ /* 0x0022a4000800017f */
[----:B--2---:R-:W-:Y:S05]  /*d4d0*/  @!P0 NANOSLEEP.SYNCS 0x989680 ;  /* 0x009896800000895d */ /* 0x004fea0003900000 */
[----:B------:R-:W2:Y:S02]  /*d4e0*/  @!P0 SYNCS.PHASECHK.TRANS64 P0, [R15+URZ+0x30820], R0 ;  /* 0x030820000f0085a7 */ /* 0x000ea4000800007f */
[----:B--2---:R-:W-:Y:S05]  /*d4f0*/  @!P0 BRA `(.L_x_2014) ;  /* 0xfffffffc00f08947 */ /* 0x004fea000383ffff */
[----:B------:R-:W-:Y:S05]  /*d500*/  BRA `(.L_x_2051) ;  /* 0xffffffdc00c87947 */ /* 0x000fea000383ffff */
.L_x_2018:
[----:B--2---:R2:W3:Y:S02]  /*d510*/  SYNCS.PHASECHK.TRANS64.TRYWAIT P1, [R15+URZ+0x30840], R18 ;  /* 0x030840120f0075a7 */ /* 0x0044e4000802017f */
[----:B---3--:R-:W-:Y:S05]  /*d520*/  @!P1 NANOSLEEP.SYNCS 0x989680 ;  /* 0x009896800000995d */ /* 0x008fea0003900000 */
[----:B------:R-:W3:Y:S02]  /*d530*/  @!P1 SYNCS.PHASECHK.TRANS64 P1, [R15+URZ+0x30840], R18 ;  /* 0x030840120f0095a7 */ /* 0x000ee4000802007f */
[----:B---3--:R-:W-:Y:S05]  /*d540*/  @!P1 BRA `(.L_x_2018) ;  /* 0xfffffffc00f09947 */ /* 0x008fea000383ffff */
[----:B------:R-:W-:Y:S05]  /*d550*/  BRA `(.L_x_2052) ;  /* 0xffffffe400807947 */ /* 0x000fea000383ffff */
.L_x_2020:
[----:B-1----:R1:W3:Y:S02]  /*d560*/  SYNCS.PHASECHK.TRANS64.TRYWAIT P1, [R15+URZ+0x30828], R18 ;  /* 0x030828120f0075a7 */ /* 0x0022e4000802017f */
[----:B---3--:R-:W-:Y:S05]  /*d570*/  @!P1 NANOSLEEP.SYNCS 0x989680 ;  /* 0x009896800000995d */ /* 0x008fea0003900000 */
[----:B------:R-:W3:Y:S02]  /*d580*/  @!P1 SYNCS.PHASECHK.TRANS64 P1, [R15+URZ+0x30828], R18 ;  /* 0x030828120f0095a7 */ /* 0x000ee4000802007f */
[----:B---3--:R-:W-:Y:S05]  /*d590*/  @!P1 BRA `(.L_x_2020) ;  /* 0xfffffffc00f09947 */ /* 0x008fea000383ffff */
[----:B------:R-:W-:Y:S05]  /*d5a0*/  BRA `(.L_x_2053) ;  /* 0xffffffe800207947 */ /* 0x000fea000383ffff */
.L_x_2022:
[----:B---3--:R3:W4:Y:S02]  /*d5b0*/  SYNCS.PHASECHK.TRANS64.TRYWAIT P1, [R15+URZ+0x30848], R18 ;  /* 0x030848120f0075a7 */ /* 0x008724000802017f */
[----:B----4-:R-:W-:Y:S05]  /*d5c0*/  @!P1 NANOSLEEP.SYNCS 0x989680 ;  /* 0x009896800000995d */ /* 0x010fea0003900000 */
[----:B------:R-:W4:Y:S02]  /*d5d0*/  @!P1 SYNCS.PHASECHK.TRANS64 P1, [R15+URZ+0x30848], R18 ;  /* 0x030848120f0095a7 */ /* 0x000f24000802007f */
[----:B----4-:R-:W-:Y:S05]  /*d5e0*/  @!P1 BRA `(.L_x_2022) ;  /* 0xfffffffc00f09947 */ /* 0x010fea000383ffff */
[----:B------:R-:W-:Y:S05]  /*d5f0*/  BRA `(.L_x_2054) ;  /* 0xffffffe800c07947 */ /* 0x000fea000383ffff */
.L_x_2024:
[----:B------:R-:W-:-:S07]  /*d600*/  SHF.L.U32 R4, R10, 0x1f, RZ ;  /* 0x0000001f0a047819 */ /* 0x000fce00000006ff */
.L_x_2055:
[----:B----4-:R4:W1:Y:S02]  /*d610*/  SYNCS.PHASECHK.TRANS64.TRYWAIT P1, [R15+URZ+0x30820], R4 ;  /* 0x030820040f0075a7 */ /* 0x010864000802017f */
[----:B-1----:R-:W-:Y:S05]  /*d620*/  @!P1 NANOSLEEP.SYNCS 0x989680 ;  /* 0x009896800000995d */ /* 0x002fea0003900000 */
[----:B------:R-:W1:Y:S02]  /*d630*/  @!P1 SYNCS.PHASECHK.TRANS64 P1, [R15+URZ+0x30820], R4 ;  /* 0x030820040f0095a7 */ /* 0x000e64000802007f */
[----:B-1----:R-:W-:Y:S05]  /*d640*/  @!P1 BRA `(.L_x_2055) ;  /* 0xfffffffc00f09947 */ /* 0x002fea000383ffff */
[----:B------:R-:W-:Y:S05]  /*d650*/  BRA `(.L_x_2056) ;  /* 0xffffffec00447947 */ /* 0x000fea000383ffff */
.L_x_2027:
[----:B----4-:R4:W1:Y:S02]  /*d660*/  SYNCS.PHASECHK.TRANS64.TRYWAIT P1, [R15+URZ+0x30840], R12 ;  /* 0x0308400c0f0075a7 */ /* 0x010864000802017f */
[----:B-1----:R-:W-:Y:S05]  /*d670*/  @!P1 NANOSLEEP.SYNCS 0x989680 ;  /* 0x009896800000995d */ /* 0x002fea0003900000 */
[----:B------:R-:W1:Y:S02]  /*d680*/  @!P1 SYNCS.PHASECHK.TRANS64 P1, [R15+URZ+0x30840], R12 ;  /* 0x0308400c0f0095a7 */ /* 0x000e64000802007f */
[----:B-1----:R-:W-:Y:S05]  /*d690*/  @!P1 BRA `(.L_x_2027) ;  /* 0xfffffffc00f09947 */ /* 0x002fea000383ffff */
[----:B------:R-:W-:Y:S05]  /*d6a0*/  BRA `(.L_x_2057) ;  /* 0xfffffff000007947 */ /* 0x000fea000383ffff */
.L_x_2029:
[----:B-1----:R1:W2:Y:S02]  /*d6b0*/  SYNCS.PHASECHK.TRANS64.TRYWAIT P1, [R15+URZ+0x30828], R12 ;  /* 0x0308280c0f0075a7 */ /* 0x0022a4000802017f */
[----:B--2---:R-:W-:Y:S05]  /*d6c0*/  @!P1 NANOSLEEP.SYNCS 0x989680 ;  /* 0x009896800000995d */ /* 0x004fea0003900000 */
[----:B------:R-:W2:Y:S02]  /*d6d0*/  @!P1 SYNCS.PHASECHK.TRANS64 P1, [R15+URZ+0x30828], R12 ;  /* 0x0308280c0f0095a7 */ /* 0x000ea4000802007f */
[----:B--2---:R-:W-:Y:S05]  /*d6e0*/  @!P1 BRA `(.L_x_2029) ;  /* 0xfffffffc00f09947 */ /* 0x004fea000383ffff */
[----:B------:R-:W-:Y:S05]  /*d6f0*/  BRA `(.L_x_2058) ;  /* 0xfffffff000947947 */ /* 0x000fea000383ffff */
.L_x_2031:
[----:B------:R1:W1:Y:S02]  /*d700*/  SYNCS.PHASECHK.TRANS64.TRYWAIT P0, [R3+URZ+0x30840], R0 ;  /* 0x03084000030075a7 */ /* 0x000264000800017f */
[----:B-1----:R-:W-:Y:S05]  /*d710*/  @!P0 NANOSLEEP.SYNCS 0x989680 ;  /* 0x009896800000895d */ /* 0x002fea0003900000 */
[----:B------:R-:W1:Y:S02]  /*d720*/  @!P0 SYNCS.PHASECHK.TRANS64 P0, [R3+URZ+0x30840], R0 ;  /* 0x03084000030085a7 */ /* 0x000e64000800007f */
[----:B-1----:R-:W-:Y:S05]  /*d730*/  @!P0 BRA `(.L_x_2031) ;  /* 0xfffffffc00f08947 */ /* 0x002fea000383ffff */
[----:B------:R-:W-:Y:S05]  /*d740*/  BRA `(.L_x_2059) ;  /* 0xfffffff400447947 */ /* 0x000fea000383ffff */
.L_x_2033:
[----:B------:R-:W-:Y:S01]  /*d750*/  BSSY B0, `(.L_x_2060) ;  /* 0x0000006000007945 */ /* 0x000fe20003800000 */
[----:B------:R-:W-:-:S07]  /*d760*/  IMAD.MOV.U32 R15, RZ, RZ, -0x1 ;  /* 0xffffffffff0f7424 */ /* 0x000fce00078e00ff */
[----:B---3--:R-:W-:Y:S05]  /*d770*/  WARPSYNC.COLLECTIVE R15, `(.L_x_2061) ;  /* 0x000000000f0c7348 */ /* 0x008fea0003c00000 */
[----:B------:R-:W-:Y:S02]  /*d780*/  ELECT P6, UR62, PT ;  /* 0x00000000003e782f */ /* 0x000fe400038c0000 */
[----:B------:R-:W-:Y:S01]  /*d790*/  MOV R14, UR62 ;  /* 0x0000003e000e7c02 */ /* 0x000fe20008000f00 */
[----:B---3--:R-:W-:Y:S10]  /*d7a0*/  ENDCOLLECTIVE ;  /* 0x000000000000791b */ /* 0x008ff40003800000 */
.L_x_2061:
[----:B------:R-:W-:Y:S05]  /*d7b0*/  BSYNC B0 ;  /* 0x0000000000007941 */ /* 0x000fea0003800000 */
.L_x_2060:
[----:B------:R-:W-:Y:S05]  /*d7c0*/  BRA `(.L_x_2062) ;  /* 0xfffffff400f47947 */ /* 0x000fea000383ffff */
.L_x_2035:
[----:B-1----:R1:W2:Y:S02]  /*d7d0*/  SYNCS.PHASECHK.TRANS64.TRYWAIT P0, [R7+URZ], R4 ;  /* 0x00000004070075a7 */ /* 0x0022a4000800017f */
[----:B--2---:R-:W-:Y:S05]  /*d7e0*/  @!P0 NANOSLEEP.SYNCS 0x989680 ;  /* 0x009896800000895d */ /* 0x004fea0003900000 */
[----:B------:R-:W2:Y:S02]  /*d7f0*/  @!P0 SYNCS.PHASECHK.TRANS64 P0, [R7+URZ], R4 ;  /* 0x00000004070085a7 */ /* 0x000ea4000800007f */
[----:B--2---:R-:W-:Y:S05]  /*d800*/  @!P0 BRA `(.L_x_2035) ;  /* 0xfffffffc00f08947 */ /* 0x004fea000383ffff */
[----:B------:R-:W-:Y:S05]  /*d810*/  BRA `(.L_x_2063) ;  /* 0xfffffff800347947 */ /* 0x000fea000383ffff */
.L_x_2036:
[----:B--2---:R2:W4:Y:S02]  /*d820*/  SYNCS.PHASECHK.TRANS64.TRYWAIT P0, [R3+URZ], R2 ;  /* 0x00000002030075a7 */ /* 0x004524000800017f */
[----:B----4-:R-:W-:Y:S05]  /*d830*/  @!P0 NANOSLEEP.SYNCS 0x989680 ;  /* 0x009896800000895d */ /* 0x010fea0003900000 */
[----:B------:R-:W4:Y:S02]  /*d840*/  @!P0 SYNCS.PHASECHK.TRANS64 P0, [R3+URZ], R2 ;  /* 0x00000002030085a7 */ /* 0x000f24000800007f */
[----:B----4-:R-:W-:Y:S05]  /*d850*/  @!P0 BRA `(.L_x_2036) ;  /* 0xfffffffc00f08947 */ /* 0x010fea000383ffff */
[----:B------:R-:W-:Y:S05]  /*d860*/  BRA `(.L_x_2064) ;  /* 0xfffffff800287947 */ /* 0x000fea000383ffff */
.L_x_2038:
[----:B--2---:R2:W4:Y:S02]  /*d870*/  SYNCS.PHASECHK.TRANS64.TRYWAIT P0, [R5+URZ], R4 ;  /* 0x00000004050075a7 */ /* 0x004524000800017f */
[----:B----4-:R-:W-:Y:S05]  /*d880*/  @!P0 NANOSLEEP.SYNCS 0x989680 ;  /* 0x009896800000895d */ /* 0x010fea0003900000 */
[----:B------:R-:W4:Y:S02]  /*d890*/  @!P0 SYNCS.PHASECHK.TRANS64 P0, [R5+URZ], R4 ;  /* 0x00000004050085a7 */ /* 0x000f24000800007f */
[----:B----4-:R-:W-:Y:S05]  /*d8a0*/  @!P0 BRA `(.L_x_2038) ;  /* 0xfffffffc00f08947 */ /* 0x010fea000383ffff */
[----:B------:R-:W-:Y:S05]  /*d8b0*/  BRA `(.L_x_2065) ;  /* 0xfffffff8002c7947 */ /* 0x000fea000383ffff */
.L_x_2066:
        /* <DEDUP_REMOVED lines=12> */
.L_x_7303:


//--------------------- .text._ZN7cutlass13device_kernelIN5flash11enable_sm90INS1_16FlashAttnBwdSm90INS1_25CollectiveMainloopBwdSm90ILi2ELi2ELi2EN4cute5tupleIJNS5_1CILi1EEES8_S8_EEENS6_IJNS7_ILi64EEENS7_ILi128EEESB_EEENS_10bfloat16_tEfNS_4arch4Sm90ELb0ELb1ELb1ELb1ELb0ELb1ELb0ELb0ELi2ELi1ELi2ELi1ELb0EEENS1_24CollectiveEpilogueBwdGQAISC_fSF_Li256ELb1ELb0EEENS1_19SingleTileSchedulerILb1ELb0ELb0ELi128EEEEEEEEEvNT_6ParamsE --------------------------
	.section	.text._ZN7cutlass13device_kernelIN5flash11enable_sm90INS1_16FlashAttnBwdSm90INS1_25CollectiveMainloopBwdSm90ILi2ELi2ELi2EN4cute5tupleIJNS5_1CILi1EEES8_S8_EEENS6_IJNS7_ILi64EEENS7_ILi128EEESB_EEENS_10bfloat16_tEfNS_4arch4Sm90ELb0ELb1ELb1ELb1ELb0ELb1ELb0ELb0ELi2ELi1ELi2ELi1ELb0EEENS1_24CollectiveEpilogueBwdGQAISC_fSF_Li256ELb1ELb0EEENS1_19SingleTileSchedulerILb1ELb0ELb0ELi128EEEEEEEEEvNT_6ParamsE,"ax",@progbits
	.align	128
.text._ZN7cutlass13device_kernelIN5flash11enable_sm90INS1_16FlashAttnBwdSm90INS1_25CollectiveMainloopBwdSm90ILi2ELi2ELi2EN4cute5tupleIJNS5_1CILi1EEES8_S8_EEENS6_IJNS7_ILi64EEENS7_ILi128EEESB_EEENS_10bfloat16_tEfNS_4arch4Sm90ELb0ELb1ELb1ELb1ELb0ELb1ELb0ELb0ELi2ELi1ELi2ELi1ELb0EEENS1_24CollectiveEpilogueBwdGQAISC_fSF_Li256ELb1ELb0EEENS1_19SingleTileSchedulerILb1ELb0ELb0ELi128EEEEEEEEEvNT_6ParamsE:
        .type           _ZN7cutlass13device_kernelIN5flash11enable_sm90INS1_16FlashAttnBwdSm90INS1_25CollectiveMainloopBwdSm90ILi2ELi2ELi2EN4cute5tupleIJNS5_1CILi1EEES8_S8_EEENS6_IJNS7_ILi64EEENS7_ILi128EEESB_EEENS_10bfloat16_tEfNS_4arch4Sm90ELb0ELb1ELb1ELb1ELb0ELb1ELb0ELb0ELi2ELi1ELi2ELi1ELb0EEENS1_24CollectiveEpilogueBwdGQAISC_fSF_Li256ELb1ELb0EEENS1_19SingleTileSchedulerILb1ELb0ELb0ELi128EEEEEEEEEvNT_6ParamsE,@function
        .size           _ZN7cutlass13device_kernelIN5flash11enable_sm90INS1_16FlashAttnBwdSm90INS1_25CollectiveMainloopBwdSm90ILi2ELi2ELi2EN4cute5tupleIJNS5_1CILi1EEES8_S8_EEENS6_IJNS7_ILi64EEENS7_ILi128EEESB_EEENS_10bfloat16_tEfNS_4arch4Sm90ELb0ELb1ELb1ELb1ELb0ELb1ELb0ELb0ELi2ELi1ELi2ELi1ELb0EEENS1_24CollectiveEpilogueBwdGQAISC_fSF_Li256ELb1ELb0EEENS1_19SingleTileSchedulerILb1ELb0ELb0ELi128EEEEEEEEEvNT_6ParamsE,(.L_x_7304 - _ZN7cutlass13device_kernelIN5flash11enable_sm90INS1_16FlashAttnBwdSm90INS1_25CollectiveMainloopBwdSm90ILi2ELi2ELi2EN4cute5tupleIJNS5_1CILi1EEES8_S8_EEENS6_IJNS7_ILi64EEENS7_ILi128EEESB_EEENS_10bfloat16_tEfNS_4arch4Sm90ELb0ELb1ELb1ELb1ELb0ELb1ELb0ELb0ELi2ELi1ELi2ELi1ELb0EEENS1_24CollectiveEpilogueBwdGQAISC_fSF_Li256ELb1ELb0EEENS1_19SingleTileSchedulerILb1ELb0ELb0ELi128EEEEEEEEEvNT_6ParamsE)
        .other          _ZN7cutlass13device_kernelIN5flash11enable_sm90INS1_16FlashAttnBwdSm90INS1_25CollectiveMainloopBwdSm90ILi2ELi2ELi2EN4cute5tupleIJNS5_1CILi1EEES8_S8_EEENS6_IJNS7_ILi64EEENS7_ILi128EEESB_EEENS_10bfloat16_tEfNS_4arch4Sm90ELb0ELb1ELb1ELb1ELb0ELb1ELb0ELb0ELi2ELi1ELi2ELi1ELb0EEENS1_24CollectiveEpilogueBwdGQAISC_fSF_Li256ELb1ELb0EEENS1_19SingleTileSchedulerILb1ELb0ELb0ELi128EEEEEEEEEvNT_6ParamsE,@"STO_CUDA_ENTRY STV_DEFAULT"
_ZN7cutlass13device_kernelIN5flash11enable_sm90INS1_16FlashAttnBwdSm90INS1_25CollectiveMainloopBwdSm90ILi2ELi2ELi2EN4cute5tupleIJNS5_1CILi1EEES8_S8_EEENS6_IJNS7_ILi64EEENS7_ILi128EEESB_EEENS_10bfloat16_tEfNS_4arch4Sm90ELb0ELb1ELb1ELb1ELb0ELb1ELb0ELb0ELi2ELi1ELi2ELi1ELb0EEENS1_24CollectiveEpilogueBwdGQAISC_fSF_Li256ELb1ELb0EEENS1_19SingleTileSchedulerILb1ELb0ELb0ELi128EEEEEEEEEvNT_6ParamsE:
        /* <DEDUP_REMOVED lines=24> */
.L_x_2068:
[----:B------:R-:W-:Y:S05]  /*0180*/  BSYNC B0 ;  /* 0x0000000000007941 */ /* 0x000fea0003800000 */
.L_x_2067:
        /* <DEDUP_REMOVED lines=37> */
.L_x_2069:
        /* <DEDUP_REMOVED lines=22> */
.L_x_2070:
[----:B------:R-:W-:Y:S01]  /*0540*/  PLOP3.LUT P0, PT, PT, PT, UP0, 0x80, 0x0 ;  /* 0x000000000000781c */ /* 0x000fe20003f0f008 */
[----:B------:R-:W-:Y:S01]  /*0550*/  NOP ;  /* 0x0000000000007918 */ /* 0x000fe20000000000 */
[----:B------:R-:W-:Y:S01]  /*0560*/  ULDC.64 UR46, c[0x0][0x208] ;  /* 0x00008200002e7ab9 */ /* 0x000fe20000000a00 */
[----:B------:R-:W-:Y:S01]  /*0570*/  BSSY B6, `(.L_x_2071) ;  /* 0x0000908000067945 */ /* 0x000fe20003800000 */
[----:B-12-4-:R-:W-:Y:S09]  /*0580*/  BAR.SYNC.DEFER_BLOCKING 0x0 ;  /* 0x0000000000007b1d */ /* 0x016ff20000010000 */
[----:B------:R-:W-:Y:S05]  /*0590*/  @!P0 BRA `(.L_x_2072) ;  /* 0x00000054003c8947 */ /* 0x000fea0003800000 */
.L_x_2073:
        /* <DEDUP_REMOVED lines=24> */
.L_x_2074:
        /* <DEDUP_REMOVED lines=14> */
.L_x_2076:
[----:B------:R-:W-:-:S05]  /*0800*/  ULDC UR4, c[0x0][0x8c4] ;  /* 0x0002310000047ab9 */ /* 0x000fca0000000800 */
.L_x_2075:
        /* <DEDUP_REMOVED lines=17> */
.L_x_2078:
        /* <DEDUP_REMOVED lines=14> */
.L_x_2079:
        /* <DEDUP_REMOVED lines=11> */
.L_x_2080:
        /* <DEDUP_REMOVED lines=13> */
.L_x_2081:
        /* <DEDUP_REMOVED lines=82> */
.L_x_2082:
        /* <DEDUP_REMOVED lines=30> */
.L_x_2085:
        /* <DEDUP_REMOVED lines=15> */
.L_x_2084:
        /* <DEDUP_REMOVED lines=22> */
.L_x_2087:
        /* <DEDUP_REMOVED lines=15> */
.L_x_2086:
        /* <DEDUP_REMOVED lines=8> */
.L_x_2171:
        /* <DEDUP_REMOVED lines=23> */
.L_x_2089:
        /* <DEDUP_REMOVED lines=96> */
.L_x_2101:
[----:B------:R-:W-:-:S05]  /*1db0*/  IMAD.U32 R0, RZ, RZ, UR38 ;  /* 0x00000026ff007e24 */ /* 0x000fca000f8e00ff */
[----:B------:R-:W-:-:S04]  /*1dc0*/  LOP3.LUT R0, R0, 0x1, RZ, 0xfc, !PT ;  /* 0x0000000100007812 */ /* 0x000fc800078efcff */
[----:B------:R-:W-:-:S13]  /*1dd0*/  ISETP.NE.AND P6, PT, R0, 0x3, PT ;  /* 0x000000030000780c */ /* 0x000fda0003fc5270 */
[----:B-1----:R-:W-:Y:S05]  /*1de0*/  @!P6 BRA `(.L_x_2091) ;  /* 0x000000000004e947 */ /* 0x002fea0003800000 */
[----:B------:R-:W-:Y:S01]  /*1df0*/  BPT.TRAP 0x1 ;  /* 0x000000040000795c */ /* 0x000fe20000300000 */
.L_x_2091:
        /* <DEDUP_REMOVED lines=8> */
.L_x_2092:
[----:B---3--:R-:W-:Y:S05]  /*1e80*/  @P0 BRA `(.L_x_2093) ;  /* 0x0000000000080947 */ /* 0x008fea0003800000 */
[----:B------:R-:W3:Y:S02]  /*1e90*/  SYNCS.PHASECHK.TRANS64.TRYWAIT P0, [R0+URZ+0x30810], R191 ;  /* 0x030810bf000075a7 */ /* 0x000ee4000800017f */
[----:B---3--:R-:W-:Y:S05]  /*1ea0*/  @!P0 BRA `(.L_x_2094) ;  /* 0x0000007800148947 */ /* 0x008fea0003800000 */
.L_x_2093:
        /* <DEDUP_REMOVED lines=84> */
.L_x_2095:
[----:B------:R1:W1:Y:S01]  /*23f0*/  SYNCS.PHASECHK.TRANS64.TRYWAIT P0, [R0+URZ+0x30830], R191 ;  /* 0x030830bf000075a7 */ /* 0x000262000800017f */
[----:B------:R-:W-:Y:S05]  /*2400*/  @!P6 BRA `(.L_x_2096) ;  /* 0x000000000004e947 */ /* 0x000fea0003800000 */
[----:B------:R-:W-:Y:S01]  /*2410*/  BPT.TRAP 0x1 ;  /* 0x000000040000795c */ /* 0x000fe20000300000 */
.L_x_2096:
        /* <DEDUP_REMOVED lines=52> */
.L_x_2097:
        /* <DEDUP_REMOVED lines=539> */
.L_x_2099:
        /* <DEDUP_REMOVED lines=49> */
.L_x_2100:
        /* <DEDUP_REMOVED lines=78> */
.L_x_2083:
[----:B------:R-:W-:Y:S05]  /*5100*/  @P0 BRA `(.L_x_2077) ;  /* 0x0000004400380947 */ /* 0x000fea0003800000 */
[----:B------:R-:W-:Y:S01]  /*5110*/  ULDC.64 UR4, c[0x0][0x878] ;  /* 0x00021e0000047ab9 */ /* 0x000fe20000000a00 */
[----:B------:R-:W2:Y:S01]  /*5120*/  S2R R4, SR_TID.X ;  /* 0x0000000000047919 */ /* 0x000ea20000002100 */
[----:B------:R-:W-:Y:S01]  /*5130*/  UISETP.NE.U32.AND UP0, UPT, UR4, URZ, UPT ;  /* 0x0000003f0400728c */ /* 0x000fe2000bf05070 */
[----:B------:R-:W-:Y:S01]  /*5140*/  S2UR UR8, SR_CgaCtaId ;  /* 0x00000000000879c3 */ /* 0x000fe20000008800 */
[----:B------:R-:W-:-:S07]  /*5150*/  ULDC UR6, c[0x0][0x850] ;  /* 0x0002140000067ab9 */ /* 0x000fce0000000800 */
[----:B------:R-:W3:Y:S01]  /*5160*/  S2UR UR10, SR_CTAID.X ;  /* 0x00000000000a79c3 */ /* 0x000ee20000002500 */
[----:B------:R-:W-:Y:S01]  /*5170*/  UISETP.NE.AND.EX UP0, UPT, UR5, URZ, UPT, UP0 ;  /* 0x0000003f0500728c */ /* 0x000fe2000bf05300 */
[----:B------:R-:W-:Y:S01]  /*5180*/  UMOV UR7, 0x400 ;  /* 0x0000040000077882 */ /* 0x000fe20000000000 */
[----:B------:R-:W-:Y:S01]  /*5190*/  ULDC.64 UR12, c[0x0][0x818] ;  /* 0x00020600000c7ab9 */ /* 0x000fe20000000a00 */
[----:B------:R-:W-:Y:S01]  /*51a0*/  ULDC.64 UR14, c[0x0][0x840] ;  /* 0x00021000000e7ab9 */ /* 0x000fe20000000a00 */
[----:B------:R-:W-:Y:S02]  /*51b0*/  ULDC.64 UR16, c[0x0][0x848] ;  /* 0x0002120000107ab9 */ /* 0x000fe40000000a00 */
[----:B------:R-:W-:-:S05]  /*51c0*/  PLOP3.LUT P0, PT, PT, PT, UP0, 0x80, 0x0 ;  /* 0x000000000000781c */ /* 0x000fca0003f0f008 */
[----:B------:R-:W-:Y:S02]  /*51d0*/  @UP0 ULDC.64 UR4, c[0x0][0x878] ;  /* 0x00021e0000040ab9 */ /* 0x000fe40000000a00 */
[----:B------:R-:W-:-:S06]  /*51e0*/  @UP0 UIMAD.WIDE UR4, UR36, 0x4, UR4 ;  /* 0x00000004240408a5 */ /* 0x000fcc000f8e0204 */
[----:B------:R-:W-:Y:S02]  /*51f0*/  IMAD.U32 R2, RZ, RZ, UR4 ;  /* 0x00000004ff027e24 */ /* 0x000fe4000f8e00ff */
[----:B-1----:R-:W-:-:S05]  /*5200*/  IMAD.U32 R3, RZ, RZ, UR5 ;  /* 0x00000005ff037e24 */ /* 0x002fca000f8e00ff */
[----:B------:R-:W4:Y:S01]  /*5210*/  @P0 LDG.E R2, desc[UR46][R2.64] ;  /* 0x0000002e02020981 */ /* 0x000f22000c1e1900 */
[----:B------:R-:W1:Y:S01]  /*5220*/  S2UR UR5, SR_CTAID.Y ;  /* 0x00000000000579c3 */ /* 0x000e620000002600 */
[----:B--2---:R-:W-:Y:S01]  /*5230*/  VIADD R5, R4, 0xffffff80 ;  /* 0xffffff8004057836 */ /* 0x004fe20000000000 */
[----:B------:R-:W-:Y:S01]  /*5240*/  UISETP.NE.AND UP1, UPT, UR6, 0x1, UPT ;  /* 0x000000010600788c */ /* 0x000fe2000bf25270 */
[----:B------:R-:W-:Y:S01]  /*5250*/  BSSY B0, `(.L_x_2102) ;  /* 0x000005b000007945 */ /* 0x000fe20003800000 */
[----:B---3--:R-:W-:Y:S02]  /*5260*/  USHF.L.U32 UR10, UR10, 0xe, URZ ;  /* 0x0000000e0a0a7899 */ /* 0x008fe4000800063f */
[----:B------:R-:W-:-:S07]  /*5270*/  SHF.R.S32.HI R0, RZ, 0x1f, R5 ;  /* 0x0000001fff007819 */ /* 0x000fce0000011405 */
[----:B------:R-:W-:Y:S01]  /*5280*/  @UP1 ULDC UR11, c[0x0][0x858] ;  /* 0x00021600000b1ab9 */ /* 0x000fe20000000800 */
[----:B------:R-:W-:Y:S01]  /*5290*/  BAR.SYNC.DEFER_BLOCKING 0x1, 0x100 ;  /* 0x0044000000007b1d */ /* 0x000fe20000010000 */
[----:B----4-:R-:W-:Y:S02]  /*52a0*/  @P0 R2UR UR4, R2 ;  /* 0x00000000020402ca */ /* 0x010fe400000e0000 */
[----:B------:R-:W-:Y:S02]  /*52b0*/  LEA.HI R2, R0, R5, RZ, 0x7 ;  /* 0x0000000500027211 */ /* 0x000fe400078f38ff */
[----:B------:R-:W-:Y:S02]  /*52c0*/  ISETP.NE.AND P0, PT, R5, RZ, PT ;  /* 0x000000ff0500720c */ /* 0x000fe40003f05270 */
[C---:B------:R-:W-:Y:S01]  /*52d0*/  LOP3.LUT R0, R2.reuse, 0xfffff80, RZ, 0xc0, !PT ;  /* 0x0fffff8002007812 */ /* 0x040fe200078ec0ff */
[----:B------:R-:W-:-:S04]  /*52e0*/  IMAD.SHL.U32 R2, R2, 0x40, RZ ;  /* 0x0000004002027824 */ /* 0x000fc800078e00ff */
[----:B------:R-:W-:Y:S01]  /*52f0*/  IMAD.IADD R0, R5, 0x1, -R0 ;  /* 0x0000000105007824 */ /* 0x000fe200078e0a00 */
[----:B------:R-:W-:Y:S01]  /*5300*/  LOP3.LUT R3, R2, 0x3fffe000, RZ, 0xc0, !PT ;  /* 0x3fffe00002037812 */ /* 0x000fe200078ec0ff */
[----:B------:R-:W-:-:S04]  /*5310*/  @UP0 ULEA UR4, UR36, UR4, 0x7 ;  /* 0x0000000424040291 */ /* 0x000fc8000f8e383f */
[----:B------:R-:W-:Y:S01]  /*5320*/  @UP0 USHF.R.S32.HI UR6, URZ, 0x1f, UR4 ;  /* 0x0000001f3f060899 */ /* 0x000fe20008011404 */
[----:B------:R-:W-:-:S03]  /*5330*/  IMAD R0, R0, 0x4, R3 ;  /* 0x0000000400007824 */ /* 0x000fc600078e0203 */
[----:B------:R-:W-:Y:S02]  /*5340*/  @UP0 ULEA.HI UR6, UR6, UR4, URZ, 0x7 ;  /* 0x0000000406060291 */ /* 0x000fe4000f8f383f */
[----:B------:R-:W-:Y:S02]  /*5350*/  ULEA UR4, UR8, UR7, 0x18 ;  /* 0x0000000708047291 */ /* 0x000fe4000f8ec03f */
[----:B------:R-:W-:Y:S01]  /*5360*/  @UP0 USHF.L.U32 UR6, UR6, 0x7, URZ ;  /* 0x0000000706060899 */ /* 0x000fe2000800063f */
[----:B------:R-:W-:-:S03]  /*5370*/  @UP1 ULDC UR8, c[0x0][0x854] ;  /* 0x0002150000081ab9 */ /* 0x000fc60000000800 */
[----:B------:R-:W-:Y:S01]  /*5380*/  @UP0 ULOP3.LUT UR6, UR6, 0xffffc000, URZ, 0xc0, !UPT ;  /* 0xffffc00006060892 */ /* 0x000fe2000f8ec03f */
[----:B------:R-:W-:Y:S01]  /*5390*/  LEA R0, R0, UR4, 0x2 ;  /* 0x0000000400007c11 */ /* 0x000fe2000f8e10ff */
[----:B-1----:R-:W-:Y:S02]  /*53a0*/  UIMAD.WIDE.U32 UR8, UR5, UR8, URZ ;  /* 0x00000008050872a5 */ /* 0x002fe4000f8e003f */
[----:B------:R-:W-:Y:S02]  /*53b0*/  @UP0 USHF.R.S32.HI UR7, URZ, 0x1f, UR6 ;  /* 0x0000001f3f070899 */ /* 0x000fe40008011406 */
[----:B------:R-:W-:Y:S01]  /*53c0*/  @UP1 USHF.R.U32.HI UR5, URZ, UR11, UR9 ;  /* 0x0000000b3f051299 */ /* 0x000fe20008011609 */
[----:B------:R1:W-:Y:S01]  /*53d0*/  STS.128 [R0], R24 ;  /* 0x0000001800007388 */ /* 0x0003e20000000c00 */
[----:B------:R-:W-:Y:S02]  /*53e0*/  @!UP0 UMOV UR6, URZ ;  /* 0x0000003f00068c82 */ /* 0x000fe40008000000 */
[----:B------:R-:W-:Y:S01]  /*53f0*/  UIADD3 UR8, UP1, UR10, UR6, URZ ;  /* 0x000000060a087290 */ /* 0x000fe2000ff3e03f */
[----:B------:R1:W-:Y:S01]  /*5400*/  STS.128 [R0+0x800], R28 ;  /* 0x0008001c00007388 */ /* 0x0003e20000000c00 */
[----:B------:R-:W-:Y:S01]  /*5410*/  USHF.R.S32.HI UR6, URZ, 0x1f, UR5 ;  /* 0x0000001f3f067899 */ /* 0x000fe20008011405 */
[----:B------:R-:W-:-:S02]  /*5420*/  @!UP0 UMOV UR7, URZ ;  /* 0x0000003f00078c82 */ /* 0x000fc40008000000 */
[----:B------:R1:W-:Y:S01]  /*5430*/  STS.128 [R0+0x1000], R32 ;  /* 0x0010002000007388 */ /* 0x0003e20000000c00 */
[----:B------:R-:W-:Y:S02]  /*5440*/  ULEA.HI.X.SX32 UR9, UR10, UR7, 0x1, UP1 ;  /* 0x000000070a097291 */ /* 0x000fe400088f0e3f */
[----:B------:R-:W-:Y:S01]  /*5450*/  UIMAD UR7, UR6, UR12, URZ ;  /* 0x0000000c060772a4 */ /* 0x000fe2000f8e023f */
[----:B------:R1:W-:Y:S01]  /*5460*/  STS.128 [R0+0x1800], R36 ;  /* 0x0018002400007388 */ /* 0x0003e20000000c00 */
[----:B------:R-:W-:Y:S02]  /*5470*/  UIMAD UR11, UR6, UR14, URZ ;  /* 0x0000000e060b72a4 */ /* 0x000fe4000f8e023f */
[----:B------:R-:W-:Y:S01]  /*5480*/  UIMAD UR10, UR5, UR13, UR7 ;  /* 0x0000000d050a72a4 */ /* 0x000fe2000f8e0207 */
[----:B------:R1:W-:Y:S01]  /*5490*/  STS.128 [R0+0x2000], R40 ;  /* 0x0020002800007388 */ /* 0x0003e20000000c00 */
[----:B------:R-:W-:Y:S02]  /*54a0*/  UIMAD.WIDE.U32 UR6, UR5, UR12, UR8 ;  /* 0x0000000c050672a5 */ /* 0x000fe4000f8e0008 */
[----:B------:R-:W-:Y:S01]  /*54b0*/  UIMAD UR12, UR5, UR15, UR11 ;  /* 0x0000000f050c72a4 */ /* 0x000fe2000f8e020b */
[----:B------:R1:W-:Y:S01]  /*54c0*/  STS.128 [R0+0x2800], R44 ;  /* 0x0028002c00007388 */ /* 0x0003e20000000c00 */
[----:B------:R-:W-:-:S02]  /*54d0*/  UIMAD.WIDE.U32 UR8, UR5, UR14, UR8 ;  /* 0x0000000e050872a5 */ /* 0x000fc4000f8e0008 */
[----:B------:R-:W-:Y:S01]  /*54e0*/  USHF.R.S32.HI UR5, URZ, 0x1f, UR36 ;  /* 0x0000001f3f057899 */ /* 0x000fe20008011424 */
[----:B------:R1:W-:Y:S01]  /*54f0*/  STS.128 [R0+0x3000], R48 ;  /* 0x0030003000007388 */ /* 0x0003e20000000c00 */
[----:B------:R-:W-:Y:S01]  /*5500*/  ULDC.64 UR14, c[0x0][0x820] ;  /* 0x00020800000e7ab9 */ /* 0x000fe20000000a00 */
[----:B------:R-:W-:Y:S02]  /*5510*/  USEL UR36, UR36, URZ, !UP0 ;  /* 0x0000003f24247287 */ /* 0x000fe4000c000000 */
[----:B------:R1:W-:Y:S01]  /*5520*/  STS.128 [R0+0x3800], R52 ;  /* 0x0038003400007388 */ /* 0x0003e20000000c00 */
[----:B------:R-:W-:Y:S02]  /*5530*/  USEL UR5, UR5, URZ, !UP0 ;  /* 0x0000003f05057287 */ /* 0x000fe4000c000000 */
[----:B------:R-:W-:Y:S01]  /*5540*/  UIADD3 UR7, UR7, UR10, URZ ;  /* 0x0000000a07077290 */ /* 0x000fe2000fffe03f */
[----:B------:R1:W-:Y:S01]  /*5550*/  STS.128 [R0+0x4000], R56 ;  /* 0x0040003800007388 */ /* 0x0003e20000000c00 */
[----:B------:R-:W-:-:S02]  /*5560*/  UIMAD UR11, UR5, UR14, URZ ;  /* 0x0000000e050b72a4 */ /* 0x000fc4000f8e023f */
[----:B------:R-:W-:Y:S01]  /*5570*/  UIMAD UR5, UR5, UR16, URZ ;  /* 0x00000010050572a4 */ /* 0x000fe2000f8e023f */
[----:B------:R1:W-:Y:S01]  /*5580*/  STS.128 [R0+0x4800], R60 ;  /* 0x0048003c00007388 */ /* 0x0003e20000000c00 */
[----:B------:R-:W-:Y:S02]  /*5590*/  UIADD3 UR9, UR9, UR12, URZ ;  /* 0x0000000c09097290 */ /* 0x000fe4000fffe03f */
[----:B------:R-:W-:Y:S01]  /*55a0*/  UIMAD UR11, UR36, UR15, UR11 ;  /* 0x0000000f240b72a4 */ /* 0x000fe2000f8e020b */
[----:B------:R1:W-:Y:S01]  /*55b0*/  STS.128 [R0+0x5000], R64 ;  /* 0x0050004000007388 */ /* 0x0003e20000000c00 */
[----:B------:R-:W-:Y:S02]  /*55c0*/  UIMAD.WIDE.U32 UR6, UR36, UR14, UR6 ;  /* 0x0000000e240672a5 */ /* 0x000fe4000f8e0006 */
[----:B------:R-:W-:Y:S01]  /*55d0*/  UIMAD UR5, UR36, UR17, UR5 ;  /* 0x00000011240572a4 */ /* 0x000fe2000f8e0205 */
[----:B------:R1:W-:Y:S01]  /*55e0*/  STS.128 [R0+0x5800], R68 ;  /* 0x0058004400007388 */ /* 0x0003e20000000c00 */
[----:B------:R-:W-:Y:S01]  /*55f0*/  UIMAD.WIDE.U32 UR8, UR36, UR16, UR8 ;  /* 0x00000010240872a5 */ /* 0x000fe2000f8e0008 */
[----:B------:R-:W-:-:S02]  /*5600*/  ULDC.64 UR12, c[0x0][0x800] ;  /* 0x00020000000c7ab9 */ /* 0x000fc40000000a00 */
[----:B------:R1:W-:Y:S01]  /*5610*/  STS.128 [R0+0x6000], R72 ;  /* 0x0060004800007388 */ /* 0x0003e20000000c00 */
[----:B------:R-:W-:Y:S01]  /*5620*/  ULDC.64 UR14, c[0x0][0x828] ;  /* 0x00020a00000e7ab9 */ /* 0x000fe20000000a00 */
[----:B------:R-:W-:Y:S02]  /*5630*/  UIADD3 UR7, UR7, UR11, URZ ;  /* 0x0000000b07077290 */ /* 0x000fe4000fffe03f */
[----:B------:R1:W-:Y:S01]  /*5640*/  STS.128 [R0+0x6800], R76 ;  /* 0x0068004c00007388 */ /* 0x0003e20000000c00 */
[----:B------:R-:W-:Y:S02]  /*5650*/  ULEA UR12, UP0, UR6, UR12, 0x2 ;  /* 0x0000000c060c7291 */ /* 0x000fe4000f80103f */
[----:B------:R-:W-:Y:S01]  /*5660*/  UIADD3 UR5, UR9, UR5, URZ ;  /* 0x0000000509057290 */ /* 0x000fe2000fffe03f */
[----:B------:R1:W-:Y:S01]  /*5670*/  STS.128 [R0+0x7000], R80 ;  /* 0x0070005000007388 */ /* 0x0003e20000000c00 */
[----:B------:R-:W-:Y:S02]  /*5680*/  ULEA UR14, UP1, UR8, UR14, 0x2 ;  /* 0x0000000e080e7291 */ /* 0x000fe4000f82103f */
[----:B------:R-:W-:Y:S01]  /*5690*/  ULEA.HI.X UR13, UR6, UR13, UR7, 0x2, UP0 ;  /* 0x0000000d060d7291 */ /* 0x000fe200080f1407 */
[----:B------:R1:W-:Y:S01]  /*56a0*/  STS.128 [R0+0x7800], R84 ;  /* 0x0078005400007388 */ /* 0x0003e20000000c00 */
[----:B------:R-:W-:Y:S01]  /*56b0*/  ULEA.HI.X UR7, UR8, UR15, UR5, 0x2, UP1 ;  /* 0x0000000f08077291 */ /* 0x000fe200088f1405 */
        /* <DEDUP_REMOVED lines=13> */
.L_x_2104:
[----:B------:R-:W-:Y:S01]  /*5790*/  @P0 ELECT P1, URZ, PT ;  /* 0x00000000003f082f */ /* 0x000fe20003820000 */
[----:B------:R2:W-:-:S12]  /*57a0*/  UBLKRED.G.S.ADD.F32.RN [UR6], [UR4], UR5, desc[UR8] ;  /* 0x00000806040073bb */ /* 0x0005d800080a1405 */
[----:B------:R-:W-:Y:S02]  /*57b0*/  @P1 PLOP3.LUT P0, PT, P1, PT, PT, 0x8, 0x0 ;  /* 0x000000000000181c */ /* 0x000fe40000f0e170 */
[----:B------:R-:W-:-:S11]  /*57c0*/  PLOP3.LUT P1, PT, PT, PT, PT, 0x8, 0x0 ;  /* 0x000000000000781c */ /* 0x000fd60003f2e170 */
[----:B--2---:R-:W-:Y:S05]  /*57d0*/  @P0 BRA.U.ANY `(.L_x_2104) ;  /* 0xfffffffd00ec0947 */ /* 0x004fea000393ffff */
[----:B------:R0:W-:Y:S01]  /*57e0*/  UTMACMDFLUSH ;  /* 0x00000000000079b7 */ /* 0x0001e20000000000 */
[----:B------:R-:W-:-:S04]  /*57f0*/  DEPBAR.LE SB0, 0x0 ;  /* 0x000080000000791a */ /* 0x000fc80000000000 */
.L_x_2103:
[----:B------:R-:W-:Y:S05]  /*5800*/  BSYNC B0 ;  /* 0x0000000000007941 */ /* 0x000fea0003800000 */
.L_x_2102:
        /* <DEDUP_REMOVED lines=32> */
.L_x_2105:
        /* <DEDUP_REMOVED lines=8> */
.L_x_2072:
        /* <DEDUP_REMOVED lines=21> */
.L_x_2107:
        /* <DEDUP_REMOVED lines=13> */
.L_x_2109:
[----:B------:R-:W-:-:S05]  /*5cb0*/  ULDC UR4, c[0x0][0x8c4] ;  /* 0x0002310000047ab9 */ /* 0x000fca0000000800 */
.L_x_2108:
        /* <DEDUP_REMOVED lines=44> */
.L_x_2110:
        /* <DEDUP_REMOVED lines=13> */
.L_x_2111:
        /* <DEDUP_REMOVED lines=12> */
.L_x_2112:
        /* <DEDUP_REMOVED lines=22> */
.L_x_2113:
[----:B------:R-:W-:-:S13]  /*6270*/  ISETP.GT.AND P0, PT, R2, UR7, PT ;  /* 0x0000000702007c0c */ /* 0x000fda000bf04270 */
[----:B------:R-:W-:Y:S05]  /*6280*/  @!P0 BRA `(.L_x_2077) ;  /* 0x0000003000d88947 */ /* 0x000fea0003800000 */
[----:B------:R-:W-:Y:S01]  /*6290*/  ULDC.64 UR14, c[0x0][0x2d8] ;  /* 0x0000b600000e7ab9 */ /* 0x000fe20000000a00 */
[----:B------:R-:W-:Y:S01]  /*62a0*/  VIADD R0, R2, -UR7 ;  /* 0x8000000702007c36 */ /* 0x000fe20008000000 */
[----:B------:R-:W-:Y:S02]  /*62b0*/  UIMAD UR11, UR11, UR14, URZ ;  /* 0x0000000e0b0b72a4 */ /* 0x000fe4000f8e023f */
[----:B------:R-:W-:Y:S02]  /*62c0*/  USHF.R.S32.HI UR6, URZ, 0x1f, UR12 ;  /* 0x0000001f3f067899 */ /* 0x000fe4000801140c */
[----:B------:R-:W-:Y:S01]  /*62d0*/  UIMAD.WIDE.U32 UR8, UR16, UR14, URZ ;  /* 0x0000000e100872a5 */ /* 0x000fe2000f8e003f */
        /* <DEDUP_REMOVED lines=33> */
.L_x_2116:
[----:B------:R-:W-:Y:S05]  /*64f0*/  BSYNC B0 ;  /* 0x0000000000007941 */ /* 0x000fea0003800000 */
.L_x_2115:
        /* <DEDUP_REMOVED lines=19> */
.L_x_2118:
[----:B------:R-:W-:Y:S05]  /*6630*/  BSYNC B0 ;  /* 0x0000000000007941 */ /* 0x000fea0003800000 */
.L_x_2117:
[----:B------:R-:W-:Y:S06]  /*6640*/  BAR.ARV 0xa, 0xa0 ;  /* 0x0282800000007b1d */ /* 0x000fec0000002000 */
[----:B------:R-:W-:Y:S04]  /*6650*/  BSSY B0, `(.L_x_2119) ;  /* 0x0000003000007945 */ /* 0x000fe80003800000 */
[----:B------:R-:W-:Y:S05]  /*6660*/  @!P0 BRA `(.L_x_2120) ;  /* 0x0000000000048947 */ /* 0x000fea0003800000 */
[----:B------:R-:W-:-:S04]  /*6670*/  DEPBAR.LE SB0, 0x0 ;  /* 0x000080000000791a */ /* 0x000fc80000000000 */
.L_x_2120:
[----:B------:R-:W-:Y:S05]  /*6680*/  BSYNC B0 ;  /* 0x0000000000007941 */ /* 0x000fea0003800000 */
.L_x_2119:
[----:B------:R-:W-:Y:S06]  /*6690*/  BAR.ARV 0xb, 0xa0 ;  /* 0x02c2800000007b1d */ /* 0x000fec0000002000 */
[----:B------:R-:W-:Y:S01]  /*66a0*/  UIADD3 UR15, UR7, 0x1, URZ ;  /* 0x00000001070f7890 */ /* 0x000fe2000fffe03f */
[----:B------:R-:W-:Y:S11]  /*66b0*/  BRA `(.L_x_2121) ;  /* 0x0000000000047947 */ /* 0x000ff60003800000 */
.L_x_2114:
[----:B------:R-:W-:-:S05]  /*66c0*/  UMOV UR15, UR7 ;  /* 0x00000007000f7c82 */ /* 0x000fca0008000000 */
.L_x_2121:
        /* <DEDUP_REMOVED lines=21> */
.L_x_2134:
        /* <DEDUP_REMOVED lines=20> */
.L_x_2123:
[----:B------:R-:W-:Y:S05]  /*6960*/  BSYNC B0 ;  /* 0x0000000000007941 */ /* 0x000fea0003800000 */
.L_x_2122:
        /* <DEDUP_REMOVED lines=13> */
.L_x_2125:
[----:B------:R-:W-:Y:S05]  /*6a40*/  BSYNC B0 ;  /* 0x0000000000007941 */ /* 0x000fea0003800000 */
.L_x_2124:
[----:B------:R-:W-:Y:S06]  /*6a50*/  BAR.ARV 0xa, 0xa0 ;  /* 0x0282800000007b1d */ /* 0x000fec0000002000 */
[----:B------:R-:W-:Y:S04]  /*6a60*/  BSSY B0, `(.L_x_2126) ;  /* 0x0000003000007945 */ /* 0x000fe80003800000 */
[----:B------:R-:W-:Y:S05]  /*6a70*/  @!P0 BRA `(.L_x_2127) ;  /* 0x0000000000048947 */ /* 0x000fea0003800000 */
[----:B------:R-:W-:-:S04]  /*6a80*/  DEPBAR.LE SB0, 0x0 ;  /* 0x000080000000791a */ /* 0x000fc80000000000 */
.L_x_2127:
[----:B------:R-:W-:Y:S05]  /*6a90*/  BSYNC B0 ;  /* 0x0000000000007941 */ /* 0x000fea0003800000 */
.L_x_2126:
        /* <DEDUP_REMOVED lines=13> */
.L_x_2129:
[----:B------:R-:W-:Y:S05]  /*6b70*/  BSYNC B0 ;  /* 0x0000000000007941 */ /* 0x000fea0003800000 */
.L_x_2128:
        /* <DEDUP_REMOVED lines=13> */
.L_x_2131:
[----:B------:R-:W-:Y:S05]  /*6c50*/  BSYNC B0 ;  /* 0x0000000000007941 */ /* 0x000fea0003800000 */
.L_x_2130:
[----:B------:R-:W-:Y:S01]  /*6c60*/  UIADD3 UR15, UR15, 0x2, URZ ;  /* 0x000000020f0f7890 */ /* 0x000fe2000fffe03f */
[----:B------:R-:W-:Y:S06]  /*6c70*/  BAR.ARV 0xa, 0xa0 ;  /* 0x0282800000007b1d */ /* 0x000fec0000002000 */
[----:B------:R-:W-:Y:S01]  /*6c80*/  BSSY B0, `(.L_x_2132) ;  /* 0x0000004000007945 */ /* 0x000fe20003800000 */
[----:B------:R-:W-:-:S03]  /*6c90*/  ISETP.LE.AND P1, PT, R2, UR15, PT ;  /* 0x0000000f02007c0c */ /* 0x000fc6000bf23270 */
[----:B------:R-:W-:Y:S10]  /*6ca0*/  @!P0 BRA `(.L_x_2133) ;  /* 0x0000000000048947 */ /* 0x000ff40003800000 */
[----:B------:R-:W-:-:S04]  /*6cb0*/  DEPBAR.LE SB0, 0x0 ;  /* 0x000080000000791a */ /* 0x000fc80000000000 */
.L_x_2133:
[----:B------:R-:W-:Y:S05]  /*6cc0*/  BSYNC B0 ;  /* 0x0000000000007941 */ /* 0x000fea0003800000 */
.L_x_2132:
[----:B------:R-:W-:Y:S06]  /*6cd0*/  BAR.ARV 0xb, 0xa0 ;  /* 0x02c2800000007b1d */ /* 0x000fec0000002000 */
[----:B------:R-:W-:Y:S02]  /*6ce0*/  UIADD3 UR19, UR19, 0x4000, URZ ;  /* 0x0000400013137890 */ /* 0x000fe4000fffe03f */
[----:B------:R-:W-:Y:S01]  /*6cf0*/  UIADD3 UR6, UR6, 0x4000, URZ ;  /* 0x0000400006067890 */ /* 0x000fe2000fffe03f */
[----:B------:R-:W-:Y:S11]  /*6d00*/  @!P1 BRA `(.L_x_2134) ;  /* 0xfffffff800c49947 */ /* 0x000ff6000383ffff */
[----:B------:R-:W-:Y:S05]  /*6d10*/  BRA `(.L_x_2077) ;  /* 0x0000002800347947 */ /* 0x000fea0003800000 */
.L_x_2106:
        /* <DEDUP_REMOVED lines=14> */
.L_x_2135:
        /* <DEDUP_REMOVED lines=14> */
.L_x_2137:
[----:B------:R-:W-:-:S05]  /*6ee0*/  ULDC UR4, c[0x0][0x8c4] ;  /* 0x0002310000047ab9 */ /* 0x000fca0000000800 */
.L_x_2136:
        /* <DEDUP_REMOVED lines=59> */
.L_x_2139:
        /* <DEDUP_REMOVED lines=13> */
.L_x_2140:
        /* <DEDUP_REMOVED lines=8> */
.L_x_2141:
        /* <DEDUP_REMOVED lines=21> */
.L_x_2142:
        /* <DEDUP_REMOVED lines=50> */
.L_x_2172:
        /* <DEDUP_REMOVED lines=15> */
.L_x_2145:
        /* <DEDUP_REMOVED lines=97> */
.L_x_2156:
[----:B-123--:R-:W-:-:S04]  /*7f60*/  SHF.L.U32 R18, R10, 0x1f, RZ ;  /* 0x0000001f0a127819 */ /* 0x00efc800000006ff */
[----:B------:R-:W2:Y:S02]  /*7f70*/  SYNCS.PHASECHK.TRANS64.TRYWAIT P1, [R15+URZ+0x30840], R18 ;  /* 0x030840120f0075a7 */ /* 0x000ea4000802017f */
[----:B--2---:R-:W-:Y:S05]  /*7f80*/  @!P1 BRA `(.L_x_2148) ;  /* 0x0000001800189947 */ /* 0x004fea0003800000 */
.L_x_2173:
        /* <DEDUP_REMOVED lines=8> */
.L_x_2149:
        /* <DEDUP_REMOVED lines=37> */
.L_x_2174:
        /* <DEDUP_REMOVED lines=8> */
.L_x_2151:
        /* <DEDUP_REMOVED lines=37> */
.L_x_2175:
        /* <DEDUP_REMOVED lines=8> */
.L_x_2153:
        /* <DEDUP_REMOVED lines=31> */
.L_x_2177:
        /* <DEDUP_REMOVED lines=8> */
.L_x_2155:
        /* <DEDUP_REMOVED lines=37> */
.L_x_2147:
[----:B------:R-:W4:Y:S02]  /*8a70*/  LDL.LU R4, [R1+0x4] ;  /* 0x0000040001047983 */ /* 0x000f240000300800 */
[----:B----4-:R-:W-:Y:S02]  /*8a80*/  ISETP.NE.AND P1, PT, R4, RZ, PT ;  /* 0x000000ff0400720c */ /* 0x010fe40003f25270 */
[----:B------:R4:W5:Y:S11]  /*8a90*/  LDL R4, [R1] ;  /* 0x0000000001047983 */ /* 0x0009760000100800 */
[----:B----4-:R-:W-:Y:S05]  /*8aa0*/  @!P1 BRA `(.L_x_2146) ;  /* 0x00000004005c9947 */ /* 0x010fea0003800000 */
[----:B------:R-:W-:-:S04]  /*8ab0*/  SHF.L.U32 R12, R10, 0x1f, RZ ;  /* 0x0000001f0a0c7819 */ /* 0x000fc800000006ff */
[----:B------:R-:W4:Y:S02]  /*8ac0*/  SYNCS.PHASECHK.TRANS64.TRYWAIT P1, [R15+URZ+0x30840], R12 ;  /* 0x0308400c0f0075a7 */ /* 0x000f24000802017f */
[----:B----4-:R-:W-:Y:S05]  /*8ad0*/  @!P1 BRA `(.L_x_2157) ;  /* 0x0000000c00989947 */ /* 0x010fea0003800000 */
.L_x_2178:
        /* <DEDUP_REMOVED lines=8> */
.L_x_2158:
        /* <DEDUP_REMOVED lines=34> */
.L_x_2179:
        /* <DEDUP_REMOVED lines=8> */
.L_x_2160:
        /* <DEDUP_REMOVED lines=34> */
.L_x_2146:
[----:B------:R-:W1:Y:S01]  /*9020*/  S2R R0, SR_TID.X ;  /* 0x0000000000007919 */ /* 0x000e620000002100 */
[----:B------:R-:W-:Y:S01]  /*9030*/  IMAD R3, R16, 0x8, R15 ;  /* 0x0000000810037824 */ /* 0x000fe200078e020f */
[----:B-1----:R-:W-:Y:S02]  /*9040*/  LOP3.LUT R2, R0, 0x7f, RZ, 0xc0, !PT ;  /* 0x0000007f00027812 */ /* 0x002fe400078ec0ff */
[----:B------:R-:W-:Y:S02]  /*9050*/  SHF.L.U32 R0, R10, 0x1f, RZ ;  /* 0x0000001f0a007819 */ /* 0x000fe400000006ff */
[----:B------:R-:W-:Y:S02]  /*9060*/  ISETP.NE.AND P1, PT, R2, RZ, PT ;  /* 0x000000ff0200720c */ /* 0x000fe40003f25270 */
[----:B------:R-:W1:Y:S02]  /*9070*/  SYNCS.PHASECHK.TRANS64.TRYWAIT P0, [R3+URZ+0x30840], R0 ;  /* 0x03084000030075a7 */ /* 0x000e64000800017f */
[----:B-1----:R-:W-:Y:S09]  /*9080*/  @!P0 BRA `(.L_x_2161) ;  /* 0x0000000800548947 */ /* 0x002ff20003800000 */
.L_x_2180:
[----:B------:R-:W-:Y:S05]  /*9090*/  @P1 BRA `(.L_x_2162) ;  /* 0x0000000000181947 */ /* 0x000fea0003800000 */
[----:B------:R-:W1:Y:S01]  /*90a0*/  S2R R2, SR_TID.X ;  /* 0x0000000000027919 */ /* 0x000e620000002100 */
[----:B------:R-:W-:-:S04]  /*90b0*/  IMAD.MOV.U32 R0, RZ, RZ, 0x4100 ;  /* 0x00004100ff007424 */ /* 0x000fc800078e00ff */
[----:B------:R1:W-:Y:S02]  /*90c0*/  SYNCS.ARRIVE.TRANS64 RZ, [R3+URZ+0x30830], R0 ;  /* 0x0308300003ff79a7 */ /* 0x0003e4000800003f */
[----:B-1----:R-:W-:-:S13]  /*90d0*/  LOP3.LUT P0, RZ, R2, 0x1f, RZ, 0xc0, !PT ;  /* 0x0000001f02ff7812 */ /* 0x002fda000780c0ff */
[----:B------:R-:W-:Y:S05]  /*90e0*/  @!P0 BRA `(.L_x_2162) ;  /* 0x0000000000048947 */ /* 0x000fea0003800000 */
[----:B------:R-:W-:Y:S01]  /*90f0*/  BPT.TRAP 0x1 ;  /* 0x000000040000795c */ /* 0x000fe20000300000 */
.L_x_2162:
        /* <DEDUP_REMOVED lines=41> */
.L_x_2143:
[----:B------:R-:W-:Y:S05]  /*9390*/  BSYNC B0 ;  /* 0x0000000000007941 */ /* 0x000fea0003800000 */
.L_x_2138:
[----:B------:R-:W-:-:S03]  /*93a0*/  UMOV UR8, 0xffffffff ;  /* 0xffffffff00087882 */ /* 0x000fc60000000000 */
[----:B------:R-:W-:Y:S05]  /*93b0*/  BRA.DIV UR8, `(.L_x_2163) ;  /* 0x00000006089c7947 */ /* 0x000fea000b800000 */
[----:B------:R-:W-:-:S13]  /*93c0*/  ELECT P6, URZ, PT ;  /* 0x00000000003f782f */ /* 0x000fda00038c0000 */
.L_x_2183:
[----:B------:R-:W-:Y:S05]  /*93d0*/  @!P6 BRA `(.L_x_2077) ;  /* 0x000000000084e947 */ /* 0x000fea0003800000 */
[----:B------:R-:W-:-:S06]  /*93e0*/  ULOP3.LUT UR8, UR38, 0x2, URZ, 0xfc, !UPT ;  /* 0x0000000226087892 */ /* 0x000fcc000f8efc3f */
[----:B------:R-:W-:-:S05]  /*93f0*/  IMAD.U32 R2, RZ, RZ, UR8 ;  /* 0x00000008ff027e24 */ /* 0x000fca000f8e00ff */
[----:B------:R-:W-:-:S13]  /*9400*/  ISETP.NE.AND P2, PT, R2, 0x3, PT ;  /* 0x000000030200780c */ /* 0x000fda0003f45270 */
[----:B------:R-:W-:Y:S05]  /*9410*/  @!P2 BRA `(.L_x_2164) ;  /* 0x000000000004a947 */ /* 0x000fea0003800000 */
[----:B---3--:R-:W-:Y:S01]  /*9420*/  BPT.TRAP 0x1 ;  /* 0x000000040000795c */ /* 0x008fe20000300000 */
.L_x_2164:
        /* <DEDUP_REMOVED lines=15> */
.L_x_2184:
[----:B------:R-:W2:Y:S02]  /*9520*/  SYNCS.PHASECHK.TRANS64.TRYWAIT P0, [R3+URZ], R2 ;  /* 0x00000002030075a7 */ /* 0x000ea4000800017f */
[----:B--2---:R-:W-:Y:S05]  /*9530*/  @!P0 BRA `(.L_x_2166) ;  /* 0x0000000400708947 */ /* 0x004fea0003800000 */
.L_x_2185:
[----:B------:R-:W-:Y:S05]  /*9540*/  @!P2 BRA `(.L_x_2167) ;  /* 0x000000000004a947 */ /* 0x000fea0003800000 */
[----:B---3--:R-:W-:Y:S01]  /*9550*/  BPT.TRAP 0x1 ;  /* 0x000000040000795c */ /* 0x008fe20000300000 */
.L_x_2167:
[----:B--2---:R-:W-:-:S04]  /*9560*/  VIADD R3, R8, 0x30840 ;  /* 0x0003084008037836 */ /* 0x004fc80000000000 */
[----:B------:R-:W-:-:S04]  /*9570*/  IMAD R5, R0, 0x8, R3 ;  /* 0x0000000800057824 */ /* 0x000fc800078e0203 */
[----:B------:R-:W2:Y:S02]  /*9580*/  SYNCS.PHASECHK.TRANS64.TRYWAIT P0, [R5+URZ], R4 ;  /* 0x00000004050075a7 */ /* 0x000ea4000800017f */
[----:B--2---:R-:W-:Y:S05]  /*9590*/  @!P0 BRA `(.L_x_2168) ;  /* 0x00000004006c8947 */ /* 0x004fea0003800000 */
.L_x_2186:
[----:B------:R-:W-:-:S07]  /*95a0*/  IMAD R3, R6, 0x8, R3 ;  /* 0x0000000806037824 */ /* 0x000fce00078e0203 */
.L_x_2169:
[----:B----4-:R4:W1:Y:S02]  /*95b0*/  SYNCS.PHASECHK.TRANS64.TRYWAIT P0, [R3+URZ], R2 ;  /* 0x00000002030075a7 */ /* 0x010864000800017f */
[----:B-1----:R-:W-:Y:S05]  /*95c0*/  @!P0 NANOSLEEP.SYNCS 0x989680 ;  /* 0x009896800000895d */ /* 0x002fea0003900000 */
[----:B------:R-:W1:Y:S02]  /*95d0*/  @!P0 SYNCS.PHASECHK.TRANS64 P0, [R3+URZ], R2 ;  /* 0x00000002030085a7 */ /* 0x000e64000800007f */
[----:B-1----:R-:W-:Y:S05]  /*95e0*/  @!P0 BRA `(.L_x_2169) ;  /* 0xfffffffc00f08947 */ /* 0x002fea000383ffff */
.L_x_2077:
[----:B---3--:R-:W-:Y:S05]  /*95f0*/  BSYNC B6 ;  /* 0x0000000000067941 */ /* 0x008fea0003800000 */
.L_x_2071:
[----:B------:R-:W-:Y:S05]  /*9600*/  EXIT ;  /* 0x000000000000794d */ /* 0x000fea0003800000 */
.L_x_2088:
[----:B------:R-:W-:Y:S02]  /*9610*/  IMAD.MOV.U32 R12, RZ, RZ, RZ ;  /* 0x000000ffff0c7224 */ /* 0x000fe400078e00ff */
[----:B------:R-:W-:Y:S02]  /*9620*/  IMAD.MOV.U32 R11, RZ, RZ, 0x1f ;  /* 0x0000001fff0b7424 */ /* 0x000fe400078e00ff */
[----:B------:R-:W-:-:S07]  /*9630*/  IMAD.MOV.U32 R15, RZ, RZ, -0x1 ;  /* 0xffffffffff0f7424 */ /* 0x000fce00078e00ff */
[----:B------:R-:W-:Y:S05]  /*9640*/  WARPSYNC.COLLECTIVE R15, `(.L_x_2170) ;  /* 0x000000000f087348 */ /* 0x000fea0003c00000 */
[----:B------:R1:W2:Y:S02]  /*9650*/  SHFL.IDX P6, R14, R13, R12, R11 ;  /* 0x0000000c0d0e7389 */ /* 0x0002a400000c000b */
[----:B-12---:R-:W-:Y:S01]  /*9660*/  ENDCOLLECTIVE ;  /* 0x000000000000791b */ /* 0x006fe20003800000 */
.L_x_2170:
[----:B------:R-:W-:Y:S05]  /*9670*/  BRA `(.L_x_2171) ;  /* 0xffffff7c00f07947 */ /* 0x000fea000383ffff */
.L_x_2090:
        /* <DEDUP_REMOVED lines=8> */
.L_x_2094:
[----:B---3--:R3:W4:Y:S02]  /*9700*/  SYNCS.PHASECHK.TRANS64.TRYWAIT P0, [R0+URZ+0x30810], R191 ;  /* 0x030810bf000075a7 */ /* 0x008724000800017f */
[----:B----4-:R-:W-:Y:S05]  /*9710*/  @!P0 NANOSLEEP.SYNCS 0x989680 ;  /* 0x009896800000895d */ /* 0x010fea0003900000 */
[----:B------:R-:W4:Y:S02]  /*9720*/  @!P0 SYNCS.PHASECHK.TRANS64 P0, [R0+URZ+0x30810], R191 ;  /* 0x030810bf000085a7 */ /* 0x000f24000800007f */
[----:B----4-:R-:W-:Y:S05]  /*9730*/  @!P0 BRA `(.L_x_2094) ;  /* 0xfffffffc00f08947 */ /* 0x010fea000383ffff */
[----:B------:R-:W-:Y:S05]  /*9740*/  BRA `(.L_x_2093) ;  /* 0xffffff8400d87947 */ /* 0x000fea000383ffff */
.L_x_2098:
[----:B--2---:R2:W1:Y:S02]  /*9750*/  SYNCS.PHASECHK.TRANS64.TRYWAIT P0, [R0+URZ+0x30830], R191 ;  /* 0x030830bf000075a7 */ /* 0x004464000800017f */
[----:B-1----:R-:W-:Y:S05]  /*9760*/  @!P0 NANOSLEEP.SYNCS 0x989680 ;  /* 0x009896800000895d */ /* 0x002fea0003900000 */
[----:B------:R-:W1:Y:S02]  /*9770*/  @!P0 SYNCS.PHASECHK.TRANS64 P0, [R0+URZ+0x30830], R191 ;  /* 0x030830bf000085a7 */ /* 0x000e64000800007f */
[----:B-1----:R-:W-:Y:S05]  /*9780*/  @!P0 BRA `(.L_x_2098) ;  /* 0xfffffffc00f08947 */ /* 0x002fea000383ffff */
[----:B------:R-:W-:Y:S05]  /*9790*/  BRA `(.L_x_2097) ;  /* 0xffffff8c00f07947 */ /* 0x000fea000383ffff */
.L_x_2144:
[----:B-1----:R1:W2:Y:S02]  /*97a0*/  SYNCS.PHASECHK.TRANS64.TRYWAIT P0, [R15+URZ+0x30820], R0 ;  /* 0x030820000f0075a7 */ /* 0x0022a4000800017f */
[----:B--2---:R-:W-:Y:S05]  /*97b0*/  @!P0 NANOSLEEP.SYNCS 0x989680 ;  /* 0x009896800000895d */ /* 0x004fea0003900000 */
[----:B------:R-:W2:Y:S02]  /*97c0*/  @!P0 SYNCS.PHASECHK.TRANS64 P0, [R15+URZ+0x30820], R0 ;  /* 0x030820000f0085a7 */ /* 0x000ea4000800007f */
[----:B--2---:R-:W-:Y:S05]  /*97d0*/  @!P0 BRA `(.L_x_2144) ;  /* 0xfffffffc00f08947 */ /* 0x004fea000383ffff */
[----:B------:R-:W-:Y:S05]  /*97e0*/  BRA `(.L_x_2172) ;  /* 0xffffffe0001c7947 */ /* 0x000fea000383ffff */
.L_x_2148:
[----:B--2---:R2:W3:Y:S02]  /*97f0*/  SYNCS.PHASECHK.TRANS64.TRYWAIT P1, [R15+URZ+0x30840], R18 ;  /* 0x030840120f0075a7 */ /* 0x0044e4000802017f */
[----:B---3--:R-:W-:Y:S05]  /*9800*/  @!P1 NANOSLEEP.SYNCS 0x989680 ;  /* 0x009896800000995d */ /* 0x008fea0003900000 */
[----:B------:R-:W3:Y:S02]  /*9810*/  @!P1 SYNCS.PHASECHK.TRANS64 P1, [R15+URZ+0x30840], R18 ;  /* 0x030840120f0095a7 */ /* 0x000ee4000802007f */
[----:B---3--:R-:W-:Y:S05]  /*9820*/  @!P1 BRA `(.L_x_2148) ;  /* 0xfffffffc00f09947 */ /* 0x008fea000383ffff */
[----:B------:R-:W-:Y:S05]  /*9830*/  BRA `(.L_x_2173) ;  /* 0xffffffe400d47947 */ /* 0x000fea000383ffff */
.L_x_2150:
[----:B-1----:R1:W3:Y:S02]  /*9840*/  SYNCS.PHASECHK.TRANS64.TRYWAIT P1, [R15+URZ+0x30828], R18 ;  /* 0x030828120f0075a7 */ /* 0x0022e4000802017f */
[----:B---3--:R-:W-:Y:S05]  /*9850*/  @!P1 NANOSLEEP.SYNCS 0x989680 ;  /* 0x009896800000995d */ /* 0x008fea0003900000 */
[----:B------:R-:W3:Y:S02]  /*9860*/  @!P1 SYNCS.PHASECHK.TRANS64 P1, [R15+URZ+0x30828], R18 ;  /* 0x030828120f0095a7 */ /* 0x000ee4000802007f */
[----:B---3--:R-:W-:Y:S05]  /*9870*/  @!P1 BRA `(.L_x_2150) ;  /* 0xfffffffc00f09947 */ /* 0x008fea000383ffff */
[----:B------:R-:W-:Y:S05]  /*9880*/  BRA `(.L_x_2174) ;  /* 0xffffffe800747947 */ /* 0x000fea000383ffff */
.L_x_2152:
[----:B---3--:R3:W4:Y:S02]  /*9890*/  SYNCS.PHASECHK.TRANS64.TRYWAIT P1, [R15+URZ+0x30848], R18 ;  /* 0x030848120f0075a7 */ /* 0x008724000802017f */
[----:B----4-:R-:W-:Y:S05]  /*98a0*/  @!P1 NANOSLEEP.SYNCS 0x989680 ;  /* 0x009896800000995d */ /* 0x010fea0003900000 */
[----:B------:R-:W4:Y:S02]  /*98b0*/  @!P1 SYNCS.PHASECHK.TRANS64 P1, [R15+URZ+0x30848], R18 ;  /* 0x030848120f0095a7 */ /* 0x000f24000802007f */
[----:B----4-:R-:W-:Y:S05]  /*98c0*/  @!P1 BRA `(.L_x_2152) ;  /* 0xfffffffc00f09947 */ /* 0x010fea000383ffff */
[----:B------:R-:W-:Y:S05]  /*98d0*/  BRA `(.L_x_2175) ;  /* 0xffffffec00147947 */ /* 0x000fea000383ffff */
.L_x_2154:
[----:B------:R-:W-:-:S07]  /*98e0*/  SHF.L.U32 R4, R10, 0x1f, RZ ;  /* 0x0000001f0a047819 */ /* 0x000fce00000006ff */
.L_x_2176:
[----:B----4-:R4:W1:Y:S02]  /*98f0*/  SYNCS.PHASECHK.TRANS64.TRYWAIT P1, [R15+URZ+0x30820], R4 ;  /* 0x030820040f0075a7 */ /* 0x010864000802017f */
[----:B-1----:R-:W-:Y:S05]  /*9900*/  @!P1 NANOSLEEP.SYNCS 0x989680 ;  /* 0x009896800000995d */ /* 0x002fea0003900000 */
[----:B------:R-:W1:Y:S02]  /*9910*/  @!P1 SYNCS.PHASECHK.TRANS64 P1, [R15+URZ+0x30820], R4 ;  /* 0x030820040f0095a7 */ /* 0x000e64000802007f */
[----:B-1----:R-:W-:Y:S05]  /*9920*/  @!P1 BRA `(.L_x_2176) ;  /* 0xfffffffc00f09947 */ /* 0x002fea000383ffff */
[----:B------:R-:W-:Y:S05]  /*9930*/  BRA `(.L_x_2177) ;  /* 0xffffffec00987947 */ /* 0x000fea000383ffff */
.L_x_2157:
[----:B----4-:R4:W1:Y:S02]  /*9940*/  SYNCS.PHASECHK.TRANS64.TRYWAIT P1, [R15+URZ+0x30840], R12 ;  /* 0x0308400c0f0075a7 */ /* 0x010864000802017f */
[----:B-1----:R-:W-:Y:S05]  /*9950*/  @!P1 NANOSLEEP.SYNCS 0x989680 ;  /* 0x009896800000995d */ /* 0x002fea0003900000 */
[----:B------:R-:W1:Y:S02]  /*9960*/  @!P1 SYNCS.PHASECHK.TRANS64 P1, [R15+URZ+0x30840], R12 ;  /* 0x0308400c0f0095a7 */ /* 0x000e64000802007f */
[----:B-1----:R-:W-:Y:S05]  /*9970*/  @!P1 BRA `(.L_x_2157) ;  /* 0xfffffffc00f09947 */ /* 0x002fea000383ffff */
[----:B------:R-:W-:Y:S05]  /*9980*/  BRA `(.L_x_2178) ;  /* 0xfffffff000547947 */ /* 0x000fea000383ffff */
.L_x_2159:
[----:B-1----:R1:W2:Y:S02]  /*9990*/  SYNCS.PHASECHK.TRANS64.TRYWAIT P1, [R15+URZ+0x30828], R12 ;  /* 0x0308280c0f0075a7 */ /* 0x0022a4000802017f */
[----:B--2---:R-:W-:Y:S05]  /*99a0*/  @!P1 NANOSLEEP.SYNCS 0x989680 ;  /* 0x009896800000995d */ /* 0x004fea0003900000 */
[----:B------:R-:W2:Y:S02]  /*99b0*/  @!P1 SYNCS.PHASECHK.TRANS64 P1, [R15+URZ+0x30828], R12 ;  /* 0x0308280c0f0095a7 */ /* 0x000ea4000802007f */
[----:B--2---:R-:W-:Y:S05]  /*99c0*/  @!P1 BRA `(.L_x_2159) ;  /* 0xfffffffc00f09947 */ /* 0x004fea000383ffff */
[----:B------:R-:W-:Y:S05]  /*99d0*/  BRA `(.L_x_2179) ;  /* 0xfffffff000e87947 */ /* 0x000fea000383ffff */
.L_x_2161:
[----:B------:R1:W1:Y:S02]  /*99e0*/  SYNCS.PHASECHK.TRANS64.TRYWAIT P0, [R3+URZ+0x30840], R0 ;  /* 0x03084000030075a7 */ /* 0x000264000800017f */
[----:B-1----:R-:W-:Y:S05]  /*99f0*/  @!P0 NANOSLEEP.SYNCS 0x989680 ;  /* 0x009896800000895d */ /* 0x002fea0003900000 */
[----:B------:R-:W1:Y:S02]  /*9a00*/  @!P0 SYNCS.PHASECHK.TRANS64 P0, [R3+URZ+0x30840], R0 ;  /* 0x03084000030085a7 */ /* 0x000e64000800007f */
[----:B-1----:R-:W-:Y:S05]  /*9a10*/  @!P0 BRA `(.L_x_2161) ;  /* 0xfffffffc00f08947 */ /* 0x002fea000383ffff */
[----:B------:R-:W-:Y:S05]  /*9a20*/  BRA `(.L_x_2180) ;  /* 0xfffffff400987947 */ /* 0x000fea000383ffff */
.L_x_2163:
[----:B------:R-:W-:Y:S01]  /*9a30*/  BSSY B0, `(.L_x_2181) ;  /* 0x0000006000007945 */ /* 0x000fe20003800000 */
[----:B------:R-:W-:-:S07]  /*9a40*/  IMAD.MOV.U32 R15, RZ, RZ, -0x1 ;  /* 0xffffffffff0f7424 */ /* 0x000fce00078e00ff */
[----:B---3--:R-:W-:Y:S05]  /*9a50*/  WARPSYNC.COLLECTIVE R15, `(.L_x_2182) ;  /* 0x000000000f0c7348 */ /* 0x008fea0003c00000 */
[----:B------:R-:W-:Y:S02]  /*9a60*/  ELECT P6, UR62, PT ;  /* 0x00000000003e782f */ /* 0x000fe400038c0000 */
[----:B------:R-:W-:Y:S01]  /*9a70*/  MOV R14, UR62 ;  /* 0x0000003e000e7c02 */ /* 0x000fe20008000f00 */
[----:B---3--:R-:W-:Y:S10]  /*9a80*/  ENDCOLLECTIVE ;  /* 0x000000000000791b */ /* 0x008ff40003800000 */
.L_x_2182:
[----:B------:R-:W-:Y:S05]  /*9a90*/  BSYNC B0 ;  /* 0x0000000000007941 */ /* 0x000fea0003800000 */
.L_x_2181:
[----:B------:R-:W-:Y:S05]  /*9aa0*/  BRA `(.L_x_2183) ;  /* 0xfffffff800487947 */ /* 0x000fea000383ffff */
.L_x_2165:
[----:B-1----:R1:W2:Y:S02]  /*9ab0*/  SYNCS.PHASECHK.TRANS64.TRYWAIT P0, [R7+URZ], R4 ;  /* 0x00000004070075a7 */ /* 0x0022a4000800017f */
[----:B--2---:R-:W-:Y:S05]  /*9ac0*/  @!P0 NANOSLEEP.SYNCS 0x989680 ;  /* 0x009896800000895d */ /* 0x004fea0003900000 */
[----:B------:R-:W2:Y:S02]  /*9ad0*/  @!P0 SYNCS.PHASECHK.TRANS64 P0, [R7+URZ], R4 ;  /* 0x00000004070085a7 */ /* 0x000ea4000800007f */
[----:B--2---:R-:W-:Y:S05]  /*9ae0*/  @!P0 BRA `(.L_x_2165) ;  /* 0xfffffffc00f08947 */ /* 0x004fea000383ffff */
[----:B------:R-:W-:Y:S05]  /*9af0*/  BRA `(.L_x_2184) ;  /* 0xfffffff800887947 */ /* 0x000fea000383ffff */
.L_x_2166:
[----:B--2---:R2:W4:Y:S02]  /*9b00*/  SYNCS.PHASECHK.TRANS64.TRYWAIT P0, [R3+URZ], R2 ;  /* 0x00000002030075a7 */ /* 0x004524000800017f */
[----:B----4-:R-:W-:Y:S05]  /*9b10*/  @!P0 NANOSLEEP.SYNCS 0x989680 ;  /* 0x009896800000895d */ /* 0x010fea0003900000 */
[----:B------:R-:W4:Y:S02]  /*9b20*/  @!P0 SYNCS.PHASECHK.TRANS64 P0, [R3+URZ], R2 ;  /* 0x00000002030085a7 */ /* 0x000f24000800007f */
[----:B----4-:R-:W-:Y:S05]  /*9b30*/  @!P0 BRA `(.L_x_2166) ;  /* 0xfffffffc00f08947 */ /* 0x010fea000383ffff */
[----:B------:R-:W-:Y:S05]  /*9b40*/  BRA `(.L_x_2185) ;  /* 0xfffffff8007c7947 */ /* 0x000fea000383ffff */
.L_x_2168:
[----:B--2---:R2:W4:Y:S02]  /*9b50*/  SYNCS.PHASECHK.TRANS64.TRYWAIT P0, [R5+URZ], R4 ;  /* 0x00000004050075a7 */ /* 0x004524000800017f */
[----:B----4-:R-:W-:Y:S05]  /*9b60*/  @!P0 NANOSLEEP.SYNCS 0x989680 ;  /* 0x009896800000895d */ /* 0x010fea0003900000 */
[----:B------:R-:W4:Y:S02]  /*9b70*/  @!P0 SYNCS.PHASECHK.TRANS64 P0, [R5+URZ], R4 ;  /* 0x00000004050085a7 */ /* 0x000f24000800007f */
[----:B----4-:R-:W-:Y:S05]  /*9b80*/  @!P0 BRA `(.L_x_2168) ;  /* 0xfffffffc00f08947 */ /* 0x010fea000383ffff */
[----:B------:R-:W-:Y:S05]  /*9b90*/  BRA `(.L_x_2186) ;  /* 0xfffffff800807947 */ /* 0x000fea000383ffff */
.L_x_2187:
        /* <DEDUP_REMOVED lines=14> */
.L_x_7304:


//--------------------- .text._ZN7cutlass13device_kernelIN5flash11enable_sm90INS1_16FlashAttnBwdSm90INS1_25CollectiveMainloopBwdSm90ILi2ELi2ELi2EN4cute5tupleIJNS5_1CILi1EEES8_S8_EEENS6_IJNS7_ILi64EEENS7_ILi128EEESB_EEENS_10bfloat16_tEfNS_4arch4Sm90ELb0ELb1ELb1ELb1ELb1ELb1ELb0ELb0ELi2ELi1ELi2ELi1ELb0EEENS1_24CollectiveEpilogueBwdGQAISC_fSF_Li256ELb1ELb1EEENS1_19SingleTileSchedulerILb1ELb0ELb0ELi128EEEEEEEEEvNT_6ParamsE --------------------------
	.section	.text._ZN7cutlass13device_kernelIN5flash11enable_sm90INS1_16FlashAttnBwdSm90INS1_25CollectiveMainloopBwdSm90ILi2ELi2ELi2EN4cute5tupleIJNS5_1CILi1EEES8_S8_EEENS6_IJNS7_ILi64EEENS7_ILi128EEESB_EEENS_10bfloat16_tEfNS_4arch4Sm90ELb0ELb1ELb1ELb1ELb1ELb1ELb0ELb0ELi2ELi1ELi2ELi1ELb0EEENS1_24CollectiveEpilogueBwdGQAISC_fSF_Li256ELb1ELb1EEENS1_19SingleTileSchedulerILb1ELb0ELb0ELi128EEEEEEEEEvNT_6ParamsE,"ax",@progbits
	.align	128
.text._ZN7cutlass13device_kernelIN5flash11enable_sm90INS1_16FlashAttnBwdSm90INS1_25CollectiveMainloopBwdSm90ILi2ELi2ELi2EN4cute5tupleIJNS5_1CILi1EEES8_S8_EEENS6_IJNS7_ILi64EEENS7_ILi128EEESB_EEENS_10bfloat16_tEfNS_4arch4Sm90ELb0ELb1ELb1ELb1ELb1ELb1ELb0ELb0ELi2ELi1ELi2ELi1ELb0EEENS1_24CollectiveEpilogueBwdGQAISC_fSF_Li256ELb1ELb1EEENS1_19SingleTileSchedulerILb1ELb0ELb0ELi128EEEEEEEEEvNT_6ParamsE:
        .type           _ZN7cutlass13device_kernelIN5flash11enable_sm90INS1_16FlashAttnBwdSm90INS1_25CollectiveMainloopBwdSm90ILi2ELi2ELi2EN4cute5tupleIJNS5_1CILi1EEES8_S8_EEENS6_IJNS7_ILi64EEENS7_ILi128EEESB_EEENS_10bfloat16_tEfNS_4arch4Sm90ELb0ELb1ELb1ELb1ELb1ELb1ELb0ELb0ELi2ELi1ELi2ELi1ELb0EEENS1_24CollectiveEpilogueBwdGQAISC_fSF_Li256ELb1ELb1EEENS1_19SingleTileSchedulerILb1ELb0ELb0ELi128EEEEEEEEEvNT_6ParamsE,@function
        .size           _ZN7cutlass13device_kernelIN5flash11enable_sm90INS1_16FlashAttnBwdSm90INS1_25CollectiveMainloopBwdSm90ILi2ELi2ELi2EN4cute5tupleIJNS5_1CILi1EEES8_S8_EEENS6_IJNS7_ILi64EEENS7_ILi128EEESB_EEENS_10bfloat16_tEfNS_4arch4Sm90ELb0ELb1ELb1ELb1ELb1ELb1ELb0ELb0ELi2ELi1ELi2ELi1ELb0EEENS1_24CollectiveEpilogueBwdGQAISC_fSF_Li256ELb1ELb1EEENS1_19SingleTileSchedulerILb1ELb0ELb0ELi128EEEEEEEEEvNT_6ParamsE,(.L_x_7305 - _ZN7cutlass13device_kernelIN5flash11enable_sm90INS1_16FlashAttnBwdSm90INS1_25CollectiveMainloopBwdSm90ILi2ELi2ELi2EN4cute5tupleIJNS5_1CILi1EEES8_S8_EEENS6_IJNS7_ILi64EEENS7_ILi128EEESB_EEENS_10bfloat16_tEfNS_4arch4Sm90ELb0ELb1ELb1ELb1ELb1ELb1ELb0ELb0ELi2ELi1ELi2ELi1ELb0EEENS1_24CollectiveEpilogueBwdGQAISC_fSF_Li256ELb1ELb1EEENS1_19SingleTileSchedulerILb1ELb0ELb0ELi128EEEEEEEEEvNT_6ParamsE)
        .other          _ZN7cutlass13device_kernelIN5flash11enable_sm90INS1_16FlashAttnBwdSm90INS1_25CollectiveMainloopBwdSm90ILi2ELi2ELi2EN4cute5tupleIJNS5_1CILi1EEES8_S8_EEENS6_IJNS7_ILi64EEENS7_ILi128EEESB_EEENS_10bfloat16_tEfNS_4arch4Sm90ELb0ELb1ELb1ELb1ELb1ELb1ELb0ELb0ELi2ELi1ELi2ELi1ELb0EEENS1_24CollectiveEpilogueBwdGQAISC_fSF_Li256ELb1ELb1EEENS1_19SingleTileSchedulerILb1ELb0ELb0ELi128EEEEEEEEEvNT_6ParamsE,@"STO_CUDA_ENTRY STV_DEFAULT"
_ZN7cutlass13device_kernelIN5flash11enable_sm90INS1_16FlashAttnBwdSm90INS1_25CollectiveMainloopBwdSm90ILi2ELi2ELi2EN4cute5tupleIJNS5_1CILi1EEES8_S8_EEENS6_IJNS7_ILi64EEENS7_ILi128EEESB_EEENS_10bfloat16_tEfNS_4arch4Sm90ELb0ELb1ELb1ELb1ELb1ELb1ELb0ELb0ELi2ELi1ELi2ELi1ELb0EEENS1_24CollectiveEpilogueBwdGQAISC_fSF_Li256ELb1ELb1EEENS1_19SingleTileSchedulerILb1ELb0ELb0ELi128EEEEEEEEEvNT_6ParamsE:
        /* <DEDUP_REMOVED lines=24> */
.L_x_2189:
[----:B------:R-:W-:Y:S05]  /*0180*/  BSYNC B0 ;  /* 0x0000000000007941 */ /* 0x000fea0003800000 */
.L_x_2188:
        /* <DEDUP_REMOVED lines=37> */
.L_x_2190:
        /* <DEDUP_REMOVED lines=22> */
.L_x_2191:
[----:B------:R-:W-:Y:S01]  /*0540*/  PLOP3.LUT P0, PT, PT, PT, UP0, 0x80, 0x0 ;  /* 0x000000000000781c */ /* 0x000fe20003f0f008 */
[----:B------:R-:W-:Y:S01]  /*0550*/  NOP ;  /* 0x0000000000007918 */ /* 0x000fe20000000000 */
[----:B------:R-:W-:Y:S01]  /*0560*/  ULDC.64 UR46, c[0x0][0x208] ;  /* 0x00008200002e7ab9 */ /* 0x000fe20000000a00 */
[----:B------:R-:W-:Y:S01]  /*0570*/  BSSY B6, `(.L_x_2192) ;  /* 0x0000a4b000067945 */ /* 0x000fe20003800000 */
[----:B-12-4-:R-:W-:Y:S09]  /*0580*/  BAR.SYNC.DEFER_BLOCKING 0x0 ;  /* 0x0000000000007b1d */ /* 0x016ff20000010000 */
[----:B------:R-:W-:Y:S05]  /*0590*/  @!P0 BRA `(.L_x_2193) ;  /* 0x0000005800788947 */ /* 0x000fea0003800000 */
.L_x_2194:
        /* <DEDUP_REMOVED lines=24> */
.L_x_2195:
        /* <DEDUP_REMOVED lines=14> */
.L_x_2197:
[----:B------:R-:W-:-:S05]  /*0800*/  ULDC UR4, c[0x0][0x8c4] ;  /* 0x0002310000047ab9 */ /* 0x000fca0000000800 */
.L_x_2196:
        /* <DEDUP_REMOVED lines=17> */
.L_x_2199:
        /* <DEDUP_REMOVED lines=14> */
.L_x_2200:
        /* <DEDUP_REMOVED lines=11> */
.L_x_2201:
        /* <DEDUP_REMOVED lines=13> */
.L_x_2202:
        /* <DEDUP_REMOVED lines=82> */
.L_x_2203:
        /* <DEDUP_REMOVED lines=30> */
.L_x_2206:
        /* <DEDUP_REMOVED lines=15> */
.L_x_2205:
        /* <DEDUP_REMOVED lines=22> */
.L_x_2208:
        /* <DEDUP_REMOVED lines=15> */
.L_x_2207:
        /* <DEDUP_REMOVED lines=8> */
.L_x_2332:
        /* <DEDUP_REMOVED lines=23> */
.L_x_2210:
        /* <DEDUP_REMOVED lines=96> */
.L_x_2222:
[----:B------:R-:W-:-:S05]  /*1db0*/  IMAD.U32 R0, RZ, RZ, UR38 ;  /* 0x00000026ff007e24 */ /* 0x000fca000f8e00ff */
[----:B------:R-:W-:-:S04]  /*1dc0*/  LOP3.LUT R0, R0, 0x1, RZ, 0xfc, !PT ;  /* 0x0000000100007812 */ /* 0x000fc800078efcff */
[----:B------:R-:W-:-:S13]  /*1dd0*/  ISETP.NE.AND P6, PT, R0, 0x3, PT ;  /* 0x000000030000780c */ /* 0x000fda0003fc5270 */
[----:B-1----:R-:W-:Y:S05]  /*1de0*/  @!P6 BRA `(.L_x_2212) ;  /* 0x000000000004e947 */ /* 0x002fea0003800000 */
[----:B------:R-:W-:Y:S01]  /*1df0*/  BPT.TRAP 0x1 ;  /* 0x000000040000795c */ /* 0x000fe20000300000 */
.L_x_2212:
        /* <DEDUP_REMOVED lines=8> */
.L_x_2213:
[----:B---3--:R-:W-:Y:S05]  /*1e80*/  @P0 BRA `(.L_x_2214) ;  /* 0x0000000000080947 */ /* 0x008fea0003800000 */
[----:B------:R-:W3:Y:S02]  /*1e90*/  SYNCS.PHASECHK.TRANS64.TRYWAIT P0, [R0+URZ+0x30810], R191 ;  /* 0x030810bf000075a7 */ /* 0x000ee4000800017f */
[----:B---3--:R-:W-:Y:S05]  /*1ea0*/  @!P0 BRA `(.L_x_2215) ;  /* 0x0000008c00208947 */ /* 0x008fea0003800000 */
.L_x_2214:
        /* <DEDUP_REMOVED lines=84> */
.L_x_2216:
[----:B------:R1:W1:Y:S01]  /*23f0*/  SYNCS.PHASECHK.TRANS64.TRYWAIT P0, [R0+URZ+0x30830], R191 ;  /* 0x030830bf000075a7 */ /* 0x000262000800017f */
[----:B------:R-:W-:Y:S05]  /*2400*/  @!P6 BRA `(.L_x_2217) ;  /* 0x000000000004e947 */ /* 0x000fea0003800000 */
[----:B------:R-:W-:Y:S01]  /*2410*/  BPT.TRAP 0x1 ;  /* 0x000000040000795c */ /* 0x000fe20000300000 */
.L_x_2217:
        /* <DEDUP_REMOVED lines=52> */
.L_x_2218:
        /* <DEDUP_REMOVED lines=539> */
.L_x_2220:
        /* <DEDUP_REMOVED lines=49> */
.L_x_2221:
        /* <DEDUP_REMOVED lines=78> */
.L_x_2204:
[----:B------:R-:W-:Y:S05]  /*5100*/  @P0 BRA `(.L_x_2198) ;  /* 0x0000005800440947 */ /* 0x000fea0003800000 */
[----:B------:R-:W-:Y:S01]  /*5110*/  ULDC.64 UR4, c[0x0][0x878] ;  /* 0x00021e0000047ab9 */ /* 0x000fe20000000a00 */
[----:B------:R-:W2:Y:S01]  /*5120*/  S2UR UR15, SR_CTAID.X ;  /* 0x00000000000f79c3 */ /* 0x000ea20000002500 */
[----:B------:R-:W-:Y:S01]  /*5130*/  UISETP.NE.U32.AND UP0, UPT, UR4, URZ, UPT ;  /* 0x0000003f0400728c */ /* 0x000fe2000bf05070 */
[----:B------:R-:W3:Y:S01]  /*5140*/  S2R R4, SR_TID.X ;  /* 0x0000000000047919 */ /* 0x000ee20000002100 */
[----:B------:R-:W-:Y:S01]  /*5150*/  ULDC UR10, c[0x0][0x870] ;  /* 0x00021c00000a7ab9 */ /* 0x000fe20000000800 */
[----:B------:R-:W-:Y:S01]  /*5160*/  ULDC UR11, c[0x0][0x80c] ;  /* 0x00020300000b7ab9 */ /* 0x000fe20000000800 */
[----:B------:R-:W-:Y:S01]  /*5170*/  UISETP.NE.AND.EX UP0, UPT, UR5, URZ, UPT, UP0 ;  /* 0x0000003f0500728c */ /* 0x000fe2000bf05300 */
[----:B------:R-:W-:Y:S02]  /*5180*/  ULDC.64 UR18, c[0x0][0x818] ;  /* 0x0002060000127ab9 */ /* 0x000fe40000000a00 */
[----:B------:R-:W-:Y:S01]  /*5190*/  S2UR UR14, SR_CgaCtaId ;  /* 0x00000000000e79c3 */ /* 0x000fe20000008800 */
[----:B------:R-:W-:Y:S01]  /*51a0*/  ULDC.64 UR20, c[0x0][0x840] ;  /* 0x0002100000147ab9 */ /* 0x000fe20000000a00 */
[----:B------:R-:W-:Y:S01]  /*51b0*/  ULDC.64 UR22, c[0x0][0x848] ;  /* 0x0002120000167ab9 */ /* 0x000fe20000000a00 */
[----:B------:R-:W-:-:S05]  /*51c0*/  PLOP3.LUT P0, PT, PT, PT, UP0, 0x80, 0x0 ;  /* 0x000000000000781c */ /* 0x000fca0003f0f008 */
[----:B------:R-:W-:Y:S02]  /*51d0*/  @UP0 ULDC.64 UR4, c[0x0][0x878] ;  /* 0x00021e0000040ab9 */ /* 0x000fe40000000a00 */
[----:B------:R-:W-:-:S06]  /*51e0*/  @UP0 UIMAD.WIDE UR4, UR36, 0x4, UR4 ;  /* 0x00000004240408a5 */ /* 0x000fcc000f8e0204 */
[----:B------:R-:W-:Y:S02]  /*51f0*/  IMAD.U32 R2, RZ, RZ, UR4 ;  /* 0x00000004ff027e24 */ /* 0x000fe4000f8e00ff */
[----:B-1----:R-:W-:Y:S01]  /*5200*/  IMAD.U32 R3, RZ, RZ, UR5 ;  /* 0x00000005ff037e24 */ /* 0x002fe2000f8e00ff */
[----:B------:R-:W-:-:S04]  /*5210*/  ULDC UR5, c[0x0][0x850] ;  /* 0x0002140000057ab9 */ /* 0x000fc80000000800 */
[----:B------:R-:W4:Y:S01]  /*5220*/  @P0 LDG.E R2, desc[UR46][R2.64] ;  /* 0x0000002e02020981 */ /* 0x000f22000c1e1900 */
[----:B------:R-:W1:Y:S01]  /*5230*/  S2UR UR4, SR_CTAID.Y ;  /* 0x00000000000479c3 */ /* 0x000e620000002600 */
[----:B------:R-:W-:Y:S01]  /*5240*/  UISETP.NE.AND UP1, UPT, UR5, 0x1, UPT ;  /* 0x000000010500788c */ /* 0x000fe2000bf25270 */
[----:B---3--:R-:W-:Y:S01]  /*5250*/  VIADD R5, R4, 0xffffff80 ;  /* 0xffffff8004057836 */ /* 0x008fe20000000000 */
[----:B--2---:R-:W-:Y:S01]  /*5260*/  UIMAD UR10, UR15, UR10, URZ ;  /* 0x0000000a0f0a72a4 */ /* 0x004fe2000f8e023f */
[----:B------:R-:W-:Y:S01]  /*5270*/  BSSY B0, `(.L_x_2223) ;  /* 0x000005f000007945 */ /* 0x000fe20003800000 */
[----:B------:R-:W-:-:S03]  /*5280*/  UIMAD UR7, UR36, UR11, URZ ;  /* 0x0000000b240772a4 */ /* 0x000fc6000f8e023f */
[----:B------:R-:W-:Y:S01]  /*5290*/  BAR.SYNC.DEFER_BLOCKING 0x1, 0x100 ;  /* 0x0044000000007b1d */ /* 0x000fe20000010000 */
[----:B------:R-:W-:Y:S01]  /*52a0*/  UIMAD UR10, UR10, UR11, URZ ;  /* 0x0000000b0a0a72a4 */ /* 0x000fe2000f8e023f */
[----:B------:R-:W-:Y:S01]  /*52b0*/  SHF.R.S32.HI R0, RZ, 0x1f, R5 ;  /* 0x0000001fff007819 */ /* 0x000fe20000011405 */
[----:B------:R-:W-:Y:S01]  /*52c0*/  USHF.L.U32 UR15, UR15, 0xe, URZ ;  /* 0x0000000e0f0f7899 */ /* 0x000fe2000800063f */
[----:B------:R-:W-:Y:S01]  /*52d0*/  ISETP.NE.AND P1, PT, R4, 0x80, PT ;  /* 0x000000800400780c */ /* 0x000fe20003f25270 */
[----:B------:R-:W-:Y:S01]  /*52e0*/  USHF.R.S32.HI UR11, URZ, 0x1f, UR10 ;  /* 0x0000001f3f0b7899 */ /* 0x000fe2000801140a */
[----:B------:R-:W-:Y:S01]  /*52f0*/  @UP1 ULDC UR8, c[0x0][0x854] ;  /* 0x0002150000081ab9 */ /* 0x000fe20000000800 */
[----:B------:R-:W-:Y:S01]  /*5300*/  @UP1 ULDC UR12, c[0x0][0x858] ;  /* 0x00021600000c1ab9 */ /* 0x000fe20000000800 */
[----:B-1----:R-:W-:Y:S02]  /*5310*/  UIMAD.WIDE.U32 UR8, UR4, UR8, URZ ;  /* 0x00000008040872a5 */ /* 0x002fe4000f8e003f */
[----:B------:R-:W-:Y:S01]  /*5320*/  UMOV UR6, UR4 ;  /* 0x0000000400067c82 */ /* 0x000fe20008000000 */
[----:B------:R-:W-:-:S02]  /*5330*/  USHF.R.S32.HI UR8, URZ, 0x1f, UR7 ;  /* 0x0000001f3f087899 */ /* 0x000fc40008011407 */
[----:B------:R-:W-:-:S03]  /*5340*/  @UP1 USHF.R.U32.HI UR6, URZ, UR12, UR9 ;  /* 0x0000000c3f061299 */ /* 0x000fc60008011609 */
[----:B------:R-:W-:Y:S01]  /*5350*/  ULDC.64 UR12, c[0x0][0x868] ;  /* 0x00021a00000c7ab9 */ /* 0x000fe20000000a00 */
[----:B------:R-:W-:Y:S02]  /*5360*/  USHF.R.S32.HI UR16, URZ, 0x1f, UR6 ;  /* 0x0000001f3f107899 */ /* 0x000fe40008011406 */
[----:B------:R-:W-:-:S04]  /*5370*/  UIADD3 UR10, UP1, UP2, UR10, UR7, UR6 ;  /* 0x000000070a0a7290 */ /* 0x000fc8000fa3e006 */
[----:B------:R-:W-:Y:S02]  /*5380*/  UIADD3.X UR8, UR11, UR8, UR16, UP1, UP2 ;  /* 0x000000080b087290 */ /* 0x000fe40008fe4410 */
[----:B------:R-:W-:Y:S02]  /*5390*/  USHF.L.U32 UR7, UR10, 0x2, URZ ;  /* 0x000000020a077899 */ /* 0x000fe4000800063f */
[----:B------:R-:W-:Y:S02]  /*53a0*/  USHF.L.U64.HI UR8, UR10, 0x2, UR8 ;  /* 0x000000020a087899 */ /* 0x000fe40008010208 */
[----:B------:R-:W-:-:S04]  /*53b0*/  UIADD3 UR10, UP1, UR7, UR12, URZ ;  /* 0x0000000c070a7290 */ /* 0x000fc8000ff3e03f */
[----:B------:R-:W-:Y:S01]  /*53c0*/  UIADD3.X UR11, UR8, UR13, URZ, UP1, !UPT ;  /* 0x0000000d080b7290 */ /* 0x000fe20008ffe43f */
[----:B----4-:R-:W-:Y:S02]  /*53d0*/  @P0 R2UR UR9, R2 ;  /* 0x00000000020902ca */ /* 0x010fe400000e0000 */
[----:B------:R-:W-:Y:S02]  /*53e0*/  LEA.HI R2, R0, R5, RZ, 0x7 ;  /* 0x0000000500027211 */ /* 0x000fe400078f38ff */
[----:B------:R-:W-:Y:S02]  /*53f0*/  ISETP.NE.AND P0, PT, R5, RZ, PT ;  /* 0x000000ff0500720c */ /* 0x000fe40003f05270 */
[C---:B------:R-:W-:Y:S01]  /*5400*/  LOP3.LUT R0, R2.reuse, 0xfffff80, RZ, 0xc0, !PT ;  /* 0x0fffff8002007812 */ /* 0x040fe200078ec0ff */
[----:B------:R-:W-:-:S04]  /*5410*/  IMAD.SHL.U32 R2, R2, 0x40, RZ ;  /* 0x0000004002027824 */ /* 0x000fc800078e00ff */
[----:B------:R-:W-:Y:S01]  /*5420*/  IMAD.IADD R0, R5, 0x1, -R0 ;  /* 0x0000000105007824 */ /* 0x000fe200078e0a00 */
[----:B------:R-:W-:Y:S01]  /*5430*/  LOP3.LUT R3, R2, 0x3fffe000, RZ, 0xc0, !PT ;  /* 0x3fffe00002037812 */ /* 0x000fe200078ec0ff */
[----:B------:R-:W-:Y:S01]  /*5440*/  @UP0 ULEA UR9, UR36, UR9, 0x7 ;  /* 0x0000000924090291 */ /* 0x000fe2000f8e383f */
[----:B------:R-:W-:-:S03]  /*5450*/  IMAD.U32 R2, RZ, RZ, UR10 ;  /* 0x0000000aff027e24 */ /* 0x000fc6000f8e00ff */
[----:B------:R-:W-:Y:S01]  /*5460*/  @UP0 USHF.R.S32.HI UR12, URZ, 0x1f, UR9 ;  /* 0x0000001f3f0c0899 */ /* 0x000fe20008011409 */
[----:B------:R-:W-:Y:S02]  /*5470*/  IMAD R0, R0, 0x4, R3 ;  /* 0x0000000400007824 */ /* 0x000fe400078e0203 */
[----:B------:R-:W-:Y:S01]  /*5480*/  IMAD.U32 R3, RZ, RZ, UR11 ;  /* 0x0000000bff037e24 */ /* 0x000fe2000f8e00ff */
[----:B------:R-:W-:-:S03]  /*5490*/  @UP0 ULEA.HI UR12, UR12, UR9, URZ, 0x7 ;  /* 0x000000090c0c0291 */ /* 0x000fc6000f8f383f */
[----:B------:R-:W-:Y:S01]  /*54a0*/  UMOV UR9, 0x400 ;  /* 0x0000040000097882 */ /* 0x000fe20000000000 */
[----:B------:R-:W-:Y:S02]  /*54b0*/  @UP0 USHF.L.U32 UR12, UR12, 0x7, URZ ;  /* 0x000000070c0c0899 */ /* 0x000fe4000800063f */
[----:B------:R-:W-:Y:S02]  /*54c0*/  ULEA UR9, UR14, UR9, 0x18 ;  /* 0x000000090e097291 */ /* 0x000fe4000f8ec03f */
[----:B------:R-:W-:-:S04]  /*54d0*/  @UP0 ULOP3.LUT UR12, UR12, 0xffffc000, URZ, 0xc0, !UPT ;  /* 0xffffc0000c0c0892 */ /* 0x000fc8000f8ec03f */
[----:B------:R-:W-:Y:S01]  /*54e0*/  @UP0 USHF.R.S32.HI UR13, URZ, 0x1f, UR12 ;  /* 0x0000001f3f0d0899 */ /* 0x000fe2000801140c */
[----:B------:R-:W-:Y:S02]  /*54f0*/  LEA R0, R0, UR9, 0x2 ;  /* 0x0000000900007c11 */ /* 0x000fe4000f8e10ff */
[----:B------:R-:W-:Y:S02]  /*5500*/  @!UP0 UMOV UR12, URZ ;  /* 0x0000003f000c8c82 */ /* 0x000fe40008000000 */
[----:B------:R-:W-:Y:S01]  /*5510*/  UIADD3 UR14, UP1, UR15, UR12, URZ ;  /* 0x0000000c0f0e7290 */ /* 0x000fe2000ff3e03f */
[----:B------:R1:W-:Y:S01]  /*5520*/  STS.128 [R0], R24 ;  /* 0x0000001800007388 */ /* 0x0003e20000000c00 */
[----:B------:R-:W-:Y:S02]  /*5530*/  UIMAD UR12, UR16, UR18, URZ ;  /* 0x00000012100c72a4 */ /* 0x000fe4000f8e023f */
[----:B------:R-:W-:Y:S01]  /*5540*/  UIMAD UR16, UR16, UR20, URZ ;  /* 0x00000014101072a4 */ /* 0x000fe2000f8e023f */
[----:B------:R1:W-:Y:S01]  /*5550*/  STS.128 [R0+0x800], R28 ;  /* 0x0008001c00007388 */ /* 0x0003e20000000c00 */
[----:B------:R-:W-:Y:S01]  /*5560*/  @!UP0 UMOV UR13, URZ ;  /* 0x0000003f000d8c82 */ /* 0x000fe20008000000 */
[----:B------:R-:W-:-:S02]  /*5570*/  UIMAD UR17, UR6, UR19, UR12 ;  /* 0x00000013061172a4 */ /* 0x000fc4000f8e020c */
[----:B------:R-:W-:Y:S01]  /*5580*/  UIMAD UR19, UR6, UR21, UR16 ;  /* 0x00000015061372a4 */ /* 0x000fe2000f8e0210 */
[----:B------:R1:W-:Y:S01]  /*5590*/  STS.128 [R0+0x1000], R32 ;  /* 0x0010002000007388 */ /* 0x0003e20000000c00 */
[----:B------:R-:W-:Y:S02]  /*55a0*/  ULEA.HI.X.SX32 UR15, UR15, UR13, 0x1, UP1 ;  /* 0x0000000d0f0f7291 */ /* 0x000fe400088f0e3f */
[----:B------:R-:W-:Y:S01]  /*55b0*/  USHF.R.S32.HI UR16, URZ, 0x1f, UR36 ;  /* 0x0000001f3f107899 */ /* 0x000fe20008011424 */
[----:B------:R1:W-:Y:S01]  /*55c0*/  STS.128 [R0+0x1800], R36 ;  /* 0x0018002400007388 */ /* 0x0003e20000000c00 */
[----:B------:R-:W-:Y:S02]  /*55d0*/  UIMAD.WIDE.U32 UR12, UR6, UR18, UR14 ;  /* 0x00000012060c72a5 */ /* 0x000fe4000f8e000e */
[----:B------:R-:W-:Y:S01]  /*55e0*/  USEL UR16, UR16, URZ, !UP0 ;  /* 0x0000003f10107287 */ /* 0x000fe2000c000000 */
[----:B------:R1:W-:Y:S01]  /*55f0*/  STS.128 [R0+0x2000], R40 ;  /* 0x0020002800007388 */ /* 0x0003e20000000c00 */
[----:B------:R-:W-:-:S02]  /*5600*/  UIMAD.WIDE.U32 UR14, UR6, UR20, UR14 ;  /* 0x00000014060e72a5 */ /* 0x000fc4000f8e000e */
[----:B------:R-:W-:Y:S01]  /*5610*/  USEL UR36, UR36, URZ, !UP0 ;  /* 0x0000003f24247287 */ /* 0x000fe2000c000000 */
[----:B------:R1:W-:Y:S01]  /*5620*/  STS.128 [R0+0x2800], R44 ;  /* 0x0028002c00007388 */ /* 0x0003e20000000c00 */
[----:B------:R-:W-:Y:S01]  /*5630*/  ULDC.64 UR20, c[0x0][0x820] ;  /* 0x0002080000147ab9 */ /* 0x000fe20000000a00 */
[----:B------:R-:W-:Y:S02]  /*5640*/  UIADD3 UR13, UR13, UR17, URZ ;  /* 0x000000110d0d7290 */ /* 0x000fe4000fffe03f */
[----:B------:R1:W-:Y:S01]  /*5650*/  STS.128 [R0+0x3000], R48 ;  /* 0x0030003000007388 */ /* 0x0003e20000000c00 */
[----:B------:R-:W-:Y:S02]  /*5660*/  UIMAD UR18, UR16, UR20, URZ ;  /* 0x00000014101272a4 */ /* 0x000fe4000f8e023f */
[----:B------:R-:W-:Y:S01]  /*5670*/  UIMAD UR16, UR16, UR22, URZ ;  /* 0x00000016101072a4 */ /* 0x000fe2000f8e023f */
[----:B------:R1:W-:Y:S01]  /*5680*/  STS.128 [R0+0x3800], R52 ;  /* 0x0038003400007388 */ /* 0x0003e20000000c00 */
[----:B------:R-:W-:-:S02]  /*5690*/  UIADD3 UR15, UR15, UR19, URZ ;  /* 0x000000130f0f7290 */ /* 0x000fc4000fffe03f */
[----:B------:R-:W-:Y:S01]  /*56a0*/  UIMAD UR18, UR36, UR21, UR18 ;  /* 0x00000015241272a4 */ /* 0x000fe2000f8e0212 */
[----:B------:R1:W-:Y:S01]  /*56b0*/  STS.128 [R0+0x4000], R56 ;  /* 0x0040003800007388 */ /* 0x0003e20000000c00 */
[----:B------:R-:W-:Y:S02]  /*56c0*/  UIMAD.WIDE.U32 UR12, UR36, UR20, UR12 ;  /* 0x00000014240c72a5 */ /* 0x000fe4000f8e000c */
[----:B------:R-:W-:Y:S01]  /*56d0*/  UIMAD UR16, UR36, UR23, UR16 ;  /* 0x00000017241072a4 */ /* 0x000fe2000f8e0210 */
[----:B------:R1:W-:Y:S01]  /*56e0*/  STS.128 [R0+0x4800], R60 ;  /* 0x0048003c00007388 */ /* 0x0003e20000000c00 */
[----:B------:R-:W-:Y:S01]  /*56f0*/  UIMAD.WIDE.U32 UR14, UR36, UR22, UR14 ;  /* 0x00000016240e72a5 */ /* 0x000fe2000f8e000e */
[----:B------:R-:W-:Y:S02]  /*5700*/  ULDC.64 UR20, c[0x0][0x800] ;  /* 0x0002000000147ab9 */ /* 0x000fe40000000a00 */
[----:B------:R1:W-:Y:S01]  /*5710*/  STS.128 [R0+0x5000], R64 ;  /* 0x0050004000007388 */ /* 0x0003e20000000c00 */
[----:B------:R-:W-:Y:S01]  /*5720*/  ULDC.64 UR22, c[0x0][0x828] ;  /* 0x00020a0000167ab9 */ /* 0x000fe20000000a00 */
[----:B------:R-:W-:-:S02]  /*5730*/  UIADD3 UR17, -UR6, URZ, URZ ;  /* 0x0000003f06117290 */ /* 0x000fc4000fffe13f */
[----:B------:R1:W-:Y:S01]  /*5740*/  STS.128 [R0+0x5800], R68 ;  /* 0x0058004400007388 */ /* 0x0003e20000000c00 */
[----:B------:R-:W-:Y:S02]  /*5750*/  UIADD3 UR13, UR13, UR18, URZ ;  /* 0x000000120d0d7290 */ /* 0x000fe4000fffe03f */
[----:B------:R-:W-:Y:S01]  /*5760*/  UIADD3 UR6, UR15, UR16, URZ ;  /* 0x000000100f067290 */ /* 0x000fe2000fffe03f */
[----:B------:R1:W-:Y:S01]  /*5770*/  STS.128 [R0+0x6000], R72 ;  /* 0x0060004800007388 */ /* 0x0003e20000000c00 */
[----:B------:R-:W-:Y:S02]  /*5780*/  ULEA UR20, UP0, UR12, UR20, 0x2 ;  /* 0x000000140c147291 */ /* 0x000fe4000f80103f */
[----:B------:R-:W-:Y:S01]  /*5790*/  ULEA UR22, UP1, UR14, UR22, 0x2 ;  /* 0x000000160e167291 */ /* 0x000fe2000f82103f */
[----:B------:R1:W-:Y:S01]  /*57a0*/  STS.128 [R0+0x6800], R76 ;  /* 0x0068004c00007388 */ /* 0x0003e20000000c00 */
[----:B------:R-:W-:Y:S02]  /*57b0*/  ULEA.HI.X UR21, UR12, UR21, UR13, 0x2, UP0 ;  /* 0x000000150c157291 */ /* 0x000fe400080f140d */
[----:B------:R-:W-:Y:S01]  /*57c0*/  ULEA.HI.X UR23, UR14, UR23, UR6, 0x2, UP1 ;  /* 0x000000170e177291 */ /* 0x000fe200088f1406 */
[----:B------:R1:W-:Y:S01]  /*57d0*/  STS.128 [R0+0x7000], R80 ;  /* 0x0070005000007388 */ /* 0x0003e20000000c00 */
[----:B------:R-:W-:-:S03]  /*57e0*/  UIMAD UR17, UR5, UR17, UR4 ;  /* 0x00000011051172a4 */ /* 0x000fc6000f8e0204 */
[----:B------:R1:W-:Y:S01]  /*57f0*/  STS.128 [R0+0x7800], R84 ;  /* 0x0078005400007388 */ /* 0x0003e20000000c00 */
[----:B------:R-:W-:Y:S08]  /*5800*/  @P0 BRA `(.L_x_2224) ;  /* 0x0000000000140947 */ /* 0x000ff00003800000 */
.L_x_2225:
[----:B------:R-:W2:Y:S04]  /*5810*/  LDG.E.STRONG.GPU R4, desc[UR46][R2.64] ;  /* 0x0000002e02047981 */ /* 0x000ea8000c1ef900 */
[----:B--2---:R-:W-:Y:S01]  /*5820*/  CCTL.IVALL ;  /* 0x00000000ff00798f */ /* 0x004fe20002000000 */
[----:B------:R-:W-:Y:S05]  /*5830*/  YIELD ;  /* 0x0000000000007946 */ /* 0x000fea0003800000 */
[----:B------:R-:W-:-:S13]  /*5840*/  ISETP.NE.AND P0, PT, R4, UR17, PT ;  /* 0x0000001104007c0c */ /* 0x000fda000bf05270 */
[----:B------:R-:W-:Y:S05]  /*5850*/  @P0 BRA `(.L_x_2225) ;  /* 0xfffffffc00ec0947 */ /* 0x000fea000383ffff */
.L_x_2224:
[----:B------:R-:W-:Y:S05]  /*5860*/  BSYNC B0 ;  /* 0x0000000000007941 */ /* 0x000fea0003800000 */
.L_x_2223:
[----:B------:R-:W-:-:S03]  /*5870*/  UMOV UR4, 0xffffffff ;  /* 0xffffffff00047882 */ /* 0x000fc60000000000 */
[----:B------:R-:W-:Y:S05]  /*5880*/  BRA.DIV UR4, `(.L_x_2226) ;  /* 0x0000005204d07947 */ /* 0x000fea000b800000 */
[----:B------:R-:W-:Y:S01]  /*5890*/  NOP ;  /* 0x0000000000007918 */ /* 0x000fe20000000000 */
.L_x_2335:
        /* <DEDUP_REMOVED lines=14> */
[----:B------:R-:W-:Y:S01]  /*5980*/  UMOV UR4, UR22 ;  /* 0x0000001600047c82 */ /* 0x000fe20008000000 */
[----:B------:R-:W-:-:S08]  /*5990*/  UMOV UR5, UR23 ;  /* 0x0000001700057c82 */ /* 0x000fd00008000000 */
.L_x_2229:
[----:B------:R-:W-:Y:S01]  /*59a0*/  @P0 ELECT P2, URZ, PT ;  /* 0x00000000003f082f */ /* 0x000fe20003840000 */
[----:B------:R2:W-:-:S12]  /*59b0*/  UBLKRED.G.S.ADD.F32.RN [UR4], [UR9], UR6, desc[UR10] ;  /* 0x00000a04090073bb */ /* 0x0005d800080a1406 */
[----:B------:R-:W-:Y:S02]  /*59c0*/  @P2 PLOP3.LUT P0, PT, P2, PT, PT, 0x8, 0x0 ;  /* 0x000000000000281c */ /* 0x000fe4000170e170 */
[----:B------:R-:W-:-:S11]  /*59d0*/  PLOP3.LUT P2, PT, PT, PT, PT, 0x8, 0x0 ;  /* 0x000000000000781c */ /* 0x000fd60003f4e170 */
[----:B--2---:R-:W-:Y:S05]  /*59e0*/  @P0 BRA.U.ANY `(.L_x_2229) ;  /* 0xfffffffd00ec0947 */ /* 0x004fea000393ffff */
[----:B------:R0:W-:Y:S01]  /*59f0*/  UTMACMDFLUSH ;  /* 0x00000000000079b7 */ /* 0x0001e20000000000 */
[----:B------:R-:W-:-:S04]  /*5a00*/  DEPBAR.LE SB0, 0x0 ;  /* 0x000080000000791a */ /* 0x000fc80000000000 */
.L_x_2228:
[----:B------:R-:W-:Y:S05]  /*5a10*/  BSYNC B0 ;  /* 0x0000000000007941 */ /* 0x000fea0003800000 */
.L_x_2227:
        /* <DEDUP_REMOVED lines=14> */
.L_x_2231:
[----:B------:R-:W-:Y:S05]  /*5b00*/  BSYNC B0 ;  /* 0x0000000000007941 */ /* 0x000fea0003800000 */
.L_x_2230:
        /* <DEDUP_REMOVED lines=24> */
.L_x_2234:
[----:B-12---:R-:W2:Y:S04]  /*5c90*/  LDG.E.STRONG.GPU R0, desc[UR46][R2.64] ;  /* 0x0000002e02007981 */ /* 0x006ea8000c1ef900 */
[----:B--2---:R-:W-:Y:S01]  /*5ca0*/  CCTL.IVALL ;  /* 0x00000000ff00798f */ /* 0x004fe20002000000 */
[----:B------:R-:W-:Y:S05]  /*5cb0*/  YIELD ;  /* 0x0000000000007946 */ /* 0x000fea0003800000 */
[----:B------:R-:W-:-:S13]  /*5cc0*/  ISETP.NE.AND P0, PT, R0, UR17, PT ;  /* 0x0000001100007c0c */ /* 0x000fda000bf05270 */
[----:B------:R-:W-:Y:S05]  /*5cd0*/  @P0 BRA `(.L_x_2234) ;  /* 0xfffffffc00ec0947 */ /* 0x000fea000383ffff */
.L_x_2233:
[----:B------:R-:W-:Y:S05]  /*5ce0*/  BSYNC B0 ;  /* 0x0000000000007941 */ /* 0x000fea0003800000 */
.L_x_2232:
[----:B------:R-:W-:-:S03]  /*5cf0*/  UMOV UR4, 0xffffffff ;  /* 0xffffffff00047882 */ /* 0x000fc60000000000 */
[----:B------:R-:W-:Y:S05]  /*5d00*/  BRA.DIV UR4, `(.L_x_2235) ;  /* 0x0000004e04cc7947 */ /* 0x000fea000b800000 */
[----:B------:R-:W-:Y:S01]  /*5d10*/  NOP ;  /* 0x0000000000007918 */ /* 0x000fe20000000000 */
.L_x_2338:
        /* <DEDUP_REMOVED lines=16> */
.L_x_2238:
[----:B------:R-:W-:Y:S01]  /*5e20*/  @P0 ELECT P2, URZ, PT ;  /* 0x00000000003f082f */ /* 0x000fe20003840000 */
[----:B------:R3:W-:-:S12]  /*5e30*/  UBLKRED.G.S.ADD.F32.RN [UR4], [UR9], UR6, desc[UR10] ;  /* 0x00000a04090073bb */ /* 0x0007d800080a1406 */
[----:B------:R-:W-:Y:S02]  /*5e40*/  @P2 PLOP3.LUT P0, PT, P2, PT, PT, 0x8, 0x0 ;  /* 0x000000000000281c */ /* 0x000fe4000170e170 */
[----:B------:R-:W-:-:S11]  /*5e50*/  PLOP3.LUT P2, PT, PT, PT, PT, 0x8, 0x0 ;  /* 0x000000000000781c */ /* 0x000fd60003f4e170 */
[----:B---3--:R-:W-:Y:S05]  /*5e60*/  @P0 BRA.U.ANY `(.L_x_2238) ;  /* 0xfffffffd00ec0947 */ /* 0x008fea000393ffff */
[----:B------:R0:W-:Y:S01]  /*5e70*/  UTMACMDFLUSH ;  /* 0x00000000000079b7 */ /* 0x0001e20000000000 */
[----:B------:R-:W-:-:S04]  /*5e80*/  DEPBAR.LE SB0, 0x0 ;  /* 0x000080000000791a */ /* 0x000fc80000000000 */
.L_x_2237:
[----:B------:R-:W-:Y:S05]  /*5e90*/  BSYNC B0 ;  /* 0x0000000000007941 */ /* 0x000fea0003800000 */
.L_x_2236:
        /* <DEDUP_REMOVED lines=14> */
.L_x_2193:
        /* <DEDUP_REMOVED lines=21> */
.L_x_2240:
        /* <DEDUP_REMOVED lines=13> */
.L_x_2242:
[----:B------:R-:W-:-:S05]  /*61a0*/  ULDC UR4, c[0x0][0x8c4] ;  /* 0x0002310000047ab9 */ /* 0x000fca0000000800 */
.L_x_2241:
        /* <DEDUP_REMOVED lines=44> */
.L_x_2243:
        /* <DEDUP_REMOVED lines=13> */
.L_x_2244:
        /* <DEDUP_REMOVED lines=12> */
.L_x_2245:
[----:B------:R-:W-:Y:S01]  /*6600*/  UIADD3 UR8, -UR12, UR10, UR6 ;  /* 0x0000000a0c087290 */ /* 0x000fe2000fffe106 */
[----:B------:R-:W-:Y:S01]  /*6610*/  ISETP.LE.AND P0, PT, RZ, UR22, PT ;  /* 0x00000016ff007c0c */ /* 0x000fe2000bf03270 */
[----:B------:R-:W-:Y:S01]  /*6620*/  ULDC UR9, c[0x0][0x74c] ;  /* 0x0001d30000097ab9 */ /* 0x000fe20000000800 */
[----:B------:R-:W-:Y:S01]  /*6630*/  ULDC UR20, c[0x0][0x288] ;  /* 0x0000a20000147ab9 */ /* 0x000fe20000000800 */
[----:B------:R-:W-:Y:S02]  /*6640*/  UIADD3 UR9, UR8, -UR9, URZ ;  /* 0x8000000908097290 */ /* 0x000fe4000fffe03f */
[----:B------:R-:W-:Y:S02]  /*6650*/  UIADD3 UR8, UR10, 0x3f, URZ ;  /* 0x0000003f0a087890 */ /* 0x000fe4000fffe03f */
[----:B------:R-:W-:Y:S02]  /*6660*/  USHF.R.S32.HI UR11, URZ, 0x1f, UR9 ;  /* 0x0000001f3f0b7899 */ /* 0x000fe40008011409 */
[----:B------:R-:W-:-:S02]  /*6670*/  USHF.R.S32.HI UR15, URZ, 0x1f, UR13 ;  /* 0x0000001f3f0f7899 */ /* 0x000fc4000801140d */
[----:B------:R-:W-:Y:S02]  /*6680*/  ULEA.HI UR11, UR11, UR9, URZ, 0x6 ;  /* 0x000000090b0b7291 */ /* 0x000fe4000f8f303f */
[----:B------:R-:W-:Y:S02]  /*6690*/  USHF.R.S32.HI UR9, URZ, 0x1f, UR8 ;  /* 0x0000001f3f097899 */ /* 0x000fe40008011408 */
[----:B------:R-:W-:Y:S02]  /*66a0*/  USHF.R.S32.HI UR11, URZ, 0x6, UR11 ;  /* 0x000000063f0b7899 */ /* 0x000fe4000801140b */
[----:B------:R-:W-:Y:S02]  /*66b0*/  ULEA.HI UR8, UR9, UR8, URZ, 0x6 ;  /* 0x0000000809087291 */ /* 0x000fe4000f8f303f */
[----:B------:R-:W-:Y:S02]  /*66c0*/  UISETP.LT.AND UP1, UPT, URZ, UR11, UPT ;  /* 0x0000000b3f00728c */ /* 0x000fe4000bf21270 */
[----:B------:R-:W-:-:S02]  /*66d0*/  USHF.R.S32.HI UR8, URZ, 0x6, UR8 ;  /* 0x000000063f087899 */ /* 0x000fc40008011408 */
[----:B------:R-:W-:Y:S02]  /*66e0*/  USEL UR16, UR13, URZ, !UP0 ;  /* 0x0000003f0d107287 */ /* 0x000fe4000c000000 */
[----:B------:R-:W-:Y:S02]  /*66f0*/  USEL UR9, URZ, UR11, !UP1 ;  /* 0x0000000b3f097287 */ /* 0x000fe4000c800000 */
[----:B------:R-:W-:Y:S01]  /*6700*/  UIMAD UR13, UR13, UR20, URZ ;  /* 0x000000140d0d72a4 */ /* 0x000fe2000f8e023f */
[----:B------:R-:W-:Y:S01]  /*6710*/  UMOV UR11, UR8 ;  /* 0x00000008000b7c82 */ /* 0x000fe20008000000 */
        /* <DEDUP_REMOVED lines=8> */
[----:B------:R-:W-:-:S12]  /*67a0*/  USEL UR11, UR8, UR10, UP1 ;  /* 0x0000000a080b7287 */ /* 0x000fd80008800000 */
.L_x_2246:
[----:B------:R-:W-:Y:S02]  /*67b0*/  UISETP.GT.AND UP1, UPT, UR11, UR9, UPT ;  /* 0x000000090b00728c */ /* 0x000fe4000bf24270 */
[----:B------:R-:W-:Y:S02]  /*67c0*/  USEL UR21, UR15, URZ, !UP0 ;  /* 0x0000003f0f157287 */ /* 0x000fe4000c000000 */
[----:B------:R-:W-:Y:S02]  /*67d0*/  UIADD3 UR23, UP0, UR13, UR7, URZ ;  /* 0x000000070d177290 */ /* 0x000fe4000ff1e03f */
[----:B------:R-:W-:Y:S02]  /*67e0*/  PLOP3.LUT P1, PT, PT, PT, UP1, 0x80, 0x0 ;  /* 0x000000000000781c */ /* 0x000fe40003f2f018 */
[----:B------:R-:W-:Y:S01]  /*67f0*/  ELECT P0, URZ, PT ;  /* 0x00000000003f782f */ /* 0x000fe20003800000 */
[----:B------:R-:W-:-:S10]  /*6800*/  ULEA.HI.X.SX32 UR10, UR13, UR14, 0x1, UP0 ;  /* 0x0000000e0d0a7291 */ /* 0x000fd400080f0e3f */
[----:B------:R-:W-:Y:S05]  /*6810*/  @!P1 BRA `(.L_x_2247) ;  /* 0x0000001000909947 */ /* 0x000fea0003800000 */
[----:B------:R-:W-:Y:S01]  /*6820*/  ULDC.64 UR18, c[0x0][0x2d8] ;  /* 0x0000b60000127ab9 */ /* 0x000fe20000000a00 */
[----:B------:R-:W1:Y:S01]  /*6830*/  S2R R0, SR_TID.X ;  /* 0x0000000000007919 */ /* 0x000e620000002100 */
[----:B------:R-:W-:Y:S02]  /*6840*/  UIMAD UR14, UR14, UR18, URZ ;  /* 0x000000120e0e72a4 */ /* 0x000fe4000f8e023f */
[----:B------:R-:W-:Y:S02]  /*6850*/  UIMAD.WIDE.U32 UR12, UR7, UR18, URZ ;  /* 0x00000012070c72a5 */ /* 0x000fe4000f8e003f */
[----:B------:R-:W-:Y:S02]  /*6860*/  UIMAD UR14, UR7, UR19, UR14 ;  /* 0x00000013070e72a4 */ /* 0x000fe4000f8e020e */
[----:B------:R-:W-:Y:S02]  /*6870*/  UIADD3 UR7, -UR9, UR11, URZ ;  /* 0x0000000b09077290 */ /* 0x000fe4000fffe13f */
[----:B------:R-:W-:-:S02]  /*6880*/  UIADD3 UR6, UP0, UR4, UR12, URZ ;  /* 0x0000000c04067290 */ /* 0x000fc4000ff1e03f */
[----:B------:R-:W-:Y:S02]  /*6890*/  UIADD3 UR19, UR13, UR14, URZ ;  /* 0x0000000e0d137290 */ /* 0x000fe4000fffe03f */
[----:B------:R-:W-:Y:S02]  /*68a0*/  ULOP3.LUT UR17, UR7, 0x1, URZ, 0xc0, !UPT ;  /* 0x0000000107117892 */ /* 0x000fe4000f8ec03f */
[----:B------:R-:W-:Y:S02]  /*68b0*/  UIADD3.X UR7, UR5, UR19, URZ, UP0, !UPT ;  /* 0x0000001305077290 */ /* 0x000fe400087fe43f */
[----:B------:R-:W-:Y:S01]  /*68c0*/  UISETP.NE.U32.AND UP0, UPT, UR17, 0x1, UPT ;  /* 0x000000011100788c */ /* 0x000fe2000bf05070 */
[----:B------:R-:W-:Y:S02]  /*68d0*/  ULDC.64 UR14, c[0x0][0x2e0] ;  /* 0x0000b800000e7ab9 */ /* 0x000fe40000000a00 */
[----:B------:R-:W-:-:S03]  /*68e0*/  UIMAD UR18, UR21, UR14, URZ ;  /* 0x0000000e151272a4 */ /* 0x000fc6000f8e023f */
[----:B------:R-:W-:Y:S01]  /*68f0*/  PLOP3.LUT P1, PT, PT, PT, UP0, 0x80, 0x0 ;  /* 0x000000000000781c */ /* 0x000fe20003f2f008 */
[----:B------:R-:W-:Y:S02]  /*6900*/  UIMAD.WIDE.U32 UR6, UR16, UR14, UR6 ;  /* 0x0000000e100672a5 */ /* 0x000fe4000f8e0006 */
[----:B------:R-:W-:Y:S01]  /*6910*/  UIMAD UR18, UR16, UR15, UR18 ;  /* 0x0000000f101272a4 */ /* 0x000fe2000f8e0212 */
[----:B------:R-:W-:Y:S02]  /*6920*/  ULDC UR21, c[0x0][0x760] ;  /* 0x0001d80000157ab9 */ /* 0x000fe40000000800 */
[----:B------:R-:W-:Y:S02]  /*6930*/  UIMAD UR15, UR20, UR21, URZ ;  /* 0x00000015140f72a4 */ /* 0x000fe4000f8e023f */
[----:B------:R-:W-:Y:S01]  /*6940*/  UIADD3 UR24, UR7, UR18, URZ ;  /* 0x0000001207187290 */ /* 0x000fe2000fffe03f */
[----:B-1----:R-:W-:-:S04]  /*6950*/  LOP3.LUT R9, R0, 0x1f, RZ, 0xc0, !PT ;  /* 0x0000001f00097812 */ /* 0x002fc800078ec0ff */
[----:B------:R-:W-:Y:S07]  /*6960*/  @P1 BRA `(.L_x_2248) ;  /* 0x00000004006c1947 */ /* 0x000fee0003800000 */
        /* <DEDUP_REMOVED lines=11> */
.L_x_2251:
[----:B------:R-:W2:Y:S04]  /*6a20*/  LDG.E.STRONG.GPU R0, desc[UR46][R2.64] ;  /* 0x0000002e02007981 */ /* 0x000ea8000c1ef900 */
[----:B--2---:R-:W-:Y:S01]  /*6a30*/  CCTL.IVALL ;  /* 0x00000000ff00798f */ /* 0x004fe20002000000 */
[----:B------:R-:W-:Y:S05]  /*6a40*/  YIELD ;  /* 0x0000000000007946 */ /* 0x000fea0003800000 */
[----:B------:R-:W-:-:S13]  /*6a50*/  ISETP.NE.AND P1, PT, R0, UR22, PT ;  /* 0x0000001600007c0c */ /* 0x000fda000bf25270 */
[----:B------:R-:W-:Y:S05]  /*6a60*/  @P1 BRA `(.L_x_2251) ;  /* 0xfffffffc00ec1947 */ /* 0x000fea000383ffff */
.L_x_2250:
[----:B------:R-:W-:Y:S05]  /*6a70*/  BSYNC B0 ;  /* 0x0000000000007941 */ /* 0x000fea0003800000 */
.L_x_2249:
[----:B------:R-:W-:-:S03]  /*6a80*/  UMOV UR17, 0xffffffff ;  /* 0xffffffff00117882 */ /* 0x000fc60000000000 */
[----:B------:R-:W-:Y:S05]  /*6a90*/  BRA.DIV UR17, `(.L_x_2252) ;  /* 0x0000004211847947 */ /* 0x000fea000b800000 */
[----:B------:R-:W-:Y:S01]  /*6aa0*/  NOP ;  /* 0x0000000000007918 */ /* 0x000fe20000000000 */
.L_x_2341:
        /* <DEDUP_REMOVED lines=22> */
.L_x_2254:
[----:B------:R-:W-:Y:S05]  /*6c10*/  BSYNC B0 ;  /* 0x0000000000007941 */ /* 0x000fea0003800000 */
.L_x_2253:
        /* <DEDUP_REMOVED lines=20> */
.L_x_2256:
[----:B------:R-:W-:Y:S05]  /*6d60*/  BSYNC B0 ;  /* 0x0000000000007941 */ /* 0x000fea0003800000 */
.L_x_2255:
[----:B------:R-:W-:Y:S06]  /*6d70*/  BAR.ARV 0xa, 0xa0 ;  /* 0x0282800000007b1d */ /* 0x000fec0000002000 */
[----:B------:R-:W-:Y:S04]  /*6d80*/  BSSY B0, `(.L_x_2257) ;  /* 0x0000003000007945 */ /* 0x000fe80003800000 */
[----:B------:R-:W-:Y:S05]  /*6d90*/  @!P0 BRA `(.L_x_2258) ;  /* 0x0000000000048947 */ /* 0x000fea0003800000 */
[----:B------:R-:W-:-:S04]  /*6da0*/  DEPBAR.LE SB0, 0x0 ;  /* 0x000080000000791a */ /* 0x000fc80000000000 */
.L_x_2258:
[----:B------:R-:W-:Y:S05]  /*6db0*/  BSYNC B0 ;  /* 0x0000000000007941 */ /* 0x000fea0003800000 */
.L_x_2257:
        /* <DEDUP_REMOVED lines=19> */
.L_x_2260:
[----:B------:R-:W-:Y:S05]  /*6ef0*/  BSYNC B0 ;  /* 0x0000000000007941 */ /* 0x000fea0003800000 */
.L_x_2259:
[----:B------:R-:W-:Y:S01]  /*6f00*/  UIADD3 UR17, UR9, 0x1, URZ ;  /* 0x0000000109117890 */ /* 0x000fe2000fffe03f */
[----:B------:R-:W-:Y:S11]  /*6f10*/  BRA `(.L_x_2261) ;  /* 0x0000000000047947 */ /* 0x000ff60003800000 */
.L_x_2248:
[----:B------:R-:W-:-:S05]  /*6f20*/  UMOV UR17, UR9 ;  /* 0x0000000900117c82 */ /* 0x000fca0008000000 */
.L_x_2261:
[----:B------:R-:W-:-:S04]  /*6f30*/  UIADD3 UR9, UR9, 0x1, URZ ;  /* 0x0000000109097890 */ /* 0x000fc8000fffe03f */
[----:B------:R-:W-:-:S03]  /*6f40*/  UISETP.NE.AND UP0, UPT, UR11, UR9, UPT ;  /* 0x000000090b00728c */ /* 0x000fc6000bf05270 */
[----:B------:R-:W-:-:S03]  /*6f50*/  UMOV UR9, UR17 ;  /* 0x0000001100097c82 */ /* 0x000fc60008000000 */
[----:B------:R-:W-:-:S13]  /*6f60*/  PLOP3.LUT P1, PT, PT, PT, UP0, 0x80, 0x0 ;  /* 0x000000000000781c */ /* 0x000fda0003f2f008 */
[----:B------:R-:W-:Y:S05]  /*6f70*/  @!P1 BRA `(.L_x_2247) ;  /* 0x0000000800b89947 */ /* 0x000fea0003800000 */
[----:B------:R-:W-:Y:S01]  /*6f80*/  UMOV UR13, UR19 ;  /* 0x00000013000d7c82 */ /* 0x000fe20008000000 */
[----:B------:R-:W-:Y:S01]  /*6f90*/  ULDC.64 UR20, c[0x0][0x2c0] ;  /* 0x0000b00000147ab9 */ /* 0x000fe20000000a00 */
[----:B------:R-:W-:Y:S01]  /*6fa0*/  UIMAD.WIDE.U32 UR12, UR16, UR14, UR12 ;  /* 0x0000000e100c72a5 */ /* 0x000fe2000f8e000c */
[----:B------:R-:W-:-:S03]  /*6fb0*/  UMOV UR9, UR17 ;  /* 0x0000001100097c82 */ /* 0x000fc60008000000 */
[----:B------:R-:W-:-:S04]  /*6fc0*/  UIADD3 UR4, UP0, UR4, UR12, URZ ;  /* 0x0000000c04047290 */ /* 0x000fc8000ff1e03f */
[----:B------:R-:W-:Y:S02]  /*6fd0*/  UIADD3.X UR5, UR5, UR18, UR13, UP0, !UPT ;  /* 0x0000001205057290 */ /* 0x000fe400087fe40d */
[----:B------:R-:W-:-:S04]  /*6fe0*/  ULEA UR14, UP0, UR4, UR20, 0x2 ;  /* 0x00000014040e7291 */ /* 0x000fc8000f80103f */
[----:B------:R-:W-:Y:S02]  /*6ff0*/  ULEA.HI.X UR5, UR4, UR21, UR5, 0x2, UP0 ;  /* 0x0000001504057291 */ /* 0x000fe400080f1405 */
[----:B------:R-:W-:Y:S01]  /*7000*/  UIADD3 UR14, UP0, UR14, 0x4000, URZ ;  /* 0x000040000e0e7890 */ /* 0x000fe2000ff1e03f */
[----:B------:R-:W-:-:S03]  /*7010*/  UMOV UR4, URZ ;  /* 0x0000003f00047c82 */ /* 0x000fc60008000000 */
[----:B------:R-:W-:-:S12]  /*7020*/  UIADD3.X UR5, URZ, UR5, URZ, UP0, !UPT ;  /* 0x000000053f057290 */ /* 0x000fd800087fe43f */
.L_x_2286:
        /* <DEDUP_REMOVED lines=11> */
.L_x_2264:
[----:B------:R-:W2:Y:S04]  /*70e0*/  LDG.E.STRONG.GPU R0, desc[UR46][R2.64] ;  /* 0x0000002e02007981 */ /* 0x000ea8000c1ef900 */
[----:B--2---:R-:W-:Y:S01]  /*70f0*/  CCTL.IVALL ;  /* 0x00000000ff00798f */ /* 0x004fe20002000000 */
[----:B------:R-:W-:Y:S05]  /*7100*/  YIELD ;  /* 0x0000000000007946 */ /* 0x000fea0003800000 */
[----:B------:R-:W-:-:S13]  /*7110*/  ISETP.NE.AND P1, PT, R0, UR22, PT ;  /* 0x0000001600007c0c */ /* 0x000fda000bf25270 */
[----:B------:R-:W-:Y:S05]  /*7120*/  @P1 BRA `(.L_x_2264) ;  /* 0xfffffffc00ec1947 */ /* 0x000fea000383ffff */
.L_x_2263:
[----:B------:R-:W-:Y:S05]  /*7130*/  BSYNC B0 ;  /* 0x0000000000007941 */ /* 0x000fea0003800000 */
.L_x_2262:
[----:B------:R-:W-:-:S03]  /*7140*/  UMOV UR16, 0xffffffff ;  /* 0xffffffff00107882 */ /* 0x000fc60000000000 */
[----:B------:R-:W-:Y:S05]  /*7150*/  BRA.DIV UR16, `(.L_x_2265) ;  /* 0x0000003a10f07947 */ /* 0x000fea000b800000 */
[----:B------:R-:W-:Y:S01]  /*7160*/  NOP ;  /* 0x0000000000007918 */ /* 0x000fe20000000000 */
.L_x_2344:
        /* <DEDUP_REMOVED lines=9> */
[----:B------:R-:W-:-:S03]  /*7200*/  UMOV UR27, 0x14f00000 ;  /* 0x14f00000001b7882 */ /* 0x000fc60000000000 */
        /* <DEDUP_REMOVED lines=9> */
.L_x_2267:
[----:B------:R-:W-:Y:S05]  /*72a0*/  BSYNC B0 ;  /* 0x0000000000007941 */ /* 0x000fea0003800000 */
.L_x_2266:
        /* <DEDUP_REMOVED lines=17> */
.L_x_2269:
[----:B------:R-:W-:Y:S05]  /*73c0*/  BSYNC B0 ;  /* 0x0000000000007941 */ /* 0x000fea0003800000 */
.L_x_2268:
[----:B------:R-:W-:Y:S06]  /*73d0*/  BAR.ARV 0xa, 0xa0 ;  /* 0x0282800000007b1d */ /* 0x000fec0000002000 */
[----:B------:R-:W-:Y:S04]  /*73e0*/  BSSY B0, `(.L_x_2270) ;  /* 0x0000003000007945 */ /* 0x000fe80003800000 */
[----:B------:R-:W-:Y:S05]  /*73f0*/  @!P0 BRA `(.L_x_2271) ;  /* 0x0000000000048947 */ /* 0x000fea0003800000 */
[----:B------:R-:W-:-:S04]  /*7400*/  DEPBAR.LE SB0, 0x0 ;  /* 0x000080000000791a */ /* 0x000fc80000000000 */
.L_x_2271:
[----:B------:R-:W-:Y:S05]  /*7410*/  BSYNC B0 ;  /* 0x0000000000007941 */ /* 0x000fea0003800000 */
.L_x_2270:
        /* <DEDUP_REMOVED lines=19> */
.L_x_2273:
[----:B------:R-:W-:Y:S05]  /*7550*/  BSYNC B0 ;  /* 0x0000000000007941 */ /* 0x000fea0003800000 */
.L_x_2272:
        /* <DEDUP_REMOVED lines=9> */
.L_x_2276:
[----:B------:R-:W2:Y:S04]  /*75f0*/  LDG.E.STRONG.GPU R0, desc[UR46][R2.64] ;  /* 0x0000002e02007981 */ /* 0x000ea8000c1ef900 */
[----:B--2---:R-:W-:Y:S01]  /*7600*/  CCTL.IVALL ;  /* 0x00000000ff00798f */ /* 0x004fe20002000000 */
[----:B------:R-:W-:Y:S05]  /*7610*/  YIELD ;  /* 0x0000000000007946 */ /* 0x000fea0003800000 */
[----:B------:R-:W-:-:S13]  /*7620*/  ISETP.NE.AND P1, PT, R0, UR22, PT ;  /* 0x0000001600007c0c */ /* 0x000fda000bf25270 */
[----:B------:R-:W-:Y:S05]  /*7630*/  @P1 BRA `(.L_x_2276) ;  /* 0xfffffffc00ec1947 */ /* 0x000fea000383ffff */
.L_x_2275:
[----:B------:R-:W-:Y:S05]  /*7640*/  BSYNC B0 ;  /* 0x0000000000007941 */ /* 0x000fea0003800000 */
.L_x_2274:
[----:B------:R-:W-:-:S03]  /*7650*/  UMOV UR12, 0xffffffff ;  /* 0xffffffff000c7882 */ /* 0x000fc60000000000 */
[----:B------:R-:W-:Y:S05]  /*7660*/  BRA.DIV UR12, `(.L_x_2277) ;  /* 0x000000360cc87947 */ /* 0x000fea000b800000 */
[----:B------:R-:W-:Y:S01]  /*7670*/  NOP ;  /* 0x0000000000007918 */ /* 0x000fe20000000000 */
.L_x_2347:
        /* <DEDUP_REMOVED lines=15> */
.L_x_2279:
[----:B------:R-:W-:Y:S05]  /*7770*/  BSYNC B0 ;  /* 0x0000000000007941 */ /* 0x000fea0003800000 */
.L_x_2278:
        /* <DEDUP_REMOVED lines=15> */
.L_x_2281:
[----:B------:R-:W-:Y:S05]  /*7870*/  BSYNC B0 ;  /* 0x0000000000007941 */ /* 0x000fea0003800000 */
.L_x_2280:
[----:B------:R-:W-:Y:S06]  /*7880*/  BAR.ARV 0xa, 0xa0 ;  /* 0x0282800000007b1d */ /* 0x000fec0000002000 */
[----:B------:R-:W-:Y:S04]  /*7890*/  BSSY B0, `(.L_x_2282) ;  /* 0x0000003000007945 */ /* 0x000fe80003800000 */
[----:B------:R-:W-:Y:S05]  /*78a0*/  @!P0 BRA `(.L_x_2283) ;  /* 0x0000000000048947 */ /* 0x000fea0003800000 */
[----:B------:R-:W-:-:S04]  /*78b0*/  DEPBAR.LE SB0, 0x0 ;  /* 0x000080000000791a */ /* 0x000fc80000000000 */
.L_x_2283:
[----:B------:R-:W-:Y:S05]  /*78c0*/  BSYNC B0 ;  /* 0x0000000000007941 */ /* 0x000fea0003800000 */
.L_x_2282:
        /* <DEDUP_REMOVED lines=19> */
.L_x_2285:
[----:B------:R-:W-:Y:S05]  /*7a00*/  BSYNC B0 ;  /* 0x0000000000007941 */ /* 0x000fea0003800000 */
.L_x_2284:
[----:B------:R-:W-:Y:S02]  /*7a10*/  UIADD3 UR9, UR9, 0x2, URZ ;  /* 0x0000000209097890 */ /* 0x000fe4000fffe03f */
[----:B------:R-:W-:Y:S02]  /*7a20*/  UIADD3 UR4, UR4, 0x4000, URZ ;  /* 0x0000400004047890 */ /* 0x000fe4000fffe03f */
[----:B------:R-:W-:-:S06]  /*7a30*/  UISETP.GE.AND UP0, UPT, UR9, UR11, UPT ;  /* 0x0000000b0900728c */ /* 0x000fcc000bf06270 */
[----:B------:R-:W-:-:S13]  /*7a40*/  PLOP3.LUT P1, PT, PT, PT, UP0, 0x80, 0x0 ;  /* 0x000000000000781c */ /* 0x000fda0003f2f008 */
[----:B------:R-:W-:Y:S05]  /*7a50*/  @!P1 BRA `(.L_x_2286) ;  /* 0xfffffff400749947 */ /* 0x000fea000383ffff */
.L_x_2247:
        /* <DEDUP_REMOVED lines=41> */
.L_x_2289:
[----:B------:R-:W-:Y:S05]  /*7cf0*/  BSYNC B0 ;  /* 0x0000000000007941 */ /* 0x000fea0003800000 */
.L_x_2288:
[----:B------:R-:W-:Y:S05]  /*7d00*/  BRA `(.L_x_2290) ;  /* 0x0000000000047947 */ /* 0x000fea0003800000 */
.L_x_2287:
[----:B------:R-:W-:-:S05]  /*7d10*/  UMOV UR4, UR9 ;  /* 0x0000000900047c82 */ /* 0x000fca0008000000 */
.L_x_2290:
        /* <DEDUP_REMOVED lines=11> */
.L_x_2295:
        /* <DEDUP_REMOVED lines=24> */
.L_x_2292:
[----:B------:R-:W-:Y:S05]  /*7f50*/  BSYNC B0 ;  /* 0x0000000000007941 */ /* 0x000fea0003800000 */
.L_x_2291:
        /* <DEDUP_REMOVED lines=24> */
.L_x_2294:
[----:B------:R-:W-:Y:S05]  /*80e0*/  BSYNC B0 ;  /* 0x0000000000007941 */ /* 0x000fea0003800000 */
.L_x_2293:
[----:B------:R-:W-:Y:S02]  /*80f0*/  UIADD3 UR7, UR7, 0x2, URZ ;  /* 0x0000000207077890 */ /* 0x000fe4000fffe03f */
[----:B------:R-:W-:Y:S02]  /*8100*/  ULEA UR5, UR19, UR5, 0x1 ;  /* 0x0000000513057291 */ /* 0x000fe4000f8e083f */
[----:B------:R-:W-:Y:S02]  /*8110*/  ULEA UR6, UR19, UR6, 0x1 ;  /* 0x0000000613067291 */ /* 0x000fe4000f8e083f */
[----:B------:R-:W-:-:S13]  /*8120*/  ISETP.NE.AND P0, PT, RZ, UR7, PT ;  /* 0x00000007ff007c0c */ /* 0x000fda000bf05270 */
[----:B------:R-:W-:Y:S05]  /*8130*/  @!P0 BRA `(.L_x_2198) ;  /* 0x0000002800388947 */ /* 0x000fea0003800000 */
[----:B------:R-:W-:Y:S05]  /*8140*/  BRA `(.L_x_2295) ;  /* 0xfffffffc00207947 */ /* 0x000fea000383ffff */
.L_x_2239:
        /* <DEDUP_REMOVED lines=14> */
.L_x_2296:
        /* <DEDUP_REMOVED lines=14> */
.L_x_2298:
[----:B------:R-:W-:-:S05]  /*8310*/  ULDC UR4, c[0x0][0x8c4] ;  /* 0x0002310000047ab9 */ /* 0x000fca0000000800 */
.L_x_2297:
        /* <DEDUP_REMOVED lines=59> */
.L_x_2300:
        /* <DEDUP_REMOVED lines=13> */
.L_x_2301:
        /* <DEDUP_REMOVED lines=8> */
.L_x_2302:
        /* <DEDUP_REMOVED lines=21> */
.L_x_2303:
        /* <DEDUP_REMOVED lines=50> */
.L_x_2348:
        /* <DEDUP_REMOVED lines=15> */
.L_x_2306:
        /* <DEDUP_REMOVED lines=97> */
.L_x_2317:
[----:B-123--:R-:W-:-:S04]  /*9390*/  SHF.L.U32 R18, R10, 0x1f, RZ ;  /* 0x0000001f0a127819 */ /* 0x00efc800000006ff */
[----:B------:R-:W2:Y:S02]  /*93a0*/  SYNCS.PHASECHK.TRANS64.TRYWAIT P1, [R15+URZ+0x30840], R18 ;  /* 0x030840120f0075a7 */ /* 0x000ea4000802017f */
[----:B--2---:R-:W-:Y:S05]  /*93b0*/  @!P1 BRA `(.L_x_2309) ;  /* 0x0000001800a49947 */ /* 0x004fea0003800000 */
.L_x_2349:
        /* <DEDUP_REMOVED lines=8> */
.L_x_2310:
        /* <DEDUP_REMOVED lines=37> */
.L_x_2350:
        /* <DEDUP_REMOVED lines=8> */
.L_x_2312:
        /* <DEDUP_REMOVED lines=37> */
.L_x_2351:
        /* <DEDUP_REMOVED lines=8> */
.L_x_2314:
        /* <DEDUP_REMOVED lines=31> */
.L_x_2353:
        /* <DEDUP_REMOVED lines=8> */
.L_x_2316:
        /* <DEDUP_REMOVED lines=37> */
.L_x_2308:
[----:B------:R-:W4:Y:S02]  /*9ea0*/  LDL.LU R4, [R1+0x4] ;  /* 0x0000040001047983 */ /* 0x000f240000300800 */
[----:B----4-:R-:W-:Y:S02]  /*9eb0*/  ISETP.NE.AND P1, PT, R4, RZ, PT ;  /* 0x000000ff0400720c */ /* 0x010fe40003f25270 */
[----:B------:R4:W5:Y:S11]  /*9ec0*/  LDL R4, [R1] ;  /* 0x0000000001047983 */ /* 0x0009760000100800 */
[----:B----4-:R-:W-:Y:S05]  /*9ed0*/  @!P1 BRA `(.L_x_2307) ;  /* 0x00000004005c9947 */ /* 0x010fea0003800000 */
[----:B------:R-:W-:-:S04]  /*9ee0*/  SHF.L.U32 R12, R10, 0x1f, RZ ;  /* 0x0000001f0a0c7819 */ /* 0x000fc800000006ff */
[----:B------:R-:W4:Y:S02]  /*9ef0*/  SYNCS.PHASECHK.TRANS64.TRYWAIT P1, [R15+URZ+0x30840], R12 ;  /* 0x0308400c0f0075a7 */ /* 0x000f24000802017f */
[----:B----4-:R-:W-:Y:S05]  /*9f00*/  @!P1 BRA `(.L_x_2318) ;  /* 0x0000001000249947 */ /* 0x010fea0003800000 */
.L_x_2354:
        /* <DEDUP_REMOVED lines=8> */
.L_x_2319:
        /* <DEDUP_REMOVED lines=34> */
.L_x_2355:
        /* <DEDUP_REMOVED lines=8> */
.L_x_2321:
        /* <DEDUP_REMOVED lines=34> */
.L_x_2307:
[----:B------:R-:W1:Y:S01]  /*a450*/  S2R R0, SR_TID.X ;  /* 0x0000000000007919 */ /* 0x000e620000002100 */
[----:B------:R-:W-:Y:S01]  /*a460*/  IMAD R3, R16, 0x8, R15 ;  /* 0x0000000810037824 */ /* 0x000fe200078e020f */
[----:B-1----:R-:W-:Y:S02]  /*a470*/  LOP3.LUT R2, R0, 0x7f, RZ, 0xc0, !PT ;  /* 0x0000007f00027812 */ /* 0x002fe400078ec0ff */
[----:B------:R-:W-:Y:S02]  /*a480*/  SHF.L.U32 R0, R10, 0x1f, RZ ;  /* 0x0000001f0a007819 */ /* 0x000fe400000006ff */
[----:B------:R-:W-:Y:S02]  /*a490*/  ISETP.NE.AND P1, PT, R2, RZ, PT ;  /* 0x000000ff0200720c */ /* 0x000fe40003f25270 */
[----:B------:R-:W1:Y:S02]  /*a4a0*/  SYNCS.PHASECHK.TRANS64.TRYWAIT P0, [R3+URZ+0x30840], R0 ;  /* 0x03084000030075a7 */ /* 0x000e64000800017f */
[----:B-1----:R-:W-:Y:S09]  /*a4b0*/  @!P0 BRA `(.L_x_2322) ;  /* 0x0000000800e08947 */ /* 0x002ff20003800000 */
.L_x_2356:
[----:B------:R-:W-:Y:S05]  /*a4c0*/  @P1 BRA `(.L_x_2323) ;  /* 0x0000000000181947 */ /* 0x000fea0003800000 */
[----:B------:R-:W1:Y:S01]  /*a4d0*/  S2R R2, SR_TID.X ;  /* 0x0000000000027919 */ /* 0x000e620000002100 */
[----:B------:R-:W-:-:S04]  /*a4e0*/  IMAD.MOV.U32 R0, RZ, RZ, 0x4100 ;  /* 0x00004100ff007424 */ /* 0x000fc800078e00ff */
[----:B------:R1:W-:Y:S02]  /*a4f0*/  SYNCS.ARRIVE.TRANS64 RZ, [R3+URZ+0x30830], R0 ;  /* 0x0308300003ff79a7 */ /* 0x0003e4000800003f */
[----:B-1----:R-:W-:-:S13]  /*a500*/  LOP3.LUT P0, RZ, R2, 0x1f, RZ, 0xc0, !PT ;  /* 0x0000001f02ff7812 */ /* 0x002fda000780c0ff */
[----:B------:R-:W-:Y:S05]  /*a510*/  @!P0 BRA `(.L_x_2323) ;  /* 0x0000000000048947 */ /* 0x000fea0003800000 */
[----:B------:R-:W-:Y:S01]  /*a520*/  BPT.TRAP 0x1 ;  /* 0x000000040000795c */ /* 0x000fe20000300000 */
.L_x_2323:
        /* <DEDUP_REMOVED lines=41> */
.L_x_2304:
[----:B------:R-:W-:Y:S05]  /*a7c0*/  BSYNC B0 ;  /* 0x0000000000007941 */ /* 0x000fea0003800000 */
.L_x_2299:
[----:B------:R-:W-:-:S03]  /*a7d0*/  UMOV UR8, 0xffffffff ;  /* 0xffffffff00087882 */ /* 0x000fc60000000000 */
[----:B------:R-:W-:Y:S05]  /*a7e0*/  BRA.DIV UR8, `(.L_x_2324) ;  /* 0x0000000a08287947 */ /* 0x000fea000b800000 */
[----:B------:R-:W-:-:S13]  /*a7f0*/  ELECT P6, URZ, PT ;  /* 0x00000000003f782f */ /* 0x000fda00038c0000 */
.L_x_2359:
[----:B------:R-:W-:Y:S05]  /*a800*/  @!P6 BRA `(.L_x_2198) ;  /* 0x000000000084e947 */ /* 0x000fea0003800000 */
[----:B------:R-:W-:-:S06]  /*a810*/  ULOP3.LUT UR8, UR38, 0x2, URZ, 0xfc, !UPT ;  /* 0x0000000226087892 */ /* 0x000fcc000f8efc3f */
[----:B------:R-:W-:-:S05]  /*a820*/  IMAD.U32 R2, RZ, RZ, UR8 ;  /* 0x00000008ff027e24 */ /* 0x000fca000f8e00ff */
[----:B------:R-:W-:-:S13]  /*a830*/  ISETP.NE.AND P2, PT, R2, 0x3, PT ;  /* 0x000000030200780c */ /* 0x000fda0003f45270 */
[----:B------:R-:W-:Y:S05]  /*a840*/  @!P2 BRA `(.L_x_2325) ;  /* 0x000000000004a947 */ /* 0x000fea0003800000 */
[----:B---3--:R-:W-:Y:S01]  /*a850*/  BPT.TRAP 0x1 ;  /* 0x000000040000795c */ /* 0x008fe20000300000 */
.L_x_2325:
        /* <DEDUP_REMOVED lines=15> */
.L_x_2360:
[----:B------:R-:W2:Y:S02]  /*a950*/  SYNCS.PHASECHK.TRANS64.TRYWAIT P0, [R3+URZ], R2 ;  /* 0x00000002030075a7 */ /* 0x000ea4000800017f */
[----:B--2---:R-:W-:Y:S05]  /*a960*/  @!P0 BRA `(.L_x_2327) ;  /* 0x0000000400fc8947 */ /* 0x004fea0003800000 */
.L_x_2361:
[----:B------:R-:W-:Y:S05]  /*a970*/  @!P2 BRA `(.L_x_2328) ;  /* 0x000000000004a947 */ /* 0x000fea0003800000 */
[----:B---3--:R-:W-:Y:S01]  /*a980*/  BPT.TRAP 0x1 ;  /* 0x000000040000795c */ /* 0x008fe20000300000 */
.L_x_2328:
[----:B--2---:R-:W-:-:S04]  /*a990*/  VIADD R3, R8, 0x30840 ;  /* 0x0003084008037836 */ /* 0x004fc80000000000 */
[----:B------:R-:W-:-:S04]  /*a9a0*/  IMAD R5, R0, 0x8, R3 ;  /* 0x0000000800057824 */ /* 0x000fc800078e0203 */
[----:B------:R-:W2:Y:S02]  /*a9b0*/  SYNCS.PHASECHK.TRANS64.TRYWAIT P0, [R5+URZ], R4 ;  /* 0x00000004050075a7 */ /* 0x000ea4000800017f */
[----:B--2---:R-:W-:Y:S05]  /*a9c0*/  @!P0 BRA `(.L_x_2329) ;  /* 0x0000000400f88947 */ /* 0x004fea0003800000 */
.L_x_2362:
[----:B------:R-:W-:-:S07]  /*a9d0*/  IMAD R3, R6, 0x8, R3 ;  /* 0x0000000806037824 */ /* 0x000fce00078e0203 */
.L_x_2330:
[----:B----4-:R4:W1:Y:S02]  /*a9e0*/  SYNCS.PHASECHK.TRANS64.TRYWAIT P0, [R3+URZ], R2 ;  /* 0x00000002030075a7 */ /* 0x010864000800017f */
[----:B-1----:R-:W-:Y:S05]  /*a9f0*/  @!P0 NANOSLEEP.SYNCS 0x989680 ;  /* 0x009896800000895d */ /* 0x002fea0003900000 */
[----:B------:R-:W1:Y:S02]  /*aa00*/  @!P0 SYNCS.PHASECHK.TRANS64 P0, [R3+URZ], R2 ;  /* 0x00000002030085a7 */ /* 0x000e64000800007f */
[----:B-1----:R-:W-:Y:S05]  /*aa10*/  @!P0 BRA `(.L_x_2330) ;  /* 0xfffffffc00f08947 */ /* 0x002fea000383ffff */
.L_x_2198:
[----:B---3--:R-:W-:Y:S05]  /*aa20*/  BSYNC B6 ;  /* 0x0000000000067941 */ /* 0x008fea0003800000 */
.L_x_2192:
[----:B------:R-:W-:Y:S05]  /*aa30*/  EXIT ;  /* 0x000000000000794d */ /* 0x000fea0003800000 */
.L_x_2209:
[----:B------:R-:W-:Y:S02]  /*aa40*/  IMAD.MOV.U32 R12, RZ, RZ, RZ ;  /* 0x000000ffff0c7224 */ /* 0x000fe400078e00ff */
[----:B------:R-:W-:Y:S02]  /*aa50*/  IMAD.MOV.U32 R11, RZ, RZ, 0x1f ;  /* 0x0000001fff0b7424 */ /* 0x000fe400078e00ff */
[----:B------:R-:W-:-:S07]  /*aa60*/  IMAD.MOV.U32 R15, RZ, RZ, -0x1 ;  /* 0xffffffffff0f7424 */ /* 0x000fce00078e00ff */
[----:B------:R-:W-:Y:S05]  /*aa70*/  WARPSYNC.COLLECTIVE R15, `(.L_x_2331) ;  /* 0x000000000f087348 */ /* 0x000fea0003c00000 */
[----:B------:R1:W2:Y:S02]  /*aa80*/  SHFL.IDX P6, R14, R13, R12, R11 ;  /* 0x0000000c0d0e7389 */ /* 0x0002a400000c000b */
[----:B-12---:R-:W-:Y:S01]  /*aa90*/  ENDCOLLECTIVE ;  /* 0x000000000000791b */ /* 0x006fe20003800000 */
.L_x_2331:
[----:B------:R-:W-:Y:S05]  /*aaa0*/  BRA `(.L_x_2332) ;  /* 0xffffff6800e47947 */ /* 0x000fea000383ffff */
.L_x_2211:
        /* <DEDUP_REMOVED lines=8> */
.L_x_2215:
[----:B---3--:R3:W4:Y:S02]  /*ab30*/  SYNCS.PHASECHK.TRANS64.TRYWAIT P0, [R0+URZ+0x30810], R191 ;  /* 0x030810bf000075a7 */ /* 0x008724000800017f */
[----:B----4-:R-:W-:Y:S05]  /*ab40*/  @!P0 NANOSLEEP.SYNCS 0x989680 ;  /* 0x009896800000895d */ /* 0x010fea0003900000 */
[----:B------:R-:W4:Y:S02]  /*ab50*/  @!P0 SYNCS.PHASECHK.TRANS64 P0, [R0+URZ+0x30810], R191 ;  /* 0x030810bf000085a7 */ /* 0x000f24000800007f */
[----:B----4-:R-:W-:Y:S05]  /*ab60*/  @!P0 BRA `(.L_x_2215) ;  /* 0xfffffffc00f08947 */ /* 0x010fea000383ffff */
[----:B------:R-:W-:Y:S05]  /*ab70*/  BRA `(.L_x_2214) ;  /* 0xffffff7000cc7947 */ /* 0x000fea000383ffff */
.L_x_2219:
[----:B--2---:R2:W1:Y:S02]  /*ab80*/  SYNCS.PHASECHK.TRANS64.TRYWAIT P0, [R0+URZ+0x30830], R191 ;  /* 0x030830bf000075a7 */ /* 0x004464000800017f */
[----:B-1----:R-:W-:Y:S05]  /*ab90*/  @!P0 NANOSLEEP.SYNCS 0x989680 ;  /* 0x009896800000895d */ /* 0x002fea0003900000 */
[----:B------:R-:W1:Y:S02]  /*aba0*/  @!P0 SYNCS.PHASECHK.TRANS64 P0, [R0+URZ+0x30830], R191 ;  /* 0x030830bf000085a7 */ /* 0x000e64000800007f */
[----:B-1----:R-:W-:Y:S05]  /*abb0*/  @!P0 BRA `(.L_x_2219) ;  /* 0xfffffffc00f08947 */ /* 0x002fea000383ffff */
[----:B------:R-:W-:Y:S05]  /*abc0*/  BRA `(.L_x_2218) ;  /* 0xffffff7800e47947 */ /* 0x000fea000383ffff */
.L_x_2226:
[----:B------:R-:W-:Y:S01]  /*abd0*/  BSSY B0, `(.L_x_2333) ;  /* 0x0000005000007945 */ /* 0x000fe20003800000 */
[----:B------:R-:W-:-:S07]  /*abe0*/  IMAD.MOV.U32 R15, RZ, RZ, -0x1 ;  /* 0xffffffffff0f7424 */ /* 0x000fce00078e00ff */
[----:B-1----:R-:W-:Y:S05]  /*abf0*/  WARPSYNC.COLLECTIVE R15, `(.L_x_2334) ;  /* 0x000000000f087348 */ /* 0x002fea0003c00000 */
[----:B------:R-:W-:Y:S01]  /*ac00*/  NOP ;  /* 0x0000000000007918 */ /* 0x000fe20000000000 */
[----:B-1----:R-:W-:Y:S01]  /*ac10*/  ENDCOLLECTIVE ;  /* 0x000000000000791b */ /* 0x002fe20003800000 */
.L_x_2334:
[----:B------:R-:W-:Y:S05]  /*ac20*/  BSYNC B0 ;  /* 0x0000000000007941 */ /* 0x000fea0003800000 */
.L_x_2333:
[----:B------:R-:W-:Y:S05]  /*ac30*/  BRA `(.L_x_2335) ;  /* 0xffffffac00187947 */ /* 0x000fea000383ffff */
.L_x_2235:
[----:B------:R-:W-:Y:S01]  /*ac40*/  BSSY B0, `(.L_x_2336) ;  /* 0x0000005000007945 */ /* 0x000fe20003800000 */
[----:B------:R-:W-:-:S07]  /*ac50*/  IMAD.MOV.U32 R15, RZ, RZ, -0x1 ;  /* 0xffffffffff0f7424 */ /* 0x000fce00078e00ff */
[----:B-12---:R-:W-:Y:S05]  /*ac60*/  WARPSYNC.COLLECTIVE R15, `(.L_x_2337) ;  /* 0x000000000f087348 */ /* 0x006fea0003c00000 */
[----:B------:R-:W-:Y:S01]  /*ac70*/  NOP ;  /* 0x0000000000007918 */ /* 0x000fe20000000000 */
[----:B-12---:R-:W-:Y:S01]  /*ac80*/  ENDCOLLECTIVE ;  /* 0x000000000000791b */ /* 0x006fe20003800000 */
.L_x_2337:
[----:B------:R-:W-:Y:S05]  /*ac90*/  BSYNC B0 ;  /* 0x0000000000007941 */ /* 0x000fea0003800000 */
.L_x_2336:
[----:B------:R-:W-:Y:S05]  /*aca0*/  BRA `(.L_x_2338) ;  /* 0xffffffb0001c7947 */ /* 0x000fea000383ffff */
.L_x_2252:
[----:B------:R-:W-:Y:S01]  /*acb0*/  BSSY B0, `(.L_x_2339) ;  /* 0x0000005000007945 */ /* 0x000fe20003800000 */
[----:B------:R-:W-:-:S07]  /*acc0*/  IMAD.MOV.U32 R15, RZ, RZ, -0x1 ;  /* 0xffffffffff0f7424 */ /* 0x000fce00078e00ff */
[----:B------:R-:W-:Y:S05]  /*acd0*/  WARPSYNC.COLLECTIVE R15, `(.L_x_2340) ;  /* 0x000000000f087348 */ /* 0x000fea0003c00000 */
[----:B------:R-:W-:Y:S01]  /*ace0*/  NOP ;  /* 0x0000000000007918 */ /* 0x000fe20000000000 */
[----:B------:R-:W-:Y:S01]  /*acf0*/  ENDCOLLECTIVE ;  /* 0x000000000000791b */ /* 0x000fe20003800000 */
.L_x_2340:
[----:B------:R-:W-:Y:S05]  /*ad00*/  BSYNC B0 ;  /* 0x0000000000007941 */ /* 0x000fea0003800000 */
.L_x_2339:
[----:B------:R-:W-:Y:S05]  /*ad10*/  BRA `(.L_x_2341) ;  /* 0xffffffbc00647947 */ /* 0x000fea000383ffff */
.L_x_2265:
[----:B------:R-:W-:Y:S01]  /*ad20*/  BSSY B0, `(.L_x_2342) ;  /* 0x0000005000007945 */ /* 0x000fe20003800000 */
[----:B------:R-:W-:-:S07]  /*ad30*/  IMAD.MOV.U32 R15, RZ, RZ, -0x1 ;  /* 0xffffffffff0f7424 */ /* 0x000fce00078e00ff */
[----:B------:R-:W-:Y:S05]  /*ad40*/  WARPSYNC.COLLECTIVE R15, `(.L_x_2343) ;  /* 0x000000000f087348 */ /* 0x000fea0003c00000 */
[----:B------:R-:W-:Y:S01]  /*ad50*/  NOP ;  /* 0x0000000000007918 */ /* 0x000fe20000000000 */
[----:B------:R-:W-:Y:S01]  /*ad60*/  ENDCOLLECTIVE ;  /* 0x000000000000791b */ /* 0x000fe20003800000 */
.L_x_2343:
[----:B------:R-:W-:Y:S05]  /*ad70*/  BSYNC B0 ;  /* 0x0000000000007941 */ /* 0x000fea0003800000 */
.L_x_2342:
[----:B------:R-:W-:Y:S05]  /*ad80*/  BRA `(.L_x_2344) ;  /* 0xffffffc000f87947 */ /* 0x000fea000383ffff */
.L_x_2277:
[----:B------:R-:W-:Y:S01]  /*ad90*/  BSSY B0, `(.L_x_2345) ;  /* 0x0000005000007945 */ /* 0x000fe20003800000 */
[----:B------:R-:W-:-:S07]  /*ada0*/  IMAD.MOV.U32 R15, RZ, RZ, -0x1 ;  /* 0xffffffffff0f7424 */ /* 0x000fce00078e00ff */
[----:B------:R-:W-:Y:S05]  /*adb0*/  WARPSYNC.COLLECTIVE R15, `(.L_x_2346) ;  /* 0x000000000f087348 */ /* 0x000fea0003c00000 */
[----:B------:R-:W-:Y:S01]  /*adc0*/  NOP ;  /* 0x0000000000007918 */ /* 0x000fe20000000000 */
[----:B------:R-:W-:Y:S01]  /*add0*/  ENDCOLLECTIVE ;  /* 0x000000000000791b */ /* 0x000fe20003800000 */
.L_x_2346:
[----:B------:R-:W-:Y:S05]  /*ade0*/  BSYNC B0 ;  /* 0x0000000000007941 */ /* 0x000fea0003800000 */
.L_x_2345:
[----:B------:R-:W-:Y:S05]  /*adf0*/  BRA `(.L_x_2347) ;  /* 0xffffffc800207947 */ /* 0x000fea000383ffff */
.L_x_2305:
[----:B-1----:R1:W2:Y:S02]  /*ae00*/  SYNCS.PHASECHK.TRANS64.TRYWAIT P0, [R15+URZ+0x30820], R0 ;  /* 0x030820000f0075a7 */ /* 0x0022a4000800017f */
[----:B--2---:R-:W-:Y:S05]  /*ae10*/  @!P0 NANOSLEEP.SYNCS 0x989680 ;  /* 0x009896800000895d */ /* 0x004fea0003900000 */
[----:B------:R-:W2:Y:S02]  /*ae20*/  @!P0 SYNCS.PHASECHK.TRANS64 P0, [R15+URZ+0x30820], R0 ;  /* 0x030820000f0085a7 */ /* 0x000ea4000800007f */
[----:B--2---:R-:W-:Y:S05]  /*ae30*/  @!P0 BRA `(.L_x_2305) ;  /* 0xfffffffc00f08947 */ /* 0x004fea000383ffff */
[----:B------:R-:W-:Y:S05]  /*ae40*/  BRA `(.L_x_2348) ;  /* 0xffffffdc00907947 */ /* 0x000fea000383ffff */
.L_x_2309:
[----:B--2---:R2:W3:Y:S02]  /*ae50*/  SYNCS.PHASECHK.TRANS64.TRYWAIT P1, [R15+URZ+0x30840], R18 ;  /* 0x030840120f0075a7 */ /* 0x0044e4000802017f */
[----:B---3--:R-:W-:Y:S05]  /*ae60*/  @!P1 NANOSLEEP.SYNCS 0x989680 ;  /* 0x009896800000995d */ /* 0x008fea0003900000 */
[----:B------:R-:W3:Y:S02]  /*ae70*/  @!P1 SYNCS.PHASECHK.TRANS64 P1, [R15+URZ+0x30840], R18 ;  /* 0x030840120f0095a7 */ /* 0x000ee4000802007f */
[----:B---3--:R-:W-:Y:S05]  /*ae80*/  @!P1 BRA `(.L_x_2309) ;  /* 0xfffffffc00f09947 */ /* 0x008fea000383ffff */
[----:B------:R-:W-:Y:S05]  /*ae90*/  BRA `(.L_x_2349) ;  /* 0xffffffe400487947 */ /* 0x000fea000383ffff */
.L_x_2311:
[----:B-1----:R1:W3:Y:S02]  /*aea0*/  SYNCS.PHASECHK.TRANS64.TRYWAIT P1, [R15+URZ+0x30828], R18 ;  /* 0x030828120f0075a7 */ /* 0x0022e4000802017f */
[----:B---3--:R-:W-:Y:S05]  /*aeb0*/  @!P1 NANOSLEEP.SYNCS 0x989680 ;  /* 0x009896800000995d */ /* 0x008fea0003900000 */
[----:B------:R-:W3:Y:S02]  /*aec0*/  @!P1 SYNCS.PHASECHK.TRANS64 P1, [R15+URZ+0x30828], R18 ;  /* 0x030828120f0095a7 */ /* 0x000ee4000802007f */
[----:B---3--:R-:W-:Y:S05]  /*aed0*/  @!P1 BRA `(.L_x_2311) ;  /* 0xfffffffc00f09947 */ /* 0x008fea000383ffff */
[----:B------:R-:W-:Y:S05]  /*aee0*/  BRA `(.L_x_2350) ;  /* 0xffffffe400e87947 */ /* 0x000fea000383ffff */
.L_x_2313:
[----:B---3--:R3:W4:Y:S02]  /*aef0*/  SYNCS.PHASECHK.TRANS64.TRYWAIT P1, [R15+URZ+0x30848], R18 ;  /* 0x030848120f0075a7 */ /* 0x008724000802017f */
[----:B----4-:R-:W-:Y:S05]  /*af00*/  @!P1 NANOSLEEP.SYNCS 0x989680 ;  /* 0x009896800000995d */ /* 0x010fea0003900000 */
[----:B------:R-:W4:Y:S02]  /*af10*/  @!P1 SYNCS.PHASECHK.TRANS64 P1, [R15+URZ+0x30848], R18 ;  /* 0x030848120f0095a7 */ /* 0x000f24000802007f */
[----:B----4-:R-:W-:Y:S05]  /*af20*/  @!P1 BRA `(.L_x_2313) ;  /* 0xfffffffc00f09947 */ /* 0x010fea000383ffff */
[----:B------:R-:W-:Y:S05]  /*af30*/  BRA `(.L_x_2351) ;  /* 0xffffffe800887947 */ /* 0x000fea000383ffff */
.L_x_2315:
[----:B------:R-:W-:-:S07]  /*af40*/  SHF.L.U32 R4, R10, 0x1f, RZ ;  /* 0x0000001f0a047819 */ /* 0x000fce00000006ff */
.L_x_2352:
[----:B----4-:R4:W1:Y:S02]  /*af50*/  SYNCS.PHASECHK.TRANS64.TRYWAIT P1, [R15+URZ+0x30820], R4 ;  /* 0x030820040f0075a7 */ /* 0x010864000802017f */
[----:B-1----:R-:W-:Y:S05]  /*af60*/  @!P1 NANOSLEEP.SYNCS 0x989680 ;  /* 0x009896800000995d */ /* 0x002fea0003900000 */
[----:B------:R-:W1:Y:S02]  /*af70*/  @!P1 SYNCS.PHASECHK.TRANS64 P1, [R15+URZ+0x30820], R4 ;  /* 0x030820040f0095a7 */ /* 0x000e64000802007f */
[----:B-1----:R-:W-:Y:S05]  /*af80*/  @!P1 BRA `(.L_x_2352) ;  /* 0xfffffffc00f09947 */ /* 0x002fea000383ffff */
[----:B------:R-:W-:Y:S05]  /*af90*/  BRA `(.L_x_2353) ;  /* 0xffffffec000c7947 */ /* 0x000fea000383ffff */
.L_x_2318:
[----:B----4-:R4:W1:Y:S02]  /*afa0*/  SYNCS.PHASECHK.TRANS64.TRYWAIT P1, [R15+URZ+0x30840], R12 ;  /* 0x0308400c0f0075a7 */ /* 0x010864000802017f */
[----:B-1----:R-:W-:Y:S05]  /*afb0*/  @!P1 NANOSLEEP.SYNCS 0x989680 ;  /* 0x009896800000995d */ /* 0x002fea0003900000 */
[----:B------:R-:W1:Y:S02]  /*afc0*/  @!P1 SYNCS.PHASECHK.TRANS64 P1, [R15+URZ+0x30840], R12 ;  /* 0x0308400c0f0095a7 */ /* 0x000e64000802007f */
[----:B-1----:R-:W-:Y:S05]  /*afd0*/  @!P1 BRA `(.L_x_2318) ;  /* 0xfffffffc00f09947 */ /* 0x002fea000383ffff */
[----:B------:R-:W-:Y:S05]  /*afe0*/  BRA `(.L_x_2354) ;  /* 0xffffffec00c87947 */ /* 0x000fea000383ffff */
.L_x_2320:
[----:B-1----:R1:W2:Y:S02]  /*aff0*/  SYNCS.PHASECHK.TRANS64.TRYWAIT P1, [R15+URZ+0x30828], R12 ;  /* 0x0308280c0f0075a7 */ /* 0x0022a4000802017f */
[----:B--2---:R-:W-:Y:S05]  /*b000*/  @!P1 NANOSLEEP.SYNCS 0x989680 ;  /* 0x009896800000995d */ /* 0x004fea0003900000 */
[----:B------:R-:W2:Y:S02]  /*b010*/  @!P1 SYNCS.PHASECHK.TRANS64 P1, [R15+URZ+0x30828], R12 ;  /* 0x0308280c0f0095a7 */ /* 0x000ea4000802007f */
[----:B--2---:R-:W-:Y:S05]  /*b020*/  @!P1 BRA `(.L_x_2320) ;  /* 0xfffffffc00f09947 */ /* 0x004fea000383ffff */
[----:B------:R-:W-:Y:S05]  /*b030*/  BRA `(.L_x_2355) ;  /* 0xfffffff0005c7947 */ /* 0x000fea000383ffff */
.L_x_2322:
[----:B------:R1:W1:Y:S02]  /*b040*/  SYNCS.PHASECHK.TRANS64.TRYWAIT P0, [R3+URZ+0x30840], R0 ;  /* 0x03084000030075a7 */ /* 0x000264000800017f */
[----:B-1----:R-:W-:Y:S05]  /*b050*/  @!P0 NANOSLEEP.SYNCS 0x989680 ;  /* 0x009896800000895d */ /* 0x002fea0003900000 */
[----:B------:R-:W1:Y:S02]  /*b060*/  @!P0 SYNCS.PHASECHK.TRANS64 P0, [R3+URZ+0x30840], R0 ;  /* 0x03084000030085a7 */ /* 0x000e64000800007f */
[----:B-1----:R-:W-:Y:S05]  /*b070*/  @!P0 BRA `(.L_x_2322) ;  /* 0xfffffffc00f08947 */ /* 0x002fea000383ffff */
[----:B------:R-:W-:Y:S05]  /*b080*/  BRA `(.L_x_2356) ;  /* 0xfffffff4000c7947 */ /* 0x000fea000383ffff */
.L_x_2324:
[----:B------:R-:W-:Y:S01]  /*b090*/  BSSY B0, `(.L_x_2357) ;  /* 0x0000006000007945 */ /* 0x000fe20003800000 */
[----:B------:R-:W-:-:S07]  /*b0a0*/  IMAD.MOV.U32 R15, RZ, RZ, -0x1 ;  /* 0xffffffffff0f7424 */ /* 0x000fce00078e00ff */
[----:B---3--:R-:W-:Y:S05]  /*b0b0*/  WARPSYNC.COLLECTIVE R15, `(.L_x_2358) ;  /* 0x000000000f0c7348 */ /* 0x008fea0003c00000 */
[----:B------:R-:W-:Y:S02]  /*b0c0*/  ELECT P6, UR62, PT ;  /* 0x00000000003e782f */ /* 0x000fe400038c0000 */
[----:B------:R-:W-:Y:S01]  /*b0d0*/  MOV R14, UR62 ;  /* 0x0000003e000e7c02 */ /* 0x000fe20008000f00 */
[----:B---3--:R-:W-:Y:S10]  /*b0e0*/  ENDCOLLECTIVE ;  /* 0x000000000000791b */ /* 0x008ff40003800000 */
.L_x_2358:
[----:B------:R-:W-:Y:S05]  /*b0f0*/  BSYNC B0 ;  /* 0x0000000000007941 */ /* 0x000fea0003800000 */
.L_x_2357:
[----:B------:R-:W-:Y:S05]  /*b100*/  BRA `(.L_x_2359) ;  /* 0xfffffff400bc7947 */ /* 0x000fea000383ffff */
.L_x_2326:
[----:B-1----:R1:W2:Y:S02]  /*b110*/  SYNCS.PHASECHK.TRANS64.TRYWAIT P0, [R7+URZ], R4 ;  /* 0x00000004070075a7 */ /* 0x0022a4000800017f */
[----:B--2---:R-:W-:Y:S05]  /*b120*/  @!P0 NANOSLEEP.SYNCS 0x989680 ;  /* 0x009896800000895d */ /* 0x004fea0003900000 */
[----:B------:R-:W2:Y:S02]  /*b130*/  @!P0 SYNCS.PHASECHK.TRANS64 P0, [R7+URZ], R4 ;  /* 0x00000004070085a7 */ /* 0x000ea4000800007f */
[----:B--2---:R-:W-:Y:S05]  /*b140*/  @!P0 BRA `(.L_x_2326) ;  /* 0xfffffffc00f08947 */ /* 0x004fea000383ffff */
[----:B------:R-:W-:Y:S05]  /*b150*/  BRA `(.L_x_2360) ;  /* 0xfffffff400fc7947 */ /* 0x000fea000383ffff */
.L_x_2327:
[----:B--2---:R2:W4:Y:S02]  /*b160*/  SYNCS.PHASECHK.TRANS64.TRYWAIT P0, [R3+URZ], R2 ;  /* 0x00000002030075a7 */ /* 0x004524000800017f */
[----:B----4-:R-:W-:Y:S05]  /*b170*/  @!P0 NANOSLEEP.SYNCS 0x989680 ;  /* 0x009896800000895d */ /* 0x010fea0003900000 */
[----:B------:R-:W4:Y:S02]  /*b180*/  @!P0 SYNCS.PHASECHK.TRANS64 P0, [R3+URZ], R2 ;  /* 0x00000002030085a7 */ /* 0x000f24000800007f */
[----:B----4-:R-:W-:Y:S05]  /*b190*/  @!P0 BRA `(.L_x_2327) ;  /* 0xfffffffc00f08947 */ /* 0x010fea000383ffff */
[----:B------:R-:W-:Y:S05]  /*b1a0*/  BRA `(.L_x_2361) ;  /* 0xfffffff400f07947 */ /* 0x000fea000383ffff */
.L_x_2329:
[----:B--2---:R2:W4:Y:S02]  /*b1b0*/  SYNCS.PHASECHK.TRANS64.TRYWAIT P0, [R5+URZ], R4 ;  /* 0x00000004050075a7 */ /* 0x004524000800017f */
[----:B----4-:R-:W-:Y:S05]  /*b1c0*/  @!P0 NANOSLEEP.SYNCS 0x989680 ;  /* 0x009896800000895d */ /* 0x010fea0003900000 */
[----:B------:R-:W4:Y:S02]  /*b1d0*/  @!P0 SYNCS.PHASECHK.TRANS64 P0, [R5+URZ], R4 ;  /* 0x00000004050085a7 */ /* 0x000f24000800007f */
[----:B----4-:R-:W-:Y:S05]  /*b1e0*/  @!P0 BRA `(.L_x_2329) ;  /* 0xfffffffc00f08947 */ /* 0x010fea000383ffff */
[----:B------:R-:W-:Y:S05]  /*b1f0*/  BRA `(.L_x_2362) ;  /* 0xfffffff400f47947 */ /* 0x000fea000383ffff */
.L_x_2363:
        /* <DEDUP_REMOVED lines=16> */
.L_x_7305:


//--------------------- .text._ZN7cutlass13device_kernelIN5flash11enable_sm90INS1_16FlashAttnBwdSm90INS1_25CollectiveMainloopBwdSm90ILi2ELi2ELi2EN4cute5tupleIJNS5_1CILi1EEES8_S8_EEENS6_IJNS7_ILi64EEENS7_ILi128EEESB_EEENS_10bfloat16_tEfNS_4arch4Sm90ELb1ELb0ELb1ELb0ELb0ELb1ELb0ELb0ELi2ELi1ELi2ELi1ELb0EEENS1_21CollectiveEpilogueBwdISC_SD_SF_Li256ELb0ELb0ELi1EEENS1_25SingleTileBwdLPTSchedulerILb0ELi128ELb0EEEEEEEEEvNT_6ParamsE --------------------------
	.section	.text._ZN7cutlass13device_kernelIN5flash11enable_sm90INS1_16FlashAttnBwdSm90INS1_25CollectiveMainloopBwdSm90ILi2ELi2ELi2EN4cute5tupleIJNS5_1CILi1EEES8_S8_EEENS6_IJNS7_ILi64EEENS7_ILi128EEESB_EEENS_10bfloat16_tEfNS_4arch4Sm90ELb1ELb0ELb1ELb0ELb0ELb1ELb0ELb0ELi2ELi1ELi2ELi1ELb0EEENS1_21CollectiveEpilogueBwdISC_SD_SF_Li256ELb0ELb0ELi1EEENS1_25SingleTileBwdLPTSchedulerILb0ELi128ELb0EEEEEEEEEvNT_6ParamsE,"ax",@progbits
	.align	128
.text._ZN7cutlass13device_kernelIN5flash11enable_sm90INS1_16FlashAttnBwdSm90INS1_25CollectiveMainloopBwdSm90ILi2ELi2ELi2EN4cute5tupleIJNS5_1CILi1EEES8_S8_EEENS6_IJNS7_ILi64EEENS7_ILi128EEESB_EEENS_10bfloat16_tEfNS_4arch4Sm90ELb1ELb0ELb1ELb0ELb0ELb1ELb0ELb0ELi2ELi1ELi2ELi1ELb0EEENS1_21CollectiveEpilogueBwdISC_SD_SF_Li256ELb0ELb0ELi1EEENS1_25SingleTileBwdLPTSchedulerILb0ELi128ELb0EEEEEEEEEvNT_6ParamsE:
        .type           _ZN7cutlass13device_kernelIN5flash11enable_sm90INS1_16FlashAttnBwdSm90INS1_25CollectiveMainloopBwdSm90ILi2ELi2ELi2EN4cute5tupleIJNS5_1CILi1EEES8_S8_EEENS6_IJNS7_ILi64EEENS7_ILi128EEESB_EEENS_10bfloat16_tEfNS_4arch4Sm90ELb1ELb0ELb1ELb0ELb0ELb1ELb0ELb0ELi2ELi1ELi2ELi1ELb0EEENS1_21CollectiveEpilogueBwdISC_SD_SF_Li256ELb0ELb0ELi1EEENS1_25SingleTileBwdLPTSchedulerILb0ELi128ELb0EEEEEEEEEvNT_6ParamsE,@function
        .size           _ZN7cutlass13device_kernelIN5flash11enable_sm90INS1_16FlashAttnBwdSm90INS1_25CollectiveMainloopBwdSm90ILi2ELi2ELi2EN4cute5tupleIJNS5_1CILi1EEES8_S8_EEENS6_IJNS7_ILi64EEENS7_ILi128EEESB_EEENS_10bfloat16_tEfNS_4arch4Sm90ELb1ELb0ELb1ELb0ELb0ELb1ELb0ELb0ELi2ELi1ELi2ELi1ELb0EEENS1_21CollectiveEpilogueBwdISC_SD_SF_Li256ELb0ELb0ELi1EEENS1_25SingleTileBwdLPTSchedulerILb0ELi128ELb0EEEEEEEEEvNT_6ParamsE,(.L_x_7306 - _ZN7cutlass13device_kernelIN5flash11enable_sm90INS1_16FlashAttnBwdSm90INS1_25CollectiveMainloopBwdSm90ILi2ELi2ELi2EN4cute5tupleIJNS5_1CILi1EEES8_S8_EEENS6_IJNS7_ILi64EEENS7_ILi128EEESB_EEENS_10bfloat16_tEfNS_4arch4Sm90ELb1ELb0ELb1ELb0ELb0ELb1ELb0ELb0ELi2ELi1ELi2ELi1ELb0EEENS1_21CollectiveEpilogueBwdISC_SD_SF_Li256ELb0ELb0ELi1EEENS1_25SingleTileBwdLPTSchedulerILb0ELi128ELb0EEEEEEEEEvNT_6ParamsE)
        .other          _ZN7cutlass13device_kernelIN5flash11enable_sm90INS1_16FlashAttnBwdSm90INS1_25CollectiveMainloopBwdSm90ILi2ELi2ELi2EN4cute5tupleIJNS5_1CILi1EEES8_S8_EEENS6_IJNS7_ILi64EEENS7_ILi128EEESB_EEENS_10bfloat16_tEfNS_4arch4Sm90ELb1ELb0ELb1ELb0ELb0ELb1ELb0ELb0ELi2ELi1ELi2ELi1ELb0EEENS1_21CollectiveEpilogueBwdISC_SD_SF_Li256ELb0ELb0ELi1EEENS1_25SingleTileBwdLPTSchedulerILb0ELi128ELb0EEEEEEEEEvNT_6ParamsE,@"STO_CUDA_ENTRY STV_DEFAULT"
_ZN7cutlass13device_kernelIN5flash11enable_sm90INS1_16FlashAttnBwdSm90INS1_25CollectiveMainloopBwdSm90ILi2ELi2ELi2EN4cute5tupleIJNS5_1CILi1EEES8_S8_EEENS6_IJNS7_ILi64EEENS7_ILi128EEESB_EEENS_10bfloat16_tEfNS_4arch4Sm90ELb1ELb0ELb1ELb0ELb0ELb1ELb0ELb0ELi2ELi1ELi2ELi1ELb0EEENS1_21CollectiveEpilogueBwdISC_SD_SF_Li256ELb0ELb0ELi1EEENS1_25SingleTileBwdLPTSchedulerILb0ELi128ELb0EEEEEEEEEvNT_6ParamsE:
        /* <DEDUP_REMOVED lines=30> */
.L_x_2365:
[----:B------:R-:W-:Y:S05]  /*01e0*/  BSYNC B0 ;  /* 0x0000000000007941 */ /* 0x000fea0003800000 */
.L_x_2364:
        /* <DEDUP_REMOVED lines=37> */
.L_x_2366:
        /* <DEDUP_REMOVED lines=22> */
.L_x_2367:
[----:B------:R-:W-:Y:S01]  /*05a0*/  PLOP3.LUT P0, PT, PT, PT, UP0, 0x80, 0x0 ;  /* 0x000000000000781c */ /* 0x000fe20003f0f008 */
[----:B------:R-:W-:Y:S01]  /*05b0*/  NOP ;  /* 0x0000000000007918 */ /* 0x000fe20000000000 */
[----:B------:R-:W-:Y:S01]  /*05c0*/  BSSY B6, `(.L_x_2368) ;  /* 0x00009a1000067945 */ /* 0x000fe20003800000 */
[----:B-12-4-:R-:W-:Y:S10]  /*05d0*/  BAR.SYNC.DEFER_BLOCKING 0x0 ;  /* 0x0000000000007b1d */ /* 0x016ff40000010000 */
[----:B------:R-:W-:Y:S05]  /*05e0*/  @!P0 BRA `(.L_x_2369) ;  /* 0x00000068001c8947 */ /* 0x000fea0003800000 */
.L_x_2370:
[----:B------:R-:W-:-:S08]  /*05f0*/  NOP ;  /* 0x0000000000007918 */ /* 0x000fd00000000000 */
[----:B------:R-:W1:Y:S02]  /*0600*/  USETMAXREG.TRY_ALLOC.CTAPOOL UP0, 0xf0 ;  /* 0x000000f0000079c8 */ /* 0x000e640008000600 */
[----:B-1----:R-:W-:-:S13]  /*0610*/  PLOP3.LUT P0, PT, PT, PT, UP0, 0x80, 0x0 ;  /* 0x000000000000781c */ /* 0x002fda0003f0f008 */
[----:B------:R-:W-:Y:S05]  /*0620*/  @!P0 BRA `(.L_x_2370) ;  /* 0xfffffffc00f08947 */ /* 0x000fea000383ffff */
[----:B------:R-:W-:Y:S01]  /*0630*/  LOP3.LUT R0, R0, 0x3, RZ, 0xc0, !PT ;  /* 0x0000000300007812 */ /* 0x000fe200078ec0ff */
[----:B------:R-:W1:Y:S01]  /*0640*/  S2R R2, SR_TID.X ;  /* 0x0000000000027919 */ /* 0x000e620000002100 */
[----:B------:R-:W2:Y:S01]  /*0650*/  S2UR UR7, SR_CTAID.X ;  /* 0x00000000000779c3 */ /* 0x000ea20000002500 */
[----:B------:R-:W-:Y:S02]  /*0660*/  ULDC UR8, c[0x0][0xb50] ;  /* 0x0002d40000087ab9 */ /* 0x000fe40000000800 */
[----:B------:R-:W-:Y:S01]  /*0670*/  UISETP.NE.AND UP0, UPT, UR8, 0x1, UPT ;  /* 0x000000010800788c */ /* 0x000fe2000bf05270 */
[----:B------:R-:W3:Y:S04]  /*0680*/  SHFL.IDX PT, R0, R0, RZ, 0x1f ;  /* 0x00001fff00007589 */ /* 0x000ee800000e0000 */
[----:B------:R-:W4:Y:S06]  /*0690*/  LDC R3, c[0x0][0xb68] ;  /* 0x0002da00ff037b82 */ /* 0x000f2c0000000800 */
[----:B------:R-:W-:Y:S01]  /*06a0*/  @UP0 ULDC UR4, c[0x0][0xb54] ;  /* 0x0002d50000040ab9 */ /* 0x000fe20000000800 */
[----:B------:R-:W-:Y:S01]  /*06b0*/  @UP0 ULDC UR9, c[0x0][0xb58] ;  /* 0x0002d60000090ab9 */ /* 0x000fe20000000800 */
[----:B--2---:R-:W-:-:S02]  /*06c0*/  UIMAD.WIDE.U32 UR4, UR7, UR4, URZ ;  /* 0x00000004070472a5 */ /* 0x004fc4000f8e003f */
[----:B------:R-:W-:Y:S01]  /*06d0*/  UMOV UR6, UR7 ;  /* 0x0000000700067c82 */ /* 0x000fe20008000000 */
[----:B---3--:R-:W-:Y:S01]  /*06e0*/  ISETP.NE.AND P0, PT, R0, RZ, PT ;  /* 0x000000ff0000720c */ /* 0x008fe20003f05270 */
[----:B------:R-:W-:Y:S01]  /*06f0*/  @UP0 USHF.R.U32.HI UR6, URZ, UR9, UR5 ;  /* 0x000000093f060299 */ /* 0x000fe20008011605 */
[----:B-1----:R-:W-:-:S03]  /*0700*/  SHF.R.U32.HI R2, RZ, 0x7, R2 ;  /* 0x00000007ff027819 */ /* 0x002fc60000011602 */
[----:B------:R-:W-:-:S04]  /*0710*/  UIADD3 UR4, -UR6, URZ, URZ ;  /* 0x0000003f06047290 */ /* 0x000fc8000fffe13f */
[----:B------:R-:W-:-:S04]  /*0720*/  UIMAD UR10, UR8, UR4, UR7 ;  /* 0x00000004080a72a4 */ /* 0x000fc8000f8e0207 */
[----:B------:R-:W-:-:S05]  /*0730*/  @!P0 VIADD R2, R2, 0x9 ;  /* 0x0000000902028836 */ /* 0x000fca0000000000 */
[----:B------:R1:W-:Y:S06]  /*0740*/  @!P0 BAR.ARV R2, 0xa0 ;  /* 0x000280020000851d */ /* 0x0003ec0000002000 */
[----:B----4-:R-:W-:-:S13]  /*0750*/  ISETP.LE.AND P0, PT, R3, UR6, PT ;  /* 0x0000000603007c0c */ /* 0x010fda000bf03270 */
[----:B-1----:R-:W-:Y:S05]  /*0760*/  @!P0 BRA `(.L_x_2371) ;  /* 0x0000000000208947 */ /* 0x002fea0003800000 */
[----:B------:R-:W-:Y:S01]  /*0770*/  ULDC UR7, c[0x0][0xb5c] ;  /* 0x0002d70000077ab9 */ /* 0x000fe20000000800 */
[----:B------:R-:W-:Y:S01]  /*0780*/  UMOV UR36, UR10 ;  /* 0x0000000a00247c82 */ /* 0x000fe20008000000 */
[----:B------:R-:W-:-:S11]  /*0790*/  UISETP.NE.AND UP0, UPT, UR7, 0x1, UPT ;  /* 0x000000010700788c */ /* 0x000fd6000bf05270 */
[----:B------:R-:W-:Y:S02]  /*07a0*/  @UP0 ULDC.64 UR8, c[0x0][0xb60] ;  /* 0x0002d80000080ab9 */ /* 0x000fe40000000a00 */
[----:B------:R-:W-:-:S04]  /*07b0*/  UIMAD.WIDE.U32 UR4, UR10, UR8, URZ ;  /* 0x000000080a0472a5 */ /* 0x000fc8000f8e003f */
[----:B------:R-:W-:-:S04]  /*07c0*/  @UP0 USHF.R.U32.HI UR36, URZ, UR9, UR5 ;  /* 0x000000093f240299 */ /* 0x000fc80008011605 */
[----:B------:R-:W-:Y:S01]  /*07d0*/  UIMAD UR4, UR36, UR7, URZ ;  /* 0x00000007240472a4 */ /* 0x000fe2000f8e023f */
[----:B------:R-:W-:Y:S11]  /*07e0*/  BRA `(.L_x_2372) ;  /* 0x00000000001c7947 */ /* 0x000ff60003800000 */
.L_x_2371:
[----:B------:R-:W-:Y:S01]  /*07f0*/  ULDC UR7, c[0x0][0xb44] ;  /* 0x0002d10000077ab9 */ /* 0x000fe20000000800 */
[----:B------:R-:W-:Y:S01]  /*0800*/  UMOV UR36, UR10 ;  /* 0x0000000a00247c82 */ /* 0x000fe20008000000 */
[----:B------:R-:W-:-:S11]  /*0810*/  UISETP.NE.AND UP0, UPT, UR7, 0x1, UPT ;  /* 0x000000010700788c */ /* 0x000fd6000bf05270 */
[----:B------:R-:W-:Y:S02]  /*0820*/  @UP0 ULDC.64 UR8, c[0x0][0xb48] ;  /* 0x0002d20000080ab9 */ /* 0x000fe40000000a00 */
[----:B------:R-:W-:-:S04]  /*0830*/  UIMAD.WIDE.U32 UR4, UR10, UR8, URZ ;  /* 0x000000080a0472a5 */ /* 0x000fc8000f8e003f */
[----:B------:R-:W-:-:S04]  /*0840*/  @UP0 USHF.R.U32.HI UR36, URZ, UR9, UR5 ;  /* 0x000000093f240299 */ /* 0x000fc80008011605 */
[----:B------:R-:W-:-:S12]  /*0850*/  UIMAD UR4, UR36, UR7, URZ ;  /* 0x00000007240472a4 */ /* 0x000fd8000f8e023f */
.L_x_2372:
[----:B------:R-:W-:Y:S01]  /*0860*/  ULDC UR43, c[0x0][0xb38] ;  /* 0x0002ce00002b7ab9 */ /* 0x000fe20000000800 */
[----:B------:R-:W-:Y:S02]  /*0870*/  UIADD3 UR4, UR10, -UR4, URZ ;  /* 0x800000040a047290 */ /* 0x000fe4000fffe03f */
[----:B------:R-:W-:Y:S01]  /*0880*/  UISETP.NE.AND UP0, UPT, UR43, 0x1, UPT ;  /* 0x000000012b00788c */ /* 0x000fe2000bf05270 */
[----:B------:R-:W-:Y:S02]  /*0890*/  ULDC UR5, c[0x0][0xb44] ;  /* 0x0002d10000057ab9 */ /* 0x000fe40000000800 */
[----:B------:R-:W-:-:S08]  /*08a0*/  UIMAD UR6, UR6, UR5, UR4 ;  /* 0x00000005060672a4 */ /* 0x000fd0000f8e0204 */
[----:B------:R-:W-:Y:S01]  /*08b0*/  @UP0 ULDC UR4, c[0x0][0xb3c] ;  /* 0x0002cf0000040ab9 */ /* 0x000fe20000000800 */
[----:B------:R-:W-:Y:S01]  /*08c0*/  @UP0 ULDC UR7, c[0x0][0xb40] ;  /* 0x0002d00000070ab9 */ /* 0x000fe20000000800 */
[----:B------:R-:W-:Y:S02]  /*08d0*/  UIMAD.WIDE.U32 UR4, UR6, UR4, URZ ;  /* 0x00000004060472a5 */ /* 0x000fe4000f8e003f */
[----:B------:R-:W-:Y:S02]  /*08e0*/  UMOV UR44, UR6 ;  /* 0x00000006002c7c82 */ /* 0x000fe40008000000 */
[----:B------:R-:W-:-:S04]  /*08f0*/  @UP0 USHF.R.U32.HI UR44, URZ, UR7, UR5 ;  /* 0x000000073f2c0299 */ /* 0x000fc80008011605 */
[----:B------:R-:W-:Y:S02]  /*0900*/  UIADD3 UR4, -UR44, URZ, URZ ;  /* 0x0000003f2c047290 */ /* 0x000fe4000fffe13f */
[----:B------:R-:W-:Y:S02]  /*0910*/  ISETP.LE.AND P0, PT, RZ, UR44, PT ;  /* 0x0000002cff007c0c */ /* 0x000fe4000bf03270 */
[----:B------:R-:W-:-:S11]  /*0920*/  UIMAD UR43, UR43, UR4, UR6 ;  /* 0x000000042b2b72a4 */ /* 0x000fd6000f8e0206 */
[----:B------:R-:W-:Y:S05]  /*0930*/  @!P0 BRA `(.L_x_2373) ;  /* 0x0000009400a48947 */ /* 0x000fea0003800000 */
[----:B------:R-:W-:Y:S01]  /*0940*/  ULDC UR7, c[0x0][0x280] ;  /* 0x0000a00000077ab9 */ /* 0x000fe20000000800 */
[----:B------:R-:W-:Y:S01]  /*0950*/  ULDC UR5, c[0x0][0x290] ;  /* 0x0000a40000057ab9 */ /* 0x000fe20000000800 */
[----:B------:R-:W-:Y:S01]  /*0960*/  ULEA UR4, UR36, UR7, 0x7 ;  /* 0x0000000724047291 */ /* 0x000fe2000f8e383f */
[----:B------:R-:W-:Y:S01]  /*0970*/  PLOP3.LUT P0, PT, PT, PT, PT, 0x80, 0x0 ;  /* 0x000000000000781c */ /* 0x000fe20003f0f070 */
[----:B------:R-:W-:Y:S01]  /*0980*/  ULDC UR6, c[0x0][0x74c] ;  /* 0x0001d30000067ab9 */ /* 0x000fe20000000800 */
[----:B------:R-:W-:Y:S01]  /*0990*/  CS2R R86, SRZ ;  /* 0x0000000000567805 */ /* 0x000fe2000001ff00 */
[----:B------:R-:W-:Y:S01]  /*09a0*/  UIADD3 UR5, -UR6, UR4, -UR5 ;  /* 0x0000000406057290 */ /* 0x000fe2000fffe905 */
[----:B------:R-:W-:Y:S01]  /*09b0*/  CS2R R84, SRZ ;  /* 0x0000000000547805 */ /* 0x000fe2000001ff00 */
[----:B------:R-:W-:Y:S01]  /*09c0*/  UIADD3 UR4, UR7, 0x3f, URZ ;  /* 0x0000003f07047890 */ /* 0x000fe2000fffe03f */
        /* <DEDUP_REMOVED lines=20> */
[----:B------:R-:W-:Y:S01]  /*0b10*/  CS2R R58, SRZ ;  /* 0x00000000003a7805 */ /* 0x000fe2000001ff00 */
[----:B------:R-:W-:Y:S01]  /*0b20*/  UISETP.GT.AND UP0, UPT, UR37, UR39, UPT ;  /* 0x000000272500728c */ /* 0x000fe2000bf04270 */
[----:B------:R-:W-:Y:S02]  /*0b30*/  CS2R R56, SRZ ;  /* 0x0000000000387805 */ /* 0x000fe4000001ff00 */
[----:B------:R-:W-:Y:S02]  /*0b40*/  CS2R R54, SRZ ;  /* 0x0000000000367805 */ /* 0x000fe4000001ff00 */
[----:B------:R-:W-:Y:S02]  /*0b50*/  CS2R R52, SRZ ;  /* 0x0000000000347805 */ /* 0x000fe4000001ff00 */
[----:B------:R-:W-:-:S02]  /*0b60*/  CS2R R50, SRZ ;  /* 0x0000000000327805 */ /* 0x000fc4000001ff00 */
[----:B------:R-:W-:Y:S02]  /*0b70*/  CS2R R48, SRZ ;  /* 0x0000000000307805 */ /* 0x000fe4000001ff00 */
[----:B------:R-:W-:Y:S02]  /*0b80*/  PLOP3.LUT P1, PT, PT, PT, UP0, 0x80, 0x0 ;  /* 0x000000000000781c */ /* 0x000fe40003f2f008 */
        /* <DEDUP_REMOVED lines=67> */
.L_x_2376:
        /* <DEDUP_REMOVED lines=15> */
.L_x_2375:
[----:B------:R-:W1:Y:S01]  /*10b0*/  S2R R3, SR_CgaCtaId ;  /* 0x0000000000037919 */ /* 0x000e620000008800 */
[----:B------:R-:W-:-:S04]  /*10c0*/  MOV R0, 0x400 ;  /* 0x0000040000007802 */ /* 0x000fc80000000f00 */
[----:B-1----:R-:W-:-:S05]  /*10d0*/  LEA R16, R3, R0, 0x18 ;  /* 0x0000000003107211 */ /* 0x002fca00078ec0ff */
[----:B------:R1:W-:Y:S01]  /*10e0*/  STL [R1], R16 ;  /* 0x0000001001007387 */ /* 0x0003e20000100800 */
[----:B------:R-:W-:-:S05]  /*10f0*/  VIADD R2, R16, 0x28800 ;  /* 0x0002880010027836 */ /* 0x000fca0000000000 */
[----:B------:R-:W-:-:S13]  /*1100*/  LOP3.LUT P0, RZ, R2, 0x3ff, RZ, 0xc0, !PT ;  /* 0x000003ff02ff7812 */ /* 0x000fda000780c0ff */
[----:B-1----:R-:W-:Y:S05]  /*1110*/  @!P0 BRA `(.L_x_2377) ;  /* 0x00000000007c8947 */ /* 0x002fea0003800000 */
        /* <DEDUP_REMOVED lines=16> */
.L_x_2378:
        /* <DEDUP_REMOVED lines=15> */
.L_x_2377:
        /* <DEDUP_REMOVED lines=8> */
.L_x_2485:
[----:B------:R-:W-:Y:S01]  /*1390*/  SHF.L.U32 R8, RZ, 0x1f, RZ ;  /* 0x0000001fff087819 */ /* 0x000fe200000006ff */
[----:B------:R-:W-:Y:S01]  /*13a0*/  IMAD.SHL.U32 R4, R0, 0x40, RZ ;  /* 0x0000004000047824 */ /* 0x000fe200078e00ff */
[CC--:B------:R-:W-:Y:S02]  /*13b0*/  LEA.HI R5, R3.reuse, R0.reuse, RZ, 0x5 ;  /* 0x0000000003057211 */ /* 0x0c0fe400078f28ff */
[----:B------:R-:W3:Y:S02]  /*13c0*/  SYNCS.PHASECHK.TRANS64.TRYWAIT P0, [R16+URZ+0x30800], R8 ;  /* 0x03080008100075a7 */ /* 0x000ee4000800017f */
[----:B------:R-:W-:Y:S02]  /*13d0*/  SHF.R.S32.HI R6, RZ, 0x5, R5 ;  /* 0x00000005ff067819 */ /* 0x000fe40000011405 */
[----:B------:R-:W-:Y:S02]  /*13e0*/  LOP3.LUT R5, R2, 0xffffff80, RZ, 0xc0, !PT ;  /* 0xffffff8002057812 */ /* 0x000fe400078ec0ff */
[----:B------:R-:W-:Y:S01]  /*13f0*/  LOP3.LUT R4, R4, 0x1c0, RZ, 0xc0, !PT ;  /* 0x000001c004047812 */ /* 0x000fe200078ec0ff */
[----:B------:R-:W-:Y:S01]  /*1400*/  IMAD.SHL.U32 R7, R6, 0x10, RZ ;  /* 0x0000001006077824 */ /* 0x000fe200078e00ff */
[CC--:B------:R-:W-:Y:S01]  /*1410*/  LEA.HI R2, R3.reuse, R0.reuse, RZ, 0x3 ;  /* 0x0000000003027211 */ /* 0x0c0fe200078f18ff */
[----:B------:R-:W-:Y:S01]  /*1420*/  IMAD.IADD R5, R0, 0x1, -R5 ;  /* 0x0000000100057824 */ /* 0x000fe200078e0a05 */
[----:B------:R-:W-:-:S02]  /*1430*/  LEA.HI R3, R3, R0, RZ, 0x4 ;  /* 0x0000000003037211 */ /* 0x000fc400078f20ff */
[----:B------:R-:W-:Y:S01]  /*1440*/  LOP3.LUT R7, R4, 0x30, R7, 0xf8, !PT ;  /* 0x0000003004077812 */ /* 0x000fe200078ef807 */
[----:B---3--:R-:W-:Y:S06]  /*1450*/  @P0 BRA `(.L_x_2380) ;  /* 0x0000000000080947 */ /* 0x008fec0003800000 */
[----:B------:R-:W3:Y:S02]  /*1460*/  SYNCS.PHASECHK.TRANS64.TRYWAIT P0, [R16+URZ+0x30800], R8 ;  /* 0x03080008100075a7 */ /* 0x000ee4000800017f */
[----:B---3--:R-:W-:Y:S05]  /*1470*/  @!P0 BRA `(.L_x_2381) ;  /* 0x0000008800f88947 */ /* 0x008fea0003800000 */
.L_x_2380:
[----:B------:R-:W4:Y:S01]  /*1480*/  S2R R15, SR_CgaCtaId ;  /* 0x00000000000f7919 */ /* 0x000f220000008800 */
[----:B---3--:R-:W-:Y:S01]  /*1490*/  SHF.R.S32.HI R0, RZ, 0x1f, R5 ;  /* 0x0000001fff007819 */ /* 0x008fe20000011405 */
[----:B------:R-:W-:Y:S01]  /*14a0*/  ULDC UR4, c[0x0][0x290] ;  /* 0x0000a40000047ab9 */ /* 0x000fe20000000800 */
[----:B------:R-:W-:Y:S01]  /*14b0*/  SHF.R.S32.HI R8, RZ, 0x4, R3 ;  /* 0x00000004ff087819 */ /* 0x000fe20000011403 */
[----:B------:R-:W-:Y:S01]  /*14c0*/  UIMAD UR4, UR36, -0x80, UR4 ;  /* 0xffffff80240478a4 */ /* 0x000fe2000f8e0204 */
[----:B------:R-:W-:Y:S02]  /*14d0*/  LOP3.LUT R9, R7, 0x8, R2, 0xf8, !PT ;  /* 0x0000000807097812 */ /* 0x000fe400078ef802 */
[----:B------:R-:W-:Y:S02]  /*14e0*/  CS2R R86, SRZ ;  /* 0x0000000000567805 */ /* 0x000fe4000001ff00 */
[----:B------:R-:W-:Y:S02]  /*14f0*/  LEA.HI R2, R0, R5, RZ, 0x2 ;  /* 0x0000000500027211 */ /* 0x000fe400078f10ff */
[----:B------:R-:W-:-:S02]  /*1500*/  CS2R R84, SRZ ;  /* 0x0000000000547805 */ /* 0x000fc4000001ff00 */
[----:B------:R-:W-:Y:S01]  /*1510*/  LEA.HI R3, R3, R8, RZ, 0x1 ;  /* 0x0000000803037211 */ /* 0x000fe200078f08ff */
[----:B------:R-:W-:Y:S01]  /*1520*/  IMAD.U32 R10, RZ, RZ, UR4 ;  /* 0x00000004ff0a7e24 */ /* 0x000fe2000f8e00ff */
[----:B------:R-:W-:Y:S02]  /*1530*/  LEA.HI R0, R0, R5, RZ, 0x5 ;  /* 0x0000000500007211 */ /* 0x000fe400078f28ff */
[----:B------:R-:W-:Y:S02]  /*1540*/  CS2R R82, SRZ ;  /* 0x0000000000527805 */ /* 0x000fe4000001ff00 */
[----:B------:R-:W-:Y:S02]  /*1550*/  SHF.R.U32.HI R4, RZ, 0x3, R4 ;  /* 0x00000003ff047819 */ /* 0x000fe40000011604 */
[----:B------:R-:W-:Y:S02]  /*1560*/  CS2R R80, SRZ ;  /* 0x0000000000507805 */ /* 0x000fe4000001ff00 */
[----:B------:R-:W-:-:S02]  /*1570*/  LOP3.LUT R11, R3, 0x7ffffe, RZ, 0xc0, !PT ;  /* 0x007ffffe030b7812 */ /* 0x000fc400078ec0ff */
[----:B------:R-:W-:Y:S02]  /*1580*/  CS2R R78, SRZ ;  /* 0x00000000004e7805 */ /* 0x000fe4000001ff00 */
[----:B------:R-:W-:Y:S02]  /*1590*/  SHF.R.S32.HI R7, RZ, 0x5, R0 ;  /* 0x00000005ff077819 */ /* 0x000fe40000011400 */
[----:B------:R-:W-:Y:S02]  /*15a0*/  CS2R R76, SRZ ;  /* 0x00000000004c7805 */ /* 0x000fe4000001ff00 */
[--C-:B------:R-:W-:Y:S01]  /*15b0*/  SHF.R.S32.HI R3, RZ, 0x2, R2.reuse ;  /* 0x00000002ff037819 */ /* 0x100fe20000011402 */
[----:B------:R-:W-:Y:S01]  /*15c0*/  IMAD.IADD R11, R8, 0x1, -R11 ;  /* 0x00000001080b7824 */ /* 0x000fe200078e0a0b */
[----:B------:R-:W-:Y:S01]  /*15d0*/  SHF.R.S32.HI R0, RZ, 0x1f, R2 ;  /* 0x0000001fff007819 */ /* 0x000fe20000011402 */
[----:B------:R-:W-:Y:S01]  /*15e0*/  IMAD R7, R7, -0x10, R10 ;  /* 0xfffffff007077824 */ /* 0x000fe200078e020a */
[----:B------:R-:W-:-:S02]  /*15f0*/  LEA.HI R6, R13, R13, RZ, 0x1 ;  /* 0x0000000d0d067211 */ /* 0x000fc400078f08ff */
[----:B------:R-:W-:Y:S02]  /*1600*/  CS2R R74, SRZ ;  /* 0x00000000004a7805 */ /* 0x000fe4000001ff00 */
[----:B------:R-:W-:Y:S02]  /*1610*/  LOP3.LUT R9, R9, R4, RZ, 0x3c, !PT ;  /* 0x0000000409097212 */ /* 0x000fe400078e3cff */
[----:B------:R-:W-:Y:S02]  /*1620*/  CS2R R72, SRZ ;  /* 0x0000000000487805 */ /* 0x000fe4000001ff00 */
[----:B------:R-:W-:Y:S02]  /*1630*/  LEA.HI R4, R0, R3, RZ, 0x3 ;  /* 0x0000000300047211 */ /* 0x000fe400078f18ff */
[----:B------:R-:W-:Y:S02]  /*1640*/  CS2R R70, SRZ ;  /* 0x0000000000467805 */ /* 0x000fe4000001ff00 */
[----:B------:R-:W-:-:S02]  /*1650*/  LOP3.LUT R8, R6, 0xfffffffe, RZ, 0xc0, !PT ;  /* 0xfffffffe06087812 */ /* 0x000fc400078ec0ff */
[----:B------:R-:W-:Y:S02]  /*1660*/  CS2R R68, SRZ ;  /* 0x0000000000447805 */ /* 0x000fe4000001ff00 */
[----:B------:R-:W-:Y:S01]  /*1670*/  LOP3.LUT R6, R4, 0xfffffff8, RZ, 0xc0, !PT ;  /* 0xfffffff804067812 */ /* 0x000fe200078ec0ff */
[C---:B------:R-:W-:Y:S01]  /*1680*/  IMAD.SHL.U32 R4, R13.reuse, 0x1000, RZ ;  /* 0x000010000d047824 */ /* 0x040fe200078e00ff */
[----:B------:R-:W-:Y:S01]  /*1690*/  LOP3.LUT R2, R2, 0xfffffffc, RZ, 0xc0, !PT ;  /* 0xfffffffc02027812 */ /* 0x000fe200078ec0ff */
[----:B------:R-:W-:Y:S01]  /*16a0*/  IMAD.IADD R8, R13, 0x1, -R8 ;  /* 0x000000010d087824 */ /* 0x000fe200078e0a08 */
[----:B------:R-:W-:Y:S01]  /*16b0*/  IADD3 R7, R7, R6, -R3 ;  /* 0x0000000607077210 */ /* 0x000fe20007ffe803 */
[----:B------:R-:W-:Y:S01]  /*16c0*/  IMAD R6, R11, 0x200, R4 ;  /* 0x000002000b067824 */ /* 0x000fe200078e0204 */
[----:B--2---:R-:W-:Y:S01]  /*16d0*/  LEA.HI R0, R14, R14, RZ, 0x1 ;  /* 0x0000000e0e007211 */ /* 0x004fe200078f08ff */
[----:B------:R-:W-:Y:S01]  /*16e0*/  IMAD.IADD R230, R5, 0x1, -R2 ;  /* 0x0000000105e67824 */ /* 0x000fe200078e0a02 */
[----:B------:R-:W-:Y:S01]  /*16f0*/  MOV R12, 0x400 ;  /* 0x00000400000c7802 */ /* 0x000fe20000000f00 */
[----:B------:R-:W-:Y:S01]  /*1700*/  IMAD.IADD R2, R9, 0x1, R6 ;  /* 0x0000000109027824 */ /* 0x000fe200078e0206 */
[----:B------:R-:W-:Y:S01]  /*1710*/  LOP3.LUT R229, R0, 0xfffffffe, RZ, 0xc0, !PT ;  /* 0xfffffffe00e57812 */ /* 0x000fe200078ec0ff */
[----:B------:R-:W-:Y:S01]  /*1720*/  IMAD R0, R5, 0x4, R4 ;  /* 0x0000000405007824 */ /* 0x000fe200078e0204 */
[----:B----4-:R-:W-:Y:S01]  /*1730*/  LEA R12, R15, R12, 0x18 ;  /* 0x0000000c0f0c7211 */ /* 0x010fe200078ec0ff */
[----:B------:R-:W-:Y:S01]  /*1740*/  IMAD R5, R8, -0x40, R7 ;  /* 0xffffffc008057824 */ /* 0x000fe200078e0207 */
[----:B------:R2:W-:Y:S01]  /*1750*/  STL [R1+0x4], R2 ;  /* 0x0000040201007387 */ /* 0x0005e20000100800 */
[----:B------:R-:W-:Y:S01]  /*1760*/  IMAD.IADD R229, R14, 0x1, -R229 ;  /* 0x000000010ee57824 */ /* 0x000fe200078e0ae5 */
        /* <DEDUP_REMOVED lines=56> */
[----:B--2---:R-:W-:Y:S02]  /*1af0*/  IMAD R2, R0, 0x4, R12 ;  /* 0x0000000400027824 */ /* 0x004fe400078e020c */
[----:B------:R-:W-:-:S07]  /*1b00*/  IMAD.SHL.U32 R230, R230, 0x2, RZ ;  /* 0x00000002e6e67824 */ /* 0x000fce00078e00ff */
.L_x_2392:
[----:B------:R-:W-:Y:S01]  /*1b10*/  IMAD.U32 R0, RZ, RZ, UR38 ;  /* 0x00000026ff007e24 */ /* 0x000fe2000f8e00ff */
[----:B------:R-:W-:Y:S05]  /*1b20*/  YIELD ;  /* 0x0000000000007946 */ /* 0x000fea0003800000 */
[----:B------:R-:W-:-:S04]  /*1b30*/  LOP3.LUT R0, R0, 0x1, RZ, 0xfc, !PT ;  /* 0x0000000100007812 */ /* 0x000fc800078efcff */
[----:B------:R-:W-:-:S13]  /*1b40*/  ISETP.NE.AND P0, PT, R0, 0x3, PT ;  /* 0x000000030000780c */ /* 0x000fda0003f05270 */
[----:B------:R-:W-:Y:S05]  /*1b50*/  @!P0 BRA `(.L_x_2382) ;  /* 0x0000000000048947 */ /* 0x000fea0003800000 */
[----:B------:R-:W-:Y:S01]  /*1b60*/  BPT.TRAP 0x1 ;  /* 0x000000040000795c */ /* 0x000fe20000300000 */
.L_x_2382:
        /* <DEDUP_REMOVED lines=8> */
.L_x_2383:
[----:B---3--:R-:W-:Y:S05]  /*1bf0*/  @P1 BRA `(.L_x_2384) ;  /* 0x0000000000081947 */ /* 0x008fea0003800000 */
[----:B------:R-:W3:Y:S02]  /*1c00*/  SYNCS.PHASECHK.TRANS64.TRYWAIT P1, [R0+URZ+0x30810], R209 ;  /* 0x030810d1000075a7 */ /* 0x000ee4000802017f */
[----:B---3--:R-:W-:Y:S05]  /*1c10*/  @!P1 BRA `(.L_x_2385) ;  /* 0x0000008400309947 */ /* 0x008fea0003800000 */
.L_x_2384:
        /* <DEDUP_REMOVED lines=84> */
.L_x_2386:
[----:B------:R1:W1:Y:S01]  /*2160*/  SYNCS.PHASECHK.TRANS64.TRYWAIT P1, [R0+URZ+0x30830], R209 ;  /* 0x030830d1000075a7 */ /* 0x000262000802017f */
[----:B------:R-:W-:Y:S05]  /*2170*/  @!P0 BRA `(.L_x_2387) ;  /* 0x0000000000048947 */ /* 0x000fea0003800000 */
[----:B------:R-:W-:Y:S01]  /*2180*/  BPT.TRAP 0x1 ;  /* 0x000000040000795c */ /* 0x000fe20000300000 */
.L_x_2387:
[----:B------:R-:W-:Y:S01]  /*2190*/  FMUL.FTZ R7, R152, UR41 ;  /* 0x0000002998077c20 */ /* 0x000fe20008410000 */
[----:B------:R-:W-:Y:S01]  /*21a0*/  FMUL.FTZ R8, R153, UR41 ;  /* 0x0000002999087c20 */ /* 0x000fe20008410000 */
        /* <DEDUP_REMOVED lines=24> */
[----:B------:R-:W-:-:S07]  /*2330*/  VIADD R152, R208, 0x20000 ;  /* 0x00020000d0987836 */ /* 0x000fce0000000000 */
        /* <DEDUP_REMOVED lines=24> */
[----:B------:R-:W-:Y:S05]  /*24c0*/  @P1 BRA `(.L_x_2388) ;  /* 0x0000000000081947 */ /* 0x000fea0003800000 */
[----:B------:R-:W5:Y:S02]  /*24d0*/  SYNCS.PHASECHK.TRANS64.TRYWAIT P1, [R0+URZ+0x30830], R209 ;  /* 0x030830d1000075a7 */ /* 0x000f64000802017f */
[----:B-----5:R-:W-:Y:S05]  /*24e0*/  @!P1 BRA `(.L_x_2389) ;  /* 0x0000007c00109947 */ /* 0x020fea0003800000 */
.L_x_2388:
[----:B------:R-:W-:Y:S01]  /*24f0*/  UIMAD UR6, UR39, -0x40, UR40 ;  /* 0xffffffc0270678a4 */ /* 0x000fe2000f8e0228 */
[----:B------:R-:W-:Y:S01]  /*2500*/  SHF.R.U32.HI R152, RZ, 0x4, R152 ;  /* 0x00000004ff987819 */ /* 0x000fe20000011698 */
[----:B------:R-:W-:Y:S01]  /*2510*/  FMUL.FTZ R237, R177, UR41 ;  /* 0x00000029b1ed7c20 */ /* 0x000fe20008410000 */
[----:B------:R-:W-:Y:S01]  /*2520*/  ISETP.GT.AND P2, PT, R5, RZ, PT ;  /* 0x000000ff0500720c */ /* 0x000fe20003f44270 */
[----:B------:R-:W-:Y:S01]  /*2530*/  FMUL.FTZ R236, R178, UR41 ;  /* 0x00000029b2ec7c20 */ /* 0x000fe20008410000 */
[----:B------:R-:W-:Y:S01]  /*2540*/  LOP3.LUT R208, R152, 0x3fff, RZ, 0xc0, !PT ;  /* 0x00003fff98d07812 */ /* 0x000fe200078ec0ff */
[----:B------:R-:W-:Y:S01]  /*2550*/  FMUL.FTZ R233, R181, UR41 ;  /* 0x00000029b5e97c20 */ /* 0x000fe20008410000 */
[C---:B------:R-:W-:Y:S01]  /*2560*/  IADD3 R152, -R5.reuse, UR6, -R230 ;  /* 0x0000000605987c10 */ /* 0x040fe2000fffe9e6 */
[----:B------:R-:W-:Y:S01]  /*2570*/  MUFU.TANH R237, R237 ;  /* 0x000000ed00ed7308 */ /* 0x000fe20000002400 */
[----:B------:R-:W-:Y:S01]  /*2580*/  ISETP.GT.AND P1, PT, R5, 0x8, PT ;  /* 0x000000080500780c */ /* 0x000fe20003f24270 */
[----:B------:R-:W-:Y:S01]  /*2590*/  FMUL.FTZ R232, R182, UR41 ;  /* 0x00000029b6e87c20 */ /* 0x000fe20008410000 */
[C---:B------:R-:W-:Y:S01]  /*25a0*/  SEL R153, R152.reuse, 0x40, P2 ;  /* 0x0000004098997807 */ /* 0x040fe20001000000 */
[----:B------:R-:W-:Y:S01]  /*25b0*/  VIADD R152, R152, 0x8 ;  /* 0x0000000898987836 */ /* 0x000fe20000000000 */
[----:B------:R-:W-:Y:S01]  /*25c0*/  LOP3.LUT R154, R208, 0x10000, RZ, 0xfc, !PT ;  /* 0x00010000d09a7812 */ /* 0x000fe200078efcff */
[----:B------:R-:W-:Y:S01]  /*25d0*/  UIADD3 UR5, UR5, 0x8000, URZ ;  /* 0x0000800005057890 */ /* 0x000fe2000fffe03f */
[----:B------:R-:W-:Y:S01]  /*25e0*/  ISETP.GT.AND P2, PT, R153, 0x1, PT ;  /* 0x000000019900780c */ /* 0x000fe20003f44270 */
[----:B------:R-:W5:Y:S01]  /*25f0*/  MUFU.TANH R236, R236 ;  /* 0x000000ec00ec7308 */ /* 0x000f620000002400 */
[----:B------:R-:W-:Y:S01]  /*2600*/  SEL R164, R152, 0x40, P1 ;  /* 0x0000004098a47807 */ /* 0x000fe20000800000 */
[----:B------:R-:W-:Y:S01]  /*2610*/  IMAD R154, R3, 0x400, R154 ;  /* 0x00000400039a7824 */ /* 0x000fe200078e029a */
[----:B------:R-:W-:Y:S01]  /*2620*/  ISETP.GT.AND P1, PT, R153, 0x9, PT ;  /* 0x000000099900780c */ /* 0x000fe20003f24270 */
[----:B------:R-:W-:Y:S01]  /*2630*/  USHF.R.U32.HI UR5, URZ, 0x4, UR5 ;  /* 0x000000043f057899 */ /* 0x000fe20008011605 */
[----:B------:R-:W-:Y:S01]  /*2640*/  ISETP.GT.AND P5, PT, R164, RZ, PT ;  /* 0x000000ffa400720c */ /* 0x000fe20003fa4270 */
[----:B------:R-:W-:Y:S01]  /*2650*/  FMUL.FTZ R235, R179, UR41 ;  /* 0x00000029b3eb7c20 */ /* 0x000fe20008410000 */
[----:B-1----:R-:W-:Y:S01]  /*2660*/  FSEL R158, R12, -INF , !P1 ;  /* 0xff8000000c9e7808 */ /* 0x002fe20004800000 */
[----:B------:R-:W1:Y:S01]  /*2670*/  MUFU.TANH R233, R233 ;  /* 0x000000e900e97308 */ /* 0x000e620000002400 */
[----:B------:R-:W-:Y:S01]  /*2680*/  ISETP.GT.AND P1, PT, R164, 0x10, PT ;  /* 0x00000010a400780c */ /* 0x000fe20003f24270 */
[----:B------:R-:W-:Y:S01]  /*2690*/  ULOP3.LUT UR5, UR5, 0x3fff, URZ, 0xc0, !UPT ;  /* 0x00003fff05057892 */ /* 0x000fe2000f8ec03f */
[----:B------:R-:W-:Y:S01]  /*26a0*/  ISETP.GT.AND P6, PT, R153, RZ, PT ;  /* 0x000000ff9900720c */ /* 0x000fe20003fc4270 */
[----:B--23--:R-:W-:Y:S01]  /*26b0*/  FFMA.FTZ R209, R158, UR42, -R205 ;  /* 0x0000002a9ed17c23 */ /* 0x00cfe200080108cd */
[----:B------:R-:W-:Y:S01]  /*26c0*/  FSEL R167, R9, -INF , !P5 ;  /* 0xff80000009a77808 */ /* 0x000fe20006800000 */
[----:B------:R-:W-:Y:S01]  /*26d0*/  ULOP3.LUT UR5, UR5, 0x10000, URZ, 0xfc, !UPT ;  /* 0x0001000005057892 */ /* 0x000fe2000f8efc3f */
[C---:B------:R-:W-:Y:S01]  /*26e0*/  ISETP.GT.AND P4, PT, R153.reuse, 0x8, PT ;  /* 0x000000089900780c */ /* 0x040fe20003f84270 */
[----:B------:R-:W2:Y:S01]  /*26f0*/  MUFU.TANH R232, R232 ;  /* 0x000000e800e87308 */ /* 0x000ea20000002400 */
[----:B------:R-:W-:Y:S01]  /*2700*/  ISETP.GT.AND P5, PT, R153, 0x11, PT ;  /* 0x000000119900780c */ /* 0x000fe20003fa4270 */
[----:B------:R-:W-:Y:S01]  /*2710*/  FFMA.FTZ R222, R167, UR42, -R206 ;  /* 0x0000002aa7de7c23 */ /* 0x000fe200080108ce */
[----:B------:R-:W-:Y:S01]  /*2720*/  FSEL R227, R17, -INF , !P1 ;  /* 0xff80000011e37808 */ /* 0x000fe20004800000 */
[----:B------:R-:W-:Y:S01]  /*2730*/  FMUL.FTZ R234, R180, UR41 ;  /* 0x00000029b4ea7c20 */ /* 0x000fe20008410000 */
[----:B------:R-:W-:Y:S01]  /*2740*/  FSEL R156, R8, -INF , !P2 ;  /* 0xff800000089c7808 */ /* 0x000fe20005000000 */
[----:B------:R-:W-:Y:S01]  /*2750*/  FMUL.FTZ R231, R183, UR41 ;  /* 0x00000029b7e77c20 */ /* 0x000fe20008410000 */
[----:B------:R-:W-:Y:S01]  /*2760*/  ISETP.GT.AND P1, PT, R153, 0x21, PT ;  /* 0x000000219900780c */ /* 0x000fe20003f24270 */
[----:B------:R-:W-:Y:S01]  /*2770*/  FFMA.FTZ R227, R227, UR42, -R202 ;  /* 0x0000002ae3e37c23 */ /* 0x000fe200080108ca */
[----:B------:R-:W-:Y:S01]  /*2780*/  FSEL R223, R7, -INF , !P6 ;  /* 0xff80000007df7808 */ /* 0x000fe20007000000 */
[----:B------:R-:W-:Y:S01]  /*2790*/  FFMA.FTZ R221, R156, UR42, -R207 ;  /* 0x0000002a9cdd7c23 */ /* 0x000fe200080108cf */
[C---:B------:R-:W-:Y:S01]  /*27a0*/  ISETP.GT.AND P2, PT, R164.reuse, 0x8, PT ;  /* 0x00000008a400780c */ /* 0x040fe20003f44270 */
[----:B------:R-:W-:Y:S01]  /*27b0*/  UMOV UR11, 0x40000040 ;  /* 0x40000040000b7882 */ /* 0x000fe20000000000 */
[----:B------:R-:W-:Y:S01]  /*27c0*/  ISETP.GT.AND P6, PT, R164, 0x1, PT ;  /* 0x00000001a400780c */ /* 0x000fe20003fc4270 */
[----:B------:R-:W-:Y:S01]  /*27d0*/  FFMA.FTZ R223, R223, UR42, -R206 ;  /* 0x0000002adfdf7c23 */ /* 0x000fe200080108ce */
[----:B------:R-:W-:Y:S01]  /*27e0*/  FSEL R159, R11, -INF , !P4 ;  /* 0xff8000000b9f7808 */ /* 0x000fe20006000000 */
[----:B------:R-:W-:Y:S01]  /*27f0*/  UMOV UR8, UR5 ;  /* 0x0000000500087c82 */ /* 0x000fe20008000000 */
[----:B------:R-:W-:Y:S01]  /*2800*/  FSEL R160, R16, -INF , !P5 ;  /* 0xff80000010a07808 */ /* 0x000fe20006800000 */
[----:B------:R-:W-:Y:S01]  /*2810*/  UMOV UR9, 0x40000040 ;  /* 0x4000004000097882 */ /* 0x000fe20000000000 */
[----:B------:R-:W-:Y:S01]  /*2820*/  ISETP.GT.AND P3, PT, R153, 0x10, PT ;  /* 0x000000109900780c */ /* 0x000fe20003f64270 */
[----:B------:R-:W-:Y:S01]  /*2830*/  FFMA.FTZ R206, R159, UR42, -R204 ;  /* 0x0000002a9fce7c23 */ /* 0x000fe200080108cc */
[C---:B------:R-:W-:Y:S01]  /*2840*/  ISETP.GT.AND P4, PT, R164.reuse, 0x9, PT ;  /* 0x00000009a400780c */ /* 0x040fe20003f84270 */
[----:B------:R-:W3:Y:S01]  /*2850*/  MUFU.TANH R234, R234 ;  /* 0x000000ea00ea7308 */ /* 0x000ee20000002400 */
[----:B------:R-:W-:-:S02]  /*2860*/  ISETP.GT.AND P5, PT, R164, 0x18, PT ;  /* 0x00000018a400780c */ /* 0x000fc40003fa4270 */
[----:B------:R-:W-:Y:S02]  /*2870*/  FSEL R210, R184, -INF , !P1 ;  /* 0xff800000b8d27808 */ /* 0x000fe40004800000 */
[----:B------:R-:W-:Y:S02]  /*2880*/  FSEL R169, R13, -INF , !P2 ;  /* 0xff8000000da97808 */ /* 0x000fe40005000000 */
[----:B------:R-:W-:Y:S01]  /*2890*/  ISETP.GT.AND P1, PT, R164, 0x28, PT ;  /* 0x00000028a400780c */ /* 0x000fe20003f24270 */
[----:B------:R-:W-:Y:S01]  /*28a0*/  FFMA.FTZ R210, R210, UR42, -R199 ;  /* 0x0000002ad2d27c23 */ /* 0x000fe200080108c7 */
[----:B------:R-:W-:Y:S01]  /*28b0*/  FSEL R166, R10, -INF , !P6 ;  /* 0xff8000000aa67808 */ /* 0x000fe20007000000 */
[----:B------:R-:W-:Y:S01]  /*28c0*/  FFMA.FTZ R204, R169, UR42, -R204 ;  /* 0x0000002aa9cc7c23 */ /* 0x000fe200080108cc */
[C---:B------:R-:W-:Y:S01]  /*28d0*/  ISETP.GT.AND P2, PT, R153.reuse, 0x19, PT ;  /* 0x000000199900780c */ /* 0x040fe20003f44270 */
[----:B------:R-:W4:Y:S01]  /*28e0*/  MUFU.TANH R231, R231 ;  /* 0x000000e700e77308 */ /* 0x000f220000002400 */
[----:B------:R-:W-:Y:S01]  /*28f0*/  ISETP.GT.AND P6, PT, R153, 0x18, PT ;  /* 0x000000189900780c */ /* 0x000fe20003fc4270 */
[----:B------:R-:W-:Y:S01]  /*2900*/  FFMA.FTZ R207, R166, UR42, -R207 ;  /* 0x0000002aa6cf7c23 */ /* 0x000fe200080108cf */
[----:B------:R-:W-:Y:S01]  /*2910*/  FSEL R226, R14, -INF , !P4 ;  /* 0xff8000000ee27808 */ /* 0x000fe20006000000 */
[----:B------:R-:W-:Y:S01]  /*2920*/  FFMA.FTZ R10, -R10, R10, 1 ;  /* 0x3f8000000a0a7423 */ /* 0x000fe2000001010a */
[----:B------:R-:W-:-:S02]  /*2930*/  FSEL R161, R15, -INF , !P3 ;  /* 0xff8000000fa17808 */ /* 0x000fc40005800000 */
[----:B------:R-:W-:Y:S01]  /*2940*/  FSEL R171, R21, -INF , !P5 ;  /* 0xff80000015ab7808 */ /* 0x000fe20006800000 */
[----:B------:R-:W-:Y:S01]  /*2950*/  FFMA.FTZ R226, R226, UR42, -R205 ;  /* 0x0000002ae2e27c23 */ /* 0x000fe200080108cd */
[----:B------:R-:W-:Y:S01]  /*2960*/  ISETP.GT.AND P4, PT, R153, 0x20, PT ;  /* 0x000000209900780c */ /* 0x000fe20003f84270 */
[----:B------:R-:W-:Y:S01]  /*2970*/  FFMA.FTZ R205, R161, UR42, -R202 ;  /* 0x0000002aa1cd7c23 */ /* 0x000fe200080108ca */
[----:B------:R-:W-:Y:S01]  /*2980*/  ISETP.GT.AND P3, PT, R164, 0x11, PT ;  /* 0x00000011a400780c */ /* 0x000fe20003f64270 */
[----:B------:R-:W-:Y:S01]  /*2990*/  FFMA.FTZ R202, R160, UR42, -R203 ;  /* 0x0000002aa0ca7c23 */ /* 0x000fe200080108cb */
[----:B------:R-:W-:Y:S01]  /*29a0*/  ISETP.GT.AND P5, PT, R153, 0x29, PT ;  /* 0x000000299900780c */ /* 0x000fe20003fa4270 */
[----:B------:R-:W-:Y:S01]  /*29b0*/  FFMA.FTZ R224, R171, UR42, -R200 ;  /* 0x0000002aabe07c23 */ /* 0x000fe200080108c8 */
[----:B------:R-:W-:Y:S01]  /*29c0*/  FSEL R155, R189, -INF , !P1 ;  /* 0xff800000bd9b7808 */ /* 0x000fe20004800000 */
[----:B------:R-:W4:Y:S01]  /*29d0*/  MUFU.TANH R235, R235 ;  /* 0x000000eb00eb7308 */ /* 0x000f220000002400 */
[----:B------:R-:W-:-:S02]  /*29e0*/  FSEL R162, R20, -INF , !P2 ;  /* 0xff80000014a27808 */ /* 0x000fc40005000000 */
[C---:B------:R-:W-:Y:S02]  /*29f0*/  ISETP.GT.AND P1, PT, R164.reuse, 0x29, PT ;  /* 0x00000029a400780c */ /* 0x040fe40003f24270 */
[----:B------:R-:W-:Y:S02]  /*2a00*/  FSEL R163, R19, -INF , !P6 ;  /* 0xff80000013a37808 */ /* 0x000fe40007000000 */
[C---:B------:R-:W-:Y:S01]  /*2a10*/  ISETP.GT.AND P2, PT, R164.reuse, 0x20, PT ;  /* 0x00000020a400780c */ /* 0x040fe20003f44270 */
[----:B------:R-:W-:Y:S01]  /*2a20*/  MUFU.EX2 R207, R207 ;  /* 0x000000cf00cf7308 */ /* 0x000fe20000000800 */
[----:B------:R-:W-:Y:S02]  /*2a30*/  ISETP.GT.AND P6, PT, R164, 0x19, PT ;  /* 0x00000019a400780c */ /* 0x000fe40003fc4270 */
[----:B------:R-:W-:Y:S02]  /*2a40*/  FSEL R168, R18, -INF , !P3 ;  /* 0xff80000012a87808 */ /* 0x000fe40005800000 */
[----:B------:R-:W-:-:S02]  /*2a50*/  FSEL R165, R23, -INF , !P4 ;  /* 0xff80000017a57808 */ /* 0x000fc40006000000 */
[----:B------:R-:W-:Y:S01]  /*2a60*/  FSEL R212, R188, -INF , !P5 ;  /* 0xff800000bcd47808 */ /* 0x000fe20006800000 */
[----:B------:R-:W-:Y:S01]  /*2a70*/  FFMA.FTZ R225, R168, UR42, -R203 ;  /* 0x0000002aa8e17c23 */ /* 0x000fe200080108cb */
[----:B------:R-:W-:Y:S01]  /*2a80*/  ISETP.GT.AND P3, PT, R153, 0x28, PT ;  /* 0x000000289900780c */ /* 0x000fe20003f64270 */
[----:B------:R-:W-:Y:S01]  /*2a90*/  FFMA.FTZ R203, R163, UR42, -R200 ;  /* 0x0000002aa3cb7c23 */ /* 0x000fe200080108c8 */
[----:B------:R-:W-:Y:S01]  /*2aa0*/  ISETP.GT.AND P4, PT, R164, 0x21, PT ;  /* 0x00000021a400780c */ /* 0x000fe20003f84270 */
[----:B------:R-:W-:Y:S01]  /*2ab0*/  FFMA.FTZ R212, R212, UR42, -R197 ;  /* 0x0000002ad4d47c23 */ /* 0x000fe200080108c5 */
[----:B------:R-:W-:Y:S01]  /*2ac0*/  FSEL R152, R190, -INF , !P1 ;  /* 0xff800000be987808 */ /* 0x000fe20004800000 */
[----:B------:R-:W-:Y:S01]  /*2ad0*/  FFMA.FTZ R200, R162, UR42, -R201 ;  /* 0x0000002aa2c87c23 */ /* 0x000fe200080108c9 */
[----:B------:R-:W-:Y:S01]  /*2ae0*/  FSEL R157, R185, -INF , !P2 ;  /* 0xff800000b99d7808 */ /* 0x000fe20005000000 */
[----:B------:R-:W-:Y:S01]  /*2af0*/  MUFU.EX2 R206, R206 ;  /* 0x000000ce00ce7308 */ /* 0x000fe20000000800 */
[----:B------:R-:W-:Y:S01]  /*2b00*/  FSEL R228, R22, -INF , !P6 ;  /* 0xff80000016e47808 */ /* 0x000fe20007000000 */
[----:B------:R-:W-:Y:S01]  /*2b10*/  FFMA.FTZ R197, R152, UR42, -R197 ;  /* 0x0000002a98c57c23 */ /* 0x000fe200080108c5 */
[----:B------:R-:W-:-:S02]  /*2b20*/  ISETP.GT.AND P2, PT, R153, 0x31, PT ;  /* 0x000000319900780c */ /* 0x000fc40003f44270 */
[----:B------:R-:W-:Y:S01]  /*2b30*/  ISETP.GT.AND P5, PT, R164, 0x30, PT ;  /* 0x00000030a400780c */ /* 0x000fe20003fa4270 */
[----:B------:R-:W-:Y:S01]  /*2b40*/  FFMA.FTZ R228, R228, UR42, -R201 ;  /* 0x0000002ae4e47c23 */ /* 0x000fe200080108c9 */
[----:B------:R-:W-:Y:S01]  /*2b50*/  R2UR UR6, R154 ;  /* 0x000000009a0672ca */ /* 0x000fe200000e0000 */
[--C-:B------:R-:W-:Y:S01]  /*2b60*/  FFMA.FTZ R201, R165, UR42, -R198.reuse ;  /* 0x0000002aa5c97c23 */ /* 0x100fe200080108c6 */
[----:B------:R-:W-:Y:S01]  /*2b70*/  ISETP.GT.AND P6, PT, R153, 0x30, PT ;  /* 0x000000309900780c */ /* 0x000fe20003fc4270 */
[----:B------:R-:W-:Y:S01]  /*2b80*/  FFMA.FTZ R198, R157, UR42, -R198 ;  /* 0x0000002a9dc67c23 */ /* 0x000fe200080108c6 */
[----:B------:R-:W-:Y:S01]  /*2b90*/  FSEL R154, R186, -INF , !P4 ;  /* 0xff800000ba9a7808 */ /* 0x000fe20006000000 */
[----:B------:R-:W-:Y:S01]  /*2ba0*/  MUFU.EX2 R204, R204 ;  /* 0x000000cc00cc7308 */ /* 0x000fe20000000800 */
[----:B------:R-:W-:Y:S02]  /*2bb0*/  FSEL R211, R187, -INF , !P3 ;  /* 0xff800000bbd37808 */ /* 0x000fe40005800000 */
[C---:B------:R-:W-:Y:S01]  /*2bc0*/  ISETP.GT.AND P4, PT, R153.reuse, 0x38, PT ;  /* 0x000000389900780c */ /* 0x040fe20003f84270 */
[----:B------:R-:W-:Y:S01]  /*2bd0*/  FFMA.FTZ R199, R154, UR42, -R199 ;  /* 0x0000002a9ac77c23 */ /* 0x000fe200080108c7 */
[----:B------:R-:W-:Y:S01]  /*2be0*/  ISETP.GT.AND P3, PT, R153, 0x39, PT ;  /* 0x000000399900780c */ /* 0x000fe20003f64270 */
[--C-:B------:R-:W-:Y:S01]  /*2bf0*/  FFMA.FTZ R211, R211, UR42, -R196.reuse ;  /* 0x0000002ad3d37c23 */ /* 0x100fe200080108c4 */
[----:B-----5:R-:W-:Y:S01]  /*2c00*/  FSEL R153, R236, -INF , !P5 ;  /* 0xff800000ec997808 */ /* 0x020fe20006800000 */
[----:B------:R-:W-:Y:S01]  /*2c10*/  FFMA.FTZ R196, R155, UR42, -R196 ;  /* 0x0000002a9bc47c23 */ /* 0x000fe200080108c4 */
[----:B------:R-:W-:Y:S01]  /*2c20*/  FSEL R152, R237, -INF , !P2 ;  /* 0xff800000ed987808 */ /* 0x000fe20005000000 */
[----:B------:R-:W-:Y:S01]  /*2c30*/  UMOV UR10, UR6 ;  /* 0x00000006000a7c82 */ /* 0x000fe20008000000 */
[----:B------:R-:W-:Y:S01]  /*2c40*/  FSEL R213, R191, -INF , !P6 ;  /* 0xff800000bfd57808 */ /* 0x000fe20007000000 */
[--C-:B------:R-:W-:Y:S01]  /*2c50*/  FFMA.FTZ R214, R153, UR42, -R194.reuse ;  /* 0x0000002a99d67c23 */ /* 0x100fe200080108c2 */
[----:B------:R-:W-:Y:S01]  /*2c60*/  ISETP.GT.AND P6, PT, R164, 0x38, PT ;  /* 0x00000038a400780c */ /* 0x000fe20003fc4270 */
[----:B------:R-:W-:Y:S01]  /*2c70*/  FFMA.FTZ R215, R152, UR42, -R195 ;  /* 0x0000002a98d77c23 */ /* 0x000fe200080108c3 */
[----:B-1----:R-:W-:Y:S01]  /*2c80*/  FSEL R152, R233, -INF , !P3 ;  /* 0xff800000e9987808 */ /* 0x002fe20005800000 */
[----:B------:R-:W-:Y:S01]  /*2c90*/  FFMA.FTZ R213, R213, UR42, -R194 ;  /* 0x0000002ad5d57c23 */ /* 0x000fe200080108c2 */
[----:B--2---:R-:W-:Y:S01]  /*2ca0*/  FSEL R153, R232, -INF , !P6 ;  /* 0xff800000e8997808 */ /* 0x004fe20007000000 */
[----:B------:R1:W2:Y:S01]  /*2cb0*/  MUFU.EX2 R194, R223 ;  /* 0x000000df00c27308 */ /* 0x0002a20000000800 */
[----:B------:R-:W-:Y:S01]  /*2cc0*/  ISETP.GT.AND P1, PT, R164, 0x31, PT ;  /* 0x00000031a400780c */ /* 0x000fe20003f24270 */
[--C-:B------:R-:W-:Y:S01]  /*2cd0*/  FFMA.FTZ R219, R152, UR42, -R193.reuse ;  /* 0x0000002a98db7c23 */ /* 0x100fe200080108c1 */
[----:B------:R-:W-:Y:S01]  /*2ce0*/  ISETP.GT.AND P5, PT, R164, 0x39, PT ;  /* 0x00000039a400780c */ /* 0x000fe20003fa4270 */
[--C-:B------:R-:W-:Y:S01]  /*2cf0*/  FFMA.FTZ R218, R153, UR42, -R192.reuse ;  /* 0x0000002a99da7c23 */ /* 0x100fe200080108c0 */
[----:B---3--:R-:W-:Y:S01]  /*2d00*/  FSEL R217, R234, -INF , !P4 ;  /* 0xff800000ead97808 */ /* 0x008fe20006000000 */
[----:B------:R-:W-:Y:S01]  /*2d10*/  WARPGROUP.ARRIVE ;  /* 0x00000000000079c5 */ /* 0x000fe20000000000 */
[----:B----4-:R-:W-:Y:S01]  /*2d20*/  FSEL R220, R231, -INF , !P5 ;  /* 0xff800000e7dc7808 */ /* 0x010fe20006800000 */
[----:B------:R-:W-:Y:S01]  /*2d30*/  MUFU.EX2 R227, R227 ;  /* 0x000000e300e37308 */ /* 0x000fe20000000800 */
[----:B------:R-:W-:Y:S01]  /*2d40*/  FSEL R216, R235, -INF , !P1 ;  /* 0xff800000ebd87808 */ /* 0x000fe20004800000 */
[----:B------:R-:W-:Y:S01]  /*2d50*/  FFMA.FTZ R217, R217, UR42, -R192 ;  /* 0x0000002ad9d97c23 */ /* 0x000fe200080108c0 */
[----:B-1----:R-:W-:Y:S01]  /*2d60*/  FFMA.FTZ R223, -R8, R8, 1 ;  /* 0x3f80000008df7423 */ /* 0x002fe20000010108 */
[----:B------:R-:W-:Y:S01]  /*2d70*/  HGMMA.64x64x16.F32.BF16 R152, gdesc[UR8], RZ, !UPT, gsb0 ;  /* 0x00e00000089879f0 */ /* 0x000fe2000c0018ff */
[----:B------:R-:W-:Y:S01]  /*2d80*/  UIADD3 UR10, UR6, 0x2, URZ ;  /* 0x00000002060a7890 */ /* 0x000fe2000fffe03f */
[----:B------:R-:W-:Y:S01]  /*2d90*/  FFMA.FTZ R220, R220, UR42, -R193 ;  /* 0x0000002adcdc7c23 */ /* 0x000fe200080108c1 */
[----:B------:R-:W-:Y:S01]  /*2da0*/  UIADD3 UR8, UR5, 0x2, URZ ;  /* 0x0000000205087890 */ /* 0x000fe2000fffe03f */
[----:B------:R-:W-:Y:S01]  /*2db0*/  FFMA.FTZ R216, R216, UR42, -R195 ;  /* 0x0000002ad8d87c23 */ /* 0x000fe200080108c3 */
[----:B------:R-:W-:Y:S01]  /*2dc0*/  UMOV UR11, 0x40000040 ;  /* 0x40000040000b7882 */ /* 0x000fe20000000000 */
[----:B------:R-:W-:Y:S01]  /*2dd0*/  UMOV UR9, 0x40000040 ;  /* 0x4000004000097882 */ /* 0x000fe20000000000 */
[----:B------:R1:W3:Y:S01]  /*2de0*/  MUFU.EX2 R195, R222 ;  /* 0x000000de00c37308 */ /* 0x0002e20000000800 */
[----:B------:R-:W-:-:S07]  /*2df0*/  FFMA.FTZ R17, -R17, R17, 1 ;  /* 0x3f80000011117423 */ /* 0x000fce0000010111 */
        /* <DEDUP_REMOVED lines=49> */
[----:B------:R-:W1:Y:S02]  /*3110*/  LDS.64 R192, [R6+0x28200] ;  /* 0x0282000006c07984 */ /* 0x000e640000000a00 */
[--C-:B-1----:R-:W-:Y:S01]  /*3120*/  FADD.FTZ R222, R152, -R192.reuse ;  /* 0x800000c098de7221 */ /* 0x102fe20000010000 */
[----:B------:R-:W-:Y:S01]  /*3130*/  FFMA.FTZ R152, -R7, R7, 1 ;  /* 0x3f80000007987423 */ /* 0x000fe20000010107 */
[----:B------:R-:W-:Y:S01]  /*3140*/  FADD.FTZ R153, R153, -R193 ;  /* 0x800000c199997221 */ /* 0x000fe20000010000 */
[----:B------:R1:W4:Y:S01]  /*3150*/  MUFU.EX2 R7, R221 ;  /* 0x000000dd00077308 */ /* 0x0003220000000800 */
[----:B--2---:R-:W-:Y:S01]  /*3160*/  FMUL.FTZ R222, R194, R222 ;  /* 0x000000dec2de7220 */ /* 0x004fe20000410000 */
[----:B------:R-:W-:-:S04]  /*3170*/  FADD.FTZ R154, R154, -R192 ;  /* 0x800000c09a9a7221 */ /* 0x000fc80000010000 */
[----:B---3--:R-:W-:Y:S02]  /*3180*/  FMUL.FTZ R154, R195, R154 ;  /* 0x0000009ac39a7220 */ /* 0x008fe40000410000 */
[----:B------:R-:W-:Y:S01]  /*3190*/  MUFU.EX2 R228, R228 ;  /* 0x000000e400e47308 */ /* 0x000fe20000000800 */
[----:B-1----:R-:W-:Y:S01]  /*31a0*/  FMUL.FTZ R221, R152, R222 ;  /* 0x000000de98dd7220 */ /* 0x002fe20000410000 */
[----:B------:R-:W-:Y:S01]  /*31b0*/  FFMA.FTZ R222, -R9, R9, 1 ;  /* 0x3f80000009de7423 */ /* 0x000fe20000010109 */
[----:B------:R-:W-:Y:S01]  /*31c0*/  FADD.FTZ R152, R155, -R193 ;  /* 0x800000c19b987221 */ /* 0x000fe20000010000 */
[----:B------:R-:W1:Y:S02]  /*31d0*/  LDS.64 R8, [R6+0x28220] ;  /* 0x0282200006087984 */ /* 0x000e640000000a00 */
[----:B------:R-:W-:Y:S02]  /*31e0*/  FMUL.FTZ R222, R222, R154 ;  /* 0x0000009adede7220 */ /* 0x000fe40000410000 */
[----:B------:R2:W-:Y:S01]  /*31f0*/  MUFU.EX2 R193, R201 ;  /* 0x000000c900c17308 */ /* 0x0005e20000000800 */
[----:B----4-:R-:W-:-:S04]  /*3200*/  FMUL.FTZ R153, R7, R153 ;  /* 0x0000009907997220 */ /* 0x010fc80000410000 */
[----:B------:R-:W-:Y:S01]  /*3210*/  FMUL.FTZ R223, R223, R153 ;  /* 0x00000099dfdf7220 */ /* 0x000fe20000410000 */
[----:B------:R-:W-:Y:S02]  /*3220*/  FMUL.FTZ R153, R207, R152 ;  /* 0x00000098cf997220 */ /* 0x000fe40000410000 */
[----:B------:R-:W-:Y:S02]  /*3230*/  MUFU.EX2 R154, R202 ;  /* 0x000000ca009a7308 */ /* 0x000fe40000000800 */
[----:B--2---:R-:W-:Y:S01]  /*3240*/  FMUL.FTZ R201, R10, R153 ;  /* 0x000000990ac97220 */ /* 0x004fe20000410000 */
[----:B------:R-:W-:Y:S01]  /*3250*/  LOP3.LUT R10, R208, 0x2000000, RZ, 0xfc, !PT ;  /* 0x02000000d00a7812 */ /* 0x000fe200078efcff */
[----:B------:R-:W2:Y:S04]  /*3260*/  LDS.64 R152, [R6+0x28240] ;  /* 0x0282400006987984 */ /* 0x000ea80000000a00 */
[----:B------:R-:W-:Y:S01]  /*3270*/  IMAD R10, R3, 0x400, R10 ;  /* 0x00000400030a7824 */ /* 0x000fe200078e020a */
[----:B------:R-:W3:Y:S01]  /*3280*/  LDL R208, [R1] ;  /* 0x0000000001d07983 */ /* 0x000ee20000100800 */
[----:B------:R-:W-:Y:S03]  /*3290*/  MUFU.EX2 R155, R203 ;  /* 0x000000cb009b7308 */ /* 0x000fe60000000800 */
[----:B------:R-:W-:Y:S01]  /*32a0*/  R2UR UR6, R10 ;  /* 0x000000000a0672ca */ /* 0x000fe200000e0000 */
[----:B------:R-:W-:-:S04]  /*32b0*/  FFMA.FTZ R21, -R21, R21, 1 ;  /* 0x3f80000015157423 */ /* 0x000fc80000010115 */
[----:B------:R-:W-:Y:S01]  /*32c0*/  MUFU.EX2 R225, R225 ;  /* 0x000000e100e17308 */ /* 0x000fe20000000800 */
[----:B------:R-:W-:Y:S01]  /*32d0*/  FFMA.FTZ R22, -R22, R22, 1 ;  /* 0x3f80000016167423 */ /* 0x000fe20000010116 */
[----:B------:R-:W-:-:S06]  /*32e0*/  FFMA.FTZ R15, -R15, R15, 1 ;  /* 0x3f8000000f0f7423 */ /* 0x000fcc000001010f */
[----:B------:R-:W-:Y:S01]  /*32f0*/  MUFU.EX2 R192, R200 ;  /* 0x000000c800c07308 */ /* 0x000fe20000000800 */
[----:B-1----:R-:W-:Y:S01]  /*3300*/  FADD.FTZ R10, R159, -R9 ;  /* 0x800000099f0a7221 */ /* 0x002fe20000010000 */
[--C-:B------:R-:W-:Y:S01]  /*3310*/  FADD.FTZ R156, R156, -R8.reuse ;  /* 0x800000089c9c7221 */ /* 0x100fe20000010000 */
[----:B------:R-:W-:-:S05]  /*3320*/  FADD.FTZ R8, R158, -R8 ;  /* 0x800000089e087221 */ /* 0x000fca0000010000 */
[----:B------:R1:W4:Y:S02]  /*3330*/  MUFU.EX2 R159, R226 ;  /* 0x000000e2009f7308 */ /* 0x0003240000000800 */
[----:B-1----:R-:W5:Y:S01]  /*3340*/  LDL R226, [R1+0x4] ;  /* 0x0000040001e27983 */ /* 0x002f620000100800 */
[----:B------:R-:W-:Y:S01]  /*3350*/  FADD.FTZ R157, R157, -R9 ;  /* 0x800000099d9d7221 */ /* 0x000fe20000010000 */
[----:B------:R-:W-:Y:S01]  /*3360*/  FMUL.FTZ R9, R206, R156 ;  /* 0x0000009cce097220 */ /* 0x000fe20000410000 */
[----:B------:R-:W-:Y:S01]  /*3370*/  FMUL.FTZ R8, R204, R8 ;  /* 0x00000008cc087220 */ /* 0x000fe20000410000 */
[----:B------:R-:W-:Y:S01]  /*3380*/  FFMA.FTZ R202, -R11, R11, 1 ;  /* 0x3f8000000bca7423 */ /* 0x000fe2000001010b */
[----:B------:R-:W-:-:S03]  /*3390*/  FFMA.FTZ R203, -R13, R13, 1 ;  /* 0x3f8000000dcb7423 */ /* 0x000fc6000001010d */
[----:B------:R-:W-:Y:S01]  /*33a0*/  FMUL.FTZ R202, R202, R9 ;  /* 0x00000009caca7220 */ /* 0x000fe20000410000 */
[----:B------:R-:W-:Y:S02]  /*33b0*/  FMUL.FTZ R203, R203, R8 ;  /* 0x00000008cbcb7220 */ /* 0x000fe40000410000 */
[----:B------:R-:W1:Y:S01]  /*33c0*/  LDS.64 R8, [R6+0x28260] ;  /* 0x0282600006087984 */ /* 0x000e620000000a00 */
[----:B------:R-:W-:Y:S01]  /*33d0*/  FFMA.FTZ R13, -R14, R14, 1 ;  /* 0x3f8000000e0d7423 */ /* 0x000fe2000001010e */
[----:B----4-:R-:W-:Y:S01]  /*33e0*/  FMUL.FTZ R10, R159, R10 ;  /* 0x0000000a9f0a7220 */ /* 0x010fe20000410000 */
[--C-:B--2---:R-:W-:Y:S01]  /*33f0*/  FADD.FTZ R160, R160, -R152.reuse ;  /* 0x80000098a0a07221 */ /* 0x104fe20000010000 */
[----:B------:R-:W-:Y:S02]  /*3400*/  FADD.FTZ R152, R162, -R152 ;  /* 0x80000098a2987221 */ /* 0x000fe40000010000 */
[----:B------:R-:W-:Y:S02]  /*3410*/  FMUL.FTZ R13, R13, R10 ;  /* 0x0000000a0d0d7220 */ /* 0x000fe40000410000 */
[----:B------:R-:W-:-:S04]  /*3420*/  FMUL.FTZ R10, R227, R152 ;  /* 0x00000098e30a7220 */ /* 0x000fc80000410000 */
[----:B------:R-:W-:Y:S02]  /*3430*/  FMUL.FTZ R17, R17, R10 ;  /* 0x0000000a11117220 */ /* 0x000fe40000410000 */
[----:B------:R-:W2:Y:S01]  /*3440*/  LDS.64 R10, [R6+0x28280] ;  /* 0x02828000060a7984 */ /* 0x000ea20000000a00 */
[----:B------:R-:W-:Y:S02]  /*3450*/  FFMA.FTZ R156, -R12, R12, 1 ;  /* 0x3f8000000c9c7423 */ /* 0x000fe4000001010c */
[----:B------:R-:W4:Y:S01]  /*3460*/  MUFU.EX2 R12, R224 ;  /* 0x000000e0000c7308 */ /* 0x000f220000000800 */
[----:B------:R-:W-:Y:S01]  /*3470*/  FMUL.FTZ R157, R209, R157 ;  /* 0x0000009dd19d7220 */ /* 0x000fe20000410000 */
[----:B------:R-:W-:-:S03]  /*3480*/  FADD.FTZ R161, R161, -R153 ;  /* 0x80000099a1a17221 */ /* 0x000fc60000010000 */
[----:B------:R-:W-:Y:S01]  /*3490*/  FMUL.FTZ R156, R156, R157 ;  /* 0x0000009d9c9c7220 */ /* 0x000fe20000410000 */
[----:B------:R-:W-:Y:S01]  /*34a0*/  FFMA.FTZ R157, -R16, R16, 1 ;  /* 0x3f800000109d7423 */ /* 0x000fe20000010110 */
[----:B------:R-:W-:-:S04]  /*34b0*/  FMUL.FTZ R16, R154, R161 ;  /* 0x000000a19a107220 */ /* 0x000fc80000410000 */
[----:B------:R-:W-:Y:S02]  /*34c0*/  FMUL.FTZ R157, R157, R16 ;  /* 0x000000109d9d7220 */ /* 0x000fe40000410000 */
[----:B------:R-:W2:Y:S01]  /*34d0*/  MUFU.EX2 R16, R198 ;  /* 0x000000c600107308 */ /* 0x000ea20000000800 */
[--C-:B-1----:R-:W-:Y:S01]  /*34e0*/  FADD.FTZ R165, R165, -R9.reuse ;  /* 0x80000009a5a57221 */ /* 0x102fe20000010000 */
[--C-:B------:R-:W-:Y:S01]  /*34f0*/  FADD.FTZ R161, R166, -R8.reuse ;  /* 0x80000008a6a17221 */ /* 0x100fe20000010000 */
[----:B------:R-:W-:Y:S01]  /*3500*/  FADD.FTZ R9, R167, -R9 ;  /* 0x80000009a7097221 */ /* 0x000fe20000010000 */
[----:B------:R-:W-:Y:S02]  /*3510*/  FADD.FTZ R164, R164, -R8 ;  /* 0x80000008a4a47221 */ /* 0x000fe40000010000 */
[----:B----4-:R-:W-:Y:S01]  /*3520*/  FMUL.FTZ R8, R12, R161 ;  /* 0x000000a10c087220 */ /* 0x010fe20000410000 */
[----:B------:R-:W-:Y:S01]  /*3530*/  FMUL.FTZ R9, R228, R9 ;  /* 0x00000009e4097220 */ /* 0x000fe20000410000 */
[----:B------:R-:W-:-:S02]  /*3540*/  FMUL.FTZ R160, R205, R160 ;  /* 0x000000a0cda07220 */ /* 0x000fc40000410000 */
[----:B------:R-:W-:Y:S01]  /*3550*/  FMUL.FTZ R21, R21, R8 ;  /* 0x0000000815157220 */ /* 0x000fe20000410000 */
[----:B------:R-:W-:Y:S02]  /*3560*/  FMUL.FTZ R22, R22, R9 ;  /* 0x0000000916167220 */ /* 0x000fe40000410000 */
[----:B------:R-:W1:Y:S01]  /*3570*/  LDS.64 R8, [R6+0x282a0] ;  /* 0x0282a00006087984 */ /* 0x000e620000000a00 */
[----:B------:R-:W-:Y:S01]  /*3580*/  FMUL.FTZ R152, R15, R160 ;  /* 0x000000a00f987220 */ /* 0x000fe20000410000 */
[----:B------:R-:W-:Y:S01]  /*3590*/  FADD.FTZ R14, R163, -R153 ;  /* 0x80000099a30e7221 */ /* 0x000fe20000010000 */
[----:B------:R-:W-:Y:S01]  /*35a0*/  FFMA.FTZ R158, -R19, R19, 1 ;  /* 0x3f800000139e7423 */ /* 0x000fe20000010113 */
[----:B------:R-:W-:Y:S01]  /*35b0*/  FMUL.FTZ R15, R155, R164 ;  /* 0x000000a49b0f7220 */ /* 0x000fe20000410000 */
[----:B------:R-:W-:Y:S01]  /*35c0*/  FFMA.FTZ R153, -R18, R18, 1 ;  /* 0x3f80000012997423 */ /* 0x000fe20000010112 */
[----:B------:R-:W-:Y:S01]  /*35d0*/  FMUL.FTZ R14, R225, R14 ;  /* 0x0000000ee10e7220 */ /* 0x000fe20000410000 */
[--C-:B--2---:R-:W-:Y:S01]  /*35e0*/  FADD.FTZ R168, R168, -R10.reuse ;  /* 0x8000000aa8a87221 */ /* 0x104fe20000010000 */
[----:B------:R-:W-:Y:S01]  /*35f0*/  FMUL.FTZ R158, R158, R15 ;  /* 0x0000000f9e9e7220 */ /* 0x000fe20000410000 */
[----:B------:R-:W-:Y:S01]  /*3600*/  FADD.FTZ R15, R170, -R10 ;  /* 0x8000000aaa0f7221 */ /* 0x000fe20000010000 */
[--C-:B------:R-:W-:Y:S01]  /*3610*/  FADD.FTZ R169, R169, -R11.reuse ;  /* 0x8000000ba9a97221 */ /* 0x100fe20000010000 */
[----:B------:R-:W-:-:S02]  /*3620*/  FADD.FTZ R171, R171, -R11 ;  /* 0x8000000babab7221 */ /* 0x000fc40000010000 */
[----:B------:R-:W2:Y:S01]  /*3630*/  LDS.64 R10, [R6+0x282c0] ;  /* 0x0282c000060a7984 */ /* 0x000ea20000000a00 */
[----:B------:R-:W-:Y:S01]  /*3640*/  FMUL.FTZ R153, R153, R14 ;  /* 0x0000000e99997220 */ /* 0x000fe20000410000 */
[----:B------:R-:W-:Y:S01]  /*3650*/  FMUL.FTZ R14, R16, R15 ;  /* 0x0000000f100e7220 */ /* 0x000fe20000410000 */
[----:B------:R-:W-:-:S04]  /*3660*/  FFMA.FTZ R161, -R185, R185, 1 ;  /* 0x3f800000b9a17423 */ /* 0x000fc800000101b9 */
[----:B------:R-:W-:Y:S02]  /*3670*/  FMUL.FTZ R161, R161, R14 ;  /* 0x0000000ea1a17220 */ /* 0x000fe40000410000 */
[----:B------:R4:W4:Y:S01]  /*3680*/  LDS.64 R14, [R6+0x282e0] ;  /* 0x0282e000060e7984 */ /* 0x0009220000000a00 */
[----:B------:R-:W-:Y:S02]  /*3690*/  FFMA.FTZ R160, -R20, R20, 1 ;  /* 0x3f80000014a07423 */ /* 0x000fe40000010114 */
[----:B------:R-:W1:Y:S08]  /*36a0*/  MUFU.EX2 R20, R197 ;  /* 0x000000c500147308 */ /* 0x000e700000000800 */
[----:B------:R-:W4:Y:S08]  /*36b0*/  MUFU.EX2 R213, R213 ;  /* 0x000000d500d57308 */ /* 0x000f300000000800 */
[----:B------:R-:W4:Y:S01]  /*36c0*/  MUFU.EX2 R214, R214 ;  /* 0x000000d600d67308 */ /* 0x000f220000000800 */
[--C-:B-1----:R-:W-:Y:S01]  /*36d0*/  FADD.FTZ R173, R173, -R9.reuse ;  /* 0x80000009adad7221 */ /* 0x102fe20000010000 */
[----:B------:R-:W-:Y:S01]  /*36e0*/  FADD.FTZ R9, R175, -R9 ;  /* 0x80000009af097221 */ /* 0x000fe20000010000 */
[----:B------:R-:W-:-:S05]  /*36f0*/  FFMA.FTZ R164, -R184, R184, 1 ;  /* 0x3f800000b8a47423 */ /* 0x000fca00000101b8 */
[----:B------:R-:W1:Y:S01]  /*3700*/  MUFU.EX2 R19, R196 ;  /* 0x000000c400137308 */ /* 0x000e620000000800 */
[----:B------:R-:W-:Y:S01]  /*3710*/  FMUL.FTZ R169, R210, R169 ;  /* 0x000000a9d2a97220 */ /* 0x000fe20000410000 */
[----:B------:R-:W-:-:S06]  /*3720*/  FMUL.FTZ R166, R20, R9 ;  /* 0x0000000914a67220 */ /* 0x000fcc0000410000 */
[----:B------:R-:W1:Y:S01]  /*3730*/  MUFU.EX2 R212, R212 ;  /* 0x000000d400d47308 */ /* 0x000e620000000800 */
[----:B------:R-:W-:Y:S01]  /*3740*/  FMUL.FTZ R164, R164, R169 ;  /* 0x000000a9a4a47220 */ /* 0x000fe20000410000 */
[--C-:B--2---:R-:W-:Y:S01]  /*3750*/  FADD.FTZ R176, R176, -R10.reuse ;  /* 0x8000000ab0b07221 */ /* 0x104fe20000010000 */
[----:B------:R-:W-:-:S05]  /*3760*/  FADD.FTZ R169, R178, -R10 ;  /* 0x8000000ab2a97221 */ /* 0x000fca0000010000 */
[----:B------:R-:W-:Y:S01]  /*3770*/  MUFU.EX2 R211, R211 ;  /* 0x000000d300d37308 */ /* 0x000fe20000000800 */
[----:B------:R-:W-:-:S07]  /*3780*/  FADD.FTZ R172, R172, -R8 ;  /* 0x80000008acac7221 */ /* 0x000fce0000010000 */
[----:B------:R-:W2:Y:S01]  /*3790*/  MUFU.EX2 R18, R199 ;  /* 0x000000c700127308 */ /* 0x000ea20000000800 */
[----:B------:R-:W-:-:S07]  /*37a0*/  FMUL.FTZ R165, R192, R165 ;  /* 0x000000a5c0a57220 */ /* 0x000fce0000410000 */
[----:B------:R-:W2:Y:S01]  /*37b0*/  MUFU.EX2 R215, R215 ;  /* 0x000000d700d77308 */ /* 0x000ea20000000800 */
[----:B------:R-:W-:-:S07]  /*37c0*/  FADD.FTZ R8, R174, -R8 ;  /* 0x80000008ae087221 */ /* 0x000fce0000010000 */
[----:B------:R-:W-:Y:S01]  /*37d0*/  MUFU.EX2 R217, R217 ;  /* 0x000000d900d97308 */ /* 0x000fe20000000800 */
[----:B------:R-:W-:-:S07]  /*37e0*/  FFMA.FTZ R184, -R191, R191, 1 ;  /* 0x3f800000bfb87423 */ /* 0x000fce00000101bf */
[----:B------:R-:W-:Y:S01]  /*37f0*/  MUFU.EX2 R219, R219 ;  /* 0x000000db00db7308 */ /* 0x000fe20000000800 */
[----:B----4-:R-:W-:-:S07]  /*3800*/  FMUL.FTZ R167, R213, R176 ;  /* 0x000000b0d5a77220 */ /* 0x010fce0000410000 */
[----:B------:R-:W4:Y:S08]  /*3810*/  MUFU.EX2 R216, R216 ;  /* 0x000000d800d87308 */ /* 0x000f300000000800 */
[----:B------:R-:W4:Y:S08]  /*3820*/  MUFU.EX2 R218, R218 ;  /* 0x000000da00da7308 */ /* 0x000f300000000800 */
[----:B------:R-:W4:Y:S01]  /*3830*/  MUFU.EX2 R9, R220 ;  /* 0x000000dc00097308 */ /* 0x000f220000000800 */
[----:B------:R-:W-:Y:S01]  /*3840*/  FFMA.FTZ R163, -R190, R190, 1 ;  /* 0x3f800000bea37423 */ /* 0x000fe200000101be */
[----:B------:R-:W-:Y:S01]  /*3850*/  FFMA.FTZ R185, -R236, R236, 1 ;  /* 0x3f800000ecb97423 */ /* 0x000fe200000101ec */
[----:B------:R-:W-:Y:S01]  /*3860*/  FMUL.FTZ R10, R214, R169 ;  /* 0x000000a9d60a7220 */ /* 0x000fe20000410000 */
[----:B------:R-:W-:Y:S01]  /*3870*/  FMUL.FTZ R160, R160, R165 ;  /* 0x000000a5a0a07220 */ /* 0x000fe20000410000 */
[----:B-1----:R-:W-:Y:S01]  /*3880*/  FMUL.FTZ R6, R19, R8 ;  /* 0x0000000813067220 */ /* 0x002fe20000410000 */
[----:B------:R-:W-:Y:S01]  /*3890*/  FMUL.FTZ R184, R184, R167 ;  /* 0x000000a7b8b87220 */ /* 0x000fe20000410000 */
[----:B------:R-:W-:Y:S01]  /*38a0*/  FFMA.FTZ R165, -R188, R188, 1 ;  /* 0x3f800000bca57423 */ /* 0x000fe200000101bc */
[----:B------:R-:W-:Y:S01]  /*38b0*/  FMUL.FTZ R8, R212, R173 ;  /* 0x000000add4087220 */ /* 0x000fe20000410000 */
[----:B------:R-:W-:Y:S01]  /*38c0*/  FMUL.FTZ R163, R163, R166 ;  /* 0x000000a6a3a37220 */ /* 0x000fe20000410000 */
[----:B------:R-:W-:Y:S01]  /*38d0*/  FMUL.FTZ R185, R185, R10 ;  /* 0x0000000ab9b97220 */ /* 0x000fe20000410000 */
[--C-:B------:R-:W-:Y:S01]  /*38e0*/  FADD.FTZ R180, R180, -R14.reuse ;  /* 0x8000000eb4b47221 */ /* 0x100fe20000010000 */
[----:B------:R-:W-:Y:S01]  /*38f0*/  FADD.FTZ R167, R182, -R14 ;  /* 0x8000000eb6a77221 */ /* 0x000fe20000010000 */
[--C-:B------:R-:W-:Y:S01]  /*3900*/  FADD.FTZ R166, R177, -R11.reuse ;  /* 0x8000000bb1a67221 */ /* 0x100fe20000010000 */
[----:B------:R-:W-:Y:S01]  /*3910*/  FADD.FTZ R179, R179, -R11 ;  /* 0x8000000bb3b37221 */ /* 0x000fe20000010000 */
[--C-:B------:R-:W-:Y:S01]  /*3920*/  FADD.FTZ R10, R181, -R15.reuse ;  /* 0x8000000fb50a7221 */ /* 0x100fe20000010000 */
[----:B------:R-:W-:Y:S01]  /*3930*/  FADD.FTZ R14, R183, -R15 ;  /* 0x8000000fb70e7221 */ /* 0x000fe20000010000 */
[----:B------:R-:W-:Y:S01]  /*3940*/  FFMA.FTZ R23, -R23, R23, 1 ;  /* 0x3f80000017177423 */ /* 0x000fe20000010117 */
[----:B------:R-:W-:Y:S01]  /*3950*/  FMUL.FTZ R168, R193, R168 ;  /* 0x000000a8c1a87220 */ /* 0x000fe20000410000 */
[----:B------:R-:W-:Y:S01]  /*3960*/  FFMA.FTZ R162, -R186, R186, 1 ;  /* 0x3f800000baa27423 */ /* 0x000fe200000101ba */
[----:B--2---:R-:W-:Y:S01]  /*3970*/  FMUL.FTZ R171, R18, R171 ;  /* 0x000000ab12ab7220 */ /* 0x004fe20000410000 */
[----:B------:R-:W-:Y:S01]  /*3980*/  FFMA.FTZ R187, -R187, R187, 1 ;  /* 0x3f800000bbbb7423 */ /* 0x000fe200000101bb */
[----:B------:R-:W-:Y:S01]  /*3990*/  FFMA.FTZ R189, -R189, R189, 1 ;  /* 0x3f800000bdbd7423 */ /* 0x000fe200000101bd */
[----:B------:R-:W-:Y:S01]  /*39a0*/  FMUL.FTZ R172, R211, R172 ;  /* 0x000000acd3ac7220 */ /* 0x000fe20000410000 */
[----:B------:R-:W-:Y:S01]  /*39b0*/  FMUL.FTZ R165, R165, R8 ;  /* 0x00000008a5a57220 */ /* 0x000fe20000410000 */
[----:B------:R-:W-:Y:S01]  /*39c0*/  FFMA.FTZ R11, -R237, R237, 1 ;  /* 0x3f800000ed0b7423 */ /* 0x000fe200000101ed */
[----:B------:R-:W-:Y:S01]  /*39d0*/  FFMA.FTZ R8, -R235, R235, 1 ;  /* 0x3f800000eb087423 */ /* 0x000fe200000101eb */
[----:B------:R-:W-:Y:S01]  /*39e0*/  FMUL.FTZ R166, R215, R166 ;  /* 0x000000a6d7a67220 */ /* 0x000fe20000410000 */
[----:B----4-:R-:W-:Y:S01]  /*39f0*/  FMUL.FTZ R179, R216, R179 ;  /* 0x000000b3d8b37220 */ /* 0x010fe20000410000 */
[----:B------:R-:W-:Y:S01]  /*3a00*/  FFMA.FTZ R234, -R234, R234, 1 ;  /* 0x3f800000eaea7423 */ /* 0x000fe200000101ea */
[----:B------:R-:W-:Y:S01]  /*3a10*/  FFMA.FTZ R232, -R232, R232, 1 ;  /* 0x3f800000e8e87423 */ /* 0x000fe200000101e8 */
[----:B------:R-:W-:Y:S01]  /*3a20*/  FFMA.FTZ R233, -R233, R233, 1 ;  /* 0x3f800000e9e97423 */ /* 0x000fe200000101e9 */
[----:B------:R-:W-:Y:S01]  /*3a30*/  FFMA.FTZ R231, -R231, R231, 1 ;  /* 0x3f800000e7e77423 */ /* 0x000fe200000101e7 */
[----:B------:R-:W-:Y:S01]  /*3a40*/  FMUL.FTZ R15, R217, R180 ;  /* 0x000000b4d90f7220 */ /* 0x000fe20000410000 */
[----:B------:R-:W-:Y:S01]  /*3a50*/  FMUL.FTZ R167, R218, R167 ;  /* 0x000000a7daa77220 */ /* 0x000fe20000410000 */
[----:B------:R-:W-:Y:S01]  /*3a60*/  FMUL.FTZ R10, R219, R10 ;  /* 0x0000000adb0a7220 */ /* 0x000fe20000410000 */
[----:B------:R-:W-:Y:S01]  /*3a70*/  FMUL.FTZ R14, R9, R14 ;  /* 0x0000000e090e7220 */ /* 0x000fe20000410000 */
[----:B------:R-:W-:Y:S01]  /*3a80*/  F2FP.BF16.F32.PACK_AB R203, R13, R203 ;  /* 0x000000cb0dcb723e */ /* 0x000fe200000010ff */
        /* <DEDUP_REMOVED lines=30> */
[----:B-----5:R-:W-:-:S04]  /*3c70*/  IMAD R13, R3, 0x2000, R226 ;  /* 0x00002000030d7824 */ /* 0x020fc800078e02e2 */
[----:B---3--:R-:W-:-:S05]  /*3c80*/  IMAD R13, R13, 0x2, R208 ;  /* 0x000000020d0d7824 */ /* 0x008fca00078e02d0 */
[----:B------:R1:W-:Y:S04]  /*3c90*/  STSM.16.MT88.4 [R13+0x28800], R200 ;  /* 0x028800c80d007844 */ /* 0x0003e80000004200 */
[----:B------:R1:W-:Y:S04]  /*3ca0*/  STSM.16.MT88.4 [R13+0x29000], R196 ;  /* 0x029000c40d007844 */ /* 0x0003e80000004200 */
[----:B------:R1:W-:Y:S04]  /*3cb0*/  STSM.16.MT88.4 [R13+0x29800], R188 ;  /* 0x029800bc0d007844 */ /* 0x0003e80000004200 */
[----:B------:R1:W-:Y:S01]  /*3cc0*/  STSM.16.MT88.4 [R13+0x2a000], R184 ;  /* 0x02a000b80d007844 */ /* 0x0003e20000004200 */
[----:B------:R-:W-:-:S06]  /*3cd0*/  WARPGROUP.ARRIVE ;  /* 0x00000000000079c5 */ /* 0x000fcc0000000000 */
[----:B------:R-:W-:Y:S01]  /*3ce0*/  HGMMA.64x128x16.F32.BF16 R88, R156, gdesc[UR4].tnspB, R88, gsb0 ;  /* 0x41e000049c587df0 */ /* 0x000fe20008001858 */
[----:B------:R-:W-:Y:S01]  /*3cf0*/  F2FP.BF16.F32.PACK_AB R225, R225, R227 ;  /* 0x000000e3e1e1723e */ /* 0x000fe200000010ff */
[----:B------:R-:W-:Y:S01]  /*3d00*/  UIADD3 UR8, UR6, 0x80, URZ ;  /* 0x0000008006087890 */ /* 0x000fe2000fffe03f */
[----:B------:R-:W-:Y:S02]  /*3d10*/  F2FP.BF16.F32.PACK_AB R224, R154, R205 ;  /* 0x000000cd9ae0723e */ /* 0x000fe400000010ff */
[----:B------:R-:W-:Y:S02]  /*3d20*/  F2FP.BF16.F32.PACK_AB R226, R192, R155 ;  /* 0x0000009bc0e2723e */ /* 0x000fe400000010ff */
[----:B------:R-:W-:Y:S01]  /*3d30*/  F2FP.BF16.F32.PACK_AB R227, R228, R12 ;  /* 0x0000000ce4e3723e */ /* 0x000fe200000010ff */
[----:B------:R-:W-:Y:S01]  /*3d40*/  UMOV UR11, 0x40000040 ;  /* 0x40000040000b7882 */ /* 0x000fe20000000000 */
[----:B------:R-:W-:Y:S01]  /*3d50*/  UMOV UR10, UR8 ;  /* 0x00000008000a7c82 */ /* 0x000fe20008000000 */
[----:B------:R-:W-:Y:S01]  /*3d60*/  F2FP.BF16.F32.PACK_AB R152, R210, R193 ;  /* 0x000000c1d298723e */ /* 0x000fe200000010ff */
[----:B------:R-:W-:Y:S01]  /*3d70*/  UIADD3 UR8, UR6, 0x100, URZ ;  /* 0x0000010006087890 */ /* 0x000fe2000fffe03f */
[----:B------:R-:W-:-:S02]  /*3d80*/  F2FP.BF16.F32.PACK_AB R154, R212, R211 ;  /* 0x000000d3d49a723e */ /* 0x000fc400000010ff */
[----:B------:R-:W-:Y:S02]  /*3d90*/  F2FP.BF16.F32.PACK_AB R153, R18, R16 ;  /* 0x000000101299723e */ /* 0x000fe400000010ff */
[----:B------:R-:W-:Y:S01]  /*3da0*/  F2FP.BF16.F32.PACK_AB R155, R20, R19 ;  /* 0x00000013149b723e */ /* 0x000fe200000010ff */
[----:B------:R-:W-:Y:S02]  /*3db0*/  WARPGROUP.DEPBAR.LE gsb0, 0x0 ;  /* 0x00008000000079c5 */ /* 0x000fe40000010000 */
[----:B------:R-:W-:-:S06]  /*3dc0*/  WARPGROUP.ARRIVE ;  /* 0x00000000000079c5 */ /* 0x000fcc0000000000 */
[----:B------:R-:W-:Y:S01]  /*3dd0*/  HGMMA.64x128x16.F32.BF16 R88, R224, gdesc[UR8].tnspB, R88, gsb0 ;  /* 0x41e00008e0587df0 */ /* 0x000fe20008001858 */
[----:B------:R-:W-:Y:S01]  /*3de0*/  UMOV UR10, UR8 ;  /* 0x00000008000a7c82 */ /* 0x000fe20008000000 */
[----:B------:R-:W-:Y:S01]  /*3df0*/  UMOV UR11, 0x40000040 ;  /* 0x40000040000b7882 */ /* 0x000fe20000000000 */
[----:B------:R-:W-:Y:S01]  /*3e00*/  UIADD3 UR6, UR6, 0x180, URZ ;  /* 0x0000018006067890 */ /* 0x000fe2000fffe03f */
[----:B------:R-:W-:Y:S02]  /*3e10*/  WARPGROUP.DEPBAR.LE gsb0, 0x0 ;  /* 0x00008000000079c5 */ /* 0x000fe40000010000 */
        /* <DEDUP_REMOVED lines=90> */
.L_x_2390:
[----:B------:R-:W-:Y:S01]  /*43c0*/  R2UR UR5, R3 ;  /* 0x00000000030572ca */ /* 0x000fe200000e0000 */
[----:B------:R-:W-:Y:S01]  /*43d0*/  VIADD R6, R0, 0x30840 ;  /* 0x0003084000067836 */ /* 0x000fe20000000000 */
        /* <DEDUP_REMOVED lines=47> */
.L_x_2391:
[----:B------:R-:W-:Y:S01]  /*46d0*/  UIADD3 UR39, UR39, 0x1, URZ ;  /* 0x0000000127277890 */ /* 0x000fe2000fffe03f */
[----:B------:R-:W-:Y:S02]  /*46e0*/  VIADD R3, R3, 0x1 ;  /* 0x0000000103037836 */ /* 0x000fe40000000000 */
[----:B------:R-:W-:Y:S01]  /*46f0*/  VIADD R0, R0, 0x30820 ;  /* 0x0003082000007836 */ /* 0x000fe20000000000 */
[----:B------:R-:W-:Y:S02]  /*4700*/  UISETP.GE.AND UP0, UPT, UR39, UR37, UPT ;  /* 0x000000252700728c */ /* 0x000fe4000bf06270 */
[----:B------:R-:W-:Y:S02]  /*4710*/  ISETP.NE.AND P0, PT, R3, 0x2, PT ;  /* 0x000000020300780c */ /* 0x000fe40003f05270 */
[----:B------:R-:W-:Y:S02]  /*4720*/  PRMT R0, RZ, 0x654, R0 ;  /* 0x00000654ff007816 */ /* 0x000fe40000000000 */
[----:B------:R-:W-:-:S02]  /*4730*/  PLOP3.LUT P1, PT, PT, PT, UP0, 0x80, 0x0 ;  /* 0x000000000000781c */ /* 0x000fc40003f2f008 */
[----:B-1----:R-:W-:Y:S01]  /*4740*/  SEL R7, RZ, 0x1, P0 ;  /* 0x00000001ff077807 */ /* 0x002fe20000000000 */
[----:B------:R2:W-:Y:S01]  /*4750*/  SYNCS.ARRIVE.TRANS64.RED.A1T0 RZ, [R0+URZ], RZ ;  /* 0x000000ff00ff79a7 */ /* 0x0005e2000810043f */
[----:B------:R-:W-:Y:S02]  /*4760*/  SEL R3, R3, RZ, P0 ;  /* 0x000000ff03037207 */ /* 0x000fe40000000000 */
[----:B------:R-:W-:-:S07]  /*4770*/  LOP3.LUT R4, R4, R7, RZ, 0x3c, !PT ;  /* 0x0000000704047212 */ /* 0x000fce00078e3cff */
[----:B--2---:R-:W-:Y:S05]  /*4780*/  @!P1 BRA `(.L_x_2392) ;  /* 0xffffffd000e09947 */ /* 0x004fea000383ffff */
        /* <DEDUP_REMOVED lines=66> */
.L_x_2374:
[----:B------:R-:W-:Y:S05]  /*4bb0*/  @P0 BRA `(.L_x_2393) ;  /* 0x0000000c009c0947 */ /* 0x000fea0003800000 */
[----:B------:R-:W1:Y:S01]  /*4bc0*/  S2UR UR4, SR_CgaCtaId ;  /* 0x00000000000479c3 */ /* 0x000e620000008800 */
[----:B------:R-:W-:Y:S02]  /*4bd0*/  UMOV UR37, 0x400 ;  /* 0x0000040000257882 */ /* 0x000fe40000000000 */
[----:B-1----:R-:W-:-:S06]  /*4be0*/  ULEA UR37, UR4, UR37, 0x18 ;  /* 0x0000002504257291 */ /* 0x002fcc000f8ec03f */
[----:B------:R-:W-:-:S05]  /*4bf0*/  IMAD.U32 R16, RZ, RZ, UR37 ;  /* 0x00000025ff107e24 */ /* 0x000fca000f8e00ff */
        /* <DEDUP_REMOVED lines=18> */
.L_x_2394:
        /* <DEDUP_REMOVED lines=20> */
.L_x_2395:
        /* <DEDUP_REMOVED lines=18> */
.L_x_2396:
        /* <DEDUP_REMOVED lines=18> */
.L_x_2397:
        /* <DEDUP_REMOVED lines=126> */
[----:B------:R-:W-:Y:S01]  /*5880*/  ULDC.64 UR6, c[0x0][0x198] ;  /* 0x0000660000067ab9 */ /* 0x000fe20000000a00 */
[----:B------:R-:W-:Y:S02]  /*5890*/  UIADD3 UR40, UR37, 0x8000, URZ ;  /* 0x0000800025287890 */ /* 0x000fe4000fffe03f */
[----:B------:R-:W-:Y:S02]  /*58a0*/  UIADD3 UR4, UP0, UR6, 0x770, URZ ;  /* 0x0000077006047890 */ /* 0x000fe4000ff1e03f */
[----:B------:R-:W-:Y:S02]  /*58b0*/  USHF.L.U32 UR42, UR36, 0x7, URZ ;  /* 0x00000007242a7899 */ /* 0x000fe4000800063f */
[----:B------:R-:W-:Y:S02]  /*58c0*/  UIADD3.X UR5, URZ, UR7, URZ, UP0, !UPT ;  /* 0x000000073f057290 */ /* 0x000fe400087fe43f */
[----:B------:R-:W-:Y:S02]  /*58d0*/  UIADD3 UR6, UP0, UR6, 0x670, URZ ;  /* 0x0000067006067890 */ /* 0x000fe4000ff1e03f */
[----:B------:R-:W-:-:S02]  /*58e0*/  UIADD3 UR16, UR37, 0xc000, URZ ;  /* 0x0000c00025107890 */ /* 0x000fc4000fffe03f */
[----:B------:R-:W-:Y:S02]  /*58f0*/  UIADD3.X UR7, URZ, UR7, URZ, UP0, !UPT ;  /* 0x000000073f077290 */ /* 0x000fe400087fe43f */
[----:B------:R-:W-:Y:S01]  /*5900*/  UIADD3 UR8, UR37, 0x4000, URZ ;  /* 0x0000400025087890 */ /* 0x000fe2000fffe03f */
[----:B------:R-:W-:Y:S01]  /*5910*/  UMOV UR41, URZ ;  /* 0x0000003f00297c82 */ /* 0x000fe20008000000 */
[----:B------:R-:W-:Y:S01]  /*5920*/  UMOV UR17, 0x40 ;  /* 0x0000004000117882 */ /* 0x000fe20000000000 */
[----:B------:R-:W-:Y:S01]  /*5930*/  UMOV UR19, UR43 ;  /* 0x0000002b00137c82 */ /* 0x000fe20008000000 */
[----:B------:R-:W-:Y:S01]  /*5940*/  UMOV UR20, UR44 ;  /* 0x0000002c00147c82 */ /* 0x000fe20008000000 */
[----:B------:R-:W-:Y:S01]  /*5950*/  UMOV UR18, UR42 ;  /* 0x0000002a00127c82 */ /* 0x000fe20008000000 */
[----:B------:R1:W-:Y:S01]  /*5960*/  UTMASTG.4D [UR40], [UR4] ;  /* 0x00000028040073b5 */ /* 0x0003e20008018000 */
[----:B------:R-:W-:Y:S01]  /*5970*/  UMOV UR9, 0x40 ;  /* 0x0000004000097882 */ /* 0x000fe20000000000 */
[----:B------:R-:W-:Y:S01]  /*5980*/  UMOV UR11, UR43 ;  /* 0x0000002b000b7c82 */ /* 0x000fe20008000000 */
[----:B------:R-:W-:Y:S01]  /*5990*/  UMOV UR12, UR44 ;  /* 0x0000002c000c7c82 */ /* 0x000fe20008000000 */
[----:B------:R-:W-:Y:S01]  /*59a0*/  UMOV UR10, UR42 ;  /* 0x0000002a000a7c82 */ /* 0x000fe20008000000 */
[----:B------:R3:W-:Y:S01]  /*59b0*/  UTMASTG.4D [UR16], [UR4] ;  /* 0x00000010040073b5 */ /* 0x0007e20008018000 */
[----:B-1----:R-:W-:-:S02]  /*59c0*/  UMOV UR40, UR37 ;  /* 0x0000002500287c82 */ /* 0x002fc40008000000 */
[----:B------:R3:W-:Y:S01]  /*59d0*/  UTMASTG.4D [UR40], [UR6] ;  /* 0x00000028060073b5 */ /* 0x0007e20008018000 */
[----:B------:R3:W-:Y:S02]  /*59e0*/  UTMASTG.4D [UR8], [UR6] ;  /* 0x00000008060073b5 */ /* 0x0007e40008018000 */
[----:B---3--:R0:W-:Y:S02]  /*59f0*/  UTMACMDFLUSH ;  /* 0x00000000000079b7 */ /* 0x0081e40000000000 */
.L_x_2399:
[----:B------:R-:W-:Y:S05]  /*5a00*/  BSYNC B0 ;  /* 0x0000000000007941 */ /* 0x000fea0003800000 */
.L_x_2398:
[----:B------:R-:W-:-:S04]  /*5a10*/  DEPBAR.LE SB0, 0x0 ;  /* 0x000080000000791a */ /* 0x000fc80000000000 */
[----:B------:R-:W-:Y:S05]  /*5a20*/  BRA `(.L_x_2373) ;  /* 0x0000004400687947 */ /* 0x000fea0003800000 */
.L_x_2393:
[----:B------:R-:W1:Y:S01]  /*5a30*/  S2R R0, SR_TID.X ;  /* 0x0000000000007919 */ /* 0x000e620000002100 */
[----:B------:R-:W2:Y:S01]  /*5a40*/  LDC.64 R2, c[0x0][0x820] ;  /* 0x00020800ff027b82 */ /* 0x000ea20000000a00 */
[----:B------:R-:W-:Y:S01]  /*5a50*/  ULDC.64 UR4, c[0x0][0x808] ;  /* 0x0002020000047ab9 */ /* 0x000fe20000000a00 */
[----:B------:R-:W-:Y:S01]  /*5a60*/  USHF.R.S32.HI UR10, URZ, 0x1f, UR43 ;  /* 0x0000001f3f0a7899 */ /* 0x000fe2000801142b */
[----:B------:R-:W-:Y:S01]  /*5a70*/  BSSY B0, `(.L_x_2400) ;  /* 0x0000030000007945 */ /* 0x000fe20003800000 */
[----:B------:R-:W-:Y:S02]  /*5a80*/  UIMAD UR4, UR36, -0x80, UR4 ;  /* 0xffffff80240478a4 */ /* 0x000fe4000f8e0204 */
[----:B------:R-:W-:Y:S02]  /*5a90*/  USHF.R.S32.HI UR11, URZ, 0x1f, UR44 ;  /* 0x0000001f3f0b7899 */ /* 0x000fe4000801142c */
[----:B------:R-:W3:Y:S01]  /*5aa0*/  LDC.64 R10, c[0x0][0x828] ;  /* 0x00020a00ff0a7b82 */ /* 0x000ee20000000a00 */
[----:B------:R-:W-:-:S07]  /*5ab0*/  ULDC.64 UR6, c[0x0][0x208] ;  /* 0x0000820000067ab9 */ /* 0x000fce0000000a00 */
[----:B------:R-:W4:Y:S08]  /*5ac0*/  LDC.64 R16, c[0x0][0x850] ;  /* 0x00021400ff107b82 */ /* 0x000f300000000a00 */
[----:B------:R-:W4:Y:S01]  /*5ad0*/  LDC.64 R18, c[0x0][0x858] ;  /* 0x00021600ff127b82 */ /* 0x000f220000000a00 */
[----:B-1----:R-:W-:-:S05]  /*5ae0*/  VIADD R5, R0, 0xffffff80 ;  /* 0xffffff8000057836 */ /* 0x002fca0000000000 */
[----:B------:R-:W-:-:S04]  /*5af0*/  SHF.R.S32.HI R0, RZ, 0x1f, R5 ;  /* 0x0000001fff007819 */ /* 0x000fc80000011405 */
[----:B------:R-:W-:-:S04]  /*5b00*/  LEA.HI R4, R0, R5, RZ, 0x4 ;  /* 0x0000000500047211 */ /* 0x000fc800078f20ff */
[----:B------:R-:W-:Y:S02]  /*5b10*/  LOP3.LUT R0, R4, 0x1ffffff0, RZ, 0xc0, !PT ;  /* 0x1ffffff004007812 */ /* 0x000fe400078ec0ff */
[----:B------:R-:W-:-:S03]  /*5b20*/  SHF.R.S32.HI R4, RZ, 0x4, R4 ;  /* 0x00000004ff047819 */ /* 0x000fc60000011404 */
[----:B------:R-:W-:Y:S01]  /*5b30*/  IMAD.IADD R0, R5, 0x1, -R0 ;  /* 0x0000000105007824 */ /* 0x000fe200078e0a00 */
[C---:B------:R-:W-:Y:S01]  /*5b40*/  ISETP.GE.AND P6, PT, R4.reuse, UR4, PT ;  /* 0x0000000404007c0c */ /* 0x040fe2000bfc6270 */
[----:B------:R-:W-:Y:S02]  /*5b50*/  VIADD R5, R4, 0x10 ;  /* 0x0000001004057836 */ /* 0x000fe40000000000 */
[----:B------:R-:W-:Y:S02]  /*5b60*/  IMAD.SHL.U32 R6, R0, 0x8, RZ ;  /* 0x0000000800067824 */ /* 0x000fe400078e00ff */
[----:B--2---:R-:W-:Y:S01]  /*5b70*/  IMAD R0, R2, UR10, RZ ;  /* 0x0000000a02007c24 */ /* 0x004fe2000f8e02ff */
[----:B------:R-:W-:Y:S01]  /*5b80*/  ISETP.GE.AND P5, PT, R5, UR4, PT ;  /* 0x0000000405007c0c */ /* 0x000fe2000bfa6270 */
[----:B------:R-:W-:Y:S01]  /*5b90*/  VIADD R9, R4, 0x40 ;  /* 0x0000004004097836 */ /* 0x000fe20000000000 */
[----:B------:R-:W-:Y:S01]  /*5ba0*/  SHF.R.S32.HI R7, RZ, 0x1f, R6 ;  /* 0x0000001fff077819 */ /* 0x000fe20000011406 */
[----:B------:R-:W-:Y:S01]  /*5bb0*/  IMAD R5, R3, UR43, R0 ;  /* 0x0000002b03057c24 */ /* 0x000fe2000f8e0200 */
[----:B------:R-:W-:Y:S01]  /*5bc0*/  ISETP.GE.OR P4, PT, R6, UR5, P6 ;  /* 0x0000000506007c0c */ /* 0x000fe2000b786670 */
[----:B------:R-:W-:Y:S01]  /*5bd0*/  VIADD R0, R4, 0x20 ;  /* 0x0000002004007836 */ /* 0x000fe20000000000 */
[----:B------:R-:W-:Y:S01]  /*5be0*/  ISETP.GE.AND P2, PT, R9, UR4, PT ;  /* 0x0000000409007c0c */ /* 0x000fe2000bf46270 */
[----:B------:R-:W-:Y:S01]  /*5bf0*/  IMAD.WIDE.U32 R2, R2, UR43, R6 ;  /* 0x0000002b02027c25 */ /* 0x000fe2000f8e0006 */
[----:B------:R-:W-:-:S02]  /*5c00*/  ISETP.GE.OR P3, PT, R6, UR5, P5 ;  /* 0x0000000506007c0c */ /* 0x000fc4000af66670 */
[----:B------:R-:W-:Y:S01]  /*5c10*/  ISETP.GE.AND P0, PT, R0, UR4, PT ;  /* 0x0000000400007c0c */ /* 0x000fe2000bf06270 */
[----:B------:R-:W-:Y:S01]  /*5c20*/  IMAD.IADD R3, R3, 0x1, R5 ;  /* 0x0000000103037824 */ /* 0x000fe200078e0205 */
[----:B------:R-:W-:Y:S01]  /*5c30*/  SHF.R.S32.HI R5, RZ, 0x1f, R4 ;  /* 0x0000001fff057819 */ /* 0x000fe20000011404 */
[----:B---3--:R-:W-:Y:S02]  /*5c40*/  IMAD R0, R10, UR11, RZ ;  /* 0x0000000b0a007c24 */ /* 0x008fe4000f8e02ff */
[----:B------:R-:W-:Y:S02]  /*5c50*/  VIADD R8, R4, 0x30 ;  /* 0x0000003004087836 */ /* 0x000fe40000000000 */
[----:B------:R-:W-:Y:S02]  /*5c60*/  IMAD.U32 R9, RZ, RZ, UR36 ;  /* 0x00000024ff097e24 */ /* 0x000fe4000f8e00ff */
[----:B------:R-:W-:Y:S01]  /*5c70*/  IMAD R11, R11, UR44, R0 ;  /* 0x0000002c0b0b7c24 */ /* 0x000fe2000f8e0200 */
[----:B------:R-:W-:Y:S01]  /*5c80*/  ISETP.GE.AND P1, PT, R8, UR4, PT ;  /* 0x0000000408007c0c */ /* 0x000fe2000bf26270 */
[----:B------:R-:W-:-:S04]  /*5c90*/  IMAD.WIDE.U32 R14, R10, UR44, R2 ;  /* 0x0000002c0a0e7c25 */ /* 0x000fc8000f8e0002 */
[----:B------:R-:W-:-:S04]  /*5ca0*/  IMAD.WIDE R2, R9, 0x80, R4 ;  /* 0x0000008009027825 */ /* 0x000fc800078e0204 */
[----:B------:R-:W-:Y:S01]  /*5cb0*/  IMAD.IADD R11, R15, 0x1, R11 ;  /* 0x000000010f0b7824 */ /* 0x000fe200078e020b */
[----:B----4-:R-:W-:Y:S06]  /*5cc0*/  @P4 BRA `(.L_x_2401) ;  /* 0x0000000000284947 */ /* 0x010fec0003800000 */
        /* <DEDUP_REMOVED lines=10> */
.L_x_2401:
[----:B------:R-:W-:Y:S05]  /*5d70*/  BSYNC B0 ;  /* 0x0000000000007941 */ /* 0x000fea0003800000 */
.L_x_2400:
[----:B------:R-:W-:Y:S01]  /*5d80*/  BSSY B0, `(.L_x_2402) ;  /* 0x0000010000007945 */ /* 0x000fe20003800000 */
[----:B------:R-:W-:-:S03]  /*5d90*/  ISETP.GE.OR P4, PT, R6, UR5, P0 ;  /* 0x0000000506007c0c */ /* 0x000fc60008786670 */
        /* <DEDUP_REMOVED lines=14> */
.L_x_2403:
[----:B------:R-:W-:Y:S05]  /*5e80*/  BSYNC B0 ;  /* 0x0000000000007941 */ /* 0x000fea0003800000 */
.L_x_2402:
[----:B------:R-:W-:Y:S01]  /*5e90*/  BSSY B0, `(.L_x_2404) ;  /* 0x0000010000007945 */ /* 0x000fe20003800000 */
[----:B------:R-:W-:-:S03]  /*5ea0*/  ISETP.GE.OR P3, PT, R6, UR5, P1 ;  /* 0x0000000506007c0c */ /* 0x000fc60008f66670 */
[----:B------:R-:W-:Y:S10]  /*5eb0*/  @P4 BRA `(.L_x_2405) ;  /* 0x0000000000344947 */ /* 0x000ff40003800000 */
[----:B-12---:R-:W-:Y:S01]  /*5ec0*/  IADD3 R13, P4, R2, 0x20, RZ ;  /* 0x00000020020d7810 */ /* 0x006fe20007f9e0ff */
        /* <DEDUP_REMOVED lines=12> */
.L_x_2405:
[----:B------:R-:W-:Y:S05]  /*5f90*/  BSYNC B0 ;  /* 0x0000000000007941 */ /* 0x000fea0003800000 */
.L_x_2404:
[----:B------:R-:W-:Y:S01]  /*5fa0*/  BSSY B0, `(.L_x_2406) ;  /* 0x0000011000007945 */ /* 0x000fe20003800000 */
[----:B------:R-:W-:Y:S01]  /*5fb0*/  ISETP.GE.OR P4, PT, R6, UR5, P2 ;  /* 0x0000000506007c0c */ /* 0x000fe20009786670 */
[----:B-123--:R-:W-:Y:S02]  /*5fc0*/  VIADD R12, R4, 0x50 ;  /* 0x00000050040c7836 */ /* 0x00efe40000000000 */
        /* <DEDUP_REMOVED lines=14> */
.L_x_2407:
[----:B------:R-:W-:Y:S05]  /*60b0*/  BSYNC B0 ;  /* 0x0000000000007941 */ /* 0x000fea0003800000 */
.L_x_2406:
[----:B------:R-:W-:Y:S01]  /*60c0*/  BSSY B0, `(.L_x_2408) ;  /* 0x0000010000007945 */ /* 0x000fe20003800000 */
[----:B------:R-:W-:-:S03]  /*60d0*/  ISETP.GE.AND P3, PT, R12, UR4, PT ;  /* 0x000000040c007c0c */ /* 0x000fc6000bf66270 */
        /* <DEDUP_REMOVED lines=14> */
.L_x_2409:
[----:B------:R-:W-:Y:S05]  /*61c0*/  BSYNC B0 ;  /* 0x0000000000007941 */ /* 0x000fea0003800000 */
.L_x_2408:
[----:B------:R-:W-:Y:S01]  /*61d0*/  ISETP.GE.OR P4, PT, R6, UR5, P3 ;  /* 0x0000000506007c0c */ /* 0x000fe20009f86670 */
[----:B------:R-:W-:Y:S01]  /*61e0*/  BSSY B0, `(.L_x_2410) ;  /* 0x0000011000007945 */ /* 0x000fe20003800000 */
[----:B--2---:R-:W-:Y:S02]  /*61f0*/  IMAD R12, R16, UR10, RZ ;  /* 0x0000000a100c7c24 */ /* 0x004fe4000f8e02ff */
[----:B-1----:R-:W-:-:S09]  /*6200*/  VIADD R20, R4, 0x60 ;  /* 0x0000006004147836 */ /* 0x002fd20000000000 */
        /* <DEDUP_REMOVED lines=14> */
.L_x_2411:
[----:B------:R-:W-:Y:S05]  /*62f0*/  BSYNC B0 ;  /* 0x0000000000007941 */ /* 0x000fea0003800000 */
.L_x_2410:
[----:B------:R-:W-:Y:S01]  /*6300*/  ULDC UR8, c[0x0][0x83c] ;  /* 0x00020f0000087ab9 */ /* 0x000fe20000000800 */
[----:B------:R-:W-:Y:S01]  /*6310*/  ISETP.GE.AND P4, PT, R20, UR4, PT ;  /* 0x0000000414007c0c */ /* 0x000fe2000bf86270 */
[----:B------:R-:W-:Y:S01]  /*6320*/  IMAD R13, R17, UR43, R12 ;  /* 0x0000002b110d7c24 */ /* 0x000fe2000f8e020c */
[----:B------:R-:W-:Y:S01]  /*6330*/  ISETP.GE.OR P5, PT, R6, UR8, P5 ;  /* 0x0000000806007c0c */ /* 0x000fe2000afa6670 */
[----:B------:R-:W-:Y:S01]  /*6340*/  IMAD.WIDE.U32 R8, R16, UR43, R6 ;  /* 0x0000002b10087c25 */ /* 0x000fe2000f8e0006 */
[----:B------:R-:W-:Y:S01]  /*6350*/  ISETP.GE.OR P6, PT, R6, UR8, P6 ;  /* 0x0000000806007c0c */ /* 0x000fe2000b7c6670 */
[----:B------:R-:W-:Y:S01]  /*6360*/  BSSY B0, `(.L_x_2412) ;  /* 0x0000019000007945 */ /* 0x000fe20003800000 */
[----:B------:R-:W-:Y:S01]  /*6370*/  P2R R21, PR, RZ, 0x20 ;  /* 0x00000020ff157803 */ /* 0x000fe20000000000 */
[----:B------:R-:W-:Y:S01]  /*6380*/  VIADD R0, R4, 0x70 ;  /* 0x0000007004007836 */ /* 0x000fe20000000000 */
[C---:B------:R-:W-:Y:S01]  /*6390*/  ISETP.GE.OR P5, PT, R6.reuse, UR5, P4 ;  /* 0x0000000506007c0c */ /* 0x040fe2000a7a6670 */
        /* <DEDUP_REMOVED lines=21> */
.L_x_2413:
[----:B------:R-:W-:Y:S05]  /*64f0*/  BSYNC B0 ;  /* 0x0000000000007941 */ /* 0x000fea0003800000 */
.L_x_2412:
[----:B------:R-:W-:Y:S01]  /*6500*/  ISETP.GE.AND P6, PT, R0, UR4, PT ;  /* 0x0000000400007c0c */ /* 0x000fe2000bfc6270 */
[----:B------:R-:W-:Y:S01]  /*6510*/  IMAD R0, R18, UR11, RZ ;  /* 0x0000000b12007c24 */ /* 0x000fe2000f8e02ff */
[----:B------:R-:W-:Y:S01]  /*6520*/  BSSY B0, `(.L_x_2414) ;  /* 0x0000014000007945 */ /* 0x000fe20003800000 */
[----:B------:R-:W-:Y:S01]  /*6530*/  IMAD.MOV.U32 R12, RZ, RZ, R8 ;  /* 0x000000ffff0c7224 */ /* 0x000fe200078e0008 */
[C---:B------:R-:W-:Y:S01]  /*6540*/  ISETP.GE.OR P5, PT, R6.reuse, UR5, P6 ;  /* 0x0000000506007c0c */ /* 0x040fe2000b7a6670 */
        /* <DEDUP_REMOVED lines=17> */
.L_x_2415:
[----:B------:R-:W-:Y:S05]  /*6660*/  BSYNC B0 ;  /* 0x0000000000007941 */ /* 0x000fea0003800000 */
.L_x_2414:
[----:B------:R-:W-:Y:S01]  /*6670*/  ISETP.NE.AND P5, PT, R20, RZ, PT ;  /* 0x000000ff1400720c */ /* 0x000fe20003fa5270 */
[----:B------:R-:W-:Y:S01]  /*6680*/  BSSY B0, `(.L_x_2416) ;  /* 0x000000d000007945 */ /* 0x000fe20003800000 */
[----:B---3--:R-:W-:-:S11]  /*6690*/  IMAD.IADD R7, R13, 0x1, R9 ;  /* 0x000000010d077824 */ /* 0x008fd600078e0209 */
        /* <DEDUP_REMOVED lines=11> */
.L_x_2417:
[----:B------:R-:W-:Y:S05]  /*6750*/  BSYNC B0 ;  /* 0x0000000000007941 */ /* 0x000fea0003800000 */
.L_x_2416:
[----:B------:R-:W-:Y:S01]  /*6760*/  ISETP.NE.AND P5, PT, R21, RZ, PT ;  /* 0x000000ff1500720c */ /* 0x000fe20003fa5270 */
[----:B------:R-:W-:-:S12]  /*6770*/  BSSY B0, `(.L_x_2418) ;  /* 0x000000f000007945 */ /* 0x000fd80003800000 */
[----:B------:R-:W-:Y:S05]  /*6780*/  @P5 BRA `(.L_x_2419) ;  /* 0x0000000000345947 */ /* 0x000fea0003800000 */
[----:B---3--:R-:W-:Y:S01]  /*6790*/  IADD3 R9, P5, R2, 0x10, RZ ;  /* 0x0000001002097810 */ /* 0x008fe20007fbe0ff */
        /* <DEDUP_REMOVED lines=12> */
.L_x_2419:
[----:B------:R-:W-:Y:S05]  /*6860*/  BSYNC B0 ;  /* 0x0000000000007941 */ /* 0x000fea0003800000 */
.L_x_2418:
[----:B------:R-:W-:Y:S04]  /*6870*/  BSSY B0, `(.L_x_2420) ;  /* 0x000000f000007945 */ /* 0x000fe80003800000 */
[----:B------:R-:W-:Y:S05]  /*6880*/  @P0 BRA `(.L_x_2421) ;  /* 0x0000000000340947 */ /* 0x000fea0003800000 */
[----:B---34-:R-:W-:Y:S01]  /*6890*/  IADD3 R9, P0, R2, 0x20, RZ ;  /* 0x0000002002097810 */ /* 0x018fe20007f1e0ff */
        /* <DEDUP_REMOVED lines=12> */
.L_x_2421:
[----:B------:R-:W-:Y:S05]  /*6960*/  BSYNC B0 ;  /* 0x0000000000007941 */ /* 0x000fea0003800000 */
.L_x_2420:
        /* <DEDUP_REMOVED lines=15> */
.L_x_2423:
[----:B------:R-:W-:Y:S05]  /*6a60*/  BSYNC B0 ;  /* 0x0000000000007941 */ /* 0x000fea0003800000 */
.L_x_2422:
        /* <DEDUP_REMOVED lines=15> */
.L_x_2425:
[----:B------:R-:W-:Y:S05]  /*6b60*/  BSYNC B0 ;  /* 0x0000000000007941 */ /* 0x000fea0003800000 */
.L_x_2424:
        /* <DEDUP_REMOVED lines=15> */
.L_x_2427:
[----:B------:R-:W-:Y:S05]  /*6c60*/  BSYNC B0 ;  /* 0x0000000000007941 */ /* 0x000fea0003800000 */
.L_x_2426:
        /* <DEDUP_REMOVED lines=15> */
.L_x_2429:
[----:B------:R-:W-:Y:S05]  /*6d60*/  BSYNC B0 ;  /* 0x0000000000007941 */ /* 0x000fea0003800000 */
.L_x_2428:
        /* <DEDUP_REMOVED lines=15> */
.L_x_2369:
        /* <DEDUP_REMOVED lines=8> */
[----:B------:R-:W1:Y:S01]  /*6ee0*/  S2UR UR7, SR_CTAID.X ;  /* 0x00000000000779c3 */ /* 0x000e620000002500 */
[----:B------:R-:W-:Y:S02]  /*6ef0*/  ULDC UR8, c[0x0][0xb50] ;  /* 0x0002d40000087ab9 */ /* 0x000fe40000000800 */
[----:B------:R-:W-:-:S05]  /*6f00*/  UISETP.NE.AND UP0, UPT, UR8, 0x1, UPT ;  /* 0x000000010800788c */ /* 0x000fca000bf05270 */
[----:B------:R-:W2:Y:S06]  /*6f10*/  LDC R0, c[0x0][0xb68] ;  /* 0x0002da00ff007b82 */ /* 0x000eac0000000800 */
[----:B------:R-:W-:Y:S01]  /*6f20*/  @UP0 ULDC UR4, c[0x0][0xb54] ;  /* 0x0002d50000040ab9 */ /* 0x000fe20000000800 */
[----:B------:R-:W-:Y:S01]  /*6f30*/  @UP0 ULDC UR9, c[0x0][0xb58] ;  /* 0x0002d60000090ab9 */ /* 0x000fe20000000800 */
[----:B-1----:R-:W-:Y:S02]  /*6f40*/  UIMAD.WIDE.U32 UR4, UR7, UR4, URZ ;  /* 0x00000004070472a5 */ /* 0x002fe4000f8e003f */
[----:B------:R-:W-:-:S02]  /*6f50*/  UMOV UR6, UR7 ;  /* 0x0000000700067c82 */ /* 0x000fc40008000000 */
[----:B------:R-:W-:-:S04]  /*6f60*/  @UP0 USHF.R.U32.HI UR6, URZ, UR9, UR5 ;  /* 0x000000093f060299 */ /* 0x000fc80008011605 */
[----:B------:R-:W-:Y:S02]  /*6f70*/  UIADD3 UR4, -UR6, URZ, URZ ;  /* 0x0000003f06047290 */ /* 0x000fe4000fffe13f */
[----:B--2---:R-:W-:Y:S02]  /*6f80*/  ISETP.LE.AND P0, PT, R0, UR6, PT ;  /* 0x0000000600007c0c */ /* 0x004fe4000bf03270 */
[----:B------:R-:W-:-:S11]  /*6f90*/  UIMAD UR8, UR8, UR4, UR7 ;  /* 0x00000004080872a4 */ /* 0x000fd6000f8e0207 */
[----:B------:R-:W-:Y:S05]  /*6fa0*/  @!P0 BRA `(.L_x_2431) ;  /* 0x0000000000208947 */ /* 0x000fea0003800000 */
        /* <DEDUP_REMOVED lines=8> */
.L_x_2431:
[----:B------:R-:W-:Y:S01]  /*7030*/  ULDC UR9, c[0x0][0xb44] ;  /* 0x0002d10000097ab9 */ /* 0x000fe20000000800 */
[----:B------:R-:W-:Y:S01]  /*7040*/  UMOV UR7, UR8 ;  /* 0x0000000800077c82 */ /* 0x000fe20008000000 */
[----:B------:R-:W-:-:S11]  /*7050*/  UISETP.NE.AND UP0, UPT, UR9, 0x1, UPT ;  /* 0x000000010900788c */ /* 0x000fd6000bf05270 */
[----:B------:R-:W-:Y:S02]  /*7060*/  @UP0 ULDC.64 UR10, c[0x0][0xb48] ;  /* 0x0002d200000a0ab9 */ /* 0x000fe40000000a00 */
[----:B------:R-:W-:-:S04]  /*7070*/  UIMAD.WIDE.U32 UR4, UR8, UR10, URZ ;  /* 0x0000000a080472a5 */ /* 0x000fc8000f8e003f */
[----:B------:R-:W-:-:S04]  /*7080*/  @UP0 USHF.R.U32.HI UR7, URZ, UR11, UR5 ;  /* 0x0000000b3f070299 */ /* 0x000fc80008011605 */
[----:B------:R-:W-:-:S12]  /*7090*/  UIMAD UR4, UR7, UR9, URZ ;  /* 0x00000009070472a4 */ /* 0x000fd8000f8e023f */
.L_x_2432:
        /* <DEDUP_REMOVED lines=17> */
[----:B------:R-:W-:Y:S01]  /*71b0*/  ULDC UR6, c[0x0][0x74c] ;  /* 0x0001d30000067ab9 */ /* 0x000fe20000000800 */
[----:B------:R-:W-:Y:S02]  /*71c0*/  UIADD3 UR5, UR5, 0x3f, URZ ;  /* 0x0000003f05057890 */ /* 0x000fe4000fffe03f */
[----:B------:R-:W-:Y:S02]  /*71d0*/  UIADD3 UR7, -UR6, UR7, -UR4 ;  /* 0x0000000706077290 */ /* 0x000fe4000fffe904 */
[----:B------:R-:W-:Y:S02]  /*71e0*/  USHF.R.S32.HI UR6, URZ, 0x1f, UR5 ;  /* 0x0000001f3f067899 */ /* 0x000fe40008011405 */
[----:B------:R-:W-:-:S02]  /*71f0*/  USHF.R.S32.HI UR4, URZ, 0x1f, UR7 ;  /* 0x0000001f3f047899 */ /* 0x000fc40008011407 */
[----:B------:R-:W-:Y:S02]  /*7200*/  ULEA.HI UR5, UR6, UR5, URZ, 0x6 ;  /* 0x0000000506057291 */ /* 0x000fe4000f8f303f */
[----:B------:R-:W-:Y:S02]  /*7210*/  ULEA.HI UR4, UR4, UR7, URZ, 0x6 ;  /* 0x0000000704047291 */ /* 0x000fe4000f8f303f */
[----:B------:R-:W-:Y:S02]  /*7220*/  USHF.R.S32.HI UR5, URZ, 0x6, UR5 ;  /* 0x000000063f057899 */ /* 0x000fe40008011405 */
[----:B------:R-:W-:-:S04]  /*7230*/  USHF.R.S32.HI UR4, URZ, 0x6, UR4 ;  /* 0x000000063f047899 */ /* 0x000fc80008011404 */
[----:B------:R-:W-:-:S04]  /*7240*/  UISETP.LT.AND UP0, UPT, URZ, UR4, UPT ;  /* 0x000000043f00728c */ /* 0x000fc8000bf01270 */
[----:B------:R-:W-:-:S04]  /*7250*/  USEL UR8, URZ, UR4, !UP0 ;  /* 0x000000043f087287 */ /* 0x000fc8000c000000 */
[----:B------:R-:W-:-:S06]  /*7260*/  UISETP.GT.AND UP0, UPT, UR5, UR8, UPT ;  /* 0x000000080500728c */ /* 0x000fcc000bf04270 */
[----:B------:R-:W-:-:S13]  /*7270*/  PLOP3.LUT P0, PT, PT, PT, UP0, 0x80, 0x0 ;  /* 0x000000000000781c */ /* 0x000fda0003f0f008 */
[----:B------:R-:W-:Y:S05]  /*7280*/  @!P0 BRA `(.L_x_2373) ;  /* 0x0000002c00508947 */ /* 0x000fea0003800000 */
[----:B------:R-:W-:Y:S01]  /*7290*/  USHF.R.S32.HI UR4, URZ, 0x1f, UR11 ;  /* 0x0000001f3f047899 */ /* 0x000fe2000801140b */
[----:B------:R-:W-:Y:S01]  /*72a0*/  ULDC.64 UR12, c[0x0][0x2d8] ;  /* 0x0000b600000c7ab9 */ /* 0x000fe20000000a00 */
[----:B------:R-:W-:Y:S02]  /*72b0*/  ELECT P0, URZ, PT ;  /* 0x00000000003f782f */ /* 0x000fe40003800000 */
[----:B------:R-:W-:Y:S02]  /*72c0*/  UIMAD UR9, UR4, UR12, URZ ;  /* 0x0000000c040972a4 */ /* 0x000fe4000f8e023f */
[----:B------:R-:W-:Y:S02]  /*72d0*/  UIADD3 UR4, UR5, -UR8, URZ ;  /* 0x8000000805047290 */ /* 0x000fe4000fffe03f */
[----:B------:R-:W-:Y:S02]  /*72e0*/  UIMAD.WIDE.U32 UR6, UR11, UR12, URZ ;  /* 0x0000000c0b0672a5 */ /* 0x000fe4000f8e003f */
[----:B------:R-:W-:-:S02]  /*72f0*/  ULOP3.LUT UR4, UR4, 0x1, URZ, 0xc0, !UPT ;  /* 0x0000000104047892 */ /* 0x000fc4000f8ec03f */
[----:B------:R-:W-:Y:S02]  /*7300*/  UIMAD UR9, UR11, UR13, UR9 ;  /* 0x0000000d0b0972a4 */ /* 0x000fe4000f8e0209 */
[----:B------:R-:W-:Y:S02]  /*7310*/  UISETP.NE.U32.AND UP0, UPT, UR4, 0x1, UPT ;  /* 0x000000010400788c */ /* 0x000fe4000bf05070 */
[----:B------:R-:W-:Y:S01]  /*7320*/  USHF.R.S32.HI UR11, URZ, 0x1f, UR10 ;  /* 0x0000001f3f0b7899 */ /* 0x000fe2000801140a */
[----:B------:R-:W-:Y:S01]  /*7330*/  ULDC.64 UR12, c[0x0][0x2e0] ;  /* 0x0000b800000c7ab9 */ /* 0x000fe20000000a00 */
[----:B------:R-:W-:Y:S02]  /*7340*/  UIADD3 UR7, UR7, UR9, URZ ;  /* 0x0000000907077290 */ /* 0x000fe4000fffe03f */
[----:B------:R-:W-:Y:S01]  /*7350*/  PLOP3.LUT P1, PT, PT, PT, UP0, 0x80, 0x0 ;  /* 0x000000000000781c */ /* 0x000fe20003f2f008 */
[----:B------:R-:W-:Y:S02]  /*7360*/  UIMAD UR9, UR11, UR12, URZ ;  /* 0x0000000c0b0972a4 */ /* 0x000fe4000f8e023f */
[----:B------:R-:W-:-:S02]  /*7370*/  UIMAD.WIDE.U32 UR6, UR10, UR12, UR6 ;  /* 0x0000000c0a0672a5 */ /* 0x000fc4000f8e0006 */
[----:B------:R-:W-:-:S04]  /*7380*/  UIMAD UR9, UR10, UR13, UR9 ;  /* 0x0000000d0a0972a4 */ /* 0x000fc8000f8e0209 */
[----:B------:R-:W-:-:S04]  /*7390*/  UIADD3 UR23, UR7, UR9, URZ ;  /* 0x0000000907177290 */ /* 0x000fc8000fffe03f */
[----:B------:R-:W-:Y:S08]  /*73a0*/  @P1 BRA `(.L_x_2433) ;  /* 0x0000000000bc1947 */ /* 0x000ff00003800000 */
        /* <DEDUP_REMOVED lines=18> */
.L_x_2435:
[----:B------:R-:W-:Y:S05]  /*74d0*/  BSYNC B0 ;  /* 0x0000000000007941 */ /* 0x000fea0003800000 */
.L_x_2434:
        /* <DEDUP_REMOVED lines=19> */
.L_x_2437:
[----:B------:R-:W-:Y:S05]  /*7610*/  BSYNC B0 ;  /* 0x0000000000007941 */ /* 0x000fea0003800000 */
.L_x_2436:
[----:B------:R-:W-:Y:S06]  /*7620*/  BAR.ARV 0xa, 0xa0 ;  /* 0x0282800000007b1d */ /* 0x000fec0000002000 */
[----:B------:R-:W-:Y:S04]  /*7630*/  BSSY B0, `(.L_x_2438) ;  /* 0x0000003000007945 */ /* 0x000fe80003800000 */
[----:B------:R-:W-:Y:S05]  /*7640*/  @!P0 BRA `(.L_x_2439) ;  /* 0x0000000000048947 */ /* 0x000fea0003800000 */
[----:B------:R-:W-:-:S04]  /*7650*/  DEPBAR.LE SB0, 0x0 ;  /* 0x000080000000791a */ /* 0x000fc80000000000 */
.L_x_2439:
[----:B------:R-:W-:Y:S05]  /*7660*/  BSYNC B0 ;  /* 0x0000000000007941 */ /* 0x000fea0003800000 */
.L_x_2438:
[----:B------:R-:W-:Y:S06]  /*7670*/  BAR.ARV 0xb, 0xa0 ;  /* 0x02c2800000007b1d */ /* 0x000fec0000002000 */
[----:B------:R-:W-:Y:S01]  /*7680*/  UIADD3 UR12, UR8, 0x1, URZ ;  /* 0x00000001080c7890 */ /* 0x000fe2000fffe03f */
[----:B------:R-:W-:Y:S11]  /*7690*/  BRA `(.L_x_2440) ;  /* 0x0000000000047947 */ /* 0x000ff60003800000 */
.L_x_2433:
[----:B------:R-:W-:-:S05]  /*76a0*/  UMOV UR12, UR8 ;  /* 0x00000008000c7c82 */ /* 0x000fca0008000000 */
.L_x_2440:
[----:B------:R-:W-:-:S04]  /*76b0*/  UIADD3 UR4, UR8, 0x1, URZ ;  /* 0x0000000108047890 */ /* 0x000fc8000fffe03f */
[----:B------:R-:W-:-:S06]  /*76c0*/  UISETP.NE.AND UP0, UPT, UR5, UR4, UPT ;  /* 0x000000040500728c */ /* 0x000fcc000bf05270 */
[----:B------:R-:W-:-:S13]  /*76d0*/  PLOP3.LUT P1, PT, PT, PT, UP0, 0x80, 0x0 ;  /* 0x000000000000781c */ /* 0x000fda0003f2f008 */
[----:B------:R-:W-:Y:S05]  /*76e0*/  @!P1 BRA `(.L_x_2373) ;  /* 0x0000002800389947 */ /* 0x000fea0003800000 */
[----:B------:R-:W-:Y:S01]  /*76f0*/  ULDC.64 UR10, c[0x0][0x2c0] ;  /* 0x0000b000000a7ab9 */ /* 0x000fe20000000a00 */
[----:B------:R-:W-:Y:S02]  /*7700*/  UIADD3 UR19, UR9, UR7, URZ ;  /* 0x0000000709137290 */ /* 0x000fe4000fffe03f */
        /* <DEDUP_REMOVED lines=9> */
[----:B------:R-:W-:Y:S01]  /*77a0*/  UMOV UR4, URZ ;  /* 0x0000003f00047c82 */ /* 0x000fe20008000000 */
[----:B------:R-:W-:Y:S01]  /*77b0*/  ULDC.64 UR24, c[0x0][0x2c0] ;  /* 0x0000b00000187ab9 */ /* 0x000fe20000000a00 */
[----:B------:R-:W-:-:S09]  /*77c0*/  UMOV UR20, UR13 ;  /* 0x0000000d00147c82 */ /* 0x000fd20008000000 */
.L_x_2453:
        /* <DEDUP_REMOVED lines=9> */
[----:B------:R-:W-:-:S03]  /*7860*/  UMOV UR21, 0x400 ;  /* 0x0000040000157882 */ /* 0x000fc60000000000 */
        /* <DEDUP_REMOVED lines=10> */
.L_x_2442:
[----:B------:R-:W-:Y:S05]  /*7910*/  BSYNC B0 ;  /* 0x0000000000007941 */ /* 0x000fea0003800000 */
.L_x_2441:
        /* <DEDUP_REMOVED lines=13> */
.L_x_2444:
[----:B------:R-:W-:Y:S05]  /*79f0*/  BSYNC B0 ;  /* 0x0000000000007941 */ /* 0x000fea0003800000 */
.L_x_2443:
[----:B------:R-:W-:Y:S06]  /*7a00*/  BAR.ARV 0xa, 0xa0 ;  /* 0x0282800000007b1d */ /* 0x000fec0000002000 */
[----:B------:R-:W-:Y:S04]  /*7a10*/  BSSY B0, `(.L_x_2445) ;  /* 0x0000003000007945 */ /* 0x000fe80003800000 */
[----:B------:R-:W-:Y:S05]  /*7a20*/  @!P0 BRA `(.L_x_2446) ;  /* 0x0000000000048947 */ /* 0x000fea0003800000 */
[----:B------:R-:W-:-:S04]  /*7a30*/  DEPBAR.LE SB0, 0x0 ;  /* 0x000080000000791a */ /* 0x000fc80000000000 */
.L_x_2446:
[----:B------:R-:W-:Y:S05]  /*7a40*/  BSYNC B0 ;  /* 0x0000000000007941 */ /* 0x000fea0003800000 */
.L_x_2445:
        /* <DEDUP_REMOVED lines=13> */
.L_x_2448:
[----:B------:R-:W-:Y:S05]  /*7b20*/  BSYNC B0 ;  /* 0x0000000000007941 */ /* 0x000fea0003800000 */
.L_x_2447:
        /* <DEDUP_REMOVED lines=13> */
.L_x_2450:
[----:B------:R-:W-:Y:S05]  /*7c00*/  BSYNC B0 ;  /* 0x0000000000007941 */ /* 0x000fea0003800000 */
.L_x_2449:
[----:B------:R-:W-:Y:S01]  /*7c10*/  UIADD3 UR12, UR12, 0x2, URZ ;  /* 0x000000020c0c7890 */ /* 0x000fe2000fffe03f */
[----:B------:R-:W-:Y:S06]  /*7c20*/  BAR.ARV 0xa, 0xa0 ;  /* 0x0282800000007b1d */ /* 0x000fec0000002000 */
[----:B------:R-:W-:Y:S01]  /*7c30*/  UISETP.GE.AND UP0, UPT, UR12, UR5, UPT ;  /* 0x000000050c00728c */ /* 0x000fe2000bf06270 */
[----:B------:R-:W-:Y:S04]  /*7c40*/  BSSY B0, `(.L_x_2451) ;  /* 0x0000003000007945 */ /* 0x000fe80003800000 */
[----:B------:R-:W-:Y:S06]  /*7c50*/  @!P0 BRA `(.L_x_2452) ;  /* 0x0000000000048947 */ /* 0x000fec0003800000 */
[----:B------:R-:W-:-:S04]  /*7c60*/  DEPBAR.LE SB0, 0x0 ;  /* 0x000080000000791a */ /* 0x000fc80000000000 */
.L_x_2452:
[----:B------:R-:W-:Y:S05]  /*7c70*/  BSYNC B0 ;  /* 0x0000000000007941 */ /* 0x000fea0003800000 */
.L_x_2451:
[----:B------:R-:W-:Y:S06]  /*7c80*/  BAR.ARV 0xb, 0xa0 ;  /* 0x02c2800000007b1d */ /* 0x000fec0000002000 */
[----:B------:R-:W-:Y:S01]  /*7c90*/  PLOP3.LUT P1, PT, PT, PT, UP0, 0x80, 0x0 ;  /* 0x000000000000781c */ /* 0x000fe20003f2f008 */
[----:B------:R-:W-:Y:S02]  /*7ca0*/  UIADD3 UR20, UR20, 0x4000, URZ ;  /* 0x0000400014147890 */ /* 0x000fe4000fffe03f */
[----:B------:R-:W-:-:S10]  /*7cb0*/  UIADD3 UR4, UR4, 0x4000, URZ ;  /* 0x0000400004047890 */ /* 0x000fd4000fffe03f */
[----:B------:R-:W-:Y:S05]  /*7cc0*/  @!P1 BRA `(.L_x_2453) ;  /* 0xfffffff800c09947 */ /* 0x000fea000383ffff */
[----:B------:R-:W-:Y:S05]  /*7cd0*/  BRA `(.L_x_2373) ;  /* 0x0000002000bc7947 */ /* 0x000fea0003800000 */
.L_x_2430:
        /* <DEDUP_REMOVED lines=21> */
.L_x_2454:
[----:B------:R-:W-:Y:S01]  /*7e30*/  ULDC UR8, c[0x0][0xb44] ;  /* 0x0002d10000087ab9 */ /* 0x000fe20000000800 */
[----:B------:R-:W-:Y:S01]  /*7e40*/  UMOV UR11, UR7 ;  /* 0x00000007000b7c82 */ /* 0x000fe20008000000 */
[----:B------:R-:W-:-:S11]  /*7e50*/  UISETP.NE.AND UP0, UPT, UR8, 0x1, UPT ;  /* 0x000000010800788c */ /* 0x000fd6000bf05270 */
[----:B------:R-:W-:Y:S02]  /*7e60*/  @UP0 ULDC.64 UR12, c[0x0][0xb48] ;  /* 0x0002d200000c0ab9 */ /* 0x000fe40000000a00 */
[----:B------:R-:W-:-:S04]  /*7e70*/  UIMAD.WIDE.U32 UR4, UR7, UR12, URZ ;  /* 0x0000000c070472a5 */ /* 0x000fc8000f8e003f */
[----:B------:R-:W-:-:S04]  /*7e80*/  @UP0 USHF.R.U32.HI UR11, URZ, UR13, UR5 ;  /* 0x0000000d3f0b0299 */ /* 0x000fc80008011605 */
[----:B------:R-:W-:-:S12]  /*7e90*/  UIMAD UR4, UR11, UR8, URZ ;  /* 0x000000080b0472a4 */ /* 0x000fd8000f8e023f */
.L_x_2455:
[----:B------:R-:W-:Y:S01]  /*7ea0*/  ULDC UR8, c[0x0][0xb38] ;  /* 0x0002ce0000087ab9 */ /* 0x000fe20000000800 */
[----:B------:R-:W-:Y:S01]  /*7eb0*/  UIADD3 UR4, UR7, -UR4, URZ ;  /* 0x8000000407047290 */ /* 0x000fe2000fffe03f */
[----:B------:R-:W-:Y:S01]  /*7ec0*/  IMAD.MOV.U32 R11, RZ, RZ, 0x1 ;  /* 0x00000001ff0b7424 */ /* 0x000fe200078e00ff */
[----:B------:R-:W-:Y:S01]  /*7ed0*/  UISETP.NE.AND UP0, UPT, UR8, 0x1, UPT ;  /* 0x000000010800788c */ /* 0x000fe2000bf05270 */
[----:B------:R-:W-:Y:S01]  /*7ee0*/  IMAD.MOV.U32 R0, RZ, RZ, RZ ;  /* 0x000000ffff007224 */ /* 0x000fe200078e00ff */
[----:B------:R-:W-:Y:S02]  /*7ef0*/  ULDC UR5, c[0x0][0xb44] ;  /* 0x0002d10000057ab9 */ /* 0x000fe40000000800 */
[----:B------:R-:W-:-:S07]  /*7f00*/  UIMAD UR6, UR6, UR5, UR4 ;  /* 0x00000005060672a4 */ /* 0x000fce000f8e0204 */
        /* <DEDUP_REMOVED lines=9> */
[----:B------:R-:W-:Y:S01]  /*7fa0*/  USHF.L.U32 UR11, UR11, 0x7, URZ ;  /* 0x000000070b0b7899 */ /* 0x000fe2000800063f */
[----:B------:R-:W-:Y:S01]  /*7fb0*/  ULDC UR5, c[0x0][0x280] ;  /* 0x0000a00000057ab9 */ /* 0x000fe20000000800 */
[----:B------:R-:W-:Y:S01]  /*7fc0*/  ULDC UR4, c[0x0][0x290] ;  /* 0x0000a40000047ab9 */ /* 0x000fe20000000800 */
[----:B------:R-:W-:Y:S01]  /*7fd0*/  ULDC UR6, c[0x0][0x74c] ;  /* 0x0001d30000067ab9 */ /* 0x000fe20000000800 */
[----:B------:R-:W-:-:S04]  /*7fe0*/  UIADD3 UR4, -UR4, UR11, UR5 ;  /* 0x0000000b04047290 */ /* 0x000fc8000fffe105 */
[----:B------:R-:W-:Y:S02]  /*7ff0*/  UIADD3 UR4, UR4, -UR6, URZ ;  /* 0x8000000604047290 */ /* 0x000fe4000fffe03f */
[----:B------:R-:W-:Y:S02]  /*8000*/  UIADD3 UR6, UR5, 0x3f, URZ ;  /* 0x0000003f05067890 */ /* 0x000fe4000fffe03f */
[----:B------:R-:W-:Y:S02]  /*8010*/  USHF.R.S32.HI UR5, URZ, 0x1f, UR4 ;  /* 0x0000001f3f057899 */ /* 0x000fe40008011404 */
[----:B------:R-:W-:Y:S02]  /*8020*/  USHF.R.S32.HI UR7, URZ, 0x1f, UR6 ;  /* 0x0000001f3f077899 */ /* 0x000fe40008011406 */
[----:B------:R-:W-:Y:S02]  /*8030*/  ULEA.HI UR5, UR5, UR4, URZ, 0x6 ;  /* 0x0000000405057291 */ /* 0x000fe4000f8f303f */
[----:B------:R-:W-:-:S02]  /*8040*/  ULEA.HI UR4, UR7, UR6, URZ, 0x6 ;  /* 0x0000000607047291 */ /* 0x000fc4000f8f303f */
[----:B------:R-:W-:Y:S02]  /*8050*/  USHF.R.S32.HI UR5, URZ, 0x6, UR5 ;  /* 0x000000063f057899 */ /* 0x000fe40008011405 */
[----:B------:R-:W-:-:S04]  /*8060*/  USHF.R.S32.HI UR4, URZ, 0x6, UR4 ;  /* 0x000000063f047899 */ /* 0x000fc80008011404 */
[----:B------:R-:W-:-:S04]  /*8070*/  VIMNMX R4, RZ, UR5, !PT ;  /* 0x00000005ff047c48 */ /* 0x000fc8000ffe0100 */
[----:B------:R-:W-:-:S13]  /*8080*/  ISETP.LT.AND P0, PT, R4, UR4, PT ;  /* 0x0000000404007c0c */ /* 0x000fda000bf01270 */
[----:B------:R-:W-:Y:S05]  /*8090*/  @!P0 BRA `(.L_x_2456) ;  /* 0x0000001c00388947 */ /* 0x000fea0003800000 */
[----:B------:R-:W-:Y:S01]  /*80a0*/  USHF.R.S32.HI UR5, URZ, 0x1f, UR20 ;  /* 0x0000001f3f057899 */ /* 0x000fe20008011414 */
[----:B------:R-:W-:Y:S01]  /*80b0*/  BSSY B0, `(.L_x_2456) ;  /* 0x00001cc000007945 */ /* 0x000fe20003800000 */
[----:B------:R-:W-:Y:S01]  /*80c0*/  ULDC.64 UR6, c[0x0][0x718] ;  /* 0x0001c60000067ab9 */ /* 0x000fe20000000a00 */
[----:B------:R-:W-:Y:S01]  /*80d0*/  ULDC.64 UR14, c[0x0][0x730] ;  /* 0x0001cc00000e7ab9 */ /* 0x000fe20000000a00 */
[----:B------:R-:W-:Y:S01]  /*80e0*/  UIMAD.WIDE.U32 UR8, UR20, UR6, URZ ;  /* 0x00000006140872a5 */ /* 0x000fe2000f8e003f */
[----:B------:R-:W-:Y:S01]  /*80f0*/  IMAD.MOV.U32 R0, RZ, RZ, RZ ;  /* 0x000000ffff007224 */ /* 0x000fe200078e00ff */
[----:B------:R-:W-:Y:S02]  /*8100*/  UIMAD UR6, UR5, UR6, URZ ;  /* 0x00000006050672a4 */ /* 0x000fe4000f8e023f */
[----:B------:R-:W-:Y:S02]  /*8110*/  UIMAD UR5, UR5, UR14, URZ ;  /* 0x0000000e050572a4 */ /* 0x000fe4000f8e023f */
[----:B------:R-:W-:-:S02]  /*8120*/  UIMAD UR6, UR20, UR7, UR6 ;  /* 0x00000007140672a4 */ /* 0x000fc4000f8e0206 */
[----:B------:R-:W-:Y:S01]  /*8130*/  UIMAD UR10, UR20, UR15, UR5 ;  /* 0x0000000f140a72a4 */ /* 0x000fe2000f8e0205 */
[----:B------:R-:W-:Y:S01]  /*8140*/  ULDC UR7, c[0x0][0x2e8] ;  /* 0x0000ba0000077ab9 */ /* 0x000fe20000000800 */
[----:B------:R-:W-:Y:S02]  /*8150*/  USHF.R.S32.HI UR5, URZ, 0x1f, UR21 ;  /* 0x0000001f3f057899 */ /* 0x000fe40008011415 */
[----:B------:R-:W-:Y:S01]  /*8160*/  UISETP.NE.AND UP0, UPT, UR7, 0x1, UPT ;  /* 0x000000010700788c */ /* 0x000fe2000bf05270 */
[----:B------:R-:W-:Y:S01]  /*8170*/  ULDC.64 UR22, c[0x0][0x720] ;  /* 0x0001c80000167ab9 */ /* 0x000fe20000000a00 */
[----:B------:R-:W-:Y:S01]  /*8180*/  ELECT P0, URZ, PT ;  /* 0x00000000003f782f */ /* 0x000fe20003800000 */
[----:B------:R-:W-:Y:S02]  /*8190*/  UIMAD UR7, UR5, UR22, URZ ;  /* 0x00000016050772a4 */ /* 0x000fe4000f8e023f */
[----:B------:R-:W-:Y:S02]  /*81a0*/  UIADD3 UR9, UR9, UR6, URZ ;  /* 0x0000000609097290 */ /* 0x000fe4000fffe03f */
[----:B------:R-:W-:-:S02]  /*81b0*/  UIMAD.WIDE.U32 UR12, UR20, UR14, URZ ;  /* 0x0000000e140c72a5 */ /* 0x000fc4000f8e003f */
[----:B------:R-:W-:Y:S01]  /*81c0*/  UIMAD UR6, UR21, UR23, UR7 ;  /* 0x00000017150672a4 */ /* 0x000fe2000f8e0207 */
[----:B------:R-:W-:Y:S01]  /*81d0*/  ULDC.64 UR14, c[0x0][0x738] ;  /* 0x0001ce00000e7ab9 */ /* 0x000fe20000000a00 */
[----:B------:R-:W-:Y:S02]  /*81e0*/  UIMAD.WIDE.U32 UR22, UR21, UR22, UR8 ;  /* 0x00000016151672a5 */ /* 0x000fe4000f8e0008 */
[----:B------:R-:W-:Y:S02]  /*81f0*/  UIMAD UR5, UR5, UR14, URZ ;  /* 0x0000000e050572a4 */ /* 0x000fe4000f8e023f */
[----:B------:R-:W-:Y:S01]  /*8200*/  UIADD3 UR13, UR13, UR10, URZ ;  /* 0x0000000a0d0d7290 */ /* 0x000fe2000fffe03f */
[----:B------:R-:W-:Y:S01]  /*8210*/  @UP0 ULDC UR8, c[0x0][0x2ec] ;  /* 0x0000bb0000080ab9 */ /* 0x000fe20000000800 */
[----:B------:R-:W-:Y:S02]  /*8220*/  UIMAD UR5, UR21, UR15, UR5 ;  /* 0x0000000f150572a4 */ /* 0x000fe4000f8e0205 */
[----:B------:R-:W-:-:S02]  /*8230*/  UIMAD.WIDE.U32 UR8, UR20, UR8, URZ ;  /* 0x00000008140872a5 */ /* 0x000fc4000f8e003f */
[----:B------:R-:W-:Y:S01]  /*8240*/  UIMAD.WIDE.U32 UR14, UR21, UR14, UR12 ;  /* 0x0000000e150e72a5 */ /* 0x000fe2000f8e000c */
[----:B------:R-:W-:Y:S02]  /*8250*/  @UP0 ULDC UR7, c[0x0][0x2f0] ;  /* 0x0000bc0000070ab9 */ /* 0x000fe40000000800 */
[----:B------:R-:W-:Y:S01]  /*8260*/  UMOV UR12, UR20 ;  /* 0x00000014000c7c82 */ /* 0x000fe20008000000 */
        /* <DEDUP_REMOVED lines=9> */
.L_x_2486:
        /* <DEDUP_REMOVED lines=15> */
.L_x_2459:
        /* <DEDUP_REMOVED lines=55> */
[----:B------:R-:W-:Y:S01]  /*8760*/  UMOV UR41, UR9 ;  /* 0x0000000900297c82 */ /* 0x000fe20008000000 */
[----:B------:R-:W-:Y:S01]  /*8770*/  R2UR UR47, R0 ;  /* 0x00000000002f72ca */ /* 0x000fe200000e0000 */
[----:B------:R-:W-:-:S04]  /*8780*/  IMAD.U32 R0, RZ, RZ, UR4 ;  /* 0x00000004ff007e24 */ /* 0x000fc8000f8e00ff */
[----:B------:R-:W-:-:S05]  /*8790*/  VIADD R6, R0, 0xffffffff ;  /* 0xffffffff00067836 */ /* 0x000fca0000000000 */
[----:B------:R-:W-:Y:S01]  /*87a0*/  ISETP.GE.AND P1, PT, R4, R6, PT ;  /* 0x000000060400720c */ /* 0x000fe20003f26270 */
[----:B------:R-:W-:Y:S01]  /*87b0*/  UTMALDG.4D [UR16], [UR34], desc[UR36] ;  /* 0x00002410220075b4 */ /* 0x000fe20008019000 */
[----:B------:R-:W-:Y:S01]  /*87c0*/  UTMALDG.4D [UR24], [UR34], desc[UR36] ;  /* 0x00002418220075b4 */ /* 0x000fe20008019000 */
[----:B------:R1:W-:Y:S01]  /*87d0*/  UBLKCP.S.G [UR50], [UR32], UR7 ;  /* 0x00000032200073ba */ /* 0x0003e20008000207 */
[----:B------:R2:W-:Y:S01]  /*87e0*/  SYNCS.ARRIVE.TRANS64 RZ, [R16+URZ+0x30800], R5 ;  /* 0x0308000510ff79a7 */ /* 0x0005e2000800003f */
[----:B------:R2:W-:Y:S01]  /*87f0*/  UTMALDG.4D [UR8], [UR30], desc[UR48] ;  /* 0x000030081e0075b4 */ /* 0x0005e20008019000 */
[----:B-1----:R-:W-:Y:S01]  /*8800*/  UIADD3 UR32, UR8, 0x8000, URZ ;  /* 0x0000800008207890 */ /* 0x002fe2000fffe03f */
        /* <DEDUP_REMOVED lines=12> */
[----:B--2---:R-:W-:Y:S05]  /*88d0*/  @P1 BRA `(.L_x_2460) ;  /* 0x00000010004c1947 */ /* 0x004fea0003800000 */
        /* <DEDUP_REMOVED lines=10> */
[----:B------:R2:W-:Y:S01]  /*8980*/  STL [R1], R5 ;  /* 0x0000000501007387 */ /* 0x0005e20000100800 */
[----:B-1----:R-:W-:Y:S01]  /*8990*/  LOP3.LUT R6, R6, 0x1f, RZ, 0xc0, !PT ;  /* 0x0000001f06067812 */ /* 0x002fe200078ec0ff */
[----:B------:R-:W-:Y:S06]  /*89a0*/  @!P1 BRA `(.L_x_2461) ;  /* 0x0000000800b09947 */ /* 0x000fec0003800000 */
[----:B------:R-:W-:Y:S01]  /*89b0*/  R2UR UR8, R5 ;  /* 0x00000000050872ca */ /* 0x000fe200000e0000 */
[----:B------:R-:W-:Y:S02]  /*89c0*/  IMAD.MOV.U32 R0, RZ, RZ, R4 ;  /* 0x000000ffff007224 */ /* 0x000fe400078e0004 */
[----:B------:R-:W-:-:S10]  /*89d0*/  IMAD.MOV.U32 R11, RZ, RZ, 0x1 ;  /* 0x00000001ff0b7424 */ /* 0x000fd400078e00ff */
[----:B------:R-:W-:-:S06]  /*89e0*/  UIADD3 UR7, UR7, -UR8, URZ ;  /* 0x8000000807077290 */ /* 0x000fcc000fffe03f */
[----:B------:R-:W-:-:S07]  /*89f0*/  IMAD.U32 R20, RZ, RZ, UR7 ;  /* 0x00000007ff147e24 */ /* 0x000fce000f8e00ff */
.L_x_2470:
[----:B--234-:R-:W-:-:S04]  /*8a00*/  SHF.L.U32 R21, R11, 0x1f, RZ ;  /* 0x0000001f0b157819 */ /* 0x01cfc800000006ff */
[----:B------:R-:W1:Y:S02]  /*8a10*/  SYNCS.PHASECHK.TRANS64.TRYWAIT P1, [R16+URZ+0x30840], R21 ;  /* 0x03084015100075a7 */ /* 0x000e64000802017f */
[----:B-1----:R-:W-:Y:S05]  /*8a20*/  @!P1 BRA `(.L_x_2462) ;  /* 0x0000001400e89947 */ /* 0x002fea0003800000 */
.L_x_2487:
[----:B------:R-:W-:Y:S05]  /*8a30*/  @P0 BRA `(.L_x_2463) ;  /* 0x0000000000140947 */ /* 0x000fea0003800000 */
[----:B------:R-:W-:Y:S01]  /*8a40*/  ISETP.NE.AND P1, PT, R6, RZ, PT ;  /* 0x000000ff0600720c */ /* 0x000fe20003f25270 */
[----:B------:R-:W-:-:S04]  /*8a50*/  IMAD.MOV.U32 R3, RZ, RZ, 0x4100 ;  /* 0x00004100ff037424 */ /* 0x000fc800078e00ff */
[----:B------:R3:W-:Y:S08]  /*8a60*/  SYNCS.ARRIVE.TRANS64 RZ, [R16+URZ+0x30830], R3 ;  /* 0x0308300310ff79a7 */ /* 0x0007f0000800003f */
[----:B------:R-:W-:Y:S05]  /*8a70*/  @!P1 BRA `(.L_x_2463) ;  /* 0x0000000000049947 */ /* 0x000fea0003800000 */
[----:B------:R-:W-:Y:S01]  /*8a80*/  BPT.TRAP 0x1 ;  /* 0x000000040000795c */ /* 0x000fe20000300000 */
.L_x_2463:
        /* <DEDUP_REMOVED lines=36> */
.L_x_2488:
[----:B------:R-:W-:Y:S05]  /*8cd0*/  @P0 BRA `(.L_x_2465) ;  /* 0x0000000000140947 */ /* 0x000fea0003800000 */
[----:B------:R-:W-:Y:S01]  /*8ce0*/  ISETP.NE.AND P1, PT, R6, RZ, PT ;  /* 0x000000ff0600720c */ /* 0x000fe20003f25270 */
[----:B------:R-:W-:-:S04]  /*8cf0*/  IMAD.MOV.U32 R2, RZ, RZ, 0x4100 ;  /* 0x00004100ff027424 */ /* 0x000fc800078e00ff */
[----:B------:R3:W-:Y:S08]  /*8d00*/  SYNCS.ARRIVE.TRANS64 RZ, [R16+URZ+0x30818], R2 ;  /* 0x0308180210ff79a7 */ /* 0x0007f0000800003f */
[----:B------:R-:W-:Y:S05]  /*8d10*/  @!P1 BRA `(.L_x_2465) ;  /* 0x0000000000049947 */ /* 0x000fea0003800000 */
[----:B------:R-:W-:Y:S01]  /*8d20*/  BPT.TRAP 0x1 ;  /* 0x000000040000795c */ /* 0x000fe20000300000 */
.L_x_2465:
        /* <DEDUP_REMOVED lines=36> */
.L_x_2489:
[----:B------:R-:W-:Y:S05]  /*8f70*/  @P0 BRA `(.L_x_2467) ;  /* 0x0000000000140947 */ /* 0x000fea0003800000 */
[----:B------:R-:W-:Y:S01]  /*8f80*/  ISETP.NE.AND P1, PT, R6, RZ, PT ;  /* 0x000000ff0600720c */ /* 0x000fe20003f25270 */
[----:B-123--:R-:W-:-:S04]  /*8f90*/  IMAD.MOV.U32 R21, RZ, RZ, 0x4100 ;  /* 0x00004100ff157424 */ /* 0x00efc800078e00ff */
[----:B------:R4:W-:Y:S08]  /*8fa0*/  SYNCS.ARRIVE.TRANS64 RZ, [R16+URZ+0x30838], R21 ;  /* 0x0308381510ff79a7 */ /* 0x0009f0000800003f */
[----:B------:R-:W-:Y:S05]  /*8fb0*/  @!P1 BRA `(.L_x_2467) ;  /* 0x0000000000049947 */ /* 0x000fea0003800000 */
[----:B------:R-:W-:Y:S01]  /*8fc0*/  BPT.TRAP 0x1 ;  /* 0x000000040000795c */ /* 0x000fe20000300000 */
.L_x_2467:
        /* <DEDUP_REMOVED lines=31> */
.L_x_2491:
[----:B------:R-:W-:Y:S05]  /*91c0*/  @P0 BRA `(.L_x_2469) ;  /* 0x0000000000140947 */ /* 0x000fea0003800000 */
[----:B------:R-:W-:Y:S01]  /*91d0*/  ISETP.NE.AND P1, PT, R6, RZ, PT ;  /* 0x000000ff0600720c */ /* 0x000fe20003f25270 */
[----:B------:R-:W-:-:S04]  /*91e0*/  IMAD.MOV.U32 R5, RZ, RZ, 0x4100 ;  /* 0x00004100ff057424 */ /* 0x000fc800078e00ff */
[----:B------:R1:W-:Y:S08]  /*91f0*/  SYNCS.ARRIVE.TRANS64 RZ, [R16+URZ+0x30810], R5 ;  /* 0x0308100510ff79a7 */ /* 0x0003f0000800003f */
[----:B------:R-:W-:Y:S05]  /*9200*/  @!P1 BRA `(.L_x_2469) ;  /* 0x0000000000049947 */ /* 0x000fea0003800000 */
[----:B------:R-:W-:Y:S01]  /*9210*/  BPT.TRAP 0x1 ;  /* 0x000000040000795c */ /* 0x000fe20000300000 */
.L_x_2469:
        /* <DEDUP_REMOVED lines=37> */
.L_x_2461:
[----:B--2---:R-:W2:Y:S01]  /*9470*/  LDL.LU R5, [R1] ;  /* 0x0000000001057983 */ /* 0x004ea20000300800 */
[----:B------:R-:W-:-:S04]  /*9480*/  IMAD.U32 R4, RZ, RZ, UR4 ;  /* 0x00000004ff047e24 */ /* 0x000fc8000f8e00ff */
[----:B------:R-:W-:Y:S01]  /*9490*/  VIADD R4, R4, 0xffffffff ;  /* 0xffffffff04047836 */ /* 0x000fe20000000000 */
[----:B--2---:R-:W-:-:S13]  /*94a0*/  ISETP.NE.AND P1, PT, R5, RZ, PT ;  /* 0x000000ff0500720c */ /* 0x004fda0003f25270 */
[----:B------:R-:W-:Y:S05]  /*94b0*/  @!P1 BRA `(.L_x_2460) ;  /* 0x0000000400549947 */ /* 0x000fea0003800000 */
[----:B------:R-:W-:-:S04]  /*94c0*/  SHF.L.U32 R13, R11, 0x1f, RZ ;  /* 0x0000001f0b0d7819 */ /* 0x000fc800000006ff */
[----:B------:R-:W1:Y:S02]  /*94d0*/  SYNCS.PHASECHK.TRANS64.TRYWAIT P1, [R16+URZ+0x30840], R13 ;  /* 0x0308400d100075a7 */ /* 0x000e64000802017f */
[----:B-1----:R-:W-:Y:S05]  /*94e0*/  @!P1 BRA `(.L_x_2471) ;  /* 0x0000000c008c9947 */ /* 0x002fea0003800000 */
.L_x_2492:
[----:B------:R-:W-:Y:S05]  /*94f0*/  @P0 BRA `(.L_x_2472) ;  /* 0x0000000000140947 */ /* 0x000fea0003800000 */
[----:B------:R-:W-:Y:S01]  /*9500*/  ISETP.NE.AND P1, PT, R6, RZ, PT ;  /* 0x000000ff0600720c */ /* 0x000fe20003f25270 */
[----:B------:R-:W-:-:S04]  /*9510*/  IMAD.MOV.U32 R5, RZ, RZ, 0x4100 ;  /* 0x00004100ff057424 */ /* 0x000fc800078e00ff */
[----:B------:R2:W-:Y:S08]  /*9520*/  SYNCS.ARRIVE.TRANS64 RZ, [R16+URZ+0x30830], R5 ;  /* 0x0308300510ff79a7 */ /* 0x0005f0000800003f */
[----:B------:R-:W-:Y:S05]  /*9530*/  @!P1 BRA `(.L_x_2472) ;  /* 0x0000000000049947 */ /* 0x000fea0003800000 */
[----:B------:R-:W-:Y:S01]  /*9540*/  BPT.TRAP 0x1 ;  /* 0x000000040000795c */ /* 0x000fe20000300000 */
.L_x_2472:
[----:B--2---:R-:W2:Y:S01]  /*9550*/  LDC.64 R4, c[0x0][0x728] ;  /* 0x0001ca00ff047b82 */ /* 0x004ea20000000a00 */
        /* <DEDUP_REMOVED lines=30> */
[----:B------:R-:W5:Y:S02]  /*9740*/  SYNCS.PHASECHK.TRANS64.TRYWAIT P1, [R16+URZ+0x30828], R13 ;  /* 0x0308280d100075a7 */ /* 0x000f64000802017f */
[----:B--2--5:R-:W-:Y:S05]  /*9750*/  @!P1 BRA `(.L_x_2473) ;  /* 0x0000000c00049947 */ /* 0x024fea0003800000 */
.L_x_2493:
[----:B------:R-:W-:Y:S05]  /*9760*/  @P0 BRA `(.L_x_2474) ;  /* 0x0000000000140947 */ /* 0x000fea0003800000 */
[----:B------:R-:W-:Y:S01]  /*9770*/  ISETP.NE.AND P0, PT, R6, RZ, PT ;  /* 0x000000ff0600720c */ /* 0x000fe20003f05270 */
[----:B------:R-:W-:-:S04]  /*9780*/  IMAD.MOV.U32 R5, RZ, RZ, 0x4100 ;  /* 0x00004100ff057424 */ /* 0x000fc800078e00ff */
[----:B------:R1:W-:Y:S08]  /*9790*/  SYNCS.ARRIVE.TRANS64 RZ, [R16+URZ+0x30818], R5 ;  /* 0x0308180510ff79a7 */ /* 0x0003f0000800003f */
[----:B------:R-:W-:Y:S05]  /*97a0*/  @!P0 BRA `(.L_x_2474) ;  /* 0x0000000000048947 */ /* 0x000fea0003800000 */
[----:B------:R-:W-:Y:S01]  /*97b0*/  BPT.TRAP 0x1 ;  /* 0x000000040000795c */ /* 0x000fe20000300000 */
.L_x_2474:
        /* <DEDUP_REMOVED lines=10> */
[----:B------:R-:W-:-:S02]  /*9860*/  IMAD.U32 R6, RZ, RZ, UR4 ;  /* 0x00000004ff067e24 */ /* 0x000fc4000f8e00ff */
[----:B------:R-:W-:Y:S01]  /*9870*/  IMAD.MOV.U32 R19, RZ, RZ, 0x1 ;  /* 0x00000001ff137424 */ /* 0x000fe200078e00ff */
[----:B------:R-:W-:Y:S01]  /*9880*/  UIADD3 UR27, UR27, 0x40, URZ ;  /* 0x000000401b1b7890 */ /* 0x000fe2000fffe03f */
[----:B------:R-:W-:-:S03]  /*9890*/  VIADD R6, R6, 0xffffffff ;  /* 0xffffffff06067836 */ /* 0x000fc60000000000 */
[----:B------:R-:W-:Y:S02]  /*98a0*/  UIADD3 UR8, UP0, UR27, UR22, URZ ;  /* 0x000000161b087290 */ /* 0x000fe4000ff1e03f */
[----:B------:R-:W-:Y:S02]  /*98b0*/  UIADD3 UR24, UR32, 0x1c000, URZ ;  /* 0x0001c00020187890 */ /* 0x000fe4000fffe03f */
[----:B------:R-:W-:Y:S02]  /*98c0*/  ULEA.HI.X.SX32 UR7, UR27, UR7, 0x1, UP0 ;  /* 0x000000071b077291 */ /* 0x000fe400080f0e3f */
[----:B-1----:R-:W-:Y:S01]  /*98d0*/  IMAD.U32 R5, RZ, RZ, UR8 ;  /* 0x00000008ff057e24 */ /* 0x002fe2000f8e00ff */
        /* <DEDUP_REMOVED lines=9> */
[----:B------:R-:W-:Y:S01]  /*9970*/  R2UR UR34, R10 ;  /* 0x000000000a2272ca */ /* 0x000fe200000e0000 */
[----:B------:R-:W-:Y:S01]  /*9980*/  UMOV UR19, UR27 ;  /* 0x0000001b00137c82 */ /* 0x000fe20008000000 */
[----:B------:R-:W-:Y:S01]  /*9990*/  R2UR UR35, R9 ;  /* 0x00000000092372ca */ /* 0x000fe200000e0000 */
[----:B------:R-:W-:Y:S01]  /*99a0*/  UMOV UR33, UR25 ;  /* 0x0000001900217c82 */ /* 0x000fe20008000000 */
[----:B------:R-:W-:Y:S01]  /*99b0*/  UMOV UR7, 0x10 ;  /* 0x0000001000077882 */ /* 0x000fe20000000000 */
[----:B------:R1:W-:Y:S01]  /*99c0*/  UTMALDG.4D [UR24], [UR8], desc[UR30] ;  /* 0x00001e18080075b4 */ /* 0x0003e20008019000 */
[----:B------:R-:W-:Y:S01]  /*99d0*/  IMAD.MOV.U32 R4, RZ, RZ, R6 ;  /* 0x000000ffff047224 */ /* 0x000fe200078e0006 */
[----:B------:R1:W-:Y:S08]  /*99e0*/  UTMALDG.4D [UR16], [UR8], desc[UR30] ;  /* 0x00001e10080075b4 */ /* 0x0003f00008019000 */
[----:B------:R1:W-:Y:S02]  /*99f0*/  UBLKCP.S.G [UR32], [UR34], UR7 ;  /* 0x00000020220073ba */ /* 0x0003e40008000207 */
[----:B-1----:R-:W-:Y:S01]  /*9a00*/  NOP ;  /* 0x0000000000007918 */ /* 0x002fe20000000000 */
.L_x_2460:
[----:B------:R-:W1:Y:S01]  /*9a10*/  S2R R0, SR_TID.X ;  /* 0x0000000000007919 */ /* 0x000e620000002100 */
[----:B------:R-:W-:Y:S01]  /*9a20*/  IMAD R3, R19, 0x8, R16 ;  /* 0x0000000813037824 */ /* 0x000fe200078e0210 */
[----:B-1----:R-:W-:Y:S02]  /*9a30*/  LOP3.LUT R2, R0, 0x7f, RZ, 0xc0, !PT ;  /* 0x0000007f00027812 */ /* 0x002fe400078ec0ff */
[----:B------:R-:W-:Y:S02]  /*9a40*/  SHF.L.U32 R0, R11, 0x1f, RZ ;  /* 0x0000001f0b007819 */ /* 0x000fe400000006ff */
[----:B------:R-:W-:Y:S02]  /*9a50*/  ISETP.NE.AND P1, PT, R2, RZ, PT ;  /* 0x000000ff0200720c */ /* 0x000fe40003f25270 */
[----:B------:R-:W1:Y:S02]  /*9a60*/  SYNCS.PHASECHK.TRANS64.TRYWAIT P0, [R3+URZ+0x30840], R0 ;  /* 0x03084000030075a7 */ /* 0x000e64000800017f */
[----:B-1----:R-:W-:Y:S09]  /*9a70*/  @!P0 BRA `(.L_x_2475) ;  /* 0x0000000800508947 */ /* 0x002ff20003800000 */
.L_x_2494:
[----:B------:R-:W-:Y:S05]  /*9a80*/  @P1 BRA `(.L_x_2476) ;  /* 0x0000000000181947 */ /* 0x000fea0003800000 */
[----:B------:R-:W1:Y:S01]  /*9a90*/  S2R R2, SR_TID.X ;  /* 0x0000000000027919 */ /* 0x000e620000002100 */
[----:B------:R-:W-:-:S04]  /*9aa0*/  IMAD.MOV.U32 R0, RZ, RZ, 0x4100 ;  /* 0x00004100ff007424 */ /* 0x000fc800078e00ff */
[----:B------:R1:W-:Y:S02]  /*9ab0*/  SYNCS.ARRIVE.TRANS64 RZ, [R3+URZ+0x30830], R0 ;  /* 0x0308300003ff79a7 */ /* 0x0003e4000800003f */
[----:B-1----:R-:W-:-:S13]  /*9ac0*/  LOP3.LUT P0, RZ, R2, 0x1f, RZ, 0xc0, !PT ;  /* 0x0000001f02ff7812 */ /* 0x002fda000780c0ff */
[----:B------:R-:W-:Y:S05]  /*9ad0*/  @!P0 BRA `(.L_x_2476) ;  /* 0x0000000000048947 */ /* 0x000fea0003800000 */
[----:B------:R-:W-:Y:S01]  /*9ae0*/  BPT.TRAP 0x1 ;  /* 0x000000040000795c */ /* 0x000fe20000300000 */
.L_x_2476:
[----:B------:R-:W-:Y:S01]  /*9af0*/  R2UR UR27, R4 ;  /* 0x00000000041b72ca */ /* 0x000fe200000e0000 */
        /* <DEDUP_REMOVED lines=39> */
.L_x_2457:
[----:B------:R-:W-:Y:S05]  /*9d70*/  BSYNC B0 ;  /* 0x0000000000007941 */ /* 0x000fea0003800000 */
.L_x_2456:
[----:B------:R-:W-:-:S03]  /*9d80*/  UMOV UR7, 0xffffffff ;  /* 0xffffffff00077882 */ /* 0x000fc60000000000 */
[----:B------:R-:W-:Y:S05]  /*9d90*/  BRA.DIV UR7, `(.L_x_2477) ;  /* 0x00000006079c7947 */ /* 0x000fea000b800000 */
[----:B------:R-:W-:-:S13]  /*9da0*/  ELECT P6, URZ, PT ;  /* 0x00000000003f782f */ /* 0x000fda00038c0000 */
.L_x_2497:
[----:B------:R-:W-:Y:S05]  /*9db0*/  @!P6 BRA `(.L_x_2373) ;  /* 0x000000000084e947 */ /* 0x000fea0003800000 */
[----:B------:R-:W-:-:S06]  /*9dc0*/  ULOP3.LUT UR7, UR38, 0x2, URZ, 0xfc, !UPT ;  /* 0x0000000226077892 */ /* 0x000fcc000f8efc3f */
[----:B------:R-:W-:-:S05]  /*9dd0*/  IMAD.U32 R2, RZ, RZ, UR7 ;  /* 0x00000007ff027e24 */ /* 0x000fca000f8e00ff */
[----:B------:R-:W-:-:S13]  /*9de0*/  ISETP.NE.AND P2, PT, R2, 0x3, PT ;  /* 0x000000030200780c */ /* 0x000fda0003f45270 */
[----:B------:R-:W-:Y:S05]  /*9df0*/  @!P2 BRA `(.L_x_2478) ;  /* 0x000000000004a947 */ /* 0x000fea0003800000 */
[----:B------:R-:W-:Y:S01]  /*9e00*/  BPT.TRAP 0x1 ;  /* 0x000000040000795c */ /* 0x000fe20000300000 */
.L_x_2478:
        /* <DEDUP_REMOVED lines=15> */
.L_x_2498:
[----:B------:R-:W2:Y:S02]  /*9f00*/  SYNCS.PHASECHK.TRANS64.TRYWAIT P0, [R3+URZ], R2 ;  /* 0x00000002030075a7 */ /* 0x000ea4000800017f */
[----:B--2---:R-:W-:Y:S05]  /*9f10*/  @!P0 BRA `(.L_x_2480) ;  /* 0x0000000400708947 */ /* 0x004fea0003800000 */
.L_x_2499:
[----:B------:R-:W-:Y:S05]  /*9f20*/  @!P2 BRA `(.L_x_2481) ;  /* 0x000000000004a947 */ /* 0x000fea0003800000 */
[----:B------:R-:W-:Y:S01]  /*9f30*/  BPT.TRAP 0x1 ;  /* 0x000000040000795c */ /* 0x000fe20000300000 */
.L_x_2481:
[----:B--2---:R-:W-:-:S04]  /*9f40*/  VIADD R3, R7, 0x30840 ;  /* 0x0003084007037836 */ /* 0x004fc80000000000 */
[----:B------:R-:W-:-:S04]  /*9f50*/  IMAD R0, R0, 0x8, R3 ;  /* 0x0000000800007824 */ /* 0x000fc800078e0203 */
[----:B------:R-:W2:Y:S02]  /*9f60*/  SYNCS.PHASECHK.TRANS64.TRYWAIT P0, [R0+URZ], R5 ;  /* 0x00000005000075a7 */ /* 0x000ea4000800017f */
[----:B--2---:R-:W-:Y:S05]  /*9f70*/  @!P0 BRA `(.L_x_2482) ;  /* 0x00000004006c8947 */ /* 0x004fea0003800000 */
.L_x_2500:
[----:B------:R-:W-:-:S07]  /*9f80*/  IMAD R3, R4, 0x8, R3 ;  /* 0x0000000804037824 */ /* 0x000fce00078e0203 */
.L_x_2483:
[----:B---3--:R3:W4:Y:S02]  /*9f90*/  SYNCS.PHASECHK.TRANS64.TRYWAIT P0, [R3+URZ], R2 ;  /* 0x00000002030075a7 */ /* 0x008724000800017f */
[----:B----4-:R-:W-:Y:S05]  /*9fa0*/  @!P0 NANOSLEEP.SYNCS 0x989680 ;  /* 0x009896800000895d */ /* 0x010fea0003900000 */
[----:B------:R-:W4:Y:S02]  /*9fb0*/  @!P0 SYNCS.PHASECHK.TRANS64 P0, [R3+URZ], R2 ;  /* 0x00000002030085a7 */ /* 0x000f24000800007f */
[----:B----4-:R-:W-:Y:S05]  /*9fc0*/  @!P0 BRA `(.L_x_2483) ;  /* 0xfffffffc00f08947 */ /* 0x010fea000383ffff */
.L_x_2373:
[----:B------:R-:W-:Y:S05]  /*9fd0*/  BSYNC B6 ;  /* 0x0000000000067941 */ /* 0x000fea0003800000 */
.L_x_2368:
[----:B------:R-:W-:Y:S05]  /*9fe0*/  EXIT ;  /* 0x000000000000794d */ /* 0x000fea0003800000 */
.L_x_2379:
[----:B------:R-:W-:Y:S02]  /*9ff0*/  IMAD.MOV.U32 R12, RZ, RZ, RZ ;  /* 0x000000ffff0c7224 */ /* 0x000fe400078e00ff */
[----:B------:R-:W-:Y:S02]  /*a000*/  IMAD.MOV.U32 R11, RZ, RZ, 0x1f ;  /* 0x0000001fff0b7424 */ /* 0x000fe400078e00ff */
[----:B------:R-:W-:-:S07]  /*a010*/  IMAD.MOV.U32 R15, RZ, RZ, -0x1 ;  /* 0xffffffffff0f7424 */ /* 0x000fce00078e00ff */
[----:B------:R-:W-:Y:S05]  /*a020*/  WARPSYNC.COLLECTIVE R15, `(.L_x_2484) ;  /* 0x000000000f087348 */ /* 0x000fea0003c00000 */
[----:B------:R1:W2:Y:S02]  /*a030*/  SHFL.IDX P6, R14, R13, R12, R11 ;  /* 0x0000000c0d0e7389 */ /* 0x0002a400000c000b */
[----:B-12---:R-:W-:Y:S01]  /*a040*/  ENDCOLLECTIVE ;  /* 0x000000000000791b */ /* 0x006fe20003800000 */
.L_x_2484:
[----:B------:R-:W-:Y:S05]  /*a050*/  BRA `(.L_x_2485) ;  /* 0xffffff7000cc7947 */ /* 0x000fea000383ffff */
.L_x_2381:
[----:B---3--:R-:W3:Y:S01]  /*a060*/  S2R R6, SR_CgaCtaId ;  /* 0x0000000000067919 */ /* 0x008ee20000008800 */
[----:B------:R-:W-:-:S04]  /*a070*/  MOV R0, 0x400 ;  /* 0x0000040000007802 */ /* 0x000fc80000000f00 */
[----:B---3--:R-:W-:-:S04]  /*a080*/  LEA R0, R6, R0, 0x18 ;  /* 0x0000000006007211 */ /* 0x008fc800078ec0ff */
[----:B------:R3:W4:Y:S03]  /*a090*/  SYNCS.PHASECHK.TRANS64.TRYWAIT P0, [R0+URZ+0x30800], R8 ;  /* 0x03080008000075a7 */ /* 0x000726000800017f */
[----:B----4-:R-:W-:Y:S05]  /*a0a0*/  @!P0 NANOSLEEP.SYNCS 0x989680 ;  /* 0x009896800000895d */ /* 0x010fea0003900000 */
[----:B------:R-:W4:Y:S02]  /*a0b0*/  @!P0 SYNCS.PHASECHK.TRANS64 P0, [R0+URZ+0x30800], R8 ;  /* 0x03080008000085a7 */ /* 0x000f24000800007f */
[----:B----4-:R-:W-:Y:S05]  /*a0c0*/  @!P0 BRA `(.L_x_2381) ;  /* 0xfffffffc00e48947 */ /* 0x010fea000383ffff */
[----:B------:R-:W-:Y:S05]  /*a0d0*/  BRA `(.L_x_2380) ;  /* 0xffffff7000e87947 */ /* 0x000fea000383ffff */
.L_x_2385:
[----:B---3--:R3:W4:Y:S02]  /*a0e0*/  SYNCS.PHASECHK.TRANS64.TRYWAIT P1, [R0+URZ+0x30810], R209 ;  /* 0x030810d1000075a7 */ /* 0x008724000802017f */
[----:B----4-:R-:W-:Y:S05]  /*a0f0*/  @!P1 NANOSLEEP.SYNCS 0x989680 ;  /* 0x009896800000995d */ /* 0x010fea0003900000 */
[----:B------:R-:W4:Y:S02]  /*a100*/  @!P1 SYNCS.PHASECHK.TRANS64 P1, [R0+URZ+0x30810], R209 ;  /* 0x030810d1000095a7 */ /* 0x000f24000802007f */
[----:B----4-:R-:W-:Y:S05]  /*a110*/  @!P1 BRA `(.L_x_2385) ;  /* 0xfffffffc00f09947 */ /* 0x010fea000383ffff */
[----:B------:R-:W-:Y:S05]  /*a120*/  BRA `(.L_x_2384) ;  /* 0xffffff7800bc7947 */ /* 0x000fea000383ffff */
.L_x_2389:
[----:B------:R1:W1:Y:S02]  /*a130*/  SYNCS.PHASECHK.TRANS64.TRYWAIT P1, [R0+URZ+0x30830], R209 ;  /* 0x030830d1000075a7 */ /* 0x000264000802017f */
[----:B-1----:R-:W-:Y:S05]  /*a140*/  @!P1 NANOSLEEP.SYNCS 0x989680 ;  /* 0x009896800000995d */ /* 0x002fea0003900000 */
[----:B------:R-:W1:Y:S02]  /*a150*/  @!P1 SYNCS.PHASECHK.TRANS64 P1, [R0+URZ+0x30830], R209 ;  /* 0x030830d1000095a7 */ /* 0x000e64000802007f */
[----:B-1----:R-:W-:Y:S05]  /*a160*/  @!P1 BRA `(.L_x_2389) ;  /* 0xfffffffc00f09947 */ /* 0x002fea000383ffff */
[----:B------:R-:W-:Y:S05]  /*a170*/  BRA `(.L_x_2388) ;  /* 0xffffff8000dc7947 */ /* 0x000fea000383ffff */
.L_x_2458:
[----:B-1----:R1:W2:Y:S02]  /*a180*/  SYNCS.PHASECHK.TRANS64.TRYWAIT P0, [R16+URZ+0x30820], R3 ;  /* 0x03082003100075a7 */ /* 0x0022a4000800017f */
[----:B--2---:R-:W-:Y:S05]  /*a190*/  @!P0 NANOSLEEP.SYNCS 0x989680 ;  /* 0x009896800000895d */ /* 0x004fea0003900000 */
[----:B------:R-:W2:Y:S02]  /*a1a0*/  @!P0 SYNCS.PHASECHK.TRANS64 P0, [R16+URZ+0x30820], R3 ;  /* 0x03082003100085a7 */ /* 0x000ea4000800007f */
[----:B--2---:R-:W-:Y:S05]  /*a1b0*/  @!P0 BRA `(.L_x_2458) ;  /* 0xfffffffc00f08947 */ /* 0x004fea000383ffff */
[----:B------:R-:W-:Y:S05]  /*a1c0*/  BRA `(.L_x_2486) ;  /* 0xffffffe0004c7947 */ /* 0x000fea000383ffff */
.L_x_2462:
[----:B-1----:R1:W3:Y:S02]  /*a1d0*/  SYNCS.PHASECHK.TRANS64.TRYWAIT P1, [R16+URZ+0x30840], R21 ;  /* 0x03084015100075a7 */ /* 0x0022e4000802017f */
[----:B---3--:R-:W-:Y:S05]  /*a1e0*/  @!P1 NANOSLEEP.SYNCS 0x989680 ;  /* 0x009896800000995d */ /* 0x008fea0003900000 */
[----:B------:R-:W3:Y:S02]  /*a1f0*/  @!P1 SYNCS.PHASECHK.TRANS64 P1, [R16+URZ+0x30840], R21 ;  /* 0x03084015100095a7 */ /* 0x000ee4000802007f */
[----:B---3--:R-:W-:Y:S05]  /*a200*/  @!P1 BRA `(.L_x_2462) ;  /* 0xfffffffc00f09947 */ /* 0x008fea000383ffff */
[----:B------:R-:W-:Y:S05]  /*a210*/  BRA `(.L_x_2487) ;  /* 0xffffffe800047947 */ /* 0x000fea000383ffff */
.L_x_2464:
[----:B--2---:R2:W3:Y:S02]  /*a220*/  SYNCS.PHASECHK.TRANS64.TRYWAIT P1, [R16+URZ+0x30828], R21 ;  /* 0x03082815100075a7 */ /* 0x0044e4000802017f */
[----:B---3--:R-:W-:Y:S05]  /*a230*/  @!P1 NANOSLEEP.SYNCS 0x989680 ;  /* 0x009896800000995d */ /* 0x008fea0003900000 */
[----:B------:R-:W3:Y:S02]  /*a240*/  @!P1 SYNCS.PHASECHK.TRANS64 P1, [R16+URZ+0x30828], R21 ;  /* 0x03082815100095a7 */ /* 0x000ee4000802007f */
[----:B---3--:R-:W-:Y:S05]  /*a250*/  @!P1 BRA `(.L_x_2464) ;  /* 0xfffffffc00f09947 */ /* 0x008fea000383ffff */
[----:B------:R-:W-:Y:S05]  /*a260*/  BRA `(.L_x_2488) ;  /* 0xffffffe800987947 */ /* 0x000fea000383ffff */
.L_x_2466:
[----:B---3--:R3:W4:Y:S02]  /*a270*/  SYNCS.PHASECHK.TRANS64.TRYWAIT P1, [R16+URZ+0x30848], R21 ;  /* 0x03084815100075a7 */ /* 0x008724000802017f */
[----:B----4-:R-:W-:Y:S05]  /*a280*/  @!P1 NANOSLEEP.SYNCS 0x989680 ;  /* 0x009896800000995d */ /* 0x010fea0003900000 */
[----:B------:R-:W4:Y:S02]  /*a290*/  @!P1 SYNCS.PHASECHK.TRANS64 P1, [R16+URZ+0x30848], R21 ;  /* 0x03084815100095a7 */ /* 0x000f24000802007f */
[----:B----4-:R-:W-:Y:S05]  /*a2a0*/  @!P1 BRA `(.L_x_2466) ;  /* 0xfffffffc00f09947 */ /* 0x010fea000383ffff */
[----:B------:R-:W-:Y:S05]  /*a2b0*/  BRA `(.L_x_2489) ;  /* 0xffffffec002c7947 */ /* 0x000fea000383ffff */
.L_x_2468:
[----:B------:R-:W-:-:S07]  /*a2c0*/  SHF.L.U32 R5, R11, 0x1f, RZ ;  /* 0x0000001f0b057819 */ /* 0x000fce00000006ff */
.L_x_2490:
[----:B------:R1:W1:Y:S02]  /*a2d0*/  SYNCS.PHASECHK.TRANS64.TRYWAIT P1, [R16+URZ+0x30820], R5 ;  /* 0x03082005100075a7 */ /* 0x000264000802017f */
[----:B-1----:R-:W-:Y:S05]  /*a2e0*/  @!P1 NANOSLEEP.SYNCS 0x989680 ;  /* 0x009896800000995d */ /* 0x002fea0003900000 */
[----:B------:R-:W1:Y:S02]  /*a2f0*/  @!P1 SYNCS.PHASECHK.TRANS64 P1, [R16+URZ+0x30820], R5 ;  /* 0x03082005100095a7 */ /* 0x000e64000802007f */
[----:B-1----:R-:W-:Y:S05]  /*a300*/  @!P1 BRA `(.L_x_2490) ;  /* 0xfffffffc00f09947 */ /* 0x002fea000383ffff */
[----:B------:R-:W-:Y:S05]  /*a310*/  BRA `(.L_x_2491) ;  /* 0xffffffec00a87947 */ /* 0x000fea000383ffff */
.L_x_2471:
[----:B-1----:R1:W2:Y:S02]  /*a320*/  SYNCS.PHASECHK.TRANS64.TRYWAIT P1, [R16+URZ+0x30840], R13 ;  /* 0x0308400d100075a7 */ /* 0x0022a4000802017f */
[----:B--2---:R-:W-:Y:S05]  /*a330*/  @!P1 NANOSLEEP.SYNCS 0x989680 ;  /* 0x009896800000995d */ /* 0x004fea0003900000 */
[----:B------:R-:W2:Y:S02]  /*a340*/  @!P1 SYNCS.PHASECHK.TRANS64 P1, [R16+URZ+0x30840], R13 ;  /* 0x0308400d100095a7 */ /* 0x000ea4000802007f */
[----:B--2---:R-:W-:Y:S05]  /*a350*/  @!P1 BRA `(.L_x_2471) ;  /* 0xfffffffc00f09947 */ /* 0x004fea000383ffff */
[----:B------:R-:W-:Y:S05]  /*a360*/  BRA `(.L_x_2492) ;  /* 0xfffffff000607947 */ /* 0x000fea000383ffff */
.L_x_2473:
[----:B--2---:R2:W1:Y:S02]  /*a370*/  SYNCS.PHASECHK.TRANS64.TRYWAIT P1, [R16+URZ+0x30828], R13 ;  /* 0x0308280d100075a7 */ /* 0x004464000802017f */
[----:B-1----:R-:W-:Y:S05]  /*a380*/  @!P1 NANOSLEEP.SYNCS 0x989680 ;  /* 0x009896800000995d */ /* 0x002fea0003900000 */
[----:B------:R-:W1:Y:S02]  /*a390*/  @!P1 SYNCS.PHASECHK.TRANS64 P1, [R16+URZ+0x30828], R13 ;  /* 0x0308280d100095a7 */ /* 0x000e64000802007f */
[----:B-1----:R-:W-:Y:S05]  /*a3a0*/  @!P1 BRA `(.L_x_2473) ;  /* 0xfffffffc00f09947 */ /* 0x002fea000383ffff */
[----:B------:R-:W-:Y:S05]  /*a3b0*/  BRA `(.L_x_2493) ;  /* 0xfffffff000e87947 */ /* 0x000fea000383ffff */
.L_x_2475:
[----:B------:R1:W1:Y:S02]  /*a3c0*/  SYNCS.PHASECHK.TRANS64.TRYWAIT P0, [R3+URZ+0x30840], R0 ;  /* 0x03084000030075a7 */ /* 0x000264000800017f */
[----:B-1----:R-:W-:Y:S05]  /*a3d0*/  @!P0 NANOSLEEP.SYNCS 0x989680 ;  /* 0x009896800000895d */ /* 0x002fea0003900000 */
[----:B------:R-:W1:Y:S02]  /*a3e0*/  @!P0 SYNCS.PHASECHK.TRANS64 P0, [R3+URZ+0x30840], R0 ;  /* 0x03084000030085a7 */ /* 0x000e64000800007f */
[----:B-1----:R-:W-:Y:S05]  /*a3f0*/  @!P0 BRA `(.L_x_2475) ;  /* 0xfffffffc00f08947 */ /* 0x002fea000383ffff */
[----:B------:R-:W-:Y:S05]  /*a400*/  BRA `(.L_x_2494) ;  /* 0xfffffff4009c7947 */ /* 0x000fea000383ffff */
.L_x_2477:
[----:B------:R-:W-:Y:S01]  /*a410*/  BSSY B0, `(.L_x_2495) ;  /* 0x0000006000007945 */ /* 0x000fe20003800000 */
[----:B------:R-:W-:-:S07]  /*a420*/  IMAD.MOV.U32 R15, RZ, RZ, -0x1 ;  /* 0xffffffffff0f7424 */ /* 0x000fce00078e00ff */
[----:B------:R-:W-:Y:S05]  /*a430*/  WARPSYNC.COLLECTIVE R15, `(.L_x_2496) ;  /* 0x000000000f0c7348 */ /* 0x000fea0003c00000 */
[----:B------:R-:W-:Y:S02]  /*a440*/  ELECT P6, UR62, PT ;  /* 0x00000000003e782f */ /* 0x000fe400038c0000 */
[----:B------:R-:W-:Y:S01]  /*a450*/  MOV R14, UR62 ;  /* 0x0000003e000e7c02 */ /* 0x000fe20008000f00 */
[----:B------:R-:W-:Y:S10]  /*a460*/  ENDCOLLECTIVE ;  /* 0x000000000000791b */ /* 0x000ff40003800000 */
.L_x_2496:
[----:B------:R-:W-:Y:S05]  /*a470*/  BSYNC B0 ;  /* 0x0000000000007941 */ /* 0x000fea0003800000 */
.L_x_2495:
[----:B------:R-:W-:Y:S05]  /*a480*/  BRA `(.L_x_2497) ;  /* 0xfffffff800487947 */ /* 0x000fea000383ffff */
.L_x_2479:
[----:B-1----:R1:W2:Y:S02]  /*a490*/  SYNCS.PHASECHK.TRANS64.TRYWAIT P0, [R6+URZ], R5 ;  /* 0x00000005060075a7 */ /* 0x0022a4000800017f */
[----:B--2---:R-:W-:Y:S05]  /*a4a0*/  @!P0 NANOSLEEP.SYNCS 0x989680 ;  /* 0x009896800000895d */ /* 0x004fea0003900000 */
[----:B------:R-:W2:Y:S02]  /*a4b0*/  @!P0 SYNCS.PHASECHK.TRANS64 P0, [R6+URZ], R5 ;  /* 0x00000005060085a7 */ /* 0x000ea4000800007f */
[----:B--2---:R-:W-:Y:S05]  /*a4c0*/  @!P0 BRA `(.L_x_2479) ;  /* 0xfffffffc00f08947 */ /* 0x004fea000383ffff */
[----:B------:R-:W-:Y:S05]  /*a4d0*/  BRA `(.L_x_2498) ;  /* 0xfffffff800887947 */ /* 0x000fea000383ffff */
.L_x_2480:
[----:B--2---:R2:W3:Y:S02]  /*a4e0*/  SYNCS.PHASECHK.TRANS64.TRYWAIT P0, [R3+URZ], R2 ;  /* 0x00000002030075a7 */ /* 0x0044e4000800017f */
[----:B---3--:R-:W-:Y:S05]  /*a4f0*/  @!P0 NANOSLEEP.SYNCS 0x989680 ;  /* 0x009896800000895d */ /* 0x008fea0003900000 */
[----:B------:R-:W3:Y:S02]  /*a500*/  @!P0 SYNCS.PHASECHK.TRANS64 P0, [R3+URZ], R2 ;  /* 0x00000002030085a7 */ /* 0x000ee4000800007f */
[----:B---3--:R-:W-:Y:S05]  /*a510*/  @!P0 BRA `(.L_x_2480) ;  /* 0xfffffffc00f08947 */ /* 0x008fea000383ffff */
[----:B------:R-:W-:Y:S05]  /*a520*/  BRA `(.L_x_2499) ;  /* 0xfffffff8007c7947 */ /* 0x000fea000383ffff */
.L_x_2482:
[----:B--2---:R2:W3:Y:S02]  /*a530*/  SYNCS.PHASECHK.TRANS64.TRYWAIT P0, [R0+URZ], R5 ;  /* 0x00000005000075a7 */ /* 0x0044e4000800017f */
[----:B---3--:R-:W-:Y:S05]  /*a540*/  @!P0 NANOSLEEP.SYNCS 0x989680 ;  /* 0x009896800000895d */ /* 0x008fea0003900000 */
[----:B------:R-:W3:Y:S02]  /*a550*/  @!P0 SYNCS.PHASECHK.TRANS64 P0, [R0+URZ], R5 ;  /* 0x00000005000085a7 */ /* 0x000ee4000800007f */
[----:B---3--:R-:W-:Y:S05]  /*a560*/  @!P0 BRA `(.L_x_2482) ;  /* 0xfffffffc00f08947 */ /* 0x008fea000383ffff */
[----:B------:R-:W-:Y:S05]  /*a570*/  BRA `(.L_x_2500) ;  /* 0xfffffff800807947 */ /* 0x000fea000383ffff */
.L_x_2501:
        /* <DEDUP_REMOVED lines=16> */
.L_x_7306:


//--------------------- .text._ZN7cutlass13device_kernelIN5flash11enable_sm90INS1_16FlashAttnBwdSm90INS1_25CollectiveMainloopBwdSm90ILi2ELi2ELi2EN4cute5tupleIJNS5_1CILi1EEES8_S8_EEENS6_IJNS7_ILi64EEENS7_ILi128EEESB_EEENS_10bfloat16_tEfNS_4arch4Sm90ELb1ELb0ELb1ELb0ELb1ELb1ELb0ELb0ELi2ELi1ELi2ELi1ELb0EEENS1_21CollectiveEpilogueBwdISC_SD_SF_Li256ELb0ELb0ELi1EEENS1_25SingleTileBwdLPTSchedulerILb0ELi128ELb1EEEEEEEEEvNT_6ParamsE --------------------------
	.section	.text._ZN7cutlass13device_kernelIN5flash11enable_sm90INS1_16FlashAttnBwdSm90INS1_25CollectiveMainloopBwdSm90ILi2ELi2ELi2EN4cute5tupleIJNS5_1CILi1EEES8_S8_EEENS6_IJNS7_ILi64EEENS7_ILi128EEESB_EEENS_10bfloat16_tEfNS_4arch4Sm90ELb1ELb0ELb1ELb0ELb1ELb1ELb0ELb0ELi2ELi1ELi2ELi1ELb0EEENS1_21CollectiveEpilogueBwdISC_SD_SF_Li256ELb0ELb0ELi1EEENS1_25SingleTileBwdLPTSchedulerILb0ELi128ELb1EEEEEEEEEvNT_6ParamsE,"ax",@progbits
	.align	128
.text._ZN7cutlass13device_kernelIN5flash11enable_sm90INS1_16FlashAttnBwdSm90INS1_25CollectiveMainloopBwdSm90ILi2ELi2ELi2EN4cute5tupleIJNS5_1CILi1EEES8_S8_EEENS6_IJNS7_ILi64EEENS7_ILi128EEESB_EEENS_10bfloat16_tEfNS_4arch4Sm90ELb1ELb0ELb1ELb0ELb1ELb1ELb0ELb0ELi2ELi1ELi2ELi1ELb0EEENS1_21CollectiveEpilogueBwdISC_SD_SF_Li256ELb0ELb0ELi1EEENS1_25SingleTileBwdLPTSchedulerILb0ELi128ELb1EEEEEEEEEvNT_6ParamsE:
        .type           _ZN7cutlass13device_kernelIN5flash11enable_sm90INS1_16FlashAttnBwdSm90INS1_25CollectiveMainloopBwdSm90ILi2ELi2ELi2EN4cute5tupleIJNS5_1CILi1EEES8_S8_EEENS6_IJNS7_ILi64EEENS7_ILi128EEESB_EEENS_10bfloat16_tEfNS_4arch4Sm90ELb1ELb0ELb1ELb0ELb1ELb1ELb0ELb0ELi2ELi1ELi2ELi1ELb0EEENS1_21CollectiveEpilogueBwdISC_SD_SF_Li256ELb0ELb0ELi1EEENS1_25SingleTileBwdLPTSchedulerILb0ELi128ELb1EEEEEEEEEvNT_6ParamsE,@function
        .size           _ZN7cutlass13device_kernelIN5flash11enable_sm90INS1_16FlashAttnBwdSm90INS1_25CollectiveMainloopBwdSm90ILi2ELi2ELi2EN4cute5tupleIJNS5_1CILi1EEES8_S8_EEENS6_IJNS7_ILi64EEENS7_ILi128EEESB_EEENS_10bfloat16_tEfNS_4arch4Sm90ELb1ELb0ELb1ELb0ELb1ELb1ELb0ELb0ELi2ELi1ELi2ELi1ELb0EEENS1_21CollectiveEpilogueBwdISC_SD_SF_Li256ELb0ELb0ELi1EEENS1_25SingleTileBwdLPTSchedulerILb0ELi128ELb1EEEEEEEEEvNT_6ParamsE,(.L_x_7307 - _ZN7cutlass13device_kernelIN5flash11enable_sm90INS1_16FlashAttnBwdSm90INS1_25CollectiveMainloopBwdSm90ILi2ELi2ELi2EN4cute5tupleIJNS5_1CILi1EEES8_S8_EEENS6_IJNS7_ILi64EEENS7_ILi128EEESB_EEENS_10bfloat16_tEfNS_4arch4Sm90ELb1ELb0ELb1ELb0ELb1ELb1ELb0ELb0ELi2ELi1ELi2ELi1ELb0EEENS1_21CollectiveEpilogueBwdISC_SD_SF_Li256ELb0ELb0ELi1EEENS1_25SingleTileBwdLPTSchedulerILb0ELi128ELb1EEEEEEEEEvNT_6ParamsE)
        .other          _ZN7cutlass13device_kernelIN5flash11enable_sm90INS1_16FlashAttnBwdSm90INS1_25CollectiveMainloopBwdSm90ILi2ELi2ELi2EN4cute5tupleIJNS5_1CILi1EEES8_S8_EEENS6_IJNS7_ILi64EEENS7_ILi128EEESB_EEENS_10bfloat16_tEfNS_4arch4Sm90ELb1ELb0ELb1ELb0ELb1ELb1ELb0ELb0ELi2ELi1ELi2ELi1ELb0EEENS1_21CollectiveEpilogueBwdISC_SD_SF_Li256ELb0ELb0ELi1EEENS1_25SingleTileBwdLPTSchedulerILb0ELi128ELb1EEEEEEEEEvNT_6ParamsE,@"STO_CUDA_ENTRY STV_DEFAULT"
_ZN7cutlass13device_kernelIN5flash11enable_sm90INS1_16FlashAttnBwdSm90INS1_25CollectiveMainloopBwdSm90ILi2ELi2ELi2EN4cute5tupleIJNS5_1CILi1EEES8_S8_EEENS6_IJNS7_ILi64EEENS7_ILi128EEESB_EEENS_10bfloat16_tEfNS_4arch4Sm90ELb1ELb0ELb1ELb0ELb1ELb1ELb0ELb0ELi2ELi1ELi2ELi1ELb0EEENS1_21CollectiveEpilogueBwdISC_SD_SF_Li256ELb0ELb0ELi1EEENS1_25SingleTileBwdLPTSchedulerILb0ELi128ELb1EEEEEEEEEvNT_6ParamsE:
        /* <DEDUP_REMOVED lines=30> */
.L_x_2503:
[----:B------:R-:W-:Y:S05]  /*01e0*/  BSYNC B0 ;  /* 0x0000000000007941 */ /* 0x000fea0003800000 */
.L_x_2502:
        /* <DEDUP_REMOVED lines=37> */
.L_x_2504:
        /* <DEDUP_REMOVED lines=22> */
.L_x_2505:
[----:B------:R-:W-:Y:S01]  /*05a0*/  PLOP3.LUT P0, PT, PT, PT, UP0, 0x80, 0x0 ;  /* 0x000000000000781c */ /* 0x000fe20003f0f008 */
[----:B------:R-:W-:Y:S01]  /*05b0*/  NOP ;  /* 0x0000000000007918 */ /* 0x000fe20000000000 */
[----:B------:R-:W-:Y:S01]  /*05c0*/  ULDC.64 UR46, c[0x0][0x208] ;  /* 0x00008200002e7ab9 */ /* 0x000fe20000000a00 */
[----:B------:R-:W-:Y:S01]  /*05d0*/  BSSY B6, `(.L_x_2506) ;  /* 0x0000a48000067945 */ /* 0x000fe20003800000 */
[----:B-12-4-:R-:W-:Y:S09]  /*05e0*/  BAR.SYNC.DEFER_BLOCKING 0x0 ;  /* 0x0000000000007b1d */ /* 0x016ff20000010000 */
[----:B------:R-:W-:Y:S05]  /*05f0*/  @!P0 BRA `(.L_x_2507) ;  /* 0x0000006800348947 */ /* 0x000fea0003800000 */
.L_x_2508:
        /* <DEDUP_REMOVED lines=32> */
.L_x_2509:
[----:B------:R-:W-:Y:S01]  /*0800*/  ULDC UR7, c[0x0][0xb44] ;  /* 0x0002d10000077ab9 */ /* 0x000fe20000000800 */
[----:B------:R-:W-:Y:S01]  /*0810*/  UMOV UR36, UR10 ;  /* 0x0000000a00247c82 */ /* 0x000fe20008000000 */
[----:B------:R-:W-:-:S11]  /*0820*/  UISETP.NE.AND UP0, UPT, UR7, 0x1, UPT ;  /* 0x000000010700788c */ /* 0x000fd6000bf05270 */
[----:B------:R-:W-:Y:S02]  /*0830*/  @UP0 ULDC.64 UR8, c[0x0][0xb48] ;  /* 0x0002d20000080ab9 */ /* 0x000fe40000000a00 */
[----:B------:R-:W-:-:S04]  /*0840*/  UIMAD.WIDE.U32 UR4, UR10, UR8, URZ ;  /* 0x000000080a0472a5 */ /* 0x000fc8000f8e003f */
[----:B------:R-:W-:-:S04]  /*0850*/  @UP0 USHF.R.U32.HI UR36, URZ, UR9, UR5 ;  /* 0x000000093f240299 */ /* 0x000fc80008011605 */
[----:B------:R-:W-:-:S12]  /*0860*/  UIMAD UR4, UR36, UR7, URZ ;  /* 0x00000007240472a4 */ /* 0x000fd8000f8e023f */
.L_x_2510:
[----:B------:R-:W-:Y:S01]  /*0870*/  ULDC UR43, c[0x0][0xb38] ;  /* 0x0002ce00002b7ab9 */ /* 0x000fe20000000800 */
[----:B------:R-:W-:Y:S02]  /*0880*/  UIADD3 UR4, UR10, -UR4, URZ ;  /* 0x800000040a047290 */ /* 0x000fe4000fffe03f */
[----:B------:R-:W-:Y:S01]  /*0890*/  UISETP.NE.AND UP0, UPT, UR43, 0x1, UPT ;  /* 0x000000012b00788c */ /* 0x000fe2000bf05270 */
[----:B------:R-:W-:Y:S01]  /*08a0*/  ULDC UR5, c[0x0][0xb44] ;  /* 0x0002d10000057ab9 */ /* 0x000fe20000000800 */
[----:B------:R-:W-:Y:S02]  /*08b0*/  ULOP3.LUT UR37, URZ, UR36, URZ, 0x33, !UPT ;  /* 0x000000243f257292 */ /* 0x000fe4000f8e333f */
[----:B------:R-:W-:-:S07]  /*08c0*/  UIMAD UR6, UR6, UR5, UR4 ;  /* 0x00000005060672a4 */ /* 0x000fce000f8e0204 */
[----:B------:R-:W-:Y:S01]  /*08d0*/  @UP0 ULDC UR4, c[0x0][0xb3c] ;  /* 0x0002cf0000040ab9 */ /* 0x000fe20000000800 */
[----:B------:R-:W-:Y:S01]  /*08e0*/  @UP0 ULDC UR7, c[0x0][0xb40] ;  /* 0x0002d00000070ab9 */ /* 0x000fe20000000800 */
[----:B------:R-:W-:Y:S02]  /*08f0*/  UIMAD.WIDE.U32 UR4, UR6, UR4, URZ ;  /* 0x00000004060472a5 */ /* 0x000fe4000f8e003f */
[----:B------:R-:W-:Y:S02]  /*0900*/  UMOV UR44, UR6 ;  /* 0x00000006002c7c82 */ /* 0x000fe40008000000 */
[----:B------:R-:W-:-:S03]  /*0910*/  @UP0 USHF.R.U32.HI UR44, URZ, UR7, UR5 ;  /* 0x000000073f2c0299 */ /* 0x000fc60008011605 */
[----:B------:R-:W-:Y:S01]  /*0920*/  ULDC UR5, c[0x0][0xb2c] ;  /* 0x0002cb0000057ab9 */ /* 0x000fe20000000800 */
[----:B------:R-:W-:Y:S02]  /*0930*/  UIADD3 UR4, -UR44, URZ, URZ ;  /* 0x0000003f2c047290 */ /* 0x000fe4000fffe13f */
[----:B------:R-:W-:Y:S01]  /*0940*/  ISETP.LE.AND P0, PT, RZ, UR44, PT ;  /* 0x0000002cff007c0c */ /* 0x000fe2000bf03270 */
[----:B------:R-:W-:Y:S02]  /*0950*/  UIADD3 UR37, UR37, UR5, URZ ;  /* 0x0000000525257290 */ /* 0x000fe4000fffe03f */
[----:B------:R-:W-:-:S10]  /*0960*/  UIMAD UR43, UR43, UR4, UR6 ;  /* 0x000000042b2b72a4 */ /* 0x000fd4000f8e0206 */
        /* <DEDUP_REMOVED lines=105> */
.L_x_2514:
        /* <DEDUP_REMOVED lines=15> */
.L_x_2513:
        /* <DEDUP_REMOVED lines=23> */
.L_x_2516:
        /* <DEDUP_REMOVED lines=15> */
.L_x_2515:
        /* <DEDUP_REMOVED lines=8> */
.L_x_2641:
        /* <DEDUP_REMOVED lines=15> */
.L_x_2518:
        /* <DEDUP_REMOVED lines=105> */
.L_x_2530:
[----:B------:R-:W-:Y:S01]  /*1b50*/  IMAD.U32 R0, RZ, RZ, UR38 ;  /* 0x00000026ff007e24 */ /* 0x000fe2000f8e00ff */
[----:B------:R-:W-:Y:S05]  /*1b60*/  YIELD ;  /* 0x0000000000007946 */ /* 0x000fea0003800000 */
[----:B------:R-:W-:-:S04]  /*1b70*/  LOP3.LUT R0, R0, 0x1, RZ, 0xfc, !PT ;  /* 0x0000000100007812 */ /* 0x000fc800078efcff */
[----:B------:R-:W-:-:S13]  /*1b80*/  ISETP.NE.AND P0, PT, R0, 0x3, PT ;  /* 0x000000030000780c */ /* 0x000fda0003f05270 */
[----:B------:R-:W-:Y:S05]  /*1b90*/  @!P0 BRA `(.L_x_2520) ;  /* 0x0000000000048947 */ /* 0x000fea0003800000 */
[----:B------:R-:W-:Y:S01]  /*1ba0*/  BPT.TRAP 0x1 ;  /* 0x000000040000795c */ /* 0x000fe20000300000 */
.L_x_2520:
        /* <DEDUP_REMOVED lines=8> */
.L_x_2521:
[----:B---3--:R-:W-:Y:S05]  /*1c30*/  @P1 BRA `(.L_x_2522) ;  /* 0x0000000000081947 */ /* 0x008fea0003800000 */
[----:B------:R-:W3:Y:S02]  /*1c40*/  SYNCS.PHASECHK.TRANS64.TRYWAIT P1, [R0+URZ+0x30810], R209 ;  /* 0x030810d1000075a7 */ /* 0x000ee4000802017f */
[----:B---3--:R-:W-:Y:S05]  /*1c50*/  @!P1 BRA `(.L_x_2523) ;  /* 0x0000008c00c09947 */ /* 0x008fea0003800000 */
.L_x_2522:
        /* <DEDUP_REMOVED lines=84> */
.L_x_2524:
[----:B------:R1:W1:Y:S01]  /*21a0*/  SYNCS.PHASECHK.TRANS64.TRYWAIT P1, [R0+URZ+0x30830], R209 ;  /* 0x030830d1000075a7 */ /* 0x000262000802017f */
[----:B------:R-:W-:Y:S05]  /*21b0*/  @!P0 BRA `(.L_x_2525) ;  /* 0x0000000000048947 */ /* 0x000fea0003800000 */
[----:B------:R-:W-:Y:S01]  /*21c0*/  BPT.TRAP 0x1 ;  /* 0x000000040000795c */ /* 0x000fe20000300000 */
.L_x_2525:
        /* <DEDUP_REMOVED lines=54> */
.L_x_2526:
        /* <DEDUP_REMOVED lines=401> */
[----:B------:R-:W-:Y:S02]  /*3e40*/  WARPGROUP.DEPBAR.LE gsb0, 0x0 ;  /* 0x00008000000079c5 */ /* 0x000fe40000010000 */
[----:B------:R-:W-:-:S07]  /*3e50*/  WARPGROUP.ARRIVE ;  /* 0x00000000000079c5 */ /* 0x000fce0000000000 */
[----:B------:R-:W-:Y:S01]  /*3e60*/  HGMMA.64x128x16.F32.BF16 R88, R152, gdesc[UR8].tnspB, R88, gsb0 ;  /* 0x41e0000898587df0 */ /* 0x000fe20008001858 */
[----:B------:R-:W-:Y:S01]  /*3e70*/  UIADD3 UR10, UR6, 0x180, URZ ;  /* 0x00000180060a7890 */ /* 0x000fe2000fffe03f */
        /* <DEDUP_REMOVED lines=87> */
.L_x_2528:
        /* <DEDUP_REMOVED lines=49> */
.L_x_2529:
        /* <DEDUP_REMOVED lines=78> */
.L_x_2512:
        /* <DEDUP_REMOVED lines=23> */
.L_x_2532:
        /* <DEDUP_REMOVED lines=20> */
.L_x_2533:
        /* <DEDUP_REMOVED lines=18> */
.L_x_2534:
        /* <DEDUP_REMOVED lines=18> */
.L_x_2535:
        /* <DEDUP_REMOVED lines=126> */
[----:B------:R-:W-:Y:S01]  /*58b0*/  ULOP3.LUT UR4, URZ, UR36, URZ, 0x33, !UPT ;  /* 0x000000243f047292 */ /* 0x000fe2000f8e333f */
[----:B------:R-:W-:Y:S01]  /*58c0*/  ULDC UR5, c[0x0][0xb2c] ;  /* 0x0002cb0000057ab9 */ /* 0x000fe20000000800 */
[----:B------:R-:W-:Y:S02]  /*58d0*/  ULDC.64 UR6, c[0x0][0x198] ;  /* 0x0000660000067ab9 */ /* 0x000fe40000000a00 */
[----:B------:R-:W-:Y:S02]  /*58e0*/  UIADD3 UR5, UR4, UR5, URZ ;  /* 0x0000000504057290 */ /* 0x000fe4000fffe03f */
[----:B------:R-:W-:Y:S02]  /*58f0*/  UIADD3 UR4, UP0, UR6, 0x770, URZ ;  /* 0x0000077006047890 */ /* 0x000fe4000ff1e03f */
[----:B------:R-:W-:Y:S02]  /*5900*/  UIADD3 UR6, UP1, UR6, 0x670, URZ ;  /* 0x0000067006067890 */ /* 0x000fe4000ff3e03f */
[----:B------:R-:W-:-:S02]  /*5910*/  USHF.L.U32 UR42, UR5, 0x7, URZ ;  /* 0x00000007052a7899 */ /* 0x000fc4000800063f */
[----:B------:R-:W-:Y:S02]  /*5920*/  UIADD3 UR40, UR37, 0x8000, URZ ;  /* 0x0000800025287890 */ /* 0x000fe4000fffe03f */
[----:B------:R-:W-:Y:S02]  /*5930*/  UIADD3.X UR5, URZ, UR7, URZ, UP0, !UPT ;  /* 0x000000073f057290 */ /* 0x000fe400087fe43f */
[----:B------:R-:W-:Y:S02]  /*5940*/  UIADD3 UR16, UR37, 0xc000, URZ ;  /* 0x0000c00025107890 */ /* 0x000fe4000fffe03f */
        /* <DEDUP_REMOVED lines=17> */
.L_x_2537:
[----:B------:R-:W-:Y:S05]  /*5a60*/  BSYNC B0 ;  /* 0x0000000000007941 */ /* 0x000fea0003800000 */
.L_x_2536:
[----:B------:R-:W-:-:S04]  /*5a70*/  DEPBAR.LE SB0, 0x0 ;  /* 0x000080000000791a */ /* 0x000fc80000000000 */
[----:B------:R-:W-:Y:S05]  /*5a80*/  BRA `(.L_x_2511) ;  /* 0x0000004c00f07947 */ /* 0x000fea0003800000 */
.L_x_2531:
[----:B------:R-:W1:Y:S01]  /*5a90*/  S2R R0, SR_TID.X ;  /* 0x0000000000007919 */ /* 0x000e620000002100 */
[----:B------:R-:W2:Y:S01]  /*5aa0*/  LDC R2, c[0x0][0xb2c] ;  /* 0x0002cb00ff027b82 */ /* 0x000ea20000000800 */
[----:B------:R-:W-:Y:S01]  /*5ab0*/  ULOP3.LUT UR4, URZ, UR36, URZ, 0x33, !UPT ;  /* 0x000000243f047292 */ /* 0x000fe2000f8e333f */
[----:B------:R-:W-:Y:S01]  /*5ac0*/  BSSY B0, `(.L_x_2538) ;  /* 0x0000032000007945 */ /* 0x000fe20003800000 */
[----:B------:R-:W-:Y:S02]  /*5ad0*/  USHF.R.S32.HI UR6, URZ, 0x1f, UR43 ;  /* 0x0000001f3f067899 */ /* 0x000fe4000801142b */
[----:B------:R-:W-:-:S03]  /*5ae0*/  USHF.R.S32.HI UR7, URZ, 0x1f, UR44 ;  /* 0x0000001f3f077899 */ /* 0x000fc6000801142c */
[----:B------:R-:W3:Y:S08]  /*5af0*/  LDC.64 R4, c[0x0][0x820] ;  /* 0x00020800ff047b82 */ /* 0x000ef00000000a00 */
[----:B------:R-:W4:Y:S08]  /*5b00*/  LDC.64 R18, c[0x0][0x808] ;  /* 0x00020200ff127b82 */ /* 0x000f300000000a00 */
[----:B------:R-:W5:Y:S01]  /*5b10*/  LDC.64 R10, c[0x0][0x828] ;  /* 0x00020a00ff0a7b82 */ /* 0x000f620000000a00 */
[----:B--2---:R-:W-:-:S02]  /*5b20*/  VIADD R9, R2, UR4 ;  /* 0x0000000402097c36 */ /* 0x004fc40008000000 */
[----:B-1----:R-:W-:-:S05]  /*5b30*/  VIADD R3, R0, 0xffffff80 ;  /* 0xffffff8000037836 */ /* 0x002fca0000000000 */
[----:B------:R-:W1:Y:S01]  /*5b40*/  LDC.64 R20, c[0x0][0x850] ;  /* 0x00021400ff147b82 */ /* 0x000e620000000a00 */
[----:B------:R-:W-:-:S04]  /*5b50*/  SHF.R.S32.HI R0, RZ, 0x1f, R3 ;  /* 0x0000001fff007819 */ /* 0x000fc80000011403 */
[----:B------:R-:W-:Y:S01]  /*5b60*/  LEA.HI R8, R0, R3, RZ, 0x4 ;  /* 0x0000000300087211 */ /* 0x000fe200078f20ff */
[----:B----4-:R-:W-:Y:S02]  /*5b70*/  IMAD R25, R9, -0x80, R18 ;  /* 0xffffff8009197824 */ /* 0x010fe400078e0212 */
[----:B------:R-:W2:Y:S01]  /*5b80*/  LDC.64 R22, c[0x0][0x858] ;  /* 0x00021600ff167b82 */ /* 0x000ea20000000a00 */
[----:B------:R-:W-:-:S05]  /*5b90*/  LOP3.LUT R0, R8, 0x1ffffff0, RZ, 0xc0, !PT ;  /* 0x1ffffff008007812 */ /* 0x000fca00078ec0ff */
[----:B------:R-:W-:-:S04]  /*5ba0*/  IMAD.IADD R0, R3, 0x1, -R0 ;  /* 0x0000000103007824 */ /* 0x000fc800078e0a00 */
[----:B------:R-:W-:Y:S02]  /*5bb0*/  IMAD.SHL.U32 R6, R0, 0x8, RZ ;  /* 0x0000000800067824 */ /* 0x000fe400078e00ff */
[----:B---3--:R-:W-:-:S03]  /*5bc0*/  IMAD R0, R4, UR6, RZ ;  /* 0x0000000604007c24 */ /* 0x008fc6000f8e02ff */
[----:B------:R-:W-:Y:S01]  /*5bd0*/  SHF.R.S32.HI R7, RZ, 0x1f, R6 ;  /* 0x0000001fff077819 */ /* 0x000fe20000011406 */
[----:B------:R-:W-:Y:S02]  /*5be0*/  IMAD R5, R5, UR43, R0 ;  /* 0x0000002b05057c24 */ /* 0x000fe4000f8e0200 */
[----:B------:R-:W-:Y:S01]  /*5bf0*/  IMAD.WIDE.U32 R2, R4, UR43, R6 ;  /* 0x0000002b04027c25 */ /* 0x000fe2000f8e0006 */
[----:B------:R-:W-:-:S03]  /*5c00*/  SHF.R.S32.HI R4, RZ, 0x4, R8 ;  /* 0x00000004ff047819 */ /* 0x000fc60000011408 */
[----:B------:R-:W-:Y:S01]  /*5c10*/  IMAD.IADD R3, R3, 0x1, R5 ;  /* 0x0000000103037824 */ /* 0x000fe200078e0205 */
[C---:B------:R-:W-:Y:S01]  /*5c20*/  ISETP.GE.AND P6, PT, R4.reuse, R25, PT ;  /* 0x000000190400720c */ /* 0x040fe20003fc6270 */
[C---:B------:R-:W-:Y:S02]  /*5c30*/  VIADD R0, R4.reuse, 0x10 ;  /* 0x0000001004007836 */ /* 0x040fe40000000000 */
[----:B------:R-:W-:Y:S01]  /*5c40*/  VIADD R5, R4, 0x30 ;  /* 0x0000003004057836 */ /* 0x000fe20000000000 */
[----:B------:R-:W-:Y:S01]  /*5c50*/  ISETP.GE.OR P4, PT, R6, R19, P6 ;  /* 0x000000130600720c */ /* 0x000fe20003786670 */
[----:B------:R-:W-:Y:S01]  /*5c60*/  VIADD R8, R4, 0x40 ;  /* 0x0000004004087836 */ /* 0x000fe20000000000 */
[-C--:B------:R-:W-:Y:S01]  /*5c70*/  ISETP.GE.AND P5, PT, R0, R25.reuse, PT ;  /* 0x000000190000720c */ /* 0x080fe20003fa6270 */
[----:B------:R-:W-:Y:S01]  /*5c80*/  VIADD R0, R4, 0x20 ;  /* 0x0000002004007836 */ /* 0x000fe20000000000 */
[----:B------:R-:W-:Y:S01]  /*5c90*/  ISETP.GE.AND P1, PT, R5, R25, PT ;  /* 0x000000190500720c */ /* 0x000fe20003f26270 */
[----:B-----5:R-:W-:Y:S01]  /*5ca0*/  IMAD.WIDE.U32 R14, R10, UR44, R2 ;  /* 0x0000002c0a0e7c25 */ /* 0x020fe2000f8e0002 */
[----:B------:R-:W-:-:S02]  /*5cb0*/  SHF.R.S32.HI R5, RZ, 0x1f, R4 ;  /* 0x0000001fff057819 */ /* 0x000fc40000011404 */
[-C--:B------:R-:W-:Y:S01]  /*5cc0*/  ISETP.GE.AND P0, PT, R0, R25.reuse, PT ;  /* 0x000000190000720c */ /* 0x080fe20003f06270 */
[----:B------:R-:W-:Y:S01]  /*5cd0*/  IMAD R0, R10, UR7, RZ ;  /* 0x000000070a007c24 */ /* 0x000fe2000f8e02ff */
[----:B------:R-:W-:Y:S01]  /*5ce0*/  ISETP.GE.AND P2, PT, R8, R25, PT ;  /* 0x000000190800720c */ /* 0x000fe20003f46270 */
[----:B------:R-:W-:Y:S01]  /*5cf0*/  IMAD.WIDE R2, R9, 0x80, R4 ;  /* 0x0000008009027825 */ /* 0x000fe200078e0204 */
[----:B------:R-:W-:-:S03]  /*5d00*/  ISETP.GE.OR P3, PT, R6, R19, P5 ;  /* 0x000000130600720c */ /* 0x000fc60002f66670 */
[----:B------:R-:W-:-:S04]  /*5d10*/  IMAD R11, R11, UR44, R0 ;  /* 0x0000002c0b0b7c24 */ /* 0x000fc8000f8e0200 */
[----:B------:R-:W-:Y:S01]  /*5d20*/  IMAD.IADD R11, R15, 0x1, R11 ;  /* 0x000000010f0b7824 */ /* 0x000fe200078e020b */
[----:B-1----:R-:W-:Y:S06]  /*5d30*/  @P4 BRA `(.L_x_2539) ;  /* 0x0000000000284947 */ /* 0x002fec0003800000 */
        /* <DEDUP_REMOVED lines=10> */
.L_x_2539:
[----:B------:R-:W-:Y:S05]  /*5de0*/  BSYNC B0 ;  /* 0x0000000000007941 */ /* 0x000fea0003800000 */
.L_x_2538:
        /* <DEDUP_REMOVED lines=16> */
.L_x_2541:
[----:B------:R-:W-:Y:S05]  /*5ef0*/  BSYNC B0 ;  /* 0x0000000000007941 */ /* 0x000fea0003800000 */
.L_x_2540:
[----:B------:R-:W-:Y:S01]  /*5f00*/  BSSY B0, `(.L_x_2542) ;  /* 0x0000010000007945 */ /* 0x000fe20003800000 */
[----:B------:R-:W-:-:S03]  /*5f10*/  ISETP.GE.OR P3, PT, R6, R19, P1 ;  /* 0x000000130600720c */ /* 0x000fc60000f66670 */
[----:B------:R-:W-:Y:S10]  /*5f20*/  @P4 BRA `(.L_x_2543) ;  /* 0x0000000000344947 */ /* 0x000ff40003800000 */
[----:B-1-3--:R-:W-:Y:S01]  /*5f30*/  IADD3 R13, P4, R2, 0x20, RZ ;  /* 0x00000020020d7810 */ /* 0x00afe20007f9e0ff */
        /* <DEDUP_REMOVED lines=12> */
.L_x_2543:
[----:B------:R-:W-:Y:S05]  /*6000*/  BSYNC B0 ;  /* 0x0000000000007941 */ /* 0x000fea0003800000 */
.L_x_2542:
[----:B------:R-:W-:Y:S01]  /*6010*/  BSSY B0, `(.L_x_2544) ;  /* 0x0000011000007945 */ /* 0x000fe20003800000 */
[----:B------:R-:W-:Y:S01]  /*6020*/  ISETP.GE.OR P4, PT, R6, R19, P2 ;  /* 0x000000130600720c */ /* 0x000fe20001786670 */
[----:B------:R-:W-:Y:S02]  /*6030*/  VIADD R0, R4, 0x50 ;  /* 0x0000005004007836 */ /* 0x000fe40000000000 */
[----:B------:R-:W-:Y:S10]  /*6040*/  @P3 BRA `(.L_x_2545) ;  /* 0x0000000000343947 */ /* 0x000ff40003800000 */
[----:B-1-34-:R-:W-:Y:S01]  /*6050*/  IADD3 R13, P3, R2, 0x30, RZ ;  /* 0x00000030020d7810 */ /* 0x01afe20007f7e0ff */
        /* <DEDUP_REMOVED lines=12> */
.L_x_2545:
[----:B------:R-:W-:Y:S05]  /*6120*/  BSYNC B0 ;  /* 0x0000000000007941 */ /* 0x000fea0003800000 */
.L_x_2544:
[----:B------:R-:W-:Y:S01]  /*6130*/  BSSY B0, `(.L_x_2546) ;  /* 0x0000010000007945 */ /* 0x000fe20003800000 */
[----:B------:R-:W-:-:S03]  /*6140*/  ISETP.GE.AND P3, PT, R0, R25, PT ;  /* 0x000000190000720c */ /* 0x000fc60003f66270 */
[----:B------:R-:W-:Y:S10]  /*6150*/  @P4 BRA `(.L_x_2547) ;  /* 0x0000000000344947 */ /* 0x000ff40003800000 */
[----:B-1-34-:R-:W-:Y:S01]  /*6160*/  IADD3 R13, P4, R2, 0x40, RZ ;  /* 0x00000040020d7810 */ /* 0x01afe20007f9e0ff */
        /* <DEDUP_REMOVED lines=12> */
.L_x_2547:
[----:B------:R-:W-:Y:S05]  /*6230*/  BSYNC B0 ;  /* 0x0000000000007941 */ /* 0x000fea0003800000 */
.L_x_2546:
[----:B------:R-:W-:Y:S01]  /*6240*/  ISETP.GE.OR P4, PT, R6, R19, P3 ;  /* 0x000000130600720c */ /* 0x000fe20001f86670 */
[----:B------:R-:W-:Y:S01]  /*6250*/  BSSY B0, `(.L_x_2548) ;  /* 0x0000011000007945 */ /* 0x000fe20003800000 */
[----:B------:R-:W-:Y:S02]  /*6260*/  IMAD R16, R20, UR6, RZ ;  /* 0x0000000614107c24 */ /* 0x000fe4000f8e02ff */
[----:B------:R-:W-:-:S09]  /*6270*/  VIADD R0, R4, 0x60 ;  /* 0x0000006004007836 */ /* 0x000fd20000000000 */
[----:B------:R-:W-:Y:S05]  /*6280*/  @P4 BRA `(.L_x_2549) ;  /* 0x0000000000344947 */ /* 0x000fea0003800000 */
        /* <DEDUP_REMOVED lines=13> */
.L_x_2549:
[----:B------:R-:W-:Y:S05]  /*6360*/  BSYNC B0 ;  /* 0x0000000000007941 */ /* 0x000fea0003800000 */
.L_x_2548:
        /* <DEDUP_REMOVED lines=31> */
.L_x_2551:
[----:B------:R-:W-:Y:S05]  /*6560*/  BSYNC B0 ;  /* 0x0000000000007941 */ /* 0x000fea0003800000 */
.L_x_2550:
[----:B------:R-:W-:Y:S01]  /*6570*/  ISETP.GE.AND P6, PT, R0, R25, PT ;  /* 0x000000190000720c */ /* 0x000fe20003fc6270 */
[----:B--2---:R-:W-:Y:S01]  /*6580*/  IMAD R0, R22, UR7, RZ ;  /* 0x0000000716007c24 */ /* 0x004fe2000f8e02ff */
        /* <DEDUP_REMOVED lines=20> */
.L_x_2553:
[----:B------:R-:W-:Y:S05]  /*66d0*/  BSYNC B0 ;  /* 0x0000000000007941 */ /* 0x000fea0003800000 */
.L_x_2552:
        /* <DEDUP_REMOVED lines=14> */
.L_x_2555:
[----:B------:R-:W-:Y:S05]  /*67c0*/  BSYNC B0 ;  /* 0x0000000000007941 */ /* 0x000fea0003800000 */
.L_x_2554:
        /* <DEDUP_REMOVED lines=16> */
.L_x_2557:
[----:B------:R-:W-:Y:S05]  /*68d0*/  BSYNC B0 ;  /* 0x0000000000007941 */ /* 0x000fea0003800000 */
.L_x_2556:
        /* <DEDUP_REMOVED lines=15> */
.L_x_2559:
[----:B------:R-:W-:Y:S05]  /*69d0*/  BSYNC B0 ;  /* 0x0000000000007941 */ /* 0x000fea0003800000 */
.L_x_2558:
        /* <DEDUP_REMOVED lines=15> */
.L_x_2561:
[----:B------:R-:W-:Y:S05]  /*6ad0*/  BSYNC B0 ;  /* 0x0000000000007941 */ /* 0x000fea0003800000 */
.L_x_2560:
        /* <DEDUP_REMOVED lines=15> */
.L_x_2563:
[----:B------:R-:W-:Y:S05]  /*6bd0*/  BSYNC B0 ;  /* 0x0000000000007941 */ /* 0x000fea0003800000 */
.L_x_2562:
        /* <DEDUP_REMOVED lines=15> */
.L_x_2565:
[----:B------:R-:W-:Y:S05]  /*6cd0*/  BSYNC B0 ;  /* 0x0000000000007941 */ /* 0x000fea0003800000 */
.L_x_2564:
        /* <DEDUP_REMOVED lines=15> */
.L_x_2567:
[----:B------:R-:W-:Y:S05]  /*6dd0*/  BSYNC B0 ;  /* 0x0000000000007941 */ /* 0x000fea0003800000 */
.L_x_2566:
        /* <DEDUP_REMOVED lines=15> */
.L_x_2507:
        /* <DEDUP_REMOVED lines=29> */
.L_x_2569:
[----:B------:R-:W-:Y:S01]  /*70a0*/  ULDC UR9, c[0x0][0xb44] ;  /* 0x0002d10000097ab9 */ /* 0x000fe20000000800 */
[----:B------:R-:W-:Y:S01]  /*70b0*/  UMOV UR7, UR8 ;  /* 0x0000000800077c82 */ /* 0x000fe20008000000 */
[----:B------:R-:W-:-:S11]  /*70c0*/  UISETP.NE.AND UP0, UPT, UR9, 0x1, UPT ;  /* 0x000000010900788c */ /* 0x000fd6000bf05270 */
[----:B------:R-:W-:Y:S02]  /*70d0*/  @UP0 ULDC.64 UR10, c[0x0][0xb48] ;  /* 0x0002d200000a0ab9 */ /* 0x000fe40000000a00 */
[----:B------:R-:W-:-:S04]  /*70e0*/  UIMAD.WIDE.U32 UR4, UR8, UR10, URZ ;  /* 0x0000000a080472a5 */ /* 0x000fc8000f8e003f */
[----:B------:R-:W-:-:S04]  /*70f0*/  @UP0 USHF.R.U32.HI UR7, URZ, UR11, UR5 ;  /* 0x0000000b3f070299 */ /* 0x000fc80008011605 */
[----:B------:R-:W-:-:S12]  /*7100*/  UIMAD UR4, UR7, UR9, URZ ;  /* 0x00000009070472a4 */ /* 0x000fd8000f8e023f */
.L_x_2570:
[----:B------:R-:W-:Y:S01]  /*7110*/  ULDC UR17, c[0x0][0xb38] ;  /* 0x0002ce0000117ab9 */ /* 0x000fe20000000800 */
[----:B------:R-:W-:Y:S02]  /*7120*/  UIADD3 UR4, UR8, -UR4, URZ ;  /* 0x8000000408047290 */ /* 0x000fe4000fffe03f */
[----:B------:R-:W-:Y:S01]  /*7130*/  UISETP.NE.AND UP0, UPT, UR17, 0x1, UPT ;  /* 0x000000011100788c */ /* 0x000fe2000bf05270 */
[----:B------:R-:W-:Y:S01]  /*7140*/  ULDC UR5, c[0x0][0xb44] ;  /* 0x0002d10000057ab9 */ /* 0x000fe20000000800 */
[----:B------:R-:W-:Y:S02]  /*7150*/  ULOP3.LUT UR7, URZ, UR7, URZ, 0x33, !UPT ;  /* 0x000000073f077292 */ /* 0x000fe4000f8e333f */
[----:B------:R-:W-:Y:S01]  /*7160*/  UIMAD UR6, UR6, UR5, UR4 ;  /* 0x00000005060672a4 */ /* 0x000fe2000f8e0204 */
[----:B------:R-:W-:Y:S02]  /*7170*/  ULDC UR18, c[0x0][0xb2c] ;  /* 0x0002cb0000127ab9 */ /* 0x000fe40000000800 */
[----:B------:R-:W-:-:S04]  /*7180*/  UIADD3 UR18, UR7, UR18, URZ ;  /* 0x0000001207127290 */ /* 0x000fc8000fffe03f */
        /* <DEDUP_REMOVED lines=14> */
[----:B------:R-:W-:-:S04]  /*7270*/  UIADD3 UR4, -UR5, UR4, -UR16 ;  /* 0x0000000405047290 */ /* 0x000fc8000fffe910 */
        /* <DEDUP_REMOVED lines=8> */
[----:B------:R-:W-:-:S06]  /*7300*/  UISETP.GT.AND UP0, UPT, UR5, UR8, UPT ;  /* 0x000000080500728c */ /* 0x000fcc000bf04270 */
[----:B------:R-:W-:-:S13]  /*7310*/  PLOP3.LUT P0, PT, PT, PT, UP0, 0x80, 0x0 ;  /* 0x000000000000781c */ /* 0x000fda0003f0f008 */
[----:B------:R-:W-:Y:S05]  /*7320*/  @!P0 BRA `(.L_x_2511) ;  /* 0x0000003400c88947 */ /* 0x000fea0003800000 */
[----:B------:R-:W-:Y:S01]  /*7330*/  USHF.R.S32.HI UR19, URZ, 0x1f, UR17 ;  /* 0x0000001f3f137899 */ /* 0x000fe20008011411 */
[----:B------:R-:W1:Y:S01]  /*7340*/  S2R R0, SR_TID.X ;  /* 0x0000000000007919 */ /* 0x000e620000002100 */
[----:B------:R-:W-:Y:S01]  /*7350*/  ULDC.64 UR12, c[0x0][0x2d8] ;  /* 0x0000b600000c7ab9 */ /* 0x000fe20000000a00 */
[----:B------:R-:W-:Y:S01]  /*7360*/  USHF.R.S32.HI UR9, URZ, 0x1f, UR10 ;  /* 0x0000001f3f097899 */ /* 0x000fe2000801140a */
[----:B------:R-:W-:Y:S01]  /*7370*/  LOP3.LUT R8, RZ, UR18, RZ, 0x33, !PT ;  /* 0x00000012ff087c12 */ /* 0x000fe2000f8e33ff */
[----:B------:R-:W-:Y:S02]  /*7380*/  UIMAD UR4, UR19, UR12, URZ ;  /* 0x0000000c130472a4 */ /* 0x000fe4000f8e023f */
[----:B------:R-:W-:Y:S02]  /*7390*/  UIMAD.WIDE.U32 UR6, UR17, UR12, URZ ;  /* 0x0000000c110672a5 */ /* 0x000fe4000f8e003f */
[----:B------:R-:W-:Y:S02]  /*73a0*/  UIMAD UR4, UR17, UR13, UR4 ;  /* 0x0000000d110472a4 */ /* 0x000fe4000f8e0204 */
[----:B------:R-:W-:-:S02]  /*73b0*/  UIADD3 UR11, UR5, -UR8, URZ ;  /* 0x80000008050b7290 */ /* 0x000fc4000fffe03f */
[----:B------:R-:W-:Y:S01]  /*73c0*/  UIADD3 UR7, UR7, UR4, URZ ;  /* 0x0000000407077290 */ /* 0x000fe2000fffe03f */
[----:B------:R-:W-:Y:S01]  /*73d0*/  ULDC.64 UR12, c[0x0][0x2e0] ;  /* 0x0000b800000c7ab9 */ /* 0x000fe20000000a00 */
[----:B------:R-:W-:Y:S02]  /*73e0*/  UIADD3 UR4, UR16, 0x7f, URZ ;  /* 0x0000007f10047890 */ /* 0x000fe4000fffe03f */
[----:B------:R-:W-:Y:S02]  /*73f0*/  UIMAD UR9, UR9, UR12, URZ ;  /* 0x0000000c090972a4 */ /* 0x000fe4000f8e023f */
[----:B------:R-:W-:Y:S02]  /*7400*/  UIMAD.WIDE.U32 UR6, UR10, UR12, UR6 ;  /* 0x0000000c0a0672a5 */ /* 0x000fe4000f8e0006 */
[----:B------:R-:W-:Y:S02]  /*7410*/  UIADD3 UR12, UR16, 0xbf, -UR14 ;  /* 0x000000bf100c7890 */ /* 0x000fe4000fffe80e */
[----:B------:R-:W-:Y:S01]  /*7420*/  ULOP3.LUT UR14, UR11, 0x1, URZ, 0xc0, !UPT ;  /* 0x000000010b0e7892 */ /* 0x000fe2000f8ec03f */
[----:B------:R-:W-:Y:S01]  /*7430*/  ULDC UR15, c[0x0][0x288] ;  /* 0x0000a200000f7ab9 */ /* 0x000fe20000000800 */
[----:B------:R-:W-:-:S02]  /*7440*/  UIMAD UR9, UR10, UR13, UR9 ;  /* 0x0000000d0a0972a4 */ /* 0x000fc4000f8e0209 */
[----:B------:R-:W-:Y:S02]  /*7450*/  UISETP.NE.U32.AND UP0, UPT, UR14, 0x1, UPT ;  /* 0x000000010e00788c */ /* 0x000fe4000bf05070 */
[----:B------:R-:W-:Y:S02]  /*7460*/  UIMAD UR10, UR10, UR15, URZ ;  /* 0x0000000f0a0a72a4 */ /* 0x000fe4000f8e023f */
[----:B------:R-:W-:Y:S01]  /*7470*/  USHF.R.S32.HI UR11, URZ, 0x1f, UR4 ;  /* 0x0000001f3f0b7899 */ /* 0x000fe20008011404 */
[----:B-1----:R-:W-:Y:S01]  /*7480*/  LOP3.LUT R0, R0, 0x1f, RZ, 0xc0, !PT ;  /* 0x0000001f00007812 */ /* 0x002fe200078ec0ff */
[----:B------:R-:W-:Y:S01]  /*7490*/  UIADD3 UR13, UP1, UR17, UR10, URZ ;  /* 0x0000000a110d7290 */ /* 0x000fe2000ff3e03f */
[----:B------:R-:W-:Y:S01]  /*74a0*/  PLOP3.LUT P1, PT, PT, PT, UP0, 0x80, 0x0 ;  /* 0x000000000000781c */ /* 0x000fe20003f2f008 */
[----:B------:R-:W-:Y:S01]  /*74b0*/  ULEA.HI UR11, UR11, UR4, URZ, 0x7 ;  /* 0x000000040b0b7291 */ /* 0x000fe2000f8f383f */
[----:B------:R-:W-:Y:S01]  /*74c0*/  ULDC UR16, c[0x0][0x760] ;  /* 0x0001d80000107ab9 */ /* 0x000fe20000000800 */
[----:B------:R-:W-:Y:S01]  /*74d0*/  ELECT P0, URZ, PT ;  /* 0x00000000003f782f */ /* 0x000fe20003800000 */
[----:B------:R-:W-:-:S02]  /*74e0*/  UIMAD UR14, UR15, UR16, URZ ;  /* 0x000000100f0e72a4 */ /* 0x000fc4000f8e023f */
[----:B------:R-:W-:Y:S02]  /*74f0*/  ULEA.HI.X.SX32 UR15, UR10, UR19, 0x1, UP1 ;  /* 0x000000130a0f7291 */ /* 0x000fe400088f0e3f */
[----:B------:R-:W-:Y:S02]  /*7500*/  USHF.R.S32.HI UR16, URZ, 0x7, UR11 ;  /* 0x000000073f107899 */ /* 0x000fe4000801140b */
[----:B------:R-:W-:-:S03]  /*7510*/  UIADD3 UR25, UR7, UR9, URZ ;  /* 0x0000000907197290 */ /* 0x000fc6000fffe03f */
[----:B------:R-:W-:Y:S09]  /*7520*/  @P1 BRA `(.L_x_2571) ;  /* 0x0000000400881947 */ /* 0x000ff20003800000 */
        /* <DEDUP_REMOVED lines=11> */
[----:B------:R-:W-:-:S04]  /*75e0*/  ULEA UR4, UR8, UR12, 0x6 ;  /* 0x0000000c08047291 */ /* 0x000fc8000f8e303f */
[----:B------:R-:W-:-:S04]  /*75f0*/  USHF.R.S32.HI UR10, URZ, 0x1f, UR4 ;  /* 0x0000001f3f0a7899 */ /* 0x000fc80008011404 */
[----:B------:R-:W-:-:S04]  /*7600*/  ULEA.HI UR10, UR10, UR4, URZ, 0x7 ;  /* 0x000000040a0a7291 */ /* 0x000fc8000f8f383f */
[----:B------:R-:W-:-:S04]  /*7610*/  USHF.R.S32.HI UR10, URZ, 0x7, UR10 ;  /* 0x000000073f0a7899 */ /* 0x000fc8000801140a */
[----:B------:R-:W-:-:S04]  /*7620*/  UISETP.LT.AND UP0, UPT, UR16, UR10, UPT ;  /* 0x0000000a1000728c */ /* 0x000fc8000bf01270 */
[----:B------:R-:W-:-:S06]  /*7630*/  USEL UR10, UR16, UR10, UP0 ;  /* 0x0000000a100a7287 */ /* 0x000fcc0008000000 */
[----:B------:R-:W-:-:S07]  /*7640*/  VIADD R5, R8, UR10 ;  /* 0x0000000a08057c36 */ /* 0x000fce0008000000 */
.L_x_2574:
[----:B------:R-:W2:Y:S04]  /*7650*/  LDG.E.STRONG.GPU R4, desc[UR46][R2.64] ;  /* 0x0000002e02047981 */ /* 0x000ea8000c1ef900 */
[----:B--2---:R-:W-:Y:S01]  /*7660*/  CCTL.IVALL ;  /* 0x00000000ff00798f */ /* 0x004fe20002000000 */
[----:B------:R-:W-:Y:S05]  /*7670*/  YIELD ;  /* 0x0000000000007946 */ /* 0x000fea0003800000 */
[----:B------:R-:W-:-:S13]  /*7680*/  ISETP.NE.AND P1, PT, R4, R5, PT ;  /* 0x000000050400720c */ /* 0x000fda0003f25270 */
[----:B------:R-:W-:Y:S05]  /*7690*/  @P1 BRA `(.L_x_2574) ;  /* 0xfffffffc00ec1947 */ /* 0x000fea000383ffff */
.L_x_2573:
[----:B------:R-:W-:Y:S05]  /*76a0*/  BSYNC B0 ;  /* 0x0000000000007941 */ /* 0x000fea0003800000 */
.L_x_2572:
[----:B------:R-:W-:-:S03]  /*76b0*/  UMOV UR4, 0xffffffff ;  /* 0xffffffff00047882 */ /* 0x000fc60000000000 */
[----:B------:R-:W-:Y:S05]  /*76c0*/  BRA.DIV UR4, `(.L_x_2575) ;  /* 0x00000036044c7947 */ /* 0x000fea000b800000 */
[----:B------:R-:W-:Y:S01]  /*76d0*/  NOP ;  /* 0x0000000000007918 */ /* 0x000fe20000000000 */
.L_x_2644:
[----:B------:R-:W-:Y:S01]  /*76e0*/  IMAD.U32 R9, RZ, RZ, UR8 ;  /* 0x00000008ff097e24 */ /* 0x000fe2000f8e00ff */
[----:B------:R-:W-:Y:S05]  /*76f0*/  WARPSYNC.ALL ;  /* 0x0000000000007948 */ /* 0x000fea0003800000 */
[----:B------:R-:W-:Y:S01]  /*7700*/  BAR.SYNC.DEFER_BLOCKING 0xd, 0xa0 ;  /* 0x0342800000007b1d */ /* 0x000fe20000010000 */
[----:B------:R-:W-:-:S05]  /*7710*/  IMAD.SHL.U32 R9, R9, 0x2000, RZ ;  /* 0x0000200009097824 */ /* 0x000fca00078e00ff */
[----:B------:R-:W-:Y:S04]  /*7720*/  BSSY B0, `(.L_x_2576) ;  /* 0x0000012000007945 */ /* 0x000fe80003800000 */
[----:B------:R-:W-:Y:S05]  /*7730*/  @!P0 BRA `(.L_x_2577) ;  /* 0x0000000000408947 */ /* 0x000fea0003800000 */
[----:B------:R-:W1:Y:S01]  /*7740*/  LDC.64 R6, c[0x0][0x2c0] ;  /* 0x0000b000ff067b82 */ /* 0x000e620000000a00 */
[----:B------:R-:W-:Y:S01]  /*7750*/  IADD3 R5, P1, R9, UR6, RZ ;  /* 0x0000000609057c10 */ /* 0x000fe2000ff3e0ff */
[----:B------:R-:W-:Y:S01]  /*7760*/  UMOV UR4, 0x400 ;  /* 0x0000040000047882 */ /* 0x000fe20000000000 */
[----:B------:R-:W-:Y:S01]  /*7770*/  UMOV UR20, 0x0 ;  /* 0x0000000000147882 */ /* 0x000fe20000000000 */
[----:B------:R-:W-:-:S04]  /*7780*/  UMOV UR21, 0x14f00000 ;  /* 0x14f0000000157882 */ /* 0x000fc80000000000 */
[----:B------:R-:W2:Y:S01]  /*7790*/  S2UR UR10, SR_CgaCtaId ;  /* 0x00000000000a79c3 */ /* 0x000ea20000008800 */
[----:B-1----:R-:W-:Y:S02]  /*77a0*/  LEA R4, P3, R5, R6, 0x2 ;  /* 0x0000000605047211 */ /* 0x002fe400078610ff */
[----:B------:R-:W-:Y:S02]  /*77b0*/  LEA.HI.X.SX32 R6, R9, UR25, 0x1, P1 ;  /* 0x0000001909067c11 */ /* 0x000fe400088f0eff */
[----:B------:R-:W-:Y:S02]  /*77c0*/  R2UR UR18, R4 ;  /* 0x00000000041272ca */ /* 0x000fe400000e0000 */
[----:B------:R-:W-:Y:S01]  /*77d0*/  LEA.HI.X R5, R5, R7, R6, 0x2, P3 ;  /* 0x0000000705057211 */ /* 0x000fe200018f1406 */
[----:B--2---:R-:W-:-:S03]  /*77e0*/  ULEA UR4, UR10, UR4, 0x18 ;  /* 0x000000040a047291 */ /* 0x004fc6000f8ec03f */
[----:B------:R-:W-:Y:S01]  /*77f0*/  R2UR UR19, R5 ;  /* 0x00000000051372ca */ /* 0x000fe200000e0000 */
[----:B------:R-:W-:Y:S01]  /*7800*/  UMOV UR10, 0x400 ;  /* 0x00000400000a7882 */ /* 0x000fe20000000000 */
[----:B------:R-:W-:-:S11]  /*7810*/  UIADD3 UR4, UR4, 0x10000, URZ ;  /* 0x0001000004047890 */ /* 0x000fd6000fffe03f */
[----:B------:R1:W-:Y:S02]  /*7820*/  UBLKRED.G.S.ADD.F32.RN [UR18], [UR4], UR10, desc[UR20] ;  /* 0x00001412040073bb */ /* 0x0003e400080a140a */
[----:B-1----:R0:W-:Y:S02]  /*7830*/  UTMACMDFLUSH ;  /* 0x00000000000079b7 */ /* 0x0021e40000000000 */
.L_x_2577:
[----:B------:R-:W-:Y:S05]  /*7840*/  BSYNC B0 ;  /* 0x0000000000007941 */ /* 0x000fea0003800000 */
.L_x_2576:
        /* <DEDUP_REMOVED lines=20> */
.L_x_2579:
[----:B------:R-:W-:Y:S05]  /*7990*/  BSYNC B0 ;  /* 0x0000000000007941 */ /* 0x000fea0003800000 */
.L_x_2578:
[----:B------:R-:W-:Y:S06]  /*79a0*/  BAR.ARV 0xa, 0xa0 ;  /* 0x0282800000007b1d */ /* 0x000fec0000002000 */
[----:B------:R-:W-:Y:S04]  /*79b0*/  BSSY B0, `(.L_x_2580) ;  /* 0x0000003000007945 */ /* 0x000fe80003800000 */
[----:B------:R-:W-:Y:S05]  /*79c0*/  @!P0 BRA `(.L_x_2581) ;  /* 0x0000000000048947 */ /* 0x000fea0003800000 */
[----:B------:R-:W-:-:S04]  /*79d0*/  DEPBAR.LE SB0, 0x0 ;  /* 0x000080000000791a */ /* 0x000fc80000000000 */
.L_x_2581:
[----:B------:R-:W-:Y:S05]  /*79e0*/  BSYNC B0 ;  /* 0x0000000000007941 */ /* 0x000fea0003800000 */
.L_x_2580:
        /* <DEDUP_REMOVED lines=19> */
.L_x_2583:
[----:B------:R-:W-:Y:S05]  /*7b20*/  BSYNC B0 ;  /* 0x0000000000007941 */ /* 0x000fea0003800000 */
.L_x_2582:
[----:B------:R-:W-:Y:S01]  /*7b30*/  UIADD3 UR17, UR8, 0x1, URZ ;  /* 0x0000000108117890 */ /* 0x000fe2000fffe03f */
[----:B------:R-:W-:Y:S11]  /*7b40*/  BRA `(.L_x_2584) ;  /* 0x0000000000047947 */ /* 0x000ff60003800000 */
.L_x_2571:
[----:B------:R-:W-:-:S05]  /*7b50*/  UMOV UR17, UR8 ;  /* 0x0000000800117c82 */ /* 0x000fca0008000000 */
.L_x_2584:
[----:B------:R-:W-:-:S04]  /*7b60*/  UIADD3 UR4, UR8, 0x1, URZ ;  /* 0x0000000108047890 */ /* 0x000fc8000fffe03f */
[----:B------:R-:W-:-:S06]  /*7b70*/  UISETP.NE.AND UP0, UPT, UR5, UR4, UPT ;  /* 0x000000040500728c */ /* 0x000fcc000bf05270 */
[----:B------:R-:W-:-:S13]  /*7b80*/  PLOP3.LUT P1, PT, PT, PT, UP0, 0x80, 0x0 ;  /* 0x000000000000781c */ /* 0x000fda0003f2f008 */
[----:B------:R-:W-:Y:S05]  /*7b90*/  @!P1 BRA `(.L_x_2511) ;  /* 0x0000002c00ac9947 */ /* 0x000fea0003800000 */
[----:B------:R-:W-:Y:S01]  /*7ba0*/  ULDC.64 UR10, c[0x0][0x2c0] ;  /* 0x0000b000000a7ab9 */ /* 0x000fe20000000a00 */
[----:B------:R-:W-:Y:S02]  /*7bb0*/  UIADD3 UR21, UR9, UR7, URZ ;  /* 0x0000000709157290 */ /* 0x000fe4000fffe03f */
[----:B------:R-:W-:Y:S01]  /*7bc0*/  ULEA UR20, UP0, UR6, UR10, 0x2 ;  /* 0x0000000a06147291 */ /* 0x000fe2000f80103f */
[----:B------:R-:W-:Y:S01]  /*7bd0*/  UMOV UR22, UR17 ;  /* 0x0000001100167c82 */ /* 0x000fe20008000000 */
[----:B------:R-:W-:Y:S02]  /*7be0*/  UMOV UR4, URZ ;  /* 0x0000003f00047c82 */ /* 0x000fe40008000000 */
[----:B------:R-:W-:Y:S02]  /*7bf0*/  ULEA.HI.X UR21, UR6, UR11, UR21, 0x2, UP0 ;  /* 0x0000000b06157291 */ /* 0x000fe400080f1415 */
[----:B------:R-:W-:-:S04]  /*7c00*/  UIADD3 UR20, UP0, UR20, 0x4000, URZ ;  /* 0x0000400014147890 */ /* 0x000fc8000ff1e03f */
[----:B------:R-:W-:-:S12]  /*7c10*/  UIADD3.X UR21, URZ, UR21, URZ, UP0, !UPT ;  /* 0x000000153f157290 */ /* 0x000fd800087fe43f */
.L_x_2609:
        /* <DEDUP_REMOVED lines=18> */
.L_x_2587:
[----:B------:R-:W2:Y:S04]  /*7d40*/  LDG.E.STRONG.GPU R4, desc[UR46][R2.64] ;  /* 0x0000002e02047981 */ /* 0x000ea8000c1ef900 */
[----:B--2---:R-:W-:Y:S01]  /*7d50*/  CCTL.IVALL ;  /* 0x00000000ff00798f */ /* 0x004fe20002000000 */
[----:B------:R-:W-:Y:S05]  /*7d60*/  YIELD ;  /* 0x0000000000007946 */ /* 0x000fea0003800000 */
[----:B------:R-:W-:-:S13]  /*7d70*/  ISETP.NE.AND P1, PT, R4, R5, PT ;  /* 0x000000050400720c */ /* 0x000fda0003f25270 */
[----:B------:R-:W-:Y:S05]  /*7d80*/  @P1 BRA `(.L_x_2587) ;  /* 0xfffffffc00ec1947 */ /* 0x000fea000383ffff */
.L_x_2586:
[----:B------:R-:W-:Y:S05]  /*7d90*/  BSYNC B0 ;  /* 0x0000000000007941 */ /* 0x000fea0003800000 */
.L_x_2585:
[----:B------:R-:W-:-:S03]  /*7da0*/  UMOV UR18, 0xffffffff ;  /* 0xffffffff00127882 */ /* 0x000fc60000000000 */
[----:B------:R-:W-:Y:S05]  /*7db0*/  BRA.DIV UR18, `(.L_x_2588) ;  /* 0x0000002e12ac7947 */ /* 0x000fea000b800000 */
[----:B------:R-:W-:Y:S01]  /*7dc0*/  NOP ;  /* 0x0000000000007918 */ /* 0x000fe20000000000 */
.L_x_2647:
        /* <DEDUP_REMOVED lines=19> */
.L_x_2590:
[----:B------:R-:W-:Y:S05]  /*7f00*/  BSYNC B0 ;  /* 0x0000000000007941 */ /* 0x000fea0003800000 */
.L_x_2589:
        /* <DEDUP_REMOVED lines=15> */
.L_x_2592:
[----:B------:R-:W-:Y:S05]  /*8000*/  BSYNC B0 ;  /* 0x0000000000007941 */ /* 0x000fea0003800000 */
.L_x_2591:
[----:B------:R-:W-:Y:S06]  /*8010*/  BAR.ARV 0xa, 0xa0 ;  /* 0x0282800000007b1d */ /* 0x000fec0000002000 */
[----:B------:R-:W-:Y:S04]  /*8020*/  BSSY B0, `(.L_x_2593) ;  /* 0x0000003000007945 */ /* 0x000fe80003800000 */
[----:B------:R-:W-:Y:S05]  /*8030*/  @!P0 BRA `(.L_x_2594) ;  /* 0x0000000000048947 */ /* 0x000fea0003800000 */
[----:B------:R-:W-:-:S04]  /*8040*/  DEPBAR.LE SB0, 0x0 ;  /* 0x000080000000791a */ /* 0x000fc80000000000 */
.L_x_2594:
[----:B------:R-:W-:Y:S05]  /*8050*/  BSYNC B0 ;  /* 0x0000000000007941 */ /* 0x000fea0003800000 */
.L_x_2593:
        /* <DEDUP_REMOVED lines=19> */
.L_x_2596:
[----:B------:R-:W-:Y:S05]  /*8190*/  BSYNC B0 ;  /* 0x0000000000007941 */ /* 0x000fea0003800000 */
.L_x_2595:
        /* <DEDUP_REMOVED lines=10> */
[----:B------:R-:W-:-:S04]  /*8240*/  UIADD3 UR10, UR10, 0x40, URZ ;  /* 0x000000400a0a7890 */ /* 0x000fc8000fffe03f */
[----:B------:R-:W-:-:S04]  /*8250*/  USHF.R.S32.HI UR11, URZ, 0x1f, UR10 ;  /* 0x0000001f3f0b7899 */ /* 0x000fc8000801140a */
[----:B------:R-:W-:-:S04]  /*8260*/  ULEA.HI UR11, UR11, UR10, URZ, 0x7 ;  /* 0x0000000a0b0b7291 */ /* 0x000fc8000f8f383f */
[----:B------:R-:W-:-:S04]  /*8270*/  USHF.R.S32.HI UR11, URZ, 0x7, UR11 ;  /* 0x000000073f0b7899 */ /* 0x000fc8000801140b */
[----:B------:R-:W-:-:S04]  /*8280*/  UISETP.LT.AND UP0, UPT, UR16, UR11, UPT ;  /* 0x0000000b1000728c */ /* 0x000fc8000bf01270 */
[----:B------:R-:W-:-:S06]  /*8290*/  USEL UR11, UR16, UR11, UP0 ;  /* 0x0000000b100b7287 */ /* 0x000fcc0008000000 */
[----:B------:R-:W-:-:S07]  /*82a0*/  VIADD R5, R8, UR11 ;  /* 0x0000000b08057c36 */ /* 0x000fce0008000000 */
.L_x_2599:
[----:B------:R-:W2:Y:S04]  /*82b0*/  LDG.E.STRONG.GPU R4, desc[UR46][R2.64] ;  /* 0x0000002e02047981 */ /* 0x000ea8000c1ef900 */
[----:B--2---:R-:W-:Y:S01]  /*82c0*/  CCTL.IVALL ;  /* 0x00000000ff00798f */ /* 0x004fe20002000000 */
[----:B------:R-:W-:Y:S05]  /*82d0*/  YIELD ;  /* 0x0000000000007946 */ /* 0x000fea0003800000 */
[----:B------:R-:W-:-:S13]  /*82e0*/  ISETP.NE.AND P1, PT, R4, R5, PT ;  /* 0x000000050400720c */ /* 0x000fda0003f25270 */
[----:B------:R-:W-:Y:S05]  /*82f0*/  @P1 BRA `(.L_x_2599) ;  /* 0xfffffffc00ec1947 */ /* 0x000fea000383ffff */
.L_x_2598:
[----:B------:R-:W-:Y:S05]  /*8300*/  BSYNC B0 ;  /* 0x0000000000007941 */ /* 0x000fea0003800000 */
.L_x_2597:
[----:B------:R-:W-:-:S03]  /*8310*/  UMOV UR10, 0xffffffff ;  /* 0xffffffff000a7882 */ /* 0x000fc60000000000 */
[----:B------:R-:W-:Y:S05]  /*8320*/  BRA.DIV UR10, `(.L_x_2600) ;  /* 0x0000002a0a6c7947 */ /* 0x000fea000b800000 */
[----:B------:R-:W-:Y:S01]  /*8330*/  NOP ;  /* 0x0000000000007918 */ /* 0x000fe20000000000 */
.L_x_2650:
        /* <DEDUP_REMOVED lines=15> */
.L_x_2602:
[----:B------:R-:W-:Y:S05]  /*8430*/  BSYNC B0 ;  /* 0x0000000000007941 */ /* 0x000fea0003800000 */
.L_x_2601:
        /* <DEDUP_REMOVED lines=15> */
.L_x_2604:
[----:B------:R-:W-:Y:S05]  /*8530*/  BSYNC B0 ;  /* 0x0000000000007941 */ /* 0x000fea0003800000 */
.L_x_2603:
[----:B------:R-:W-:Y:S06]  /*8540*/  BAR.ARV 0xa, 0xa0 ;  /* 0x0282800000007b1d */ /* 0x000fec0000002000 */
[----:B------:R-:W-:Y:S04]  /*8550*/  BSSY B0, `(.L_x_2605) ;  /* 0x0000003000007945 */ /* 0x000fe80003800000 */
[----:B------:R-:W-:Y:S05]  /*8560*/  @!P0 BRA `(.L_x_2606) ;  /* 0x0000000000048947 */ /* 0x000fea0003800000 */
[----:B------:R-:W-:-:S04]  /*8570*/  DEPBAR.LE SB0, 0x0 ;  /* 0x000080000000791a */ /* 0x000fc80000000000 */
.L_x_2606:
[----:B------:R-:W-:Y:S05]  /*8580*/  BSYNC B0 ;  /* 0x0000000000007941 */ /* 0x000fea0003800000 */
.L_x_2605:
        /* <DEDUP_REMOVED lines=19> */
.L_x_2608:
[----:B------:R-:W-:Y:S05]  /*86c0*/  BSYNC B0 ;  /* 0x0000000000007941 */ /* 0x000fea0003800000 */
.L_x_2607:
[----:B------:R-:W-:Y:S02]  /*86d0*/  UIADD3 UR17, UR17, 0x2, URZ ;  /* 0x0000000211117890 */ /* 0x000fe4000fffe03f */
[----:B------:R-:W-:Y:S02]  /*86e0*/  UIADD3 UR4, UR4, 0x4000, URZ ;  /* 0x0000400004047890 */ /* 0x000fe4000fffe03f */
[----:B------:R-:W-:-:S06]  /*86f0*/  UISETP.GE.AND UP0, UPT, UR17, UR5, UPT ;  /* 0x000000051100728c */ /* 0x000fcc000bf06270 */
[----:B------:R-:W-:-:S13]  /*8700*/  PLOP3.LUT P1, PT, PT, PT, UP0, 0x80, 0x0 ;  /* 0x000000000000781c */ /* 0x000fda0003f2f008 */
[----:B------:R-:W-:Y:S05]  /*8710*/  @!P1 BRA `(.L_x_2609) ;  /* 0xfffffff400409947 */ /* 0x000fea000383ffff */
[----:B------:R-:W-:Y:S05]  /*8720*/  BRA `(.L_x_2511) ;  /* 0x0000002000c87947 */ /* 0x000fea0003800000 */
.L_x_2568:
        /* <DEDUP_REMOVED lines=21> */
.L_x_2610:
[----:B------:R-:W-:Y:S01]  /*8880*/  ULDC UR9, c[0x0][0xb44] ;  /* 0x0002d10000097ab9 */ /* 0x000fe20000000800 */
[----:B------:R-:W-:Y:S01]  /*8890*/  UMOV UR7, UR8 ;  /* 0x0000000800077c82 */ /* 0x000fe20008000000 */
[----:B------:R-:W-:-:S11]  /*88a0*/  UISETP.NE.AND UP0, UPT, UR9, 0x1, UPT ;  /* 0x000000010900788c */ /* 0x000fd6000bf05270 */
[----:B------:R-:W-:Y:S02]  /*88b0*/  @UP0 ULDC.64 UR10, c[0x0][0xb48] ;  /* 0x0002d200000a0ab9 */ /* 0x000fe40000000a00 */
[----:B------:R-:W-:-:S04]  /*88c0*/  UIMAD.WIDE.U32 UR4, UR8, UR10, URZ ;  /* 0x0000000a080472a5 */ /* 0x000fc8000f8e003f */
[----:B------:R-:W-:-:S04]  /*88d0*/  @UP0 USHF.R.U32.HI UR7, URZ, UR11, UR5 ;  /* 0x0000000b3f070299 */ /* 0x000fc80008011605 */
[----:B------:R-:W-:-:S12]  /*88e0*/  UIMAD UR4, UR7, UR9, URZ ;  /* 0x00000009070472a4 */ /* 0x000fd8000f8e023f */
.L_x_2611:
        /* <DEDUP_REMOVED lines=16> */
[----:B------:R-:W-:Y:S01]  /*89f0*/  ULOP3.LUT UR7, URZ, UR7, URZ, 0x33, !UPT ;  /* 0x000000073f077292 */ /* 0x000fe2000f8e333f */
[----:B------:R-:W-:Y:S01]  /*8a00*/  ULDC UR4, c[0x0][0xb2c] ;  /* 0x0002cb0000047ab9 */ /* 0x000fe20000000800 */
[----:B------:R-:W-:Y:S02]  /*8a10*/  ULDC UR5, c[0x0][0x280] ;  /* 0x0000a00000057ab9 */ /* 0x000fe40000000800 */
[----:B------:R-:W-:Y:S01]  /*8a20*/  UIADD3 UR7, UR7, UR4, URZ ;  /* 0x0000000407077290 */ /* 0x000fe2000fffe03f */
[----:B------:R-:W-:Y:S02]  /*8a30*/  ULDC UR6, c[0x0][0x74c] ;  /* 0x0001d30000067ab9 */ /* 0x000fe40000000800 */
[----:B------:R-:W-:Y:S01]  /*8a40*/  ULDC UR4, c[0x0][0x290] ;  /* 0x0000a40000047ab9 */ /* 0x000fe20000000800 */
[----:B------:R-:W-:-:S04]  /*8a50*/  USHF.L.U32 UR11, UR7, 0x7, URZ ;  /* 0x00000007070b7899 */ /* 0x000fc8000800063f */
        /* <DEDUP_REMOVED lines=50> */
.L_x_2651:
        /* <DEDUP_REMOVED lines=15> */
.L_x_2615:
        /* <DEDUP_REMOVED lines=97> */
.L_x_2626:
[----:B--234-:R-:W-:-:S04]  /*9480*/  SHF.L.U32 R21, R11, 0x1f, RZ ;  /* 0x0000001f0b157819 */ /* 0x01cfc800000006ff */
[----:B------:R-:W1:Y:S02]  /*9490*/  SYNCS.PHASECHK.TRANS64.TRYWAIT P1, [R16+URZ+0x30840], R21 ;  /* 0x03084015100075a7 */ /* 0x000e64000802017f */
[----:B-1----:R-:W-:Y:S05]  /*94a0*/  @!P1 BRA `(.L_x_2618) ;  /* 0x00000018003c9947 */ /* 0x002fea0003800000 */
.L_x_2652:
[----:B------:R-:W-:Y:S05]  /*94b0*/  @P0 BRA `(.L_x_2619) ;  /* 0x0000000000140947 */ /* 0x000fea0003800000 */
[----:B------:R-:W-:Y:S01]  /*94c0*/  ISETP.NE.AND P1, PT, R6, RZ, PT ;  /* 0x000000ff0600720c */ /* 0x000fe20003f25270 */
[----:B------:R-:W-:-:S04]  /*94d0*/  IMAD.MOV.U32 R3, RZ, RZ, 0x4100 ;  /* 0x00004100ff037424 */ /* 0x000fc800078e00ff */
[----:B------:R3:W-:Y:S08]  /*94e0*/  SYNCS.ARRIVE.TRANS64 RZ, [R16+URZ+0x30830], R3 ;  /* 0x0308300310ff79a7 */ /* 0x0007f0000800003f */
[----:B------:R-:W-:Y:S05]  /*94f0*/  @!P1 BRA `(.L_x_2619) ;  /* 0x0000000000049947 */ /* 0x000fea0003800000 */
[----:B------:R-:W-:Y:S01]  /*9500*/  BPT.TRAP 0x1 ;  /* 0x000000040000795c */ /* 0x000fe20000300000 */
.L_x_2619:
        /* <DEDUP_REMOVED lines=36> */
.L_x_2653:
[----:B------:R-:W-:Y:S05]  /*9750*/  @P0 BRA `(.L_x_2621) ;  /* 0x0000000000140947 */ /* 0x000fea0003800000 */
[----:B------:R-:W-:Y:S01]  /*9760*/  ISETP.NE.AND P1, PT, R6, RZ, PT ;  /* 0x000000ff0600720c */ /* 0x000fe20003f25270 */
[----:B------:R-:W-:-:S04]  /*9770*/  IMAD.MOV.U32 R2, RZ, RZ, 0x4100 ;  /* 0x00004100ff027424 */ /* 0x000fc800078e00ff */
[----:B------:R3:W-:Y:S08]  /*9780*/  SYNCS.ARRIVE.TRANS64 RZ, [R16+URZ+0x30818], R2 ;  /* 0x0308180210ff79a7 */ /* 0x0007f0000800003f */
[----:B------:R-:W-:Y:S05]  /*9790*/  @!P1 BRA `(.L_x_2621) ;  /* 0x0000000000049947 */ /* 0x000fea0003800000 */
[----:B------:R-:W-:Y:S01]  /*97a0*/  BPT.TRAP 0x1 ;  /* 0x000000040000795c */ /* 0x000fe20000300000 */
.L_x_2621:
        /* <DEDUP_REMOVED lines=36> */
.L_x_2654:
[----:B------:R-:W-:Y:S05]  /*99f0*/  @P0 BRA `(.L_x_2623) ;  /* 0x0000000000140947 */ /* 0x000fea0003800000 */
[----:B------:R-:W-:Y:S01]  /*9a00*/  ISETP.NE.AND P1, PT, R6, RZ, PT ;  /* 0x000000ff0600720c */ /* 0x000fe20003f25270 */
[----:B-123--:R-:W-:-:S04]  /*9a10*/  IMAD.MOV.U32 R21, RZ, RZ, 0x4100 ;  /* 0x00004100ff157424 */ /* 0x00efc800078e00ff */
[----:B------:R4:W-:Y:S08]  /*9a20*/  SYNCS.ARRIVE.TRANS64 RZ, [R16+URZ+0x30838], R21 ;  /* 0x0308381510ff79a7 */ /* 0x0009f0000800003f */
[----:B------:R-:W-:Y:S05]  /*9a30*/  @!P1 BRA `(.L_x_2623) ;  /* 0x0000000000049947 */ /* 0x000fea0003800000 */
[----:B------:R-:W-:Y:S01]  /*9a40*/  BPT.TRAP 0x1 ;  /* 0x000000040000795c */ /* 0x000fe20000300000 */
.L_x_2623:
        /* <DEDUP_REMOVED lines=31> */
.L_x_2656:
[----:B------:R-:W-:Y:S05]  /*9c40*/  @P0 BRA `(.L_x_2625) ;  /* 0x0000000000140947 */ /* 0x000fea0003800000 */
[----:B------:R-:W-:Y:S01]  /*9c50*/  ISETP.NE.AND P1, PT, R6, RZ, PT ;  /* 0x000000ff0600720c */ /* 0x000fe20003f25270 */
[----:B------:R-:W-:-:S04]  /*9c60*/  IMAD.MOV.U32 R5, RZ, RZ, 0x4100 ;  /* 0x00004100ff057424 */ /* 0x000fc800078e00ff */
[----:B------:R1:W-:Y:S08]  /*9c70*/  SYNCS.ARRIVE.TRANS64 RZ, [R16+URZ+0x30810], R5 ;  /* 0x0308100510ff79a7 */ /* 0x0003f0000800003f */
[----:B------:R-:W-:Y:S05]  /*9c80*/  @!P1 BRA `(.L_x_2625) ;  /* 0x0000000000049947 */ /* 0x000fea0003800000 */
[----:B------:R-:W-:Y:S01]  /*9c90*/  BPT.TRAP 0x1 ;  /* 0x000000040000795c */ /* 0x000fe20000300000 */
.L_x_2625:
        /* <DEDUP_REMOVED lines=37> */
.L_x_2617:
        /* <DEDUP_REMOVED lines=8> */
.L_x_2657:
[----:B------:R-:W-:Y:S05]  /*9f70*/  @P0 BRA `(.L_x_2628) ;  /* 0x0000000000140947 */ /* 0x000fea0003800000 */
[----:B------:R-:W-:Y:S01]  /*9f80*/  ISETP.NE.AND P1, PT, R6, RZ, PT ;  /* 0x000000ff0600720c */ /* 0x000fe20003f25270 */
[----:B------:R-:W-:-:S04]  /*9f90*/  IMAD.MOV.U32 R5, RZ, RZ, 0x4100 ;  /* 0x00004100ff057424 */ /* 0x000fc800078e00ff */
[----:B------:R2:W-:Y:S08]  /*9fa0*/  SYNCS.ARRIVE.TRANS64 RZ, [R16+URZ+0x30830], R5 ;  /* 0x0308300510ff79a7 */ /* 0x0005f0000800003f */
[----:B------:R-:W-:Y:S05]  /*9fb0*/  @!P1 BRA `(.L_x_2628) ;  /* 0x0000000000049947 */ /* 0x000fea0003800000 */
[----:B------:R-:W-:Y:S01]  /*9fc0*/  BPT.TRAP 0x1 ;  /* 0x000000040000795c */ /* 0x000fe20000300000 */
.L_x_2628:
        /* <DEDUP_REMOVED lines=33> */
.L_x_2658:
[----:B------:R-:W-:Y:S05]  /*a1e0*/  @P0 BRA `(.L_x_2630) ;  /* 0x0000000000140947 */ /* 0x000fea0003800000 */
[----:B------:R-:W-:Y:S01]  /*a1f0*/  ISETP.NE.AND P0, PT, R6, RZ, PT ;  /* 0x000000ff0600720c */ /* 0x000fe20003f05270 */
[----:B------:R-:W-:-:S04]  /*a200*/  IMAD.MOV.U32 R5, RZ, RZ, 0x4100 ;  /* 0x00004100ff057424 */ /* 0x000fc800078e00ff */
[----:B------:R1:W-:Y:S08]  /*a210*/  SYNCS.ARRIVE.TRANS64 RZ, [R16+URZ+0x30818], R5 ;  /* 0x0308180510ff79a7 */ /* 0x0003f0000800003f */
[----:B------:R-:W-:Y:S05]  /*a220*/  @!P0 BRA `(.L_x_2630) ;  /* 0x0000000000048947 */ /* 0x000fea0003800000 */
[----:B------:R-:W-:Y:S01]  /*a230*/  BPT.TRAP 0x1 ;  /* 0x000000040000795c */ /* 0x000fe20000300000 */
.L_x_2630:
        /* <DEDUP_REMOVED lines=37> */
.L_x_2616:
[----:B------:R-:W1:Y:S01]  /*a490*/  S2R R0, SR_TID.X ;  /* 0x0000000000007919 */ /* 0x000e620000002100 */
[----:B------:R-:W-:Y:S01]  /*a4a0*/  IMAD R3, R19, 0x8, R16 ;  /* 0x0000000813037824 */ /* 0x000fe200078e0210 */
[----:B-1----:R-:W-:Y:S02]  /*a4b0*/  LOP3.LUT R2, R0, 0x7f, RZ, 0xc0, !PT ;  /* 0x0000007f00027812 */ /* 0x002fe400078ec0ff */
[----:B------:R-:W-:Y:S02]  /*a4c0*/  SHF.L.U32 R0, R11, 0x1f, RZ ;  /* 0x0000001f0b007819 */ /* 0x000fe400000006ff */
[----:B------:R-:W-:Y:S02]  /*a4d0*/  ISETP.NE.AND P1, PT, R2, RZ, PT ;  /* 0x000000ff0200720c */ /* 0x000fe40003f25270 */
[----:B------:R-:W1:Y:S02]  /*a4e0*/  SYNCS.PHASECHK.TRANS64.TRYWAIT P0, [R3+URZ+0x30840], R0 ;  /* 0x03084000030075a7 */ /* 0x000e64000800017f */
[----:B-1----:R-:W-:Y:S09]  /*a4f0*/  @!P0 BRA `(.L_x_2631) ;  /* 0x0000000800a48947 */ /* 0x002ff20003800000 */
.L_x_2659:
[----:B------:R-:W-:Y:S05]  /*a500*/  @P1 BRA `(.L_x_2632) ;  /* 0x0000000000181947 */ /* 0x000fea0003800000 */
[----:B------:R-:W1:Y:S01]  /*a510*/  S2R R2, SR_TID.X ;  /* 0x0000000000027919 */ /* 0x000e620000002100 */
[----:B------:R-:W-:-:S04]  /*a520*/  IMAD.MOV.U32 R0, RZ, RZ, 0x4100 ;  /* 0x00004100ff007424 */ /* 0x000fc800078e00ff */
[----:B------:R1:W-:Y:S02]  /*a530*/  SYNCS.ARRIVE.TRANS64 RZ, [R3+URZ+0x30830], R0 ;  /* 0x0308300003ff79a7 */ /* 0x0003e4000800003f */
[----:B-1----:R-:W-:-:S13]  /*a540*/  LOP3.LUT P0, RZ, R2, 0x1f, RZ, 0xc0, !PT ;  /* 0x0000001f02ff7812 */ /* 0x002fda000780c0ff */
[----:B------:R-:W-:Y:S05]  /*a550*/  @!P0 BRA `(.L_x_2632) ;  /* 0x0000000000048947 */ /* 0x000fea0003800000 */
[----:B------:R-:W-:Y:S01]  /*a560*/  BPT.TRAP 0x1 ;  /* 0x000000040000795c */ /* 0x000fe20000300000 */
.L_x_2632:
        /* <DEDUP_REMOVED lines=40> */
.L_x_2613:
[----:B------:R-:W-:Y:S05]  /*a7f0*/  BSYNC B0 ;  /* 0x0000000000007941 */ /* 0x000fea0003800000 */
.L_x_2612:
[----:B------:R-:W-:-:S03]  /*a800*/  UMOV UR7, 0xffffffff ;  /* 0xffffffff00077882 */ /* 0x000fc60000000000 */
[----:B------:R-:W-:Y:S05]  /*a810*/  BRA.DIV UR7, `(.L_x_2633) ;  /* 0x0000000607f07947 */ /* 0x000fea000b800000 */
[----:B------:R-:W-:-:S13]  /*a820*/  ELECT P6, URZ, PT ;  /* 0x00000000003f782f */ /* 0x000fda00038c0000 */
.L_x_2662:
[----:B------:R-:W-:Y:S05]  /*a830*/  @!P6 BRA `(.L_x_2511) ;  /* 0x000000000084e947 */ /* 0x000fea0003800000 */
[----:B------:R-:W-:-:S06]  /*a840*/  ULOP3.LUT UR7, UR38, 0x2, URZ, 0xfc, !UPT ;  /* 0x0000000226077892 */ /* 0x000fcc000f8efc3f */
[----:B------:R-:W-:-:S05]  /*a850*/  IMAD.U32 R2, RZ, RZ, UR7 ;  /* 0x00000007ff027e24 */ /* 0x000fca000f8e00ff */
[----:B------:R-:W-:-:S13]  /*a860*/  ISETP.NE.AND P2, PT, R2, 0x3, PT ;  /* 0x000000030200780c */ /* 0x000fda0003f45270 */
[----:B------:R-:W-:Y:S05]  /*a870*/  @!P2 BRA `(.L_x_2634) ;  /* 0x000000000004a947 */ /* 0x000fea0003800000 */
[----:B------:R-:W-:Y:S01]  /*a880*/  BPT.TRAP 0x1 ;  /* 0x000000040000795c */ /* 0x000fe20000300000 */
.L_x_2634:
        /* <DEDUP_REMOVED lines=15> */
.L_x_2663:
[----:B------:R-:W2:Y:S02]  /*a980*/  SYNCS.PHASECHK.TRANS64.TRYWAIT P0, [R3+URZ], R2 ;  /* 0x00000002030075a7 */ /* 0x000ea4000800017f */
[----:B--2---:R-:W-:Y:S05]  /*a990*/  @!P0 BRA `(.L_x_2636) ;  /* 0x0000000400c48947 */ /* 0x004fea0003800000 */
.L_x_2664:
[----:B------:R-:W-:Y:S05]  /*a9a0*/  @!P2 BRA `(.L_x_2637) ;  /* 0x000000000004a947 */ /* 0x000fea0003800000 */
[----:B------:R-:W-:Y:S01]  /*a9b0*/  BPT.TRAP 0x1 ;  /* 0x000000040000795c */ /* 0x000fe20000300000 */
.L_x_2637:
[----:B--2---:R-:W-:-:S04]  /*a9c0*/  VIADD R3, R7, 0x30840 ;  /* 0x0003084007037836 */ /* 0x004fc80000000000 */
[----:B------:R-:W-:-:S04]  /*a9d0*/  IMAD R0, R0, 0x8, R3 ;  /* 0x0000000800007824 */ /* 0x000fc800078e0203 */
[----:B------:R-:W2:Y:S02]  /*a9e0*/  SYNCS.PHASECHK.TRANS64.TRYWAIT P0, [R0+URZ], R5 ;  /* 0x00000005000075a7 */ /* 0x000ea4000800017f */
[----:B--2---:R-:W-:Y:S05]  /*a9f0*/  @!P0 BRA `(.L_x_2638) ;  /* 0x0000000400c08947 */ /* 0x004fea0003800000 */
.L_x_2665:
[----:B------:R-:W-:-:S07]  /*aa00*/  IMAD R3, R4, 0x8, R3 ;  /* 0x0000000804037824 */ /* 0x000fce00078e0203 */
.L_x_2639:
[----:B---3--:R3:W4:Y:S02]  /*aa10*/  SYNCS.PHASECHK.TRANS64.TRYWAIT P0, [R3+URZ], R2 ;  /* 0x00000002030075a7 */ /* 0x008724000800017f */
[----:B----4-:R-:W-:Y:S05]  /*aa20*/  @!P0 NANOSLEEP.SYNCS 0x989680 ;  /* 0x009896800000895d */ /* 0x010fea0003900000 */
[----:B------:R-:W4:Y:S02]  /*aa30*/  @!P0 SYNCS.PHASECHK.TRANS64 P0, [R3+URZ], R2 ;  /* 0x00000002030085a7 */ /* 0x000f24000800007f */
[----:B----4-:R-:W-:Y:S05]  /*aa40*/  @!P0 BRA `(.L_x_2639) ;  /* 0xfffffffc00f08947 */ /* 0x010fea000383ffff */
.L_x_2511:
[----:B------:R-:W-:Y:S05]  /*aa50*/  BSYNC B6 ;  /* 0x0000000000067941 */ /* 0x000fea0003800000 */
.L_x_2506:
[----:B------:R-:W-:Y:S05]  /*aa60*/  EXIT ;  /* 0x000000000000794d */ /* 0x000fea0003800000 */
.L_x_2517:
[----:B------:R-:W-:Y:S02]  /*aa70*/  IMAD.MOV.U32 R12, RZ, RZ, RZ ;  /* 0x000000ffff0c7224 */ /* 0x000fe400078e00ff */
[----:B------:R-:W-:Y:S02]  /*aa80*/  IMAD.MOV.U32 R11, RZ, RZ, 0x1f ;  /* 0x0000001fff0b7424 */ /* 0x000fe400078e00ff */
[----:B------:R-:W-:-:S07]  /*aa90*/  IMAD.MOV.U32 R15, RZ, RZ, -0x1 ;  /* 0xffffffffff0f7424 */ /* 0x000fce00078e00ff */
[----:B------:R-:W-:Y:S05]  /*aaa0*/  WARPSYNC.COLLECTIVE R15, `(.L_x_2640) ;  /* 0x000000000f087348 */ /* 0x000fea0003c00000 */
[----:B------:R1:W2:Y:S02]  /*aab0*/  SHFL.IDX P6, R14, R13, R12, R11 ;  /* 0x0000000c0d0e7389 */ /* 0x0002a400000c000b */
[----:B-12---:R-:W-:Y:S01]  /*aac0*/  ENDCOLLECTIVE ;  /* 0x000000000000791b */ /* 0x006fe20003800000 */
.L_x_2640:
[----:B------:R-:W-:Y:S05]  /*aad0*/  BRA `(.L_x_2641) ;  /* 0xffffff68003c7947 */ /* 0x000fea000383ffff */
.L_x_2519:
        /* <DEDUP_REMOVED lines=8> */
.L_x_2523:
[----:B---3--:R3:W4:Y:S02]  /*ab60*/  SYNCS.PHASECHK.TRANS64.TRYWAIT P1, [R0+URZ+0x30810], R209 ;  /* 0x030810d1000075a7 */ /* 0x008724000802017f */
[----:B----4-:R-:W-:Y:S05]  /*ab70*/  @!P1 NANOSLEEP.SYNCS 0x989680 ;  /* 0x009896800000995d */ /* 0x010fea0003900000 */
[----:B------:R-:W4:Y:S02]  /*ab80*/  @!P1 SYNCS.PHASECHK.TRANS64 P1, [R0+URZ+0x30810], R209 ;  /* 0x030810d1000095a7 */ /* 0x000f24000802007f */
[----:B----4-:R-:W-:Y:S05]  /*ab90*/  @!P1 BRA `(.L_x_2523) ;  /* 0xfffffffc00f09947 */ /* 0x010fea000383ffff */
[----:B------:R-:W-:Y:S05]  /*aba0*/  BRA `(.L_x_2522) ;  /* 0xffffff70002c7947 */ /* 0x000fea000383ffff */
.L_x_2527:
[----:B------:R1:W1:Y:S02]  /*abb0*/  SYNCS.PHASECHK.TRANS64.TRYWAIT P1, [R0+URZ+0x30830], R209 ;  /* 0x030830d1000075a7 */ /* 0x000264000802017f */
[----:B-1----:R-:W-:Y:S05]  /*abc0*/  @!P1 NANOSLEEP.SYNCS 0x989680 ;  /* 0x009896800000995d */ /* 0x002fea0003900000 */
[----:B------:R-:W1:Y:S02]  /*abd0*/  @!P1 SYNCS.PHASECHK.TRANS64 P1, [R0+URZ+0x30830], R209 ;  /* 0x030830d1000095a7 */ /* 0x000e64000802007f */
[----:B-1----:R-:W-:Y:S05]  /*abe0*/  @!P1 BRA `(.L_x_2527) ;  /* 0xfffffffc00f09947 */ /* 0x002fea000383ffff */
[----:B------:R-:W-:Y:S05]  /*abf0*/  BRA `(.L_x_2526) ;  /* 0xffffff78004c7947 */ /* 0x000fea000383ffff */
.L_x_2575:
[----:B------:R-:W-:Y:S01]  /*ac00*/  BSSY B0, `(.L_x_2642) ;  /* 0x0000005000007945 */ /* 0x000fe20003800000 */
[----:B------:R-:W-:-:S07]  /*ac10*/  IMAD.MOV.U32 R15, RZ, RZ, -0x1 ;  /* 0xffffffffff0f7424 */ /* 0x000fce00078e00ff */
[----:B------:R-:W-:Y:S05]  /*ac20*/  WARPSYNC.COLLECTIVE R15, `(.L_x_2643) ;  /* 0x000000000f087348 */ /* 0x000fea0003c00000 */
[----:B------:R-:W-:Y:S01]  /*ac30*/  NOP ;  /* 0x0000000000007918 */ /* 0x000fe20000000000 */
[----:B------:R-:W-:Y:S01]  /*ac40*/  ENDCOLLECTIVE ;  /* 0x000000000000791b */ /* 0x000fe20003800000 */
.L_x_2643:
[----:B------:R-:W-:Y:S05]  /*ac50*/  BSYNC B0 ;  /* 0x0000000000007941 */ /* 0x000fea0003800000 */
.L_x_2642:
[----:B------:R-:W-:Y:S05]  /*ac60*/  BRA `(.L_x_2644) ;  /* 0xffffffc8009c7947 */ /* 0x000fea000383ffff */
.L_x_2588:
[----:B------:R-:W-:Y:S01]  /*ac70*/  BSSY B0, `(.L_x_2645) ;  /* 0x0000005000007945 */ /* 0x000fe20003800000 */
[----:B------:R-:W-:-:S07]  /*ac80*/  IMAD.MOV.U32 R15, RZ, RZ, -0x1 ;  /* 0xffffffffff0f7424 */ /* 0x000fce00078e00ff */
[----:B------:R-:W-:Y:S05]  /*ac90*/  WARPSYNC.COLLECTIVE R15, `(.L_x_2646) ;  /* 0x000000000f087348 */ /* 0x000fea0003c00000 */
[----:B------:R-:W-:Y:S01]  /*aca0*/  NOP ;  /* 0x0000000000007918 */ /* 0x000fe20000000000 */
[----:B------:R-:W-:Y:S01]  /*acb0*/  ENDCOLLECTIVE ;  /* 0x000000000000791b */ /* 0x000fe20003800000 */
.L_x_2646:
[----:B------:R-:W-:Y:S05]  /*acc0*/  BSYNC B0 ;  /* 0x0000000000007941 */ /* 0x000fea0003800000 */
.L_x_2645:
[----:B------:R-:W-:Y:S05]  /*acd0*/  BRA `(.L_x_2647) ;  /* 0xffffffd0003c7947 */ /* 0x000fea000383ffff */
.L_x_2600:
[----:B------:R-:W-:Y:S01]  /*ace0*/  BSSY B0, `(.L_x_2648) ;  /* 0x0000005000007945 */ /* 0x000fe20003800000 */
[----:B------:R-:W-:-:S07]  /*acf0*/  IMAD.MOV.U32 R15, RZ, RZ, -0x1 ;  /* 0xffffffffff0f7424 */ /* 0x000fce00078e00ff */
[----:B------:R-:W-:Y:S05]  /*ad00*/  WARPSYNC.COLLECTIVE R15, `(.L_x_2649) ;  /* 0x000000000f087348 */ /* 0x000fea0003c00000 */
[----:B------:R-:W-:Y:S01]  /*ad10*/  NOP ;  /* 0x0000000000007918 */ /* 0x000fe20000000000 */
[----:B------:R-:W-:Y:S01]  /*ad20*/  ENDCOLLECTIVE ;  /* 0x000000000000791b */ /* 0x000fe20003800000 */
.L_x_2649:
[----:B------:R-:W-:Y:S05]  /*ad30*/  BSYNC B0 ;  /* 0x0000000000007941 */ /* 0x000fea0003800000 */
.L_x_2648:
[----:B------:R-:W-:Y:S05]  /*ad40*/  BRA `(.L_x_2650) ;  /* 0xffffffd4007c7947 */ /* 0x000fea000383ffff */
.L_x_2614:
[----:B-1----:R1:W2:Y:S02]  /*ad50*/  SYNCS.PHASECHK.TRANS64.TRYWAIT P0, [R16+URZ+0x30820], R3 ;  /* 0x03082003100075a7 */ /* 0x0022a4000800017f */
[----:B--2---:R-:W-:Y:S05]  /*ad60*/  @!P0 NANOSLEEP.SYNCS 0x989680 ;  /* 0x009896800000895d */ /* 0x004fea0003900000 */
[----:B------:R-:W2:Y:S02]  /*ad70*/  @!P0 SYNCS.PHASECHK.TRANS64 P0, [R16+URZ+0x30820], R3 ;  /* 0x03082003100085a7 */ /* 0x000ea4000800007f */
[----:B--2---:R-:W-:Y:S05]  /*ad80*/  @!P0 BRA `(.L_x_2614) ;  /* 0xfffffffc00f08947 */ /* 0x004fea000383ffff */
[----:B------:R-:W-:Y:S05]  /*ad90*/  BRA `(.L_x_2651) ;  /* 0xffffffdc00f87947 */ /* 0x000fea000383ffff */
.L_x_2618:
[----:B-1----:R1:W3:Y:S02]  /*ada0*/  SYNCS.PHASECHK.TRANS64.TRYWAIT P1, [R16+URZ+0x30840], R21 ;  /* 0x03084015100075a7 */ /* 0x0022e4000802017f */
[----:B---3--:R-:W-:Y:S05]  /*adb0*/  @!P1 NANOSLEEP.SYNCS 0x989680 ;  /* 0x009896800000995d */ /* 0x008fea0003900000 */
[----:B------:R-:W3:Y:S02]  /*adc0*/  @!P1 SYNCS.PHASECHK.TRANS64 P1, [R16+URZ+0x30840], R21 ;  /* 0x03084015100095a7 */ /* 0x000ee4000802007f */
[----:B---3--:R-:W-:Y:S05]  /*add0*/  @!P1 BRA `(.L_x_2618) ;  /* 0xfffffffc00f09947 */ /* 0x008fea000383ffff */
[----:B------:R-:W-:Y:S05]  /*ade0*/  BRA `(.L_x_2652) ;  /* 0xffffffe400b07947 */ /* 0x000fea000383ffff */
.L_x_2620:
[----:B--2---:R2:W3:Y:S02]  /*adf0*/  SYNCS.PHASECHK.TRANS64.TRYWAIT P1, [R16+URZ+0x30828], R21 ;  /* 0x03082815100075a7 */ /* 0x0044e4000802017f */
[----:B---3--:R-:W-:Y:S05]  /*ae00*/  @!P1 NANOSLEEP.SYNCS 0x989680 ;  /* 0x009896800000995d */ /* 0x008fea0003900000 */
[----:B------:R-:W3:Y:S02]  /*ae10*/  @!P1 SYNCS.PHASECHK.TRANS64 P1, [R16+URZ+0x30828], R21 ;  /* 0x03082815100095a7 */ /* 0x000ee4000802007f */
[----:B---3--:R-:W-:Y:S05]  /*ae20*/  @!P1 BRA `(.L_x_2620) ;  /* 0xfffffffc00f09947 */ /* 0x008fea000383ffff */
[----:B------:R-:W-:Y:S05]  /*ae30*/  BRA `(.L_x_2653) ;  /* 0xffffffe800447947 */ /* 0x000fea000383ffff */
.L_x_2622:
[----:B---3--:R3:W4:Y:S02]  /*ae40*/  SYNCS.PHASECHK.TRANS64.TRYWAIT P1, [R16+URZ+0x30848], R21 ;  /* 0x03084815100075a7 */ /* 0x008724000802017f */
[----:B----4-:R-:W-:Y:S05]  /*ae50*/  @!P1 NANOSLEEP.SYNCS 0x989680 ;  /* 0x009896800000995d */ /* 0x010fea0003900000 */
[----:B------:R-:W4:Y:S02]  /*ae60*/  @!P1 SYNCS.PHASECHK.TRANS64 P1, [R16+URZ+0x30848], R21 ;  /* 0x03084815100095a7 */ /* 0x000f24000802007f */
[----:B----4-:R-:W-:Y:S05]  /*ae70*/  @!P1 BRA `(.L_x_2622) ;  /* 0xfffffffc00f09947 */ /* 0x010fea000383ffff */
[----:B------:R-:W-:Y:S05]  /*ae80*/  BRA `(.L_x_2654) ;  /* 0xffffffe800d87947 */ /* 0x000fea000383ffff */
.L_x_2624:
[----:B------:R-:W-:-:S07]  /*ae90*/  SHF.L.U32 R5, R11, 0x1f, RZ ;  /* 0x0000001f0b057819 */ /* 0x000fce00000006ff */
.L_x_2655:
[----:B------:R1:W1:Y:S02]  /*aea0*/  SYNCS.PHASECHK.TRANS64.TRYWAIT P1, [R16+URZ+0x30820], R5 ;  /* 0x03082005100075a7 */ /* 0x000264000802017f */
[----:B-1----:R-:W-:Y:S05]  /*aeb0*/  @!P1 NANOSLEEP.SYNCS 0x989680 ;  /* 0x009896800000995d */ /* 0x002fea0003900000 */
[----:B------:R-:W1:Y:S02]  /*aec0*/  @!P1 SYNCS.PHASECHK.TRANS64 P1, [R16+URZ+0x30820], R5 ;  /* 0x03082005100095a7 */ /* 0x000e64000802007f */
[----:B-1----:R-:W-:Y:S05]  /*aed0*/  @!P1 BRA `(.L_x_2655) ;  /* 0xfffffffc00f09947 */ /* 0x002fea000383ffff */
[----:B------:R-:W-:Y:S05]  /*aee0*/  BRA `(.L_x_2656) ;  /* 0xffffffec00547947 */ /* 0x000fea000383ffff */
.L_x_2627:
[----:B-1----:R1:W2:Y:S02]  /*aef0*/  SYNCS.PHASECHK.TRANS64.TRYWAIT P1, [R16+URZ+0x30840], R13 ;  /* 0x0308400d100075a7 */ /* 0x0022a4000802017f */
[----:B--2---:R-:W-:Y:S05]  /*af00*/  @!P1 NANOSLEEP.SYNCS 0x989680 ;  /* 0x009896800000995d */ /* 0x004fea0003900000 */
[----:B------:R-:W2:Y:S02]  /*af10*/  @!P1 SYNCS.PHASECHK.TRANS64 P1, [R16+URZ+0x30840], R13 ;  /* 0x0308400d100095a7 */ /* 0x000ea4000802007f */
[----:B--2---:R-:W-:Y:S05]  /*af20*/  @!P1 BRA `(.L_x_2627) ;  /* 0xfffffffc00f09947 */ /* 0x004fea000383ffff */
[----:B------:R-:W-:Y:S05]  /*af30*/  BRA `(.L_x_2657) ;  /* 0xfffffff0000c7947 */ /* 0x000fea000383ffff */
.L_x_2629:
[----:B--2---:R2:W1:Y:S02]  /*af40*/  SYNCS.PHASECHK.TRANS64.TRYWAIT P1, [R16+URZ+0x30828], R13 ;  /* 0x0308280d100075a7 */ /* 0x004464000802017f */
[----:B-1----:R-:W-:Y:S05]  /*af50*/  @!P1 NANOSLEEP.SYNCS 0x989680 ;  /* 0x009896800000995d */ /* 0x002fea0003900000 */
[----:B------:R-:W1:Y:S02]  /*af60*/  @!P1 SYNCS.PHASECHK.TRANS64 P1, [R16+URZ+0x30828], R13 ;  /* 0x0308280d100095a7 */ /* 0x000e64000802007f */
[----:B-1----:R-:W-:Y:S05]  /*af70*/  @!P1 BRA `(.L_x_2629) ;  /* 0xfffffffc00f09947 */ /* 0x002fea000383ffff */
[----:B------:R-:W-:Y:S05]  /*af80*/  BRA `(.L_x_2658) ;  /* 0xfffffff000947947 */ /* 0x000fea000383ffff */
.L_x_2631:
[----:B------:R1:W1:Y:S02]  /*af90*/  SYNCS.PHASECHK.TRANS64.TRYWAIT P0, [R3+URZ+0x30840], R0 ;  /* 0x03084000030075a7 */ /* 0x000264000800017f */
[----:B-1----:R-:W-:Y:S05]  /*afa0*/  @!P0 NANOSLEEP.SYNCS 0x989680 ;  /* 0x009896800000895d */ /* 0x002fea0003900000 */
[----:B------:R-:W1:Y:S02]  /*afb0*/  @!P0 SYNCS.PHASECHK.TRANS64 P0, [R3+URZ+0x30840], R0 ;  /* 0x03084000030085a7 */ /* 0x000e64000800007f */
[----:B-1----:R-:W-:Y:S05]  /*afc0*/  @!P0 BRA `(.L_x_2631) ;  /* 0xfffffffc00f08947 */ /* 0x002fea000383ffff */
[----:B------:R-:W-:Y:S05]  /*afd0*/  BRA `(.L_x_2659) ;  /* 0xfffffff400487947 */ /* 0x000fea000383ffff */
.L_x_2633:
[----:B------:R-:W-:Y:S01]  /*afe0*/  BSSY B0, `(.L_x_2660) ;  /* 0x0000006000007945 */ /* 0x000fe20003800000 */
[----:B------:R-:W-:-:S07]  /*aff0*/  IMAD.MOV.U32 R15, RZ, RZ, -0x1 ;  /* 0xffffffffff0f7424 */ /* 0x000fce00078e00ff */
[----:B------:R-:W-:Y:S05]  /*b000*/  WARPSYNC.COLLECTIVE R15, `(.L_x_2661) ;  /* 0x000000000f0c7348 */ /* 0x000fea0003c00000 */
[----:B------:R-:W-:Y:S02]  /*b010*/  ELECT P6, UR62, PT ;  /* 0x00000000003e782f */ /* 0x000fe400038c0000 */
[----:B------:R-:W-:Y:S01]  /*b020*/  MOV R14, UR62 ;  /* 0x0000003e000e7c02 */ /* 0x000fe20008000f00 */
[----:B------:R-:W-:Y:S10]  /*b030*/  ENDCOLLECTIVE ;  /* 0x000000000000791b */ /* 0x000ff40003800000 */
.L_x_2661:
[----:B------:R-:W-:Y:S05]  /*b040*/  BSYNC B0 ;  /* 0x0000000000007941 */ /* 0x000fea0003800000 */
.L_x_2660:
[----:B------:R-:W-:Y:S05]  /*b050*/  BRA `(.L_x_2662) ;  /* 0xfffffff400f47947 */ /* 0x000fea000383ffff */
.L_x_2635:
[----:B-1----:R1:W2:Y:S02]  /*b060*/  SYNCS.PHASECHK.TRANS64.TRYWAIT P0, [R6+URZ], R5 ;  /* 0x00000005060075a7 */ /* 0x0022a4000800017f */
[----:B--2---:R-:W-:Y:S05]  /*b070*/  @!P0 NANOSLEEP.SYNCS 0x989680 ;  /* 0x009896800000895d */ /* 0x004fea0003900000 */
[----:B------:R-:W2:Y:S02]  /*b080*/  @!P0 SYNCS.PHASECHK.TRANS64 P0, [R6+URZ], R5 ;  /* 0x00000005060085a7 */ /* 0x000ea4000800007f */
[----:B--2---:R-:W-:Y:S05]  /*b090*/  @!P0 BRA `(.L_x_2635) ;  /* 0xfffffffc00f08947 */ /* 0x004fea000383ffff */
[----:B------:R-:W-:Y:S05]  /*b0a0*/  BRA `(.L_x_2663) ;  /* 0xfffffff800347947 */ /* 0x000fea000383ffff */
.L_x_2636:
[----:B--2---:R2:W3:Y:S02]  /*b0b0*/  SYNCS.PHASECHK.TRANS64.TRYWAIT P0, [R3+URZ], R2 ;  /* 0x00000002030075a7 */ /* 0x0044e4000800017f */
[----:B---3--:R-:W-:Y:S05]  /*b0c0*/  @!P0 NANOSLEEP.SYNCS 0x989680 ;  /* 0x009896800000895d */ /* 0x008fea0003900000 */
[----:B------:R-:W3:Y:S02]  /*b0d0*/  @!P0 SYNCS.PHASECHK.TRANS64 P0, [R3+URZ], R2 ;  /* 0x00000002030085a7 */ /* 0x000ee4000800007f */
[----:B---3--:R-:W-:Y:S05]  /*b0e0*/  @!P0 BRA `(.L_x_2636) ;  /* 0xfffffffc00f08947 */ /* 0x008fea000383ffff */
[----:B------:R-:W-:Y:S05]  /*b0f0*/  BRA `(.L_x_2664) ;  /* 0xfffffff800287947 */ /* 0x000fea000383ffff */
.L_x_2638:
[----:B--2---:R2:W3:Y:S02]  /*b100*/  SYNCS.PHASECHK.TRANS64.TRYWAIT P0, [R0+URZ], R5 ;  /* 0x00000005000075a7 */ /* 0x0044e4000800017f */
[----:B---3--:R-:W-:Y:S05]  /*b110*/  @!P0 NANOSLEEP.SYNCS 0x989680 ;  /* 0x009896800000895d */ /* 0x008fea0003900000 */
[----:B------:R-:W3:Y:S02]  /*b120*/  @!P0 SYNCS.PHASECHK.TRANS64 P0, [R0+URZ], R5 ;  /* 0x00000005000085a7 */ /* 0x000ee4000800007f */
[----:B---3--:R-:W-:Y:S05]  /*b130*/  @!P0 BRA `(.L_x_2638) ;  /* 0xfffffffc00f08947 */ /* 0x008fea000383ffff */
[----:B------:R-:W-:Y:S05]  /*b140*/  BRA `(.L_x_2665) ;  /* 0xfffffff8002c7947 */ /* 0x000fea000383ffff */
.L_x_2666:
        /* <DEDUP_REMOVED lines=11> */
.L_x_7307:


//--------------------- .text._ZN7cutlass13device_kernelIN5flash11enable_sm90INS1_16FlashAttnBwdSm90INS1_25CollectiveMainloopBwdSm90ILi2ELi2ELi2EN4cute5tupleIJNS5_1CILi1EEES8_S8_EEENS6_IJNS7_ILi64EEENS7_ILi128EEESB_EEENS_10bfloat16_tEfNS_4arch4Sm90ELb1ELb0ELb1ELb0ELb0ELb1ELb0ELb0ELi2ELi1ELi2ELi1ELb0EEENS1_24CollectiveEpilogueBwdGQAISC_fSF_Li256ELb0ELb0EEENS1_25SingleTileBwdLPTSchedulerILb0ELi128ELb0EEEEEEEEEvNT_6ParamsE --------------------------
	.section	.text._ZN7cutlass13device_kernelIN5flash11enable_sm90INS1_16FlashAttnBwdSm90INS1_25CollectiveMainloopBwdSm90ILi2ELi2ELi2EN4cute5tupleIJNS5_1CILi1EEES8_S8_EEENS6_IJNS7_ILi64EEENS7_ILi128EEESB_EEENS_10bfloat16_tEfNS_4arch4Sm90ELb1ELb0ELb1ELb0ELb0ELb1ELb0ELb0ELi2ELi1ELi2ELi1ELb0EEENS1_24CollectiveEpilogueBwdGQAISC_fSF_Li256ELb0ELb0EEENS1_25SingleTileBwdLPTSchedulerILb0ELi128ELb0EEEEEEEEEvNT_6ParamsE,"ax",@progbits
	.align	128
.text._ZN7cutlass13device_kernelIN5flash11enable_sm90INS1_16FlashAttnBwdSm90INS1_25CollectiveMainloopBwdSm90ILi2ELi2ELi2EN4cute5tupleIJNS5_1CILi1EEES8_S8_EEENS6_IJNS7_ILi64EEENS7_ILi128EEESB_EEENS_10bfloat16_tEfNS_4arch4Sm90ELb1ELb0ELb1ELb0ELb0ELb1ELb0ELb0ELi2ELi1ELi2ELi1ELb0EEENS1_24CollectiveEpilogueBwdGQAISC_fSF_Li256ELb0ELb0EEENS1_25SingleTileBwdLPTSchedulerILb0ELi128ELb0EEEEEEEEEvNT_6ParamsE:
        .type           _ZN7cutlass13device_kernelIN5flash11enable_sm90INS1_16FlashAttnBwdSm90INS1_25CollectiveMainloopBwdSm90ILi2ELi2ELi2EN4cute5tupleIJNS5_1CILi1EEES8_S8_EEENS6_IJNS7_ILi64EEENS7_ILi128EEESB_EEENS_10bfloat16_tEfNS_4arch4Sm90ELb1ELb0ELb1ELb0ELb0ELb1ELb0ELb0ELi2ELi1ELi2ELi1ELb0EEENS1_24CollectiveEpilogueBwdGQAISC_fSF_Li256ELb0ELb0EEENS1_25SingleTileBwdLPTSchedulerILb0ELi128ELb0EEEEEEEEEvNT_6ParamsE,@function
        .size           _ZN7cutlass13device_kernelIN5flash11enable_sm90INS1_16FlashAttnBwdSm90INS1_25CollectiveMainloopBwdSm90ILi2ELi2ELi2EN4cute5tupleIJNS5_1CILi1EEES8_S8_EEENS6_IJNS7_ILi64EEENS7_ILi128EEESB_EEENS_10bfloat16_tEfNS_4arch4Sm90ELb1ELb0ELb1ELb0ELb0ELb1ELb0ELb0ELi2ELi1ELi2ELi1ELb0EEENS1_24CollectiveEpilogueBwdGQAISC_fSF_Li256ELb0ELb0EEENS1_25SingleTileBwdLPTSchedulerILb0ELi128ELb0EEEEEEEEEvNT_6ParamsE,(.L_x_7308 - _ZN7cutlass13device_kernelIN5flash11enable_sm90INS1_16FlashAttnBwdSm90INS1_25CollectiveMainloopBwdSm90ILi2ELi2ELi2EN4cute5tupleIJNS5_1CILi1EEES8_S8_EEENS6_IJNS7_ILi64EEENS7_ILi128EEESB_EEENS_10bfloat16_tEfNS_4arch4Sm90ELb1ELb0ELb1ELb0ELb0ELb1ELb0ELb0ELi2ELi1ELi2ELi1ELb0EEENS1_24CollectiveEpilogueBwdGQAISC_fSF_Li256ELb0ELb0EEENS1_25SingleTileBwdLPTSchedulerILb0ELi128ELb0EEEEEEEEEvNT_6ParamsE)
        .other          _ZN7cutlass13device_kernelIN5flash11enable_sm90INS1_16FlashAttnBwdSm90INS1_25CollectiveMainloopBwdSm90ILi2ELi2ELi2EN4cute5tupleIJNS5_1CILi1EEES8_S8_EEENS6_IJNS7_ILi64EEENS7_ILi128EEESB_EEENS_10bfloat16_tEfNS_4arch4Sm90ELb1ELb0ELb1ELb0ELb0ELb1ELb0ELb0ELi2ELi1ELi2ELi1ELb0EEENS1_24CollectiveEpilogueBwdGQAISC_fSF_Li256ELb0ELb0EEENS1_25SingleTileBwdLPTSchedulerILb0ELi128ELb0EEEEEEEEEvNT_6ParamsE,@"STO_CUDA_ENTRY STV_DEFAULT"
_ZN7cutlass13device_kernelIN5flash11enable_sm90INS1_16FlashAttnBwdSm90INS1_25CollectiveMainloopBwdSm90ILi2ELi2ELi2EN4cute5tupleIJNS5_1CILi1EEES8_S8_EEENS6_IJNS7_ILi64EEENS7_ILi128EEESB_EEENS_10bfloat16_tEfNS_4arch4Sm90ELb1ELb0ELb1ELb0ELb0ELb1ELb0ELb0ELi2ELi1ELi2ELi1ELb0EEENS1_24CollectiveEpilogueBwdGQAISC_fSF_Li256ELb0ELb0EEENS1_25SingleTileBwdLPTSchedulerILb0ELi128ELb0EEEEEEEEEvNT_6ParamsE:
        /* <DEDUP_REMOVED lines=24> */
.L_x_2668:
[----:B------:R-:W-:Y:S05]  /*0180*/  BSYNC B0 ;  /* 0x0000000000007941 */ /* 0x000fea0003800000 */
.L_x_2667:
        /* <DEDUP_REMOVED lines=37> */
.L_x_2669:
        /* <DEDUP_REMOVED lines=22> */
.L_x_2670:
[----:B------:R-:W-:Y:S01]  /*0540*/  PLOP3.LUT P0, PT, PT, PT, UP0, 0x80, 0x0 ;  /* 0x000000000000781c */ /* 0x000fe20003f0f008 */
[----:B------:R-:W-:Y:S01]  /*0550*/  NOP ;  /* 0x0000000000007918 */ /* 0x000fe20000000000 */
[----:B------:R-:W-:Y:S01]  /*0560*/  BSSY B6, `(.L_x_2671) ;  /* 0x00007f7000067945 */ /* 0x000fe20003800000 */
[----:B-12-4-:R-:W-:Y:S10]  /*0570*/  BAR.SYNC.DEFER_BLOCKING 0x0 ;  /* 0x0000000000007b1d */ /* 0x016ff40000010000 */
[----:B------:R-:W-:Y:S05]  /*0580*/  @!P0 BRA `(.L_x_2672) ;  /* 0x0000004c00748947 */ /* 0x000fea0003800000 */
.L_x_2673:
        /* <DEDUP_REMOVED lines=32> */
.L_x_2674:
[----:B------:R-:W-:Y:S01]  /*0790*/  ULDC UR7, c[0x0][0x8cc] ;  /* 0x0002330000077ab9 */ /* 0x000fe20000000800 */
[----:B------:R-:W-:Y:S01]  /*07a0*/  UMOV UR36, UR10 ;  /* 0x0000000a00247c82 */ /* 0x000fe20008000000 */
[----:B------:R-:W-:-:S11]  /*07b0*/  UISETP.NE.AND UP0, UPT, UR7, 0x1, UPT ;  /* 0x000000010700788c */ /* 0x000fd6000bf05270 */
[----:B------:R-:W-:Y:S02]  /*07c0*/  @UP0 ULDC.64 UR8, c[0x0][0x8d0] ;  /* 0x0002340000080ab9 */ /* 0x000fe40000000a00 */
[----:B------:R-:W-:-:S04]  /*07d0*/  UIMAD.WIDE.U32 UR4, UR10, UR8, URZ ;  /* 0x000000080a0472a5 */ /* 0x000fc8000f8e003f */
[----:B------:R-:W-:-:S04]  /*07e0*/  @UP0 USHF.R.U32.HI UR36, URZ, UR9, UR5 ;  /* 0x000000093f240299 */ /* 0x000fc80008011605 */
[----:B------:R-:W-:-:S12]  /*07f0*/  UIMAD UR4, UR36, UR7, URZ ;  /* 0x00000007240472a4 */ /* 0x000fd8000f8e023f */
.L_x_2675:
        /* <DEDUP_REMOVED lines=118> */
.L_x_2679:
        /* <DEDUP_REMOVED lines=15> */
.L_x_2678:
        /* <DEDUP_REMOVED lines=23> */
.L_x_2681:
        /* <DEDUP_REMOVED lines=15> */
.L_x_2680:
        /* <DEDUP_REMOVED lines=8> */
.L_x_2755:
        /* <DEDUP_REMOVED lines=15> */
.L_x_2683:
        /* <DEDUP_REMOVED lines=105> */
.L_x_2695:
[----:B------:R-:W-:-:S05]  /*1ab0*/  IMAD.U32 R0, RZ, RZ, UR38 ;  /* 0x00000026ff007e24 */ /* 0x000fca000f8e00ff */
[----:B------:R-:W-:-:S04]  /*1ac0*/  LOP3.LUT R0, R0, 0x1, RZ, 0xfc, !PT ;  /* 0x0000000100007812 */ /* 0x000fc800078efcff */
[----:B------:R-:W-:-:S13]  /*1ad0*/  ISETP.NE.AND P0, PT, R0, 0x3, PT ;  /* 0x000000030000780c */ /* 0x000fda0003f05270 */
[----:B------:R-:W-:Y:S05]  /*1ae0*/  @!P0 BRA `(.L_x_2685) ;  /* 0x0000000000048947 */ /* 0x000fea0003800000 */
[----:B------:R-:W-:Y:S01]  /*1af0*/  BPT.TRAP 0x1 ;  /* 0x000000040000795c */ /* 0x000fe20000300000 */
.L_x_2685:
        /* <DEDUP_REMOVED lines=8> */
.L_x_2686:
[----:B---3--:R-:W-:Y:S05]  /*1b80*/  @P1 BRA `(.L_x_2687) ;  /* 0x0000000000081947 */ /* 0x008fea0003800000 */
[----:B------:R-:W3:Y:S02]  /*1b90*/  SYNCS.PHASECHK.TRANS64.TRYWAIT P1, [R0+URZ+0x30810], R209 ;  /* 0x030810d1000075a7 */ /* 0x000ee4000802017f */
[----:B---3--:R-:W-:Y:S05]  /*1ba0*/  @!P1 BRA `(.L_x_2688) ;  /* 0x00000068008c9947 */ /* 0x008fea0003800000 */
.L_x_2687:
        /* <DEDUP_REMOVED lines=84> */
.L_x_2689:
[----:B------:R1:W1:Y:S01]  /*20f0*/  SYNCS.PHASECHK.TRANS64.TRYWAIT P1, [R0+URZ+0x30830], R209 ;  /* 0x030830d1000075a7 */ /* 0x000262000802017f */
[----:B------:R-:W-:Y:S05]  /*2100*/  @!P0 BRA `(.L_x_2690) ;  /* 0x0000000000048947 */ /* 0x000fea0003800000 */
[----:B------:R-:W-:Y:S01]  /*2110*/  BPT.TRAP 0x1 ;  /* 0x000000040000795c */ /* 0x000fe20000300000 */
.L_x_2690:
        /* <DEDUP_REMOVED lines=54> */
.L_x_2691:
        /* <DEDUP_REMOVED lines=294> */
[----:B------:R-:W-:Y:S01]  /*36e0*/  FMUL.FTZ R164, R164, R169 ;  /* 0x000000a9a4a47220 */ /* 0x000fe20000410000 */
[----:B--2---:R-:W-:-:S05]  /*36f0*/  FADD.FTZ R176, R176, -R10 ;  /* 0x8000000ab0b07221 */ /* 0x004fca0000010000 */
[----:B------:R-:W-:Y:S01]  /*3700*/  MUFU.EX2 R211, R211 ;  /* 0x000000d300d37308 */ /* 0x000fe20000000800 */
[----:B------:R-:W-:-:S07]  /*3710*/  FADD.FTZ R169, R178, -R10 ;  /* 0x8000000ab2a97221 */ /* 0x000fce0000010000 */
[----:B------:R-:W2:Y:S01]  /*3720*/  MUFU.EX2 R18, R199 ;  /* 0x000000c700127308 */ /* 0x000ea20000000800 */
[----:B------:R-:W-:-:S07]  /*3730*/  FADD.FTZ R172, R172, -R8 ;  /* 0x80000008acac7221 */ /* 0x000fce0000010000 */
[----:B------:R-:W2:Y:S01]  /*3740*/  MUFU.EX2 R215, R215 ;  /* 0x000000d700d77308 */ /* 0x000ea20000000800 */
[----:B------:R-:W-:-:S07]  /*3750*/  FMUL.FTZ R160, R160, R165 ;  /* 0x000000a5a0a07220 */ /* 0x000fce0000410000 */
[----:B------:R-:W-:Y:S01]  /*3760*/  MUFU.EX2 R217, R217 ;  /* 0x000000d900d97308 */ /* 0x000fe20000000800 */
[----:B------:R-:W-:-:S07]  /*3770*/  FADD.FTZ R8, R174, -R8 ;  /* 0x80000008ae087221 */ /* 0x000fce0000010000 */
[----:B------:R-:W-:Y:S01]  /*3780*/  MUFU.EX2 R219, R219 ;  /* 0x000000db00db7308 */ /* 0x000fe20000000800 */
[----:B------:R-:W-:-:S07]  /*3790*/  FFMA.FTZ R184, -R191, R191, 1 ;  /* 0x3f800000bfb87423 */ /* 0x000fce00000101bf */
[----:B------:R-:W2:Y:S01]  /*37a0*/  MUFU.EX2 R216, R216 ;  /* 0x000000d800d87308 */ /* 0x000ea20000000800 */
[----:B----4-:R-:W-:-:S07]  /*37b0*/  FMUL.FTZ R167, R213, R176 ;  /* 0x000000b0d5a77220 */ /* 0x010fce0000410000 */
[----:B------:R-:W4:Y:S08]  /*37c0*/  MUFU.EX2 R218, R218 ;  /* 0x000000da00da7308 */ /* 0x000f300000000800 */
[----:B------:R-:W4:Y:S01]  /*37d0*/  MUFU.EX2 R9, R220 ;  /* 0x000000dc00097308 */ /* 0x000f220000000800 */
[----:B------:R-:W-:Y:S01]  /*37e0*/  FFMA.FTZ R165, -R190, R190, 1 ;  /* 0x3f800000bea57423 */ /* 0x000fe200000101be */
[----:B------:R-:W-:Y:S01]  /*37f0*/  FFMA.FTZ R185, -R236, R236, 1 ;  /* 0x3f800000ecb97423 */ /* 0x000fe200000101ec */
        /* <DEDUP_REMOVED lines=24> */
[----:B------:R-:W-:Y:S01]  /*3980*/  FMUL.FTZ R179, R216, R179 ;  /* 0x000000b3d8b37220 */ /* 0x000fe20000410000 */
[----:B------:R-:W-:Y:S01]  /*3990*/  FFMA.FTZ R234, -R234, R234, 1 ;  /* 0x3f800000eaea7423 */ /* 0x000fe200000101ea */
[----:B------:R-:W-:Y:S01]  /*39a0*/  FFMA.FTZ R232, -R232, R232, 1 ;  /* 0x3f800000e8e87423 */ /* 0x000fe200000101e8 */
[----:B------:R-:W-:Y:S01]  /*39b0*/  FFMA.FTZ R233, -R233, R233, 1 ;  /* 0x3f800000e9e97423 */ /* 0x000fe200000101e9 */
[----:B------:R-:W-:Y:S01]  /*39c0*/  FFMA.FTZ R231, -R231, R231, 1 ;  /* 0x3f800000e7e77423 */ /* 0x000fe200000101e7 */
[----:B------:R-:W-:Y:S01]  /*39d0*/  FMUL.FTZ R15, R217, R180 ;  /* 0x000000b4d90f7220 */ /* 0x000fe20000410000 */
[----:B----4-:R-:W-:Y:S01]  /*39e0*/  FMUL.FTZ R167, R218, R167 ;  /* 0x000000a7daa77220 */ /* 0x010fe20000410000 */
        /* <DEDUP_REMOVED lines=150> */
.L_x_2693:
        /* <DEDUP_REMOVED lines=49> */
.L_x_2694:
        /* <DEDUP_REMOVED lines=78> */
.L_x_2677:
[----:B------:R-:W-:Y:S05]  /*4b40*/  @P0 BRA `(.L_x_2676) ;  /* 0x0000003800600947 */ /* 0x000fea0003800000 */
[----:B------:R-:W1:Y:S01]  /*4b50*/  S2R R4, SR_TID.X ;  /* 0x0000000000047919 */ /* 0x000e620000002100 */
[----:B------:R-:W2:Y:S01]  /*4b60*/  S2UR UR5, SR_CgaCtaId ;  /* 0x00000000000579c3 */ /* 0x000ea20000008800 */
[----:B------:R-:W-:Y:S01]  /*4b70*/  ULDC UR4, c[0x0][0x850] ;  /* 0x0002140000047ab9 */ /* 0x000fe20000000800 */
[----:B------:R-:W-:Y:S01]  /*4b80*/  USHF.L.U32 UR8, UR36, 0xe, URZ ;  /* 0x0000000e24087899 */ /* 0x000fe2000800063f */
[----:B------:R-:W-:Y:S01]  /*4b90*/  BSSY B0, `(.L_x_2696) ;  /* 0x0000054000007945 */ /* 0x000fe20003800000 */
[----:B------:R-:W-:Y:S01]  /*4ba0*/  UISETP.NE.AND UP0, UPT, UR4, 0x1, UPT ;  /* 0x000000010400788c */ /* 0x000fe2000bf05270 */
[----:B------:R-:W-:Y:S02]  /*4bb0*/  ULDC.64 UR12, c[0x0][0x818] ;  /* 0x00020600000c7ab9 */ /* 0x000fe40000000a00 */
[----:B------:R-:W-:Y:S01]  /*4bc0*/  UMOV UR4, 0x400 ;  /* 0x0000040000047882 */ /* 0x000fe20000000000 */
[----:B------:R-:W-:Y:S01]  /*4bd0*/  USHF.R.S32.HI UR9, URZ, 0x1f, UR8 ;  /* 0x0000001f3f097899 */ /* 0x000fe20008011408 */
[----:B------:R-:W-:Y:S01]  /*4be0*/  ULDC.64 UR14, c[0x0][0x820] ;  /* 0x00020800000e7ab9 */ /* 0x000fe20000000a00 */
[----:B------:R-:W-:-:S05]  /*4bf0*/  ULDC.64 UR16, c[0x0][0x848] ;  /* 0x0002120000107ab9 */ /* 0x000fca0000000a00 */
[----:B------:R-:W-:Y:S02]  /*4c00*/  @UP0 ULDC UR6, c[0x0][0x854] ;  /* 0x0002150000060ab9 */ /* 0x000fe40000000800 */
[----:B------:R-:W-:Y:S02]  /*4c10*/  UIMAD.WIDE.U32 UR6, UR40, UR6, URZ ;  /* 0x00000006280672a5 */ /* 0x000fe4000f8e003f */
[----:B--2---:R-:W-:-:S03]  /*4c20*/  ULEA UR4, UR5, UR4, 0x18 ;  /* 0x0000000405047291 */ /* 0x004fc6000f8ec03f */
[----:B------:R-:W-:Y:S02]  /*4c30*/  @UP0 ULDC UR5, c[0x0][0x858] ;  /* 0x0002160000050ab9 */ /* 0x000fe40000000800 */
[----:B------:R-:W-:Y:S01]  /*4c40*/  @UP0 USHF.R.U32.HI UR40, URZ, UR5, UR7 ;  /* 0x000000053f280299 */ /* 0x000fe20008011607 */
[----:B-1----:R-:W-:-:S03]  /*4c50*/  VIADD R5, R4, 0xffffff80 ;  /* 0xffffff8004057836 */ /* 0x002fc60000000000 */
[----:B------:R-:W-:Y:S02]  /*4c60*/  USHF.R.S32.HI UR5, URZ, 0x1f, UR40 ;  /* 0x0000001f3f057899 */ /* 0x000fe40008011428 */
[----:B------:R-:W-:Y:S01]  /*4c70*/  UIMAD.WIDE.U32 UR6, UR40, UR12, UR8 ;  /* 0x0000000c280672a5 */ /* 0x000fe2000f8e0008 */
[----:B------:R-:W-:Y:S01]  /*4c80*/  SHF.R.S32.HI R0, RZ, 0x1f, R5 ;  /* 0x0000001fff007819 */ /* 0x000fe20000011405 */
[----:B------:R-:W-:Y:S01]  /*4c90*/  UIMAD UR10, UR5, UR12, URZ ;  /* 0x0000000c050a72a4 */ /* 0x000fe2000f8e023f */
[----:B------:R-:W-:Y:S01]  /*4ca0*/  BAR.SYNC.DEFER_BLOCKING 0x1, 0x100 ;  /* 0x0044000000007b1d */ /* 0x000fe20000010000 */
[----:B------:R-:W-:Y:S02]  /*4cb0*/  ISETP.NE.AND P0, PT, R5, RZ, PT ;  /* 0x000000ff0500720c */ /* 0x000fe40003f05270 */
[----:B------:R-:W-:Y:S01]  /*4cc0*/  LEA.HI R2, R0, R5, RZ, 0x7 ;  /* 0x0000000500027211 */ /* 0x000fe200078f38ff */
[----:B------:R-:W-:-:S03]  /*4cd0*/  UIMAD UR10, UR40, UR13, UR10 ;  /* 0x0000000d280a72a4 */ /* 0x000fc6000f8e020a */
[C---:B------:R-:W-:Y:S01]  /*4ce0*/  LOP3.LUT R0, R2.reuse, 0xfffff80, RZ, 0xc0, !PT ;  /* 0x0fffff8002007812 */ /* 0x040fe200078ec0ff */
[----:B------:R-:W-:Y:S01]  /*4cf0*/  IMAD.SHL.U32 R2, R2, 0x40, RZ ;  /* 0x0000004002027824 */ /* 0x000fe200078e00ff */
[----:B------:R-:W-:Y:S01]  /*4d00*/  ULDC.64 UR12, c[0x0][0x840] ;  /* 0x00021000000c7ab9 */ /* 0x000fe20000000a00 */
[----:B------:R-:W-:Y:S02]  /*4d10*/  UIADD3 UR7, UR7, UR10, URZ ;  /* 0x0000000a07077290 */ /* 0x000fe4000fffe03f */
[----:B------:R-:W-:Y:S01]  /*4d20*/  IMAD.IADD R0, R5, 0x1, -R0 ;  /* 0x0000000105007824 */ /* 0x000fe200078e0a00 */
[----:B------:R-:W-:Y:S01]  /*4d30*/  LOP3.LUT R3, R2, 0x3fffe000, RZ, 0xc0, !PT ;  /* 0x3fffe00002037812 */ /* 0x000fe200078ec0ff */
[----:B------:R-:W-:Y:S02]  /*4d40*/  UIMAD UR5, UR5, UR12, URZ ;  /* 0x0000000c050572a4 */ /* 0x000fe4000f8e023f */
[----:B------:R-:W-:Y:S02]  /*4d50*/  UIMAD.WIDE.U32 UR8, UR40, UR12, UR8 ;  /* 0x0000000c280872a5 */ /* 0x000fe4000f8e0008 */
[----:B------:R-:W-:Y:S01]  /*4d60*/  IMAD R0, R0, 0x4, R3 ;  /* 0x0000000400007824 */ /* 0x000fe200078e0203 */
[----:B------:R-:W-:-:S02]  /*4d70*/  UIMAD UR12, UR40, UR13, UR5 ;  /* 0x0000000d280c72a4 */ /* 0x000fc4000f8e0205 */
[----:B------:R-:W-:Y:S02]  /*4d80*/  USHF.R.S32.HI UR5, URZ, 0x1f, UR37 ;  /* 0x0000001f3f057899 */ /* 0x000fe40008011425 */
[----:B------:R-:W-:Y:S01]  /*4d90*/  LEA R0, R0, UR4, 0x2 ;  /* 0x0000000400007c11 */ /* 0x000fe2000f8e10ff */
[----:B------:R-:W-:Y:S02]  /*4da0*/  UIADD3 UR9, UR9, UR12, URZ ;  /* 0x0000000c09097290 */ /* 0x000fe4000fffe03f */
[----:B------:R-:W-:Y:S02]  /*4db0*/  UIMAD UR11, UR5, UR14, URZ ;  /* 0x0000000e050b72a4 */ /* 0x000fe4000f8e023f */
[----:B------:R1:W-:Y:S01]  /*4dc0*/  STS.128 [R0], R24 ;  /* 0x0000001800007388 */ /* 0x0003e20000000c00 */
[----:B------:R-:W-:Y:S02]  /*4dd0*/  UIMAD UR5, UR5, UR16, URZ ;  /* 0x00000010050572a4 */ /* 0x000fe4000f8e023f */
[----:B------:R-:W-:Y:S01]  /*4de0*/  UIMAD UR11, UR37, UR15, UR11 ;  /* 0x0000000f250b72a4 */ /* 0x000fe2000f8e020b */
[----:B------:R1:W-:Y:S01]  /*4df0*/  STS.128 [R0+0x800], R28 ;  /* 0x0008001c00007388 */ /* 0x0003e20000000c00 */
[----:B------:R-:W-:-:S02]  /*4e00*/  UIMAD.WIDE.U32 UR6, UR37, UR14, UR6 ;  /* 0x0000000e250672a5 */ /* 0x000fc4000f8e0006 */
[----:B------:R-:W-:Y:S01]  /*4e10*/  UIMAD UR5, UR37, UR17, UR5 ;  /* 0x00000011250572a4 */ /* 0x000fe2000f8e0205 */
[----:B------:R1:W-:Y:S01]  /*4e20*/  STS.128 [R0+0x1000], R32 ;  /* 0x0010002000007388 */ /* 0x0003e20000000c00 */
[----:B------:R-:W-:Y:S01]  /*4e30*/  UIMAD.WIDE.U32 UR8, UR37, UR16, UR8 ;  /* 0x00000010250872a5 */ /* 0x000fe2000f8e0008 */
[----:B------:R-:W-:Y:S02]  /*4e40*/  ULDC.64 UR12, c[0x0][0x800] ;  /* 0x00020000000c7ab9 */ /* 0x000fe40000000a00 */
[----:B------:R1:W-:Y:S01]  /*4e50*/  STS.128 [R0+0x1800], R36 ;  /* 0x0018002400007388 */ /* 0x0003e20000000c00 */
[----:B------:R-:W-:Y:S01]  /*4e60*/  ULDC.64 UR14, c[0x0][0x828] ;  /* 0x00020a00000e7ab9 */ /* 0x000fe20000000a00 */
[----:B------:R-:W-:Y:S02]  /*4e70*/  UIADD3 UR7, UR7, UR11, URZ ;  /* 0x0000000b07077290 */ /* 0x000fe4000fffe03f */
[----:B------:R1:W-:Y:S01]  /*4e80*/  STS.128 [R0+0x2000], R40 ;  /* 0x0020002800007388 */ /* 0x0003e20000000c00 */
[----:B------:R-:W-:-:S02]  /*4e90*/  ULEA UR12, UP0, UR6, UR12, 0x2 ;  /* 0x0000000c060c7291 */ /* 0x000fc4000f80103f */
[----:B------:R-:W-:Y:S01]  /*4ea0*/  UIADD3 UR5, UR9, UR5, URZ ;  /* 0x0000000509057290 */ /* 0x000fe2000fffe03f */
[----:B------:R1:W-:Y:S01]  /*4eb0*/  STS.128 [R0+0x2800], R44 ;  /* 0x0028002c00007388 */ /* 0x0003e20000000c00 */
[----:B------:R-:W-:Y:S02]  /*4ec0*/  ULEA UR14, UP1, UR8, UR14, 0x2 ;  /* 0x0000000e080e7291 */ /* 0x000fe4000f82103f */
        /* <DEDUP_REMOVED lines=25> */
.L_x_2698:
[----:B------:R-:W-:Y:S01]  /*5060*/  @P0 ELECT P1, URZ, PT ;  /* 0x00000000003f082f */ /* 0x000fe20003820000 */
[----:B------:R2:W-:-:S12]  /*5070*/  UBLKRED.G.S.ADD.F32.RN [UR6], [UR4], UR5, desc[UR8] ;  /* 0x00000806040073bb */ /* 0x0005d800080a1405 */
[----:B------:R-:W-:Y:S02]  /*5080*/  @P1 PLOP3.LUT P0, PT, P1, PT, PT, 0x8, 0x0 ;  /* 0x000000000000181c */ /* 0x000fe40000f0e170 */
[----:B------:R-:W-:-:S11]  /*5090*/  PLOP3.LUT P1, PT, PT, PT, PT, 0x8, 0x0 ;  /* 0x000000000000781c */ /* 0x000fd60003f2e170 */
[----:B--2---:R-:W-:Y:S05]  /*50a0*/  @P0 BRA.U.ANY `(.L_x_2698) ;  /* 0xfffffffd00ec0947 */ /* 0x004fea000393ffff */
[----:B------:R0:W-:Y:S01]  /*50b0*/  UTMACMDFLUSH ;  /* 0x00000000000079b7 */ /* 0x0001e20000000000 */
[----:B------:R-:W-:-:S04]  /*50c0*/  DEPBAR.LE SB0, 0x0 ;  /* 0x000080000000791a */ /* 0x000fc80000000000 */
.L_x_2697:
[----:B------:R-:W-:Y:S05]  /*50d0*/  BSYNC B0 ;  /* 0x0000000000007941 */ /* 0x000fea0003800000 */
.L_x_2696:
        /* <DEDUP_REMOVED lines=32> */
.L_x_2699:
        /* <DEDUP_REMOVED lines=8> */
.L_x_2672:
        /* <DEDUP_REMOVED lines=29> */
.L_x_2701:
[----:B------:R-:W-:Y:S01]  /*5530*/  ULDC UR9, c[0x0][0x8cc] ;  /* 0x0002330000097ab9 */ /* 0x000fe20000000800 */
[----:B------:R-:W-:Y:S01]  /*5540*/  UMOV UR7, UR8 ;  /* 0x0000000800077c82 */ /* 0x000fe20008000000 */
[----:B------:R-:W-:-:S11]  /*5550*/  UISETP.NE.AND UP0, UPT, UR9, 0x1, UPT ;  /* 0x000000010900788c */ /* 0x000fd6000bf05270 */
[----:B------:R-:W-:Y:S02]  /*5560*/  @UP0 ULDC.64 UR10, c[0x0][0x8d0] ;  /* 0x00023400000a0ab9 */ /* 0x000fe40000000a00 */
[----:B------:R-:W-:-:S04]  /*5570*/  UIMAD.WIDE.U32 UR4, UR8, UR10, URZ ;  /* 0x0000000a080472a5 */ /* 0x000fc8000f8e003f */
[----:B------:R-:W-:-:S04]  /*5580*/  @UP0 USHF.R.U32.HI UR7, URZ, UR11, UR5 ;  /* 0x0000000b3f070299 */ /* 0x000fc80008011605 */
[----:B------:R-:W-:-:S12]  /*5590*/  UIMAD UR4, UR7, UR9, URZ ;  /* 0x00000009070472a4 */ /* 0x000fd8000f8e023f */
.L_x_2702:
        /* <DEDUP_REMOVED lines=67> */
.L_x_2705:
[----:B------:R-:W-:Y:S05]  /*59d0*/  BSYNC B0 ;  /* 0x0000000000007941 */ /* 0x000fea0003800000 */
.L_x_2704:
        /* <DEDUP_REMOVED lines=19> */
.L_x_2707:
[----:B------:R-:W-:Y:S05]  /*5b10*/  BSYNC B0 ;  /* 0x0000000000007941 */ /* 0x000fea0003800000 */
.L_x_2706:
[----:B------:R-:W-:Y:S06]  /*5b20*/  BAR.ARV 0xa, 0xa0 ;  /* 0x0282800000007b1d */ /* 0x000fec0000002000 */
[----:B------:R-:W-:Y:S04]  /*5b30*/  BSSY B0, `(.L_x_2708) ;  /* 0x0000003000007945 */ /* 0x000fe80003800000 */
[----:B------:R-:W-:Y:S05]  /*5b40*/  @!P0 BRA `(.L_x_2709) ;  /* 0x0000000000048947 */ /* 0x000fea0003800000 */
[----:B------:R-:W-:-:S04]  /*5b50*/  DEPBAR.LE SB0, 0x0 ;  /* 0x000080000000791a */ /* 0x000fc80000000000 */
.L_x_2709:
[----:B------:R-:W-:Y:S05]  /*5b60*/  BSYNC B0 ;  /* 0x0000000000007941 */ /* 0x000fea0003800000 */
.L_x_2708:
[----:B------:R-:W-:Y:S06]  /*5b70*/  BAR.ARV 0xb, 0xa0 ;  /* 0x02c2800000007b1d */ /* 0x000fec0000002000 */
[----:B------:R-:W-:Y:S01]  /*5b80*/  UIADD3 UR12, UR8, 0x1, URZ ;  /* 0x00000001080c7890 */ /* 0x000fe2000fffe03f */
[----:B------:R-:W-:Y:S11]  /*5b90*/  BRA `(.L_x_2710) ;  /* 0x0000000000047947 */ /* 0x000ff60003800000 */
.L_x_2703:
[----:B------:R-:W-:-:S05]  /*5ba0*/  UMOV UR12, UR8 ;  /* 0x00000008000c7c82 */ /* 0x000fca0008000000 */
.L_x_2710:
        /* <DEDUP_REMOVED lines=18> */
.L_x_2723:
        /* <DEDUP_REMOVED lines=20> */
.L_x_2712:
[----:B------:R-:W-:Y:S05]  /*5e10*/  BSYNC B0 ;  /* 0x0000000000007941 */ /* 0x000fea0003800000 */
.L_x_2711:
        /* <DEDUP_REMOVED lines=13> */
.L_x_2714:
[----:B------:R-:W-:Y:S05]  /*5ef0*/  BSYNC B0 ;  /* 0x0000000000007941 */ /* 0x000fea0003800000 */
.L_x_2713:
[----:B------:R-:W-:Y:S06]  /*5f00*/  BAR.ARV 0xa, 0xa0 ;  /* 0x0282800000007b1d */ /* 0x000fec0000002000 */
[----:B------:R-:W-:Y:S04]  /*5f10*/  BSSY B0, `(.L_x_2715) ;  /* 0x0000003000007945 */ /* 0x000fe80003800000 */
[----:B------:R-:W-:Y:S05]  /*5f20*/  @!P0 BRA `(.L_x_2716) ;  /* 0x0000000000048947 */ /* 0x000fea0003800000 */
[----:B------:R-:W-:-:S04]  /*5f30*/  DEPBAR.LE SB0, 0x0 ;  /* 0x000080000000791a */ /* 0x000fc80000000000 */
.L_x_2716:
[----:B------:R-:W-:Y:S05]  /*5f40*/  BSYNC B0 ;  /* 0x0000000000007941 */ /* 0x000fea0003800000 */
.L_x_2715:
        /* <DEDUP_REMOVED lines=13> */
.L_x_2718:
[----:B------:R-:W-:Y:S05]  /*6020*/  BSYNC B0 ;  /* 0x0000000000007941 */ /* 0x000fea0003800000 */
.L_x_2717:
        /* <DEDUP_REMOVED lines=13> */
.L_x_2720:
[----:B------:R-:W-:Y:S05]  /*6100*/  BSYNC B0 ;  /* 0x0000000000007941 */ /* 0x000fea0003800000 */
.L_x_2719:
[----:B------:R-:W-:Y:S01]  /*6110*/  UIADD3 UR12, UR12, 0x2, URZ ;  /* 0x000000020c0c7890 */ /* 0x000fe2000fffe03f */
[----:B------:R-:W-:Y:S06]  /*6120*/  BAR.ARV 0xa, 0xa0 ;  /* 0x0282800000007b1d */ /* 0x000fec0000002000 */
[----:B------:R-:W-:Y:S01]  /*6130*/  UISETP.GE.AND UP0, UPT, UR12, UR5, UPT ;  /* 0x000000050c00728c */ /* 0x000fe2000bf06270 */
[----:B------:R-:W-:Y:S04]  /*6140*/  BSSY B0, `(.L_x_2721) ;  /* 0x0000003000007945 */ /* 0x000fe80003800000 */
[----:B------:R-:W-:Y:S06]  /*6150*/  @!P0 BRA `(.L_x_2722) ;  /* 0x0000000000048947 */ /* 0x000fec0003800000 */
[----:B------:R-:W-:-:S04]  /*6160*/  DEPBAR.LE SB0, 0x0 ;  /* 0x000080000000791a */ /* 0x000fc80000000000 */
.L_x_2722:
[----:B------:R-:W-:Y:S05]  /*6170*/  BSYNC B0 ;  /* 0x0000000000007941 */ /* 0x000fea0003800000 */
.L_x_2721:
[----:B------:R-:W-:Y:S06]  /*6180*/  BAR.ARV 0xb, 0xa0 ;  /* 0x02c2800000007b1d */ /* 0x000fec0000002000 */
[----:B------:R-:W-:Y:S01]  /*6190*/  PLOP3.LUT P1, PT, PT, PT, UP0, 0x80, 0x0 ;  /* 0x000000000000781c */ /* 0x000fe20003f2f008 */
[----:B------:R-:W-:Y:S02]  /*61a0*/  UIADD3 UR20, UR20, 0x4000, URZ ;  /* 0x0000400014147890 */ /* 0x000fe4000fffe03f */
[----:B------:R-:W-:-:S10]  /*61b0*/  UIADD3 UR4, UR4, 0x4000, URZ ;  /* 0x0000400004047890 */ /* 0x000fd4000fffe03f */
[----:B------:R-:W-:Y:S05]  /*61c0*/  @!P1 BRA `(.L_x_2723) ;  /* 0xfffffff800c09947 */ /* 0x000fea000383ffff */
[----:B------:R-:W-:Y:S05]  /*61d0*/  BRA `(.L_x_2676) ;  /* 0x0000002000bc7947 */ /* 0x000fea0003800000 */
.L_x_2700:
        /* <DEDUP_REMOVED lines=21> */
.L_x_2724:
[----:B------:R-:W-:Y:S01]  /*6330*/  ULDC UR8, c[0x0][0x8cc] ;  /* 0x0002330000087ab9 */ /* 0x000fe20000000800 */
[----:B------:R-:W-:Y:S01]  /*6340*/  UMOV UR11, UR7 ;  /* 0x00000007000b7c82 */ /* 0x000fe20008000000 */
[----:B------:R-:W-:-:S11]  /*6350*/  UISETP.NE.AND UP0, UPT, UR8, 0x1, UPT ;  /* 0x000000010800788c */ /* 0x000fd6000bf05270 */
[----:B------:R-:W-:Y:S02]  /*6360*/  @UP0 ULDC.64 UR12, c[0x0][0x8d0] ;  /* 0x00023400000c0ab9 */ /* 0x000fe40000000a00 */
[----:B------:R-:W-:-:S04]  /*6370*/  UIMAD.WIDE.U32 UR4, UR7, UR12, URZ ;  /* 0x0000000c070472a5 */ /* 0x000fc8000f8e003f */
[----:B------:R-:W-:-:S04]  /*6380*/  @UP0 USHF.R.U32.HI UR11, URZ, UR13, UR5 ;  /* 0x0000000d3f0b0299 */ /* 0x000fc80008011605 */
[----:B------:R-:W-:-:S12]  /*6390*/  UIMAD UR4, UR11, UR8, URZ ;  /* 0x000000080b0472a4 */ /* 0x000fd8000f8e023f */
.L_x_2725:
        /* <DEDUP_REMOVED lines=70> */
.L_x_2756:
        /* <DEDUP_REMOVED lines=15> */
.L_x_2729:
        /* <DEDUP_REMOVED lines=97> */
.L_x_2740:
[----:B--234-:R-:W-:-:S04]  /*6f00*/  SHF.L.U32 R21, R11, 0x1f, RZ ;  /* 0x0000001f0b157819 */ /* 0x01cfc800000006ff */
[----:B------:R-:W1:Y:S02]  /*6f10*/  SYNCS.PHASECHK.TRANS64.TRYWAIT P1, [R16+URZ+0x30840], R21 ;  /* 0x03084015100075a7 */ /* 0x000e64000802017f */
[----:B-1----:R-:W-:Y:S05]  /*6f20*/  @!P1 BRA `(.L_x_2732) ;  /* 0x0000001400e89947 */ /* 0x002fea0003800000 */
.L_x_2757:
[----:B------:R-:W-:Y:S05]  /*6f30*/  @P0 BRA `(.L_x_2733) ;  /* 0x0000000000140947 */ /* 0x000fea0003800000 */
[----:B------:R-:W-:Y:S01]  /*6f40*/  ISETP.NE.AND P1, PT, R6, RZ, PT ;  /* 0x000000ff0600720c */ /* 0x000fe20003f25270 */
[----:B------:R-:W-:-:S04]  /*6f50*/  IMAD.MOV.U32 R3, RZ, RZ, 0x4100 ;  /* 0x00004100ff037424 */ /* 0x000fc800078e00ff */
[----:B------:R3:W-:Y:S08]  /*6f60*/  SYNCS.ARRIVE.TRANS64 RZ, [R16+URZ+0x30830], R3 ;  /* 0x0308300310ff79a7 */ /* 0x0007f0000800003f */
[----:B------:R-:W-:Y:S05]  /*6f70*/  @!P1 BRA `(.L_x_2733) ;  /* 0x0000000000049947 */ /* 0x000fea0003800000 */
[----:B------:R-:W-:Y:S01]  /*6f80*/  BPT.TRAP 0x1 ;  /* 0x000000040000795c */ /* 0x000fe20000300000 */
.L_x_2733:
        /* <DEDUP_REMOVED lines=36> */
.L_x_2758:
[----:B------:R-:W-:Y:S05]  /*71d0*/  @P0 BRA `(.L_x_2735) ;  /* 0x0000000000140947 */ /* 0x000fea0003800000 */
[----:B------:R-:W-:Y:S01]  /*71e0*/  ISETP.NE.AND P1, PT, R6, RZ, PT ;  /* 0x000000ff0600720c */ /* 0x000fe20003f25270 */
[----:B------:R-:W-:-:S04]  /*71f0*/  IMAD.MOV.U32 R2, RZ, RZ, 0x4100 ;  /* 0x00004100ff027424 */ /* 0x000fc800078e00ff */
[----:B------:R3:W-:Y:S08]  /*7200*/  SYNCS.ARRIVE.TRANS64 RZ, [R16+URZ+0x30818], R2 ;  /* 0x0308180210ff79a7 */ /* 0x0007f0000800003f */
[----:B------:R-:W-:Y:S05]  /*7210*/  @!P1 BRA `(.L_x_2735) ;  /* 0x0000000000049947 */ /* 0x000fea0003800000 */
[----:B------:R-:W-:Y:S01]  /*7220*/  BPT.TRAP 0x1 ;  /* 0x000000040000795c */ /* 0x000fe20000300000 */
.L_x_2735:
        /* <DEDUP_REMOVED lines=36> */
.L_x_2759:
[----:B------:R-:W-:Y:S05]  /*7470*/  @P0 BRA `(.L_x_2737) ;  /* 0x0000000000140947 */ /* 0x000fea0003800000 */
[----:B------:R-:W-:Y:S01]  /*7480*/  ISETP.NE.AND P1, PT, R6, RZ, PT ;  /* 0x000000ff0600720c */ /* 0x000fe20003f25270 */
[----:B-123--:R-:W-:-:S04]  /*7490*/  IMAD.MOV.U32 R21, RZ, RZ, 0x4100 ;  /* 0x00004100ff157424 */ /* 0x00efc800078e00ff */
[----:B------:R4:W-:Y:S08]  /*74a0*/  SYNCS.ARRIVE.TRANS64 RZ, [R16+URZ+0x30838], R21 ;  /* 0x0308381510ff79a7 */ /* 0x0009f0000800003f */
[----:B------:R-:W-:Y:S05]  /*74b0*/  @!P1 BRA `(.L_x_2737) ;  /* 0x0000000000049947 */ /* 0x000fea0003800000 */
[----:B------:R-:W-:Y:S01]  /*74c0*/  BPT.TRAP 0x1 ;  /* 0x000000040000795c */ /* 0x000fe20000300000 */
.L_x_2737:
        /* <DEDUP_REMOVED lines=31> */
.L_x_2761:
[----:B------:R-:W-:Y:S05]  /*76c0*/  @P0 BRA `(.L_x_2739) ;  /* 0x0000000000140947 */ /* 0x000fea0003800000 */
[----:B------:R-:W-:Y:S01]  /*76d0*/  ISETP.NE.AND P1, PT, R6, RZ, PT ;  /* 0x000000ff0600720c */ /* 0x000fe20003f25270 */
[----:B------:R-:W-:-:S04]  /*76e0*/  IMAD.MOV.U32 R5, RZ, RZ, 0x4100 ;  /* 0x00004100ff057424 */ /* 0x000fc800078e00ff */
[----:B------:R1:W-:Y:S08]  /*76f0*/  SYNCS.ARRIVE.TRANS64 RZ, [R16+URZ+0x30810], R5 ;  /* 0x0308100510ff79a7 */ /* 0x0003f0000800003f */
[----:B------:R-:W-:Y:S05]  /*7700*/  @!P1 BRA `(.L_x_2739) ;  /* 0x0000000000049947 */ /* 0x000fea0003800000 */
[----:B------:R-:W-:Y:S01]  /*7710*/  BPT.TRAP 0x1 ;  /* 0x000000040000795c */ /* 0x000fe20000300000 */
.L_x_2739:
        /* <DEDUP_REMOVED lines=37> */
.L_x_2731:
        /* <DEDUP_REMOVED lines=8> */
.L_x_2762:
[----:B------:R-:W-:Y:S05]  /*79f0*/  @P0 BRA `(.L_x_2742) ;  /* 0x0000000000140947 */ /* 0x000fea0003800000 */
[----:B------:R-:W-:Y:S01]  /*7a00*/  ISETP.NE.AND P1, PT, R6, RZ, PT ;  /* 0x000000ff0600720c */ /* 0x000fe20003f25270 */
[----:B------:R-:W-:-:S04]  /*7a10*/  IMAD.MOV.U32 R5, RZ, RZ, 0x4100 ;  /* 0x00004100ff057424 */ /* 0x000fc800078e00ff */
[----:B------:R2:W-:Y:S08]  /*7a20*/  SYNCS.ARRIVE.TRANS64 RZ, [R16+URZ+0x30830], R5 ;  /* 0x0308300510ff79a7 */ /* 0x0005f0000800003f */
[----:B------:R-:W-:Y:S05]  /*7a30*/  @!P1 BRA `(.L_x_2742) ;  /* 0x0000000000049947 */ /* 0x000fea0003800000 */
[----:B------:R-:W-:Y:S01]  /*7a40*/  BPT.TRAP 0x1 ;  /* 0x000000040000795c */ /* 0x000fe20000300000 */
.L_x_2742:
        /* <DEDUP_REMOVED lines=33> */
.L_x_2763:
[----:B------:R-:W-:Y:S05]  /*7c60*/  @P0 BRA `(.L_x_2744) ;  /* 0x0000000000140947 */ /* 0x000fea0003800000 */
[----:B------:R-:W-:Y:S01]  /*7c70*/  ISETP.NE.AND P0, PT, R6, RZ, PT ;  /* 0x000000ff0600720c */ /* 0x000fe20003f05270 */
[----:B------:R-:W-:-:S04]  /*7c80*/  IMAD.MOV.U32 R5, RZ, RZ, 0x4100 ;  /* 0x00004100ff057424 */ /* 0x000fc800078e00ff */
[----:B------:R1:W-:Y:S08]  /*7c90*/  SYNCS.ARRIVE.TRANS64 RZ, [R16+URZ+0x30818], R5 ;  /* 0x0308180510ff79a7 */ /* 0x0003f0000800003f */
[----:B------:R-:W-:Y:S05]  /*7ca0*/  @!P0 BRA `(.L_x_2744) ;  /* 0x0000000000048947 */ /* 0x000fea0003800000 */
[----:B------:R-:W-:Y:S01]  /*7cb0*/  BPT.TRAP 0x1 ;  /* 0x000000040000795c */ /* 0x000fe20000300000 */
.L_x_2744:
        /* <DEDUP_REMOVED lines=37> */
.L_x_2730:
[----:B------:R-:W1:Y:S01]  /*7f10*/  S2R R0, SR_TID.X ;  /* 0x0000000000007919 */ /* 0x000e620000002100 */
[----:B------:R-:W-:Y:S01]  /*7f20*/  IMAD R3, R19, 0x8, R16 ;  /* 0x0000000813037824 */ /* 0x000fe200078e0210 */
[----:B-1----:R-:W-:Y:S02]  /*7f30*/  LOP3.LUT R2, R0, 0x7f, RZ, 0xc0, !PT ;  /* 0x0000007f00027812 */ /* 0x002fe400078ec0ff */
[----:B------:R-:W-:Y:S02]  /*7f40*/  SHF.L.U32 R0, R11, 0x1f, RZ ;  /* 0x0000001f0b007819 */ /* 0x000fe400000006ff */
[----:B------:R-:W-:Y:S02]  /*7f50*/  ISETP.NE.AND P1, PT, R2, RZ, PT ;  /* 0x000000ff0200720c */ /* 0x000fe40003f25270 */
[----:B------:R-:W1:Y:S02]  /*7f60*/  SYNCS.PHASECHK.TRANS64.TRYWAIT P0, [R3+URZ+0x30840], R0 ;  /* 0x03084000030075a7 */ /* 0x000e64000800017f */
[----:B-1----:R-:W-:Y:S09]  /*7f70*/  @!P0 BRA `(.L_x_2745) ;  /* 0x0000000800508947 */ /* 0x002ff20003800000 */
.L_x_2764:
[----:B------:R-:W-:Y:S05]  /*7f80*/  @P1 BRA `(.L_x_2746) ;  /* 0x0000000000181947 */ /* 0x000fea0003800000 */
[----:B------:R-:W1:Y:S01]  /*7f90*/  S2R R2, SR_TID.X ;  /* 0x0000000000027919 */ /* 0x000e620000002100 */
[----:B------:R-:W-:-:S04]  /*7fa0*/  IMAD.MOV.U32 R0, RZ, RZ, 0x4100 ;  /* 0x00004100ff007424 */ /* 0x000fc800078e00ff */
[----:B------:R1:W-:Y:S02]  /*7fb0*/  SYNCS.ARRIVE.TRANS64 RZ, [R3+URZ+0x30830], R0 ;  /* 0x0308300003ff79a7 */ /* 0x0003e4000800003f */
[----:B-1----:R-:W-:-:S13]  /*7fc0*/  LOP3.LUT P0, RZ, R2, 0x1f, RZ, 0xc0, !PT ;  /* 0x0000001f02ff7812 */ /* 0x002fda000780c0ff */
[----:B------:R-:W-:Y:S05]  /*7fd0*/  @!P0 BRA `(.L_x_2746) ;  /* 0x0000000000048947 */ /* 0x000fea0003800000 */
[----:B------:R-:W-:Y:S01]  /*7fe0*/  BPT.TRAP 0x1 ;  /* 0x000000040000795c */ /* 0x000fe20000300000 */
.L_x_2746:
        /* <DEDUP_REMOVED lines=40> */
.L_x_2727:
[----:B------:R-:W-:Y:S05]  /*8270*/  BSYNC B0 ;  /* 0x0000000000007941 */ /* 0x000fea0003800000 */
.L_x_2726:
[----:B------:R-:W-:-:S03]  /*8280*/  UMOV UR7, 0xffffffff ;  /* 0xffffffff00077882 */ /* 0x000fc60000000000 */
[----:B------:R-:W-:Y:S05]  /*8290*/  BRA.DIV UR7, `(.L_x_2747) ;  /* 0x00000006079c7947 */ /* 0x000fea000b800000 */
[----:B------:R-:W-:-:S13]  /*82a0*/  ELECT P6, URZ, PT ;  /* 0x00000000003f782f */ /* 0x000fda00038c0000 */
.L_x_2767:
[----:B------:R-:W-:Y:S05]  /*82b0*/  @!P6 BRA `(.L_x_2676) ;  /* 0x000000000084e947 */ /* 0x000fea0003800000 */
[----:B------:R-:W-:-:S06]  /*82c0*/  ULOP3.LUT UR7, UR38, 0x2, URZ, 0xfc, !UPT ;  /* 0x0000000226077892 */ /* 0x000fcc000f8efc3f */
[----:B------:R-:W-:-:S05]  /*82d0*/  IMAD.U32 R2, RZ, RZ, UR7 ;  /* 0x00000007ff027e24 */ /* 0x000fca000f8e00ff */
[----:B------:R-:W-:-:S13]  /*82e0*/  ISETP.NE.AND P2, PT, R2, 0x3, PT ;  /* 0x000000030200780c */ /* 0x000fda0003f45270 */
[----:B------:R-:W-:Y:S05]  /*82f0*/  @!P2 BRA `(.L_x_2748) ;  /* 0x000000000004a947 */ /* 0x000fea0003800000 */
[----:B------:R-:W-:Y:S01]  /*8300*/  BPT.TRAP 0x1 ;  /* 0x000000040000795c */ /* 0x000fe20000300000 */
.L_x_2748:
        /* <DEDUP_REMOVED lines=15> */
.L_x_2768:
[----:B------:R-:W2:Y:S02]  /*8400*/  SYNCS.PHASECHK.TRANS64.TRYWAIT P0, [R3+URZ], R2 ;  /* 0x00000002030075a7 */ /* 0x000ea4000800017f */
[----:B--2---:R-:W-:Y:S05]  /*8410*/  @!P0 BRA `(.L_x_2750) ;  /* 0x0000000400708947 */ /* 0x004fea0003800000 */
.L_x_2769:
[----:B------:R-:W-:Y:S05]  /*8420*/  @!P2 BRA `(.L_x_2751) ;  /* 0x000000000004a947 */ /* 0x000fea0003800000 */
[----:B------:R-:W-:Y:S01]  /*8430*/  BPT.TRAP 0x1 ;  /* 0x000000040000795c */ /* 0x000fe20000300000 */
.L_x_2751:
[----:B--2---:R-:W-:-:S04]  /*8440*/  VIADD R3, R7, 0x30840 ;  /* 0x0003084007037836 */ /* 0x004fc80000000000 */
[----:B------:R-:W-:-:S04]  /*8450*/  IMAD R0, R0, 0x8, R3 ;  /* 0x0000000800007824 */ /* 0x000fc800078e0203 */
[----:B------:R-:W2:Y:S02]  /*8460*/  SYNCS.PHASECHK.TRANS64.TRYWAIT P0, [R0+URZ], R5 ;  /* 0x00000005000075a7 */ /* 0x000ea4000800017f */
[----:B--2---:R-:W-:Y:S05]  /*8470*/  @!P0 BRA `(.L_x_2752) ;  /* 0x00000004006c8947 */ /* 0x004fea0003800000 */
.L_x_2770:
[----:B------:R-:W-:-:S07]  /*8480*/  IMAD R3, R4, 0x8, R3 ;  /* 0x0000000804037824 */ /* 0x000fce00078e0203 */
.L_x_2753:
[----:B---3--:R3:W4:Y:S02]  /*8490*/  SYNCS.PHASECHK.TRANS64.TRYWAIT P0, [R3+URZ], R2 ;  /* 0x00000002030075a7 */ /* 0x008724000800017f */
[----:B----4-:R-:W-:Y:S05]  /*84a0*/  @!P0 NANOSLEEP.SYNCS 0x989680 ;  /* 0x009896800000895d */ /* 0x010fea0003900000 */
[----:B------:R-:W4:Y:S02]  /*84b0*/  @!P0 SYNCS.PHASECHK.TRANS64 P0, [R3+URZ], R2 ;  /* 0x00000002030085a7 */ /* 0x000f24000800007f */
[----:B----4-:R-:W-:Y:S05]  /*84c0*/  @!P0 BRA `(.L_x_2753) ;  /* 0xfffffffc00f08947 */ /* 0x010fea000383ffff */
.L_x_2676:
[----:B------:R-:W-:Y:S05]  /*84d0*/  BSYNC B6 ;  /* 0x0000000000067941 */ /* 0x000fea0003800000 */
.L_x_2671:
[----:B------:R-:W-:Y:S05]  /*84e0*/  EXIT ;  /* 0x000000000000794d */ /* 0x000fea0003800000 */
.L_x_2682:
[----:B------:R-:W-:Y:S02]  /*84f0*/  IMAD.MOV.U32 R12, RZ, RZ, RZ ;  /* 0x000000ffff0c7224 */ /* 0x000fe400078e00ff */
[----:B------:R-:W-:Y:S02]  /*8500*/  IMAD.MOV.U32 R11, RZ, RZ, 0x1f ;  /* 0x0000001fff0b7424 */ /* 0x000fe400078e00ff */
[----:B------:R-:W-:-:S07]  /*8510*/  IMAD.MOV.U32 R15, RZ, RZ, -0x1 ;  /* 0xffffffffff0f7424 */ /* 0x000fce00078e00ff */
[----:B------:R-:W-:Y:S05]  /*8520*/  WARPSYNC.COLLECTIVE R15, `(.L_x_2754) ;  /* 0x000000000f087348 */ /* 0x000fea0003c00000 */
[----:B------:R1:W2:Y:S02]  /*8530*/  SHFL.IDX P6, R14, R13, R12, R11 ;  /* 0x0000000c0d0e7389 */ /* 0x0002a400000c000b */
[----:B-12---:R-:W-:Y:S01]  /*8540*/  ENDCOLLECTIVE ;  /* 0x000000000000791b */ /* 0x006fe20003800000 */
.L_x_2754:
[----:B------:R-:W-:Y:S05]  /*8550*/  BRA `(.L_x_2755) ;  /* 0xffffff8c00747947 */ /* 0x000fea000383ffff */
.L_x_2684:
        /* <DEDUP_REMOVED lines=8> */
.L_x_2688:
[----:B---3--:R3:W4:Y:S02]  /*85e0*/  SYNCS.PHASECHK.TRANS64.TRYWAIT P1, [R0+URZ+0x30810], R209 ;  /* 0x030810d1000075a7 */ /* 0x008724000802017f */
[----:B----4-:R-:W-:Y:S05]  /*85f0*/  @!P1 NANOSLEEP.SYNCS 0x989680 ;  /* 0x009896800000995d */ /* 0x010fea0003900000 */
[----:B------:R-:W4:Y:S02]  /*8600*/  @!P1 SYNCS.PHASECHK.TRANS64 P1, [R0+URZ+0x30810], R209 ;  /* 0x030810d1000095a7 */ /* 0x000f24000802007f */
[----:B----4-:R-:W-:Y:S05]  /*8610*/  @!P1 BRA `(.L_x_2688) ;  /* 0xfffffffc00f09947 */ /* 0x010fea000383ffff */
[----:B------:R-:W-:Y:S05]  /*8620*/  BRA `(.L_x_2687) ;  /* 0xffffff9400607947 */ /* 0x000fea000383ffff */
.L_x_2692:
[----:B------:R1:W1:Y:S02]  /*8630*/  SYNCS.PHASECHK.TRANS64.TRYWAIT P1, [R0+URZ+0x30830], R209 ;  /* 0x030830d1000075a7 */ /* 0x000264000802017f */
[----:B-1----:R-:W-:Y:S05]  /*8640*/  @!P1 NANOSLEEP.SYNCS 0x989680 ;  /* 0x009896800000995d */ /* 0x002fea0003900000 */
[----:B------:R-:W1:Y:S02]  /*8650*/  @!P1 SYNCS.PHASECHK.TRANS64 P1, [R0+URZ+0x30830], R209 ;  /* 0x030830d1000095a7 */ /* 0x000e64000802007f */
[----:B-1----:R-:W-:Y:S05]  /*8660*/  @!P1 BRA `(.L_x_2692) ;  /* 0xfffffffc00f09947 */ /* 0x002fea000383ffff */
[----:B------:R-:W-:Y:S05]  /*8670*/  BRA `(.L_x_2691) ;  /* 0xffffff9c00807947 */ /* 0x000fea000383ffff */
.L_x_2728:
[----:B-1----:R1:W2:Y:S02]  /*8680*/  SYNCS.PHASECHK.TRANS64.TRYWAIT P0, [R16+URZ+0x30820], R3 ;  /* 0x03082003100075a7 */ /* 0x0022a4000800017f */
[----:B--2---:R-:W-:Y:S05]  /*8690*/  @!P0 NANOSLEEP.SYNCS 0x989680 ;  /* 0x009896800000895d */ /* 0x004fea0003900000 */
[----:B------:R-:W2:Y:S02]  /*86a0*/  @!P0 SYNCS.PHASECHK.TRANS64 P0, [R16+URZ+0x30820], R3 ;  /* 0x03082003100085a7 */ /* 0x000ea4000800007f */
[----:B--2---:R-:W-:Y:S05]  /*86b0*/  @!P0 BRA `(.L_x_2728) ;  /* 0xfffffffc00f08947 */ /* 0x004fea000383ffff */
[----:B------:R-:W-:Y:S05]  /*86c0*/  BRA `(.L_x_2756) ;  /* 0xffffffe0004c7947 */ /* 0x000fea000383ffff */
.L_x_2732:
[----:B-1----:R1:W3:Y:S02]  /*86d0*/  SYNCS.PHASECHK.TRANS64.TRYWAIT P1, [R16+URZ+0x30840], R21 ;  /* 0x03084015100075a7 */ /* 0x0022e4000802017f */
[----:B---3--:R-:W-:Y:S05]  /*86e0*/  @!P1 NANOSLEEP.SYNCS 0x989680 ;  /* 0x009896800000995d */ /* 0x008fea0003900000 */
[----:B------:R-:W3:Y:S02]  /*86f0*/  @!P1 SYNCS.PHASECHK.TRANS64 P1, [R16+URZ+0x30840], R21 ;  /* 0x03084015100095a7 */ /* 0x000ee4000802007f */
[----:B---3--:R-:W-:Y:S05]  /*8700*/  @!P1 BRA `(.L_x_2732) ;  /* 0xfffffffc00f09947 */ /* 0x008fea000383ffff */
[----:B------:R-:W-:Y:S05]  /*8710*/  BRA `(.L_x_2757) ;  /* 0xffffffe800047947 */ /* 0x000fea000383ffff */
.L_x_2734:
[----:B--2---:R2:W3:Y:S02]  /*8720*/  SYNCS.PHASECHK.TRANS64.TRYWAIT P1, [R16+URZ+0x30828], R21 ;  /* 0x03082815100075a7 */ /* 0x0044e4000802017f */
[----:B---3--:R-:W-:Y:S05]  /*8730*/  @!P1 NANOSLEEP.SYNCS 0x989680 ;  /* 0x009896800000995d */ /* 0x008fea0003900000 */
[----:B------:R-:W3:Y:S02]  /*8740*/  @!P1 SYNCS.PHASECHK.TRANS64 P1, [R16+URZ+0x30828], R21 ;  /* 0x03082815100095a7 */ /* 0x000ee4000802007f */
[----:B---3--:R-:W-:Y:S05]  /*8750*/  @!P1 BRA `(.L_x_2734) ;  /* 0xfffffffc00f09947 */ /* 0x008fea000383ffff */
[----:B------:R-:W-:Y:S05]  /*8760*/  BRA `(.L_x_2758) ;  /* 0xffffffe800987947 */ /* 0x000fea000383ffff */
.L_x_2736:
[----:B---3--:R3:W4:Y:S02]  /*8770*/  SYNCS.PHASECHK.TRANS64.TRYWAIT P1, [R16+URZ+0x30848], R21 ;  /* 0x03084815100075a7 */ /* 0x008724000802017f */
[----:B----4-:R-:W-:Y:S05]  /*8780*/  @!P1 NANOSLEEP.SYNCS 0x989680 ;  /* 0x009896800000995d */ /* 0x010fea0003900000 */
[----:B------:R-:W4:Y:S02]  /*8790*/  @!P1 SYNCS.PHASECHK.TRANS64 P1, [R16+URZ+0x30848], R21 ;  /* 0x03084815100095a7 */ /* 0x000f24000802007f */
[----:B----4-:R-:W-:Y:S05]  /*87a0*/  @!P1 BRA `(.L_x_2736) ;  /* 0xfffffffc00f09947 */ /* 0x010fea000383ffff */
[----:B------:R-:W-:Y:S05]  /*87b0*/  BRA `(.L_x_2759) ;  /* 0xffffffec002c7947 */ /* 0x000fea000383ffff */
.L_x_2738:
[----:B------:R-:W-:-:S07]  /*87c0*/  SHF.L.U32 R5, R11, 0x1f, RZ ;  /* 0x0000001f0b057819 */ /* 0x000fce00000006ff */
.L_x_2760:
[----:B------:R1:W1:Y:S02]  /*87d0*/  SYNCS.PHASECHK.TRANS64.TRYWAIT P1, [R16+URZ+0x30820], R5 ;  /* 0x03082005100075a7 */ /* 0x000264000802017f */
[----:B-1----:R-:W-:Y:S05]  /*87e0*/  @!P1 NANOSLEEP.SYNCS 0x989680 ;  /* 0x009896800000995d */ /* 0x002fea0003900000 */
[----:B------:R-:W1:Y:S02]  /*87f0*/  @!P1 SYNCS.PHASECHK.TRANS64 P1, [R16+URZ+0x30820], R5 ;  /* 0x03082005100095a7 */ /* 0x000e64000802007f */
[----:B-1----:R-:W-:Y:S05]  /*8800*/  @!P1 BRA `(.L_x_2760) ;  /* 0xfffffffc00f09947 */ /* 0x002fea000383ffff */
[----:B------:R-:W-:Y:S05]  /*8810*/  BRA `(.L_x_2761) ;  /* 0xffffffec00a87947 */ /* 0x000fea000383ffff */
.L_x_2741:
[----:B-1----:R1:W2:Y:S02]  /*8820*/  SYNCS.PHASECHK.TRANS64.TRYWAIT P1, [R16+URZ+0x30840], R13 ;  /* 0x0308400d100075a7 */ /* 0x0022a4000802017f */
[----:B--2---:R-:W-:Y:S05]  /*8830*/  @!P1 NANOSLEEP.SYNCS 0x989680 ;  /* 0x009896800000995d */ /* 0x004fea0003900000 */
[----:B------:R-:W2:Y:S02]  /*8840*/  @!P1 SYNCS.PHASECHK.TRANS64 P1, [R16+URZ+0x30840], R13 ;  /* 0x0308400d100095a7 */ /* 0x000ea4000802007f */
[----:B--2---:R-:W-:Y:S05]  /*8850*/  @!P1 BRA `(.L_x_2741) ;  /* 0xfffffffc00f09947 */ /* 0x004fea000383ffff */
[----:B------:R-:W-:Y:S05]  /*8860*/  BRA `(.L_x_2762) ;  /* 0xfffffff000607947 */ /* 0x000fea000383ffff */
.L_x_2743:
[----:B--2---:R2:W1:Y:S02]  /*8870*/  SYNCS.PHASECHK.TRANS64.TRYWAIT P1, [R16+URZ+0x30828], R13 ;  /* 0x0308280d100075a7 */ /* 0x004464000802017f */
[----:B-1----:R-:W-:Y:S05]  /*8880*/  @!P1 NANOSLEEP.SYNCS 0x989680 ;  /* 0x009896800000995d */ /* 0x002fea0003900000 */
[----:B------:R-:W1:Y:S02]  /*8890*/  @!P1 SYNCS.PHASECHK.TRANS64 P1, [R16+URZ+0x30828], R13 ;  /* 0x0308280d100095a7 */ /* 0x000e64000802007f */
[----:B-1----:R-:W-:Y:S05]  /*88a0*/  @!P1 BRA `(.L_x_2743) ;  /* 0xfffffffc00f09947 */ /* 0x002fea000383ffff */
[----:B------:R-:W-:Y:S05]  /*88b0*/  BRA `(.L_x_2763) ;  /* 0xfffffff000e87947 */ /* 0x000fea000383ffff */
.L_x_2745:
[----:B------:R1:W1:Y:S02]  /*88c0*/  SYNCS.PHASECHK.TRANS64.TRYWAIT P0, [R3+URZ+0x30840], R0 ;  /* 0x03084000030075a7 */ /* 0x000264000800017f */
[----:B-1----:R-:W-:Y:S05]  /*88d0*/  @!P0 NANOSLEEP.SYNCS 0x989680 ;  /* 0x009896800000895d */ /* 0x002fea0003900000 */
[----:B------:R-:W1:Y:S02]  /*88e0*/  @!P0 SYNCS.PHASECHK.TRANS64 P0, [R3+URZ+0x30840], R0 ;  /* 0x03084000030085a7 */ /* 0x000e64000800007f */
[----:B-1----:R-:W-:Y:S05]  /*88f0*/  @!P0 BRA `(.L_x_2745) ;  /* 0xfffffffc00f08947 */ /* 0x002fea000383ffff */
[----:B------:R-:W-:Y:S05]  /*8900*/  BRA `(.L_x_2764) ;  /* 0xfffffff4009c7947 */ /* 0x000fea000383ffff */
.L_x_2747:
[----:B------:R-:W-:Y:S01]  /*8910*/  BSSY B0, `(.L_x_2765) ;  /* 0x0000006000007945 */ /* 0x000fe20003800000 */
[----:B------:R-:W-:-:S07]  /*8920*/  IMAD.MOV.U32 R15, RZ, RZ, -0x1 ;  /* 0xffffffffff0f7424 */ /* 0x000fce00078e00ff */
[----:B------:R-:W-:Y:S05]  /*8930*/  WARPSYNC.COLLECTIVE R15, `(.L_x_2766) ;  /* 0x000000000f0c7348 */ /* 0x000fea0003c00000 */
[----:B------:R-:W-:Y:S02]  /*8940*/  ELECT P6, UR62, PT ;  /* 0x00000000003e782f */ /* 0x000fe400038c0000 */
[----:B------:R-:W-:Y:S01]  /*8950*/  MOV R14, UR62 ;  /* 0x0000003e000e7c02 */ /* 0x000fe20008000f00 */
[----:B------:R-:W-:Y:S10]  /*8960*/  ENDCOLLECTIVE ;  /* 0x000000000000791b */ /* 0x000ff40003800000 */
.L_x_2766:
[----:B------:R-:W-:Y:S05]  /*8970*/  BSYNC B0 ;  /* 0x0000000000007941 */ /* 0x000fea0003800000 */
.L_x_2765:
[----:B------:R-:W-:Y:S05]  /*8980*/  BRA `(.L_x_2767) ;  /* 0xfffffff800487947 */ /* 0x000fea000383ffff */
.L_x_2749:
[----:B-1----:R1:W2:Y:S02]  /*8990*/  SYNCS.PHASECHK.TRANS64.TRYWAIT P0, [R6+URZ], R5 ;  /* 0x00000005060075a7 */ /* 0x0022a4000800017f */
[----:B--2---:R-:W-:Y:S05]  /*89a0*/  @!P0 NANOSLEEP.SYNCS 0x989680 ;  /* 0x009896800000895d */ /* 0x004fea0003900000 */
[----:B------:R-:W2:Y:S02]  /*89b0*/  @!P0 SYNCS.PHASECHK.TRANS64 P0, [R6+URZ], R5 ;  /* 0x00000005060085a7 */ /* 0x000ea4000800007f */
[----:B--2---:R-:W-:Y:S05]  /*89c0*/  @!P0 BRA `(.L_x_2749) ;  /* 0xfffffffc00f08947 */ /* 0x004fea000383ffff */
[----:B------:R-:W-:Y:S05]  /*89d0*/  BRA `(.L_x_2768) ;  /* 0xfffffff800887947 */ /* 0x000fea000383ffff */
.L_x_2750:
[----:B--2---:R2:W3:Y:S02]  /*89e0*/  SYNCS.PHASECHK.TRANS64.TRYWAIT P0, [R3+URZ], R2 ;  /* 0x00000002030075a7 */ /* 0x0044e4000800017f */
[----:B---3--:R-:W-:Y:S05]  /*89f0*/  @!P0 NANOSLEEP.SYNCS 0x989680 ;  /* 0x009896800000895d */ /* 0x008fea0003900000 */
[----:B------:R-:W3:Y:S02]  /*8a00*/  @!P0 SYNCS.PHASECHK.TRANS64 P0, [R3+URZ], R2 ;  /* 0x00000002030085a7 */ /* 0x000ee4000800007f */
[----:B---3--:R-:W-:Y:S05]  /*8a10*/  @!P0 BRA `(.L_x_2750) ;  /* 0xfffffffc00f08947 */ /* 0x008fea000383ffff */
[----:B------:R-:W-:Y:S05]  /*8a20*/  BRA `(.L_x_2769) ;  /* 0xfffffff8007c7947 */ /* 0x000fea000383ffff */
.L_x_2752:
[----:B--2---:R2:W3:Y:S02]  /*8a30*/  SYNCS.PHASECHK.TRANS64.TRYWAIT P0, [R0+URZ], R5 ;  /* 0x00000005000075a7 */ /* 0x0044e4000800017f */
[----:B---3--:R-:W-:Y:S05]  /*8a40*/  @!P0 NANOSLEEP.SYNCS 0x989680 ;  /* 0x009896800000895d */ /* 0x008fea0003900000 */
[----:B------:R-:W3:Y:S02]  /*8a50*/  @!P0 SYNCS.PHASECHK.TRANS64 P0, [R0+URZ], R5 ;  /* 0x00000005000085a7 */ /* 0x000ee4000800007f */
[----:B---3--:R-:W-:Y:S05]  /*8a60*/  @!P0 BRA `(.L_x_2752) ;  /* 0xfffffffc00f08947 */ /* 0x008fea000383ffff */
[----:B------:R-:W-:Y:S05]  /*8a70*/  BRA `(.L_x_2770) ;  /* 0xfffffff800807947 */ /* 0x000fea000383ffff */
.L_x_2771:
        /* <DEDUP_REMOVED lines=16> */
.L_x_7308:


//--------------------- .text._ZN7cutlass13device_kernelIN5flash11enable_sm90INS1_16FlashAttnBwdSm90INS1_25CollectiveMainloopBwdSm90ILi2ELi2ELi2EN4cute5tupleIJNS5_1CILi1EEES8_S8_EEENS6_IJNS7_ILi64EEENS7_ILi128EEESB_EEENS_10bfloat16_tEfNS_4arch4Sm90ELb1ELb0ELb1ELb0ELb1ELb1ELb0ELb0ELi2ELi1ELi2ELi1ELb0EEENS1_24CollectiveEpilogueBwdGQAISC_fSF_Li256ELb0ELb1EEENS1_25SingleTileBwdLPTSchedulerILb0ELi128ELb1EEEEEEEEEvNT_6ParamsE --------------------------
	.section	.text._ZN7cutlass13device_kernelIN5flash11enable_sm90INS1_16FlashAttnBwdSm90INS1_25CollectiveMainloopBwdSm90ILi2ELi2ELi2EN4cute5tupleIJNS5_1CILi1EEES8_S8_EEENS6_IJNS7_ILi64EEENS7_ILi128EEESB_EEENS_10bfloat16_tEfNS_4arch4Sm90ELb1ELb0ELb1ELb0ELb1ELb1ELb0ELb0ELi2ELi1ELi2ELi1ELb0EEENS1_24CollectiveEpilogueBwdGQAISC_fSF_Li256ELb0ELb1EEENS1_25SingleTileBwdLPTSchedulerILb0ELi128ELb1EEEEEEEEEvNT_6ParamsE,"ax",@progbits
	.align	128
.text._ZN7cutlass13device_kernelIN5flash11enable_sm90INS1_16FlashAttnBwdSm90INS1_25CollectiveMainloopBwdSm90ILi2ELi2ELi2EN4cute5tupleIJNS5_1CILi1EEES8_S8_EEENS6_IJNS7_ILi64EEENS7_ILi128EEESB_EEENS_10bfloat16_tEfNS_4arch4Sm90ELb1ELb0ELb1ELb0ELb1ELb1ELb0ELb0ELi2ELi1ELi2ELi1ELb0EEENS1_24CollectiveEpilogueBwdGQAISC_fSF_Li256ELb0ELb1EEENS1_25SingleTileBwdLPTSchedulerILb0ELi128ELb1EEEEEEEEEvNT_6ParamsE:
        .type           _ZN7cutlass13device_kernelIN5flash11enable_sm90INS1_16FlashAttnBwdSm90INS1_25CollectiveMainloopBwdSm90ILi2ELi2ELi2EN4cute5tupleIJNS5_1CILi1EEES8_S8_EEENS6_IJNS7_ILi64EEENS7_ILi128EEESB_EEENS_10bfloat16_tEfNS_4arch4Sm90ELb1ELb0ELb1ELb0ELb1ELb1ELb0ELb0ELi2ELi1ELi2ELi1ELb0EEENS1_24CollectiveEpilogueBwdGQAISC_fSF_Li256ELb0ELb1EEENS1_25SingleTileBwdLPTSchedulerILb0ELi128ELb1EEEEEEEEEvNT_6ParamsE,@function
        .size           _ZN7cutlass13device_kernelIN5flash11enable_sm90INS1_16FlashAttnBwdSm90INS1_25CollectiveMainloopBwdSm90ILi2ELi2ELi2EN4cute5tupleIJNS5_1CILi1EEES8_S8_EEENS6_IJNS7_ILi64EEENS7_ILi128EEESB_EEENS_10bfloat16_tEfNS_4arch4Sm90ELb1ELb0ELb1ELb0ELb1ELb1ELb0ELb0ELi2ELi1ELi2ELi1ELb0EEENS1_24CollectiveEpilogueBwdGQAISC_fSF_Li256ELb0ELb1EEENS1_25SingleTileBwdLPTSchedulerILb0ELi128ELb1EEEEEEEEEvNT_6ParamsE,(.L_x_7309 - _ZN7cutlass13device_kernelIN5flash11enable_sm90INS1_16FlashAttnBwdSm90INS1_25CollectiveMainloopBwdSm90ILi2ELi2ELi2EN4cute5tupleIJNS5_1CILi1EEES8_S8_EEENS6_IJNS7_ILi64EEENS7_ILi128EEESB_EEENS_10bfloat16_tEfNS_4arch4Sm90ELb1ELb0ELb1ELb0ELb1ELb1ELb0ELb0ELi2ELi1ELi2ELi1ELb0EEENS1_24CollectiveEpilogueBwdGQAISC_fSF_Li256ELb0ELb1EEENS1_25SingleTileBwdLPTSchedulerILb0ELi128ELb1EEEEEEEEEvNT_6ParamsE)
        .other          _ZN7cutlass13device_kernelIN5flash11enable_sm90INS1_16FlashAttnBwdSm90INS1_25CollectiveMainloopBwdSm90ILi2ELi2ELi2EN4cute5tupleIJNS5_1CILi1EEES8_S8_EEENS6_IJNS7_ILi64EEENS7_ILi128EEESB_EEENS_10bfloat16_tEfNS_4arch4Sm90ELb1ELb0ELb1ELb0ELb1ELb1ELb0ELb0ELi2ELi1ELi2ELi1ELb0EEENS1_24CollectiveEpilogueBwdGQAISC_fSF_Li256ELb0ELb1EEENS1_25SingleTileBwdLPTSchedulerILb0ELi128ELb1EEEEEEEEEvNT_6ParamsE,@"STO_CUDA_ENTRY STV_DEFAULT"
_ZN7cutlass13device_kernelIN5flash11enable_sm90INS1_16FlashAttnBwdSm90INS1_25CollectiveMainloopBwdSm90ILi2ELi2ELi2EN4cute5tupleIJNS5_1CILi1EEES8_S8_EEENS6_IJNS7_ILi64EEENS7_ILi128EEESB_EEENS_10bfloat16_tEfNS_4arch4Sm90ELb1ELb0ELb1ELb0ELb1ELb1ELb0ELb0ELi2ELi1ELi2ELi1ELb0EEENS1_24CollectiveEpilogueBwdGQAISC_fSF_Li256ELb0ELb1EEENS1_25SingleTileBwdLPTSchedulerILb0ELi128ELb1EEEEEEEEEvNT_6ParamsE:
        /* <DEDUP_REMOVED lines=24> */
.L_x_2773:
[----:B------:R-:W-:Y:S05]  /*0180*/  BSYNC B0 ;  /* 0x0000000000007941 */ /* 0x000fea0003800000 */
.L_x_2772:
        /* <DEDUP_REMOVED lines=37> */
.L_x_2774:
        /* <DEDUP_REMOVED lines=22> */
.L_x_2775:
[----:B------:R-:W-:Y:S01]  /*0540*/  PLOP3.LUT P0, PT, PT, PT, UP0, 0x80, 0x0 ;  /* 0x000000000000781c */ /* 0x000fe20003f0f008 */
[----:B------:R-:W-:Y:S01]  /*0550*/  NOP ;  /* 0x0000000000007918 */ /* 0x000fe20000000000 */
[----:B------:R-:W-:Y:S01]  /*0560*/  ULDC.64 UR46, c[0x0][0x208] ;  /* 0x00008200002e7ab9 */ /* 0x000fe20000000a00 */
[----:B------:R-:W-:Y:S01]  /*0570*/  BSSY B6, `(.L_x_2776) ;  /* 0x00008eb000067945 */ /* 0x000fe20003800000 */
[----:B-12-4-:R-:W-:Y:S09]  /*0580*/  BAR.SYNC.DEFER_BLOCKING 0x0 ;  /* 0x0000000000007b1d */ /* 0x016ff20000010000 */
[----:B------:R-:W-:Y:S05]  /*0590*/  @!P0 BRA `(.L_x_2777) ;  /* 0x0000005000c08947 */ /* 0x000fea0003800000 */
.L_x_2778:
        /* <DEDUP_REMOVED lines=32> */
.L_x_2779:
[----:B------:R-:W-:Y:S01]  /*07a0*/  ULDC UR7, c[0x0][0x8cc] ;  /* 0x0002330000077ab9 */ /* 0x000fe20000000800 */
[----:B------:R-:W-:Y:S01]  /*07b0*/  UMOV UR36, UR10 ;  /* 0x0000000a00247c82 */ /* 0x000fe20008000000 */
[----:B------:R-:W-:-:S11]  /*07c0*/  UISETP.NE.AND UP0, UPT, UR7, 0x1, UPT ;  /* 0x000000010700788c */ /* 0x000fd6000bf05270 */
[----:B------:R-:W-:Y:S02]  /*07d0*/  @UP0 ULDC.64 UR8, c[0x0][0x8d0] ;  /* 0x0002340000080ab9 */ /* 0x000fe40000000a00 */
[----:B------:R-:W-:-:S04]  /*07e0*/  UIMAD.WIDE.U32 UR4, UR10, UR8, URZ ;  /* 0x000000080a0472a5 */ /* 0x000fc8000f8e003f */
[----:B------:R-:W-:-:S04]  /*07f0*/  @UP0 USHF.R.U32.HI UR36, URZ, UR9, UR5 ;  /* 0x000000093f240299 */ /* 0x000fc80008011605 */
[----:B------:R-:W-:-:S12]  /*0800*/  UIMAD UR4, UR36, UR7, URZ ;  /* 0x00000007240472a4 */ /* 0x000fd8000f8e023f */
.L_x_2780:
        /* <DEDUP_REMOVED lines=121> */
.L_x_2784:
        /* <DEDUP_REMOVED lines=15> */
.L_x_2783:
        /* <DEDUP_REMOVED lines=23> */
.L_x_2786:
        /* <DEDUP_REMOVED lines=15> */
.L_x_2785:
        /* <DEDUP_REMOVED lines=8> */
.L_x_2890:
        /* <DEDUP_REMOVED lines=15> */
.L_x_2788:
        /* <DEDUP_REMOVED lines=105> */
.L_x_2800:
[----:B------:R-:W-:-:S05]  /*1af0*/  IMAD.U32 R0, RZ, RZ, UR38 ;  /* 0x00000026ff007e24 */ /* 0x000fca000f8e00ff */
[----:B------:R-:W-:-:S04]  /*1b00*/  LOP3.LUT R0, R0, 0x1, RZ, 0xfc, !PT ;  /* 0x0000000100007812 */ /* 0x000fc800078efcff */
[----:B------:R-:W-:-:S13]  /*1b10*/  ISETP.NE.AND P0, PT, R0, 0x3, PT ;  /* 0x000000030000780c */ /* 0x000fda0003f05270 */
[----:B------:R-:W-:Y:S05]  /*1b20*/  @!P0 BRA `(.L_x_2790) ;  /* 0x0000000000048947 */ /* 0x000fea0003800000 */
[----:B------:R-:W-:Y:S01]  /*1b30*/  BPT.TRAP 0x1 ;  /* 0x000000040000795c */ /* 0x000fe20000300000 */
.L_x_2790:
        /* <DEDUP_REMOVED lines=8> */
.L_x_2791:
[----:B---3--:R-:W-:Y:S05]  /*1bc0*/  @P1 BRA `(.L_x_2792) ;  /* 0x0000000000081947 */ /* 0x008fea0003800000 */
[----:B------:R-:W3:Y:S02]  /*1bd0*/  SYNCS.PHASECHK.TRANS64.TRYWAIT P1, [R0+URZ+0x30810], R209 ;  /* 0x030810d1000075a7 */ /* 0x000ee4000802017f */
[----:B---3--:R-:W-:Y:S05]  /*1be0*/  @!P1 BRA `(.L_x_2793) ;  /* 0x0000007800509947 */ /* 0x008fea0003800000 */
.L_x_2792:
        /* <DEDUP_REMOVED lines=84> */
.L_x_2794:
[----:B------:R1:W1:Y:S01]  /*2130*/  SYNCS.PHASECHK.TRANS64.TRYWAIT P1, [R0+URZ+0x30830], R209 ;  /* 0x030830d1000075a7 */ /* 0x000262000802017f */
[----:B------:R-:W-:Y:S05]  /*2140*/  @!P0 BRA `(.L_x_2795) ;  /* 0x0000000000048947 */ /* 0x000fea0003800000 */
[----:B------:R-:W-:Y:S01]  /*2150*/  BPT.TRAP 0x1 ;  /* 0x000000040000795c */ /* 0x000fe20000300000 */
.L_x_2795:
        /* <DEDUP_REMOVED lines=54> */
.L_x_2796:
        /* <DEDUP_REMOVED lines=401> */
[----:B------:R-:W-:-:S05]  /*3dd0*/  IMAD R7, R229, 0x4000, R208 ;  /* 0x00004000e5077824 */ /* 0x000fca00078e02d0 */
[----:B------:R-:W-:Y:S01]  /*3de0*/  R2UR UR7, R7 ;  /* 0x00000000070772ca */ /* 0x000fe200000e0000 */
[----:B------:R-:W-:-:S12]  /*3df0*/  UIADD3 UR6, UR6, 0x180, URZ ;  /* 0x0000018006067890 */ /* 0x000fd8000fffe03f */
[----:B------:R-:W-:-:S04]  /*3e00*/  USHF.R.U32.HI UR7, URZ, 0x4, UR7 ;  /* 0x000000043f077899 */ /* 0x000fc80008011607 */
[----:B------:R-:W-:-:S03]  /*3e10*/  ULOP3.LUT UR12, UR7, 0x3fff, URZ, 0xc0, !UPT ;  /* 0x00003fff070c7892 */ /* 0x000fc6000f8ec03f */
[----:B------:R-:W-:Y:S01]  /*3e20*/  UMOV UR7, 0x40000040 ;  /* 0x4000004000077882 */ /* 0x000fe20000000000 */
[----:B------:R-:W-:Y:S02]  /*3e30*/  WARPGROUP.DEPBAR.LE gsb0, 0x0 ;  /* 0x00008000000079c5 */ /* 0x000fe40000010000 */
[----:B------:R-:W-:-:S06]  /*3e40*/  WARPGROUP.ARRIVE ;  /* 0x00000000000079c5 */ /* 0x000fcc0000000000 */
[----:B------:R-:W-:Y:S03]  /*3e50*/  HGMMA.64x128x16.F32.BF16 R24, R152, gdesc[UR8].tnspB, R24, gsb0 ;  /* 0x41e0000898187df0 */ /* 0x000fe60008001818 */
[----:B------:R-:W2:Y:S01]  /*3e60*/  S2R R21, SR_CgaCtaId ;  /* 0x0000000000157919 */ /* 0x000ea20000008800 */
[----:B------:R-:W-:Y:S01]  /*3e70*/  MOV R17, 0x400 ;  /* 0x0000040000117802 */ /* 0x000fe20000000f00 */
[----:B------:R-:W-:Y:S02]  /*3e80*/  WARPGROUP.DEPBAR.LE gsb0, 0x0 ;  /* 0x00008000000079c5 */ /* 0x000fe40000010000 */
[----:B------:R-:W-:Y:S02]  /*3e90*/  F2FP.BF16.F32.PACK_AB R152, R215, R213 ;  /* 0x000000d5d798723e */ /* 0x000fe400000010ff */
[----:B------:R-:W-:Y:S02]  /*3ea0*/  F2FP.BF16.F32.PACK_AB R154, R219, R217 ;  /* 0x000000d9db9a723e */ /* 0x000fe400000010ff */
[----:B------:R-:W-:-:S02]  /*3eb0*/  F2FP.BF16.F32.PACK_AB R153, R216, R214 ;  /* 0x000000d6d899723e */ /* 0x000fc400000010ff */
[----:B------:R-:W-:-:S04]  /*3ec0*/  F2FP.BF16.F32.PACK_AB R155, R9, R218 ;  /* 0x000000da099b723e */ /* 0x000fc800000010ff */
[----:B------:R-:W-:-:S06]  /*3ed0*/  WARPGROUP.ARRIVE ;  /* 0x00000000000079c5 */ /* 0x000fcc0000000000 */
[----:B------:R-:W-:Y:S01]  /*3ee0*/  HGMMA.64x128x16.F32.BF16 R24, R152, gdesc[UR4].tnspB, R24, gsb0 ;  /* 0x41e0000498187df0 */ /* 0x000fe20008001818 */
[----:B--2---:R-:W-:-:S05]  /*3ef0*/  LEA R17, R21, R17, 0x18 ;  /* 0x0000001115117211 */ /* 0x004fca00078ec0ff */
[----:B------:R-:W-:-:S05]  /*3f00*/  VIADD R17, R17, 0x28800 ;  /* 0x0002880011117836 */ /* 0x000fca0000000000 */
[----:B------:R-:W-:-:S04]  /*3f10*/  SHF.R.U32.HI R6, RZ, 0x4, R17 ;  /* 0x00000004ff067819 */ /* 0x000fc80000011611 */
[----:B------:R-:W-:-:S04]  /*3f20*/  LOP3.LUT R6, R6, 0x3fff, RZ, 0xc0, !PT ;  /* 0x00003fff06067812 */ /* 0x000fc800078ec0ff */
[----:B------:R-:W-:-:S05]  /*3f30*/  LOP3.LUT R6, R6, 0x10000, RZ, 0xfc, !PT ;  /* 0x0001000006067812 */ /* 0x000fca00078efcff */
[----:B------:R-:W-:-:S05]  /*3f40*/  IMAD R6, R3, 0x400, R6 ;  /* 0x0000040003067824 */ /* 0x000fca00078e0206 */
[----:B------:R-:W-:Y:S01]  /*3f50*/  R2UR UR5, R6 ;  /* 0x00000000060572ca */ /* 0x000fe200000e0000 */
[----:B------:R-:W-:Y:S01]  /*3f60*/  UMOV UR9, 0x40000040 ;  /* 0x4000004000097882 */ /* 0x000fe20000000000 */
[----:B------:R-:W-:Y:S01]  /*3f70*/  UMOV UR10, UR12 ;  /* 0x0000000c000a7c82 */ /* 0x000fe20008000000 */
[----:B------:R-:W-:-:S10]  /*3f80*/  UMOV UR11, 0x40000040 ;  /* 0x40000040000b7882 */ /* 0x000fd40000000000 */
        /* <DEDUP_REMOVED lines=63> */
.L_x_2798:
        /* <DEDUP_REMOVED lines=49> */
.L_x_2799:
        /* <DEDUP_REMOVED lines=78> */
.L_x_2782:
[----:B------:R-:W-:Y:S05]  /*4b70*/  @P0 BRA `(.L_x_2781) ;  /* 0x0000004800280947 */ /* 0x000fea0003800000 */
[----:B------:R-:W1:Y:S01]  /*4b80*/  S2R R4, SR_TID.X ;  /* 0x0000000000047919 */ /* 0x000e620000002100 */
[----:B------:R-:W-:Y:S01]  /*4b90*/  ULDC UR8, c[0x0][0x850] ;  /* 0x0002140000087ab9 */ /* 0x000fe20000000800 */
[----:B------:R-:W2:Y:S01]  /*4ba0*/  S2UR UR11, SR_CgaCtaId ;  /* 0x00000000000b79c3 */ /* 0x000ea20000008800 */
[----:B------:R-:W-:Y:S01]  /*4bb0*/  UISETP.NE.AND UP0, UPT, UR8, 0x1, UPT ;  /* 0x000000010800788c */ /* 0x000fe2000bf05270 */
[----:B------:R-:W-:Y:S01]  /*4bc0*/  BSSY B0, `(.L_x_2801) ;  /* 0x000005d000007945 */ /* 0x000fe20003800000 */
[----:B------:R-:W-:Y:S01]  /*4bd0*/  UMOV UR10, UR40 ;  /* 0x00000028000a7c82 */ /* 0x000fe20008000000 */
[----:B------:R-:W-:Y:S01]  /*4be0*/  ULOP3.LUT UR36, URZ, UR36, URZ, 0x33, !UPT ;  /* 0x000000243f247292 */ /* 0x000fe2000f8e333f */
[----:B------:R-:W-:Y:S01]  /*4bf0*/  ULDC.64 UR12, c[0x0][0x818] ;  /* 0x00020600000c7ab9 */ /* 0x000fe20000000a00 */
[----:B------:R-:W-:Y:S01]  /*4c00*/  ULDC UR6, c[0x0][0x8b4] ;  /* 0x00022d0000067ab9 */ /* 0x000fe20000000800 */
[----:B------:R-:W-:Y:S01]  /*4c10*/  ULDC UR16, c[0x0][0x870] ;  /* 0x00021c0000107ab9 */ /* 0x000fe20000000800 */
[----:B------:R-:W-:Y:S01]  /*4c20*/  UIADD3 UR36, UR36, UR6, URZ ;  /* 0x0000000624247290 */ /* 0x000fe2000fffe03f */
[----:B------:R-:W-:-:S03]  /*4c30*/  ULDC UR18, c[0x0][0x80c] ;  /* 0x0002030000127ab9 */ /* 0x000fc60000000800 */
[----:B------:R-:W-:Y:S01]  /*4c40*/  @UP0 ULDC UR4, c[0x0][0x854] ;  /* 0x0002150000040ab9 */ /* 0x000fe20000000800 */
[----:B------:R-:W-:Y:S01]  /*4c50*/  @UP0 ULDC UR7, c[0x0][0x858] ;  /* 0x0002160000070ab9 */ /* 0x000fe20000000800 */
[----:B------:R-:W-:Y:S02]  /*4c60*/  UIMAD.WIDE.U32 UR4, UR40, UR4, URZ ;  /* 0x00000004280472a5 */ /* 0x000fe4000f8e003f */
[----:B------:R-:W-:Y:S02]  /*4c70*/  UIMAD UR16, UR16, UR36, URZ ;  /* 0x00000024101072a4 */ /* 0x000fe4000f8e023f */
[----:B------:R-:W-:Y:S02]  /*4c80*/  @UP0 USHF.R.U32.HI UR10, URZ, UR7, UR5 ;  /* 0x000000073f0a0299 */ /* 0x000fe40008011605 */
[----:B------:R-:W-:Y:S02]  /*4c90*/  USHF.L.U32 UR6, UR36, 0xe, URZ ;  /* 0x0000000e24067899 */ /* 0x000fe4000800063f */
[----:B------:R-:W-:-:S02]  /*4ca0*/  USHF.R.S32.HI UR17, URZ, 0x1f, UR10 ;  /* 0x0000001f3f117899 */ /* 0x000fc4000801140a */
[----:B------:R-:W-:Y:S02]  /*4cb0*/  UIMAD UR16, UR16, UR18, URZ ;  /* 0x00000012101072a4 */ /* 0x000fe4000f8e023f */
[----:B------:R-:W-:Y:S02]  /*4cc0*/  UIMAD UR9, UR17, UR12, URZ ;  /* 0x0000000c110972a4 */ /* 0x000fe4000f8e023f */
[----:B------:R-:W-:Y:S01]  /*4cd0*/  USHF.R.S32.HI UR7, URZ, 0x1f, UR6 ;  /* 0x0000001f3f077899 */ /* 0x000fe20008011406 */
[C---:B-1----:R-:W-:Y:S01]  /*4ce0*/  VIADD R5, R4.reuse, 0xffffff80 ;  /* 0xffffff8004057836 */ /* 0x042fe20000000000 */
[----:B------:R-:W-:Y:S01]  /*4cf0*/  UIMAD UR20, UR10, UR13, UR9 ;  /* 0x0000000d0a1472a4 */ /* 0x000fe2000f8e0209 */
[----:B------:R-:W-:Y:S01]  /*4d00*/  ISETP.NE.AND P1, PT, R4, 0x80, PT ;  /* 0x000000800400780c */ /* 0x000fe20003f25270 */
[----:B------:R-:W-:Y:S02]  /*4d10*/  USHF.R.S32.HI UR19, URZ, 0x1f, UR16 ;  /* 0x0000001f3f137899 */ /* 0x000fe40008011410 */
[----:B------:R-:W-:Y:S01]  /*4d20*/  SHF.R.S32.HI R0, RZ, 0x1f, R5 ;  /* 0x0000001fff007819 */ /* 0x000fe20000011405 */
[----:B------:R-:W-:Y:S01]  /*4d30*/  UMOV UR9, 0x400 ;  /* 0x0000040000097882 */ /* 0x000fe20000000000 */
[----:B------:R-:W-:Y:S01]  /*4d40*/  ULDC.64 UR14, c[0x0][0x840] ;  /* 0x00021000000e7ab9 */ /* 0x000fe20000000a00 */
[----:B--2---:R-:W-:Y:S01]  /*4d50*/  ULEA UR9, UR11, UR9, 0x18 ;  /* 0x000000090b097291 */ /* 0x004fe2000f8ec03f */
[----:B------:R-:W-:Y:S01]  /*4d60*/  LEA.HI R2, R0, R5, RZ, 0x7 ;  /* 0x0000000500027211 */ /* 0x000fe200078f38ff */
[----:B------:R-:W-:Y:S01]  /*4d70*/  UIMAD UR11, UR37, UR18, URZ ;  /* 0x00000012250b72a4 */ /* 0x000fe2000f8e023f */
[----:B------:R-:W-:Y:S01]  /*4d80*/  BAR.SYNC.DEFER_BLOCKING 0x1, 0x100 ;  /* 0x0044000000007b1d */ /* 0x000fe20000010000 */
[----:B------:R-:W-:Y:S01]  /*4d90*/  UIMAD.WIDE.U32 UR4, UR10, UR12, UR6 ;  /* 0x0000000c0a0472a5 */ /* 0x000fe2000f8e0006 */
[C---:B------:R-:W-:Y:S01]  /*4da0*/  LOP3.LUT R0, R2.reuse, 0xfffff80, RZ, 0xc0, !PT ;  /* 0x0fffff8002007812 */ /* 0x040fe200078ec0ff */
[----:B------:R-:W-:Y:S01]  /*4db0*/  IMAD.SHL.U32 R2, R2, 0x40, RZ ;  /* 0x0000004002027824 */ /* 0x000fe200078e00ff */
[----:B------:R-:W-:Y:S01]  /*4dc0*/  USHF.R.S32.HI UR18, URZ, 0x1f, UR11 ;  /* 0x0000001f3f127899 */ /* 0x000fe2000801140b */
[C---:B------:R-:W-:Y:S01]  /*4dd0*/  ISETP.NE.AND P0, PT, R5.reuse, RZ, PT ;  /* 0x000000ff0500720c */ /* 0x040fe20003f05270 */
[----:B------:R-:W-:Y:S01]  /*4de0*/  UIADD3 UR16, UP0, UP1, UR16, UR11, UR10 ;  /* 0x0000000b10107290 */ /* 0x000fe2000f91e00a */
[----:B------:R-:W-:Y:S01]  /*4df0*/  IMAD.IADD R0, R5, 0x1, -R0 ;  /* 0x0000000105007824 */ /* 0x000fe200078e0a00 */
[----:B------:R-:W-:Y:S01]  /*4e00*/  LOP3.LUT R3, R2, 0x3fffe000, RZ, 0xc0, !PT ;  /* 0x3fffe00002037812 */ /* 0x000fe200078ec0ff */
[----:B------:R-:W-:-:S02]  /*4e10*/  UIMAD.WIDE.U32 UR6, UR10, UR14, UR6 ;  /* 0x0000000e0a0672a5 */ /* 0x000fc4000f8e0006 */
[----:B------:R-:W-:Y:S02]  /*4e20*/  UIMAD UR21, UR17, UR14, URZ ;  /* 0x0000000e111572a4 */ /* 0x000fe4000f8e023f */
[----:B------:R-:W-:Y:S01]  /*4e30*/  IMAD R0, R0, 0x4, R3 ;  /* 0x0000000400007824 */ /* 0x000fe200078e0203 */
[----:B------:R-:W-:Y:S02]  /*4e40*/  UIADD3.X UR14, UR19, UR18, UR17, UP0, UP1 ;  /* 0x00000012130e7290 */ /* 0x000fe400087e2411 */
[----:B------:R-:W-:Y:S02]  /*4e50*/  USHF.L.U32 UR11, UR16, 0x2, URZ ;  /* 0x00000002100b7899 */ /* 0x000fe4000800063f */
[----:B------:R-:W-:Y:S01]  /*4e60*/  LEA R0, R0, UR9, 0x2 ;  /* 0x0000000900007c11 */ /* 0x000fe2000f8e10ff */
[----:B------:R-:W-:Y:S01]  /*4e70*/  ULDC.64 UR12, c[0x0][0x868] ;  /* 0x00021a00000c7ab9 */ /* 0x000fe20000000a00 */
[----:B------:R-:W-:Y:S02]  /*4e80*/  USHF.L.U64.HI UR14, UR16, 0x2, UR14 ;  /* 0x00000002100e7899 */ /* 0x000fe4000801020e */
[----:B------:R-:W-:Y:S01]  /*4e90*/  UIADD3 UR16, UP0, UR11, UR12, URZ ;  /* 0x0000000c0b107290 */ /* 0x000fe2000ff1e03f */
[----:B------:R1:W-:Y:S01]  /*4ea0*/  STS.128 [R0], R24 ;  /* 0x0000001800007388 */ /* 0x0003e20000000c00 */
[----:B------:R-:W-:-:S02]  /*4eb0*/  USHF.R.S32.HI UR12, URZ, 0x1f, UR37 ;  /* 0x0000001f3f0c7899 */ /* 0x000fc40008011425 */
[----:B------:R-:W-:Y:S01]  /*4ec0*/  UIMAD UR15, UR10, UR15, UR21 ;  /* 0x0000000f0a0f72a4 */ /* 0x000fe2000f8e0215 */
[----:B------:R1:W-:Y:S01]  /*4ed0*/  STS.128 [R0+0x800], R28 ;  /* 0x0008001c00007388 */ /* 0x0003e20000000c00 */
[----:B------:R-:W-:Y:S01]  /*4ee0*/  ULDC.64 UR18, c[0x0][0x820] ;  /* 0x0002080000127ab9 */ /* 0x000fe20000000a00 */
[----:B------:R-:W-:Y:S01]  /*4ef0*/  UIADD3.X UR17, UR14, UR13, URZ, UP0, !UPT ;  /* 0x0000000d0e117290 */ /* 0x000fe200087fe43f */
[----:B------:R-:W-:Y:S01]  /*4f00*/  IMAD.U32 R2, RZ, RZ, UR16 ;  /* 0x00000010ff027e24 */ /* 0x000fe2000f8e00ff */
[----:B------:R1:W-:Y:S01]  /*4f10*/  STS.128 [R0+0x1000], R32 ;  /* 0x0010002000007388 */ /* 0x0003e20000000c00 */
[----:B------:R-:W-:Y:S01]  /*4f20*/  ULDC.64 UR22, c[0x0][0x848] ;  /* 0x0002120000167ab9 */ /* 0x000fe20000000a00 */
[----:B------:R-:W-:Y:S02]  /*4f30*/  UIMAD UR13, UR12, UR18, URZ ;  /* 0x000000120c0d72a4 */ /* 0x000fe4000f8e023f */
[----:B------:R1:W-:Y:S01]  /*4f40*/  STS.128 [R0+0x1800], R36 ;  /* 0x0018002400007388 */ /* 0x0003e20000000c00 */
[----:B------:R-:W-:Y:S01]  /*4f50*/  UIADD3 UR5, UR5, UR20, URZ ;  /* 0x0000001405057290 */ /* 0x000fe2000fffe03f */
[----:B------:R-:W-:Y:S01]  /*4f60*/  IMAD.U32 R3, RZ, RZ, UR17 ;  /* 0x00000011ff037e24 */ /* 0x000fe2000f8e00ff */
        /* <DEDUP_REMOVED lines=15> */
[----:B------:R-:W-:Y:S01]  /*5060*/  ULEA UR18, UP0, UR4, UR18, 0x2 ;  /* 0x0000001204127291 */ /* 0x000fe2000f80103f */
[----:B------:R1:W-:Y:S01]  /*5070*/  STS.128 [R0+0x4800], R60 ;  /* 0x0048003c00007388 */ /* 0x0003e20000000c00 */
[----:B------:R-:W-:Y:S02]  /*5080*/  UIADD3 UR5, UR7, UR12, URZ ;  /* 0x0000000c07057290 */ /* 0x000fe4000fffe03f */
        /* <DEDUP_REMOVED lines=11> */
.L_x_2803:
[----:B------:R-:W2:Y:S04]  /*5140*/  LDG.E.STRONG.GPU R4, desc[UR46][R2.64] ;  /* 0x0000002e02047981 */ /* 0x000ea8000c1ef900 */
[----:B--2---:R-:W-:Y:S01]  /*5150*/  CCTL.IVALL ;  /* 0x00000000ff00798f */ /* 0x004fe20002000000 */
[----:B------:R-:W-:Y:S05]  /*5160*/  YIELD ;  /* 0x0000000000007946 */ /* 0x000fea0003800000 */
[----:B------:R-:W-:-:S13]  /*5170*/  ISETP.NE.AND P0, PT, R4, UR15, PT ;  /* 0x0000000f04007c0c */ /* 0x000fda000bf05270 */
[----:B------:R-:W-:Y:S05]  /*5180*/  @P0 BRA `(.L_x_2803) ;  /* 0xfffffffc00ec0947 */ /* 0x000fea000383ffff */
.L_x_2802:
[----:B------:R-:W-:Y:S05]  /*5190*/  BSYNC B0 ;  /* 0x0000000000007941 */ /* 0x000fea0003800000 */
.L_x_2801:
[----:B------:R-:W-:-:S03]  /*51a0*/  UMOV UR4, 0xffffffff ;  /* 0xffffffff00047882 */ /* 0x000fc60000000000 */
[----:B------:R-:W-:Y:S05]  /*51b0*/  BRA.DIV UR4, `(.L_x_2804) ;  /* 0x0000004604047947 */ /* 0x000fea000b800000 */
[----:B------:R-:W-:Y:S01]  /*51c0*/  NOP ;  /* 0x0000000000007918 */ /* 0x000fe20000000000 */
.L_x_2893:
        /* <DEDUP_REMOVED lines=15> */
.L_x_2807:
[----:B------:R-:W-:Y:S01]  /*52c0*/  @P0 ELECT P2, URZ, PT ;  /* 0x00000000003f082f */ /* 0x000fe20003840000 */
[----:B------:R2:W-:-:S12]  /*52d0*/  UBLKRED.G.S.ADD.F32.RN [UR4], [UR9], UR6, desc[UR12] ;  /* 0x00000c04090073bb */ /* 0x0005d800080a1406 */
[----:B------:R-:W-:Y:S02]  /*52e0*/  @P2 PLOP3.LUT P0, PT, P2, PT, PT, 0x8, 0x0 ;  /* 0x000000000000281c */ /* 0x000fe4000170e170 */
[----:B------:R-:W-:-:S11]  /*52f0*/  PLOP3.LUT P2, PT, PT, PT, PT, 0x8, 0x0 ;  /* 0x000000000000781c */ /* 0x000fd60003f4e170 */
[----:B--2---:R-:W-:Y:S05]  /*5300*/  @P0 BRA.U.ANY `(.L_x_2807) ;  /* 0xfffffffd00ec0947 */ /* 0x004fea000393ffff */
[----:B------:R0:W-:Y:S01]  /*5310*/  UTMACMDFLUSH ;  /* 0x00000000000079b7 */ /* 0x0001e20000000000 */
[----:B------:R-:W-:-:S04]  /*5320*/  DEPBAR.LE SB0, 0x0 ;  /* 0x000080000000791a */ /* 0x000fc80000000000 */
.L_x_2806:
[----:B------:R-:W-:Y:S05]  /*5330*/  BSYNC B0 ;  /* 0x0000000000007941 */ /* 0x000fea0003800000 */
.L_x_2805:
        /* <DEDUP_REMOVED lines=14> */
.L_x_2809:
[----:B------:R-:W-:Y:S05]  /*5420*/  BSYNC B0 ;  /* 0x0000000000007941 */ /* 0x000fea0003800000 */
.L_x_2808:
        /* <DEDUP_REMOVED lines=24> */
.L_x_2812:
[----:B-12---:R-:W2:Y:S04]  /*55b0*/  LDG.E.STRONG.GPU R0, desc[UR46][R2.64] ;  /* 0x0000002e02007981 */ /* 0x006ea8000c1ef900 */
[----:B--2---:R-:W-:Y:S01]  /*55c0*/  CCTL.IVALL ;  /* 0x00000000ff00798f */ /* 0x004fe20002000000 */
[----:B------:R-:W-:Y:S05]  /*55d0*/  YIELD ;  /* 0x0000000000007946 */ /* 0x000fea0003800000 */
[----:B------:R-:W-:-:S13]  /*55e0*/  ISETP.NE.AND P0, PT, R0, UR15, PT ;  /* 0x0000000f00007c0c */ /* 0x000fda000bf05270 */
[----:B------:R-:W-:Y:S05]  /*55f0*/  @P0 BRA `(.L_x_2812) ;  /* 0xfffffffc00ec0947 */ /* 0x000fea000383ffff */
.L_x_2811:
[----:B------:R-:W-:Y:S05]  /*5600*/  BSYNC B0 ;  /* 0x0000000000007941 */ /* 0x000fea0003800000 */
.L_x_2810:
[----:B------:R-:W-:-:S03]  /*5610*/  UMOV UR4, 0xffffffff ;  /* 0xffffffff00047882 */ /* 0x000fc60000000000 */
[----:B------:R-:W-:Y:S05]  /*5620*/  BRA.DIV UR4, `(.L_x_2813) ;  /* 0x0000004204047947 */ /* 0x000fea000b800000 */
[----:B------:R-:W-:Y:S01]  /*5630*/  NOP ;  /* 0x0000000000007918 */ /* 0x000fe20000000000 */
.L_x_2896:
        /* <DEDUP_REMOVED lines=16> */
.L_x_2816:
[----:B------:R-:W-:Y:S01]  /*5740*/  @P0 ELECT P2, URZ, PT ;  /* 0x00000000003f082f */ /* 0x000fe20003840000 */
[----:B------:R3:W-:-:S12]  /*5750*/  UBLKRED.G.S.ADD.F32.RN [UR4], [UR9], UR6, desc[UR10] ;  /* 0x00000a04090073bb */ /* 0x0007d800080a1406 */
[----:B------:R-:W-:Y:S02]  /*5760*/  @P2 PLOP3.LUT P0, PT, P2, PT, PT, 0x8, 0x0 ;  /* 0x000000000000281c */ /* 0x000fe4000170e170 */
[----:B------:R-:W-:-:S11]  /*5770*/  PLOP3.LUT P2, PT, PT, PT, PT, 0x8, 0x0 ;  /* 0x000000000000781c */ /* 0x000fd60003f4e170 */
[----:B---3--:R-:W-:Y:S05]  /*5780*/  @P0 BRA.U.ANY `(.L_x_2816) ;  /* 0xfffffffd00ec0947 */ /* 0x008fea000393ffff */
[----:B------:R0:W-:Y:S01]  /*5790*/  UTMACMDFLUSH ;  /* 0x00000000000079b7 */ /* 0x0001e20000000000 */
[----:B------:R-:W-:-:S04]  /*57a0*/  DEPBAR.LE SB0, 0x0 ;  /* 0x000080000000791a */ /* 0x000fc80000000000 */
.L_x_2815:
[----:B------:R-:W-:Y:S05]  /*57b0*/  BSYNC B0 ;  /* 0x0000000000007941 */ /* 0x000fea0003800000 */
.L_x_2814:
        /* <DEDUP_REMOVED lines=14> */
.L_x_2777:
        /* <DEDUP_REMOVED lines=29> */
.L_x_2818:
[----:B------:R-:W-:Y:S01]  /*5a70*/  ULDC UR9, c[0x0][0x8cc] ;  /* 0x0002330000097ab9 */ /* 0x000fe20000000800 */
[----:B------:R-:W-:Y:S01]  /*5a80*/  UMOV UR7, UR8 ;  /* 0x0000000800077c82 */ /* 0x000fe20008000000 */
[----:B------:R-:W-:-:S11]  /*5a90*/  UISETP.NE.AND UP0, UPT, UR9, 0x1, UPT ;  /* 0x000000010900788c */ /* 0x000fd6000bf05270 */
[----:B------:R-:W-:Y:S02]  /*5aa0*/  @UP0 ULDC.64 UR10, c[0x0][0x8d0] ;  /* 0x00023400000a0ab9 */ /* 0x000fe40000000a00 */
[----:B------:R-:W-:-:S04]  /*5ab0*/  UIMAD.WIDE.U32 UR4, UR8, UR10, URZ ;  /* 0x0000000a080472a5 */ /* 0x000fc8000f8e003f */
[----:B------:R-:W-:-:S04]  /*5ac0*/  @UP0 USHF.R.U32.HI UR7, URZ, UR11, UR5 ;  /* 0x0000000b3f070299 */ /* 0x000fc80008011605 */
[----:B------:R-:W-:-:S12]  /*5ad0*/  UIMAD UR4, UR7, UR9, URZ ;  /* 0x00000009070472a4 */ /* 0x000fd8000f8e023f */
.L_x_2819:
        /* <DEDUP_REMOVED lines=84> */
.L_x_2823:
[----:B------:R-:W2:Y:S04]  /*6020*/  LDG.E.STRONG.GPU R4, desc[UR46][R2.64] ;  /* 0x0000002e02047981 */ /* 0x000ea8000c1ef900 */
[----:B--2---:R-:W-:Y:S01]  /*6030*/  CCTL.IVALL ;  /* 0x00000000ff00798f */ /* 0x004fe20002000000 */
[----:B------:R-:W-:Y:S05]  /*6040*/  YIELD ;  /* 0x0000000000007946 */ /* 0x000fea0003800000 */
[----:B------:R-:W-:-:S13]  /*6050*/  ISETP.NE.AND P1, PT, R4, R5, PT ;  /* 0x000000050400720c */ /* 0x000fda0003f25270 */
[----:B------:R-:W-:Y:S05]  /*6060*/  @P1 BRA `(.L_x_2823) ;  /* 0xfffffffc00ec1947 */ /* 0x000fea000383ffff */
.L_x_2822:
[----:B------:R-:W-:Y:S05]  /*6070*/  BSYNC B0 ;  /* 0x0000000000007941 */ /* 0x000fea0003800000 */
.L_x_2821:
[----:B------:R-:W-:-:S03]  /*6080*/  UMOV UR4, 0xffffffff ;  /* 0xffffffff00047882 */ /* 0x000fc60000000000 */
[----:B------:R-:W-:Y:S05]  /*6090*/  BRA.DIV UR4, `(.L_x_2824) ;  /* 0x0000003604847947 */ /* 0x000fea000b800000 */
[----:B------:R-:W-:Y:S01]  /*60a0*/  NOP ;  /* 0x0000000000007918 */ /* 0x000fe20000000000 */
.L_x_2899:
        /* <DEDUP_REMOVED lines=22> */
.L_x_2826:
[----:B------:R-:W-:Y:S05]  /*6210*/  BSYNC B0 ;  /* 0x0000000000007941 */ /* 0x000fea0003800000 */
.L_x_2825:
        /* <DEDUP_REMOVED lines=20> */
.L_x_2828:
[----:B------:R-:W-:Y:S05]  /*6360*/  BSYNC B0 ;  /* 0x0000000000007941 */ /* 0x000fea0003800000 */
.L_x_2827:
[----:B------:R-:W-:Y:S06]  /*6370*/  BAR.ARV 0xa, 0xa0 ;  /* 0x0282800000007b1d */ /* 0x000fec0000002000 */
[----:B------:R-:W-:Y:S04]  /*6380*/  BSSY B0, `(.L_x_2829) ;  /* 0x0000003000007945 */ /* 0x000fe80003800000 */
[----:B------:R-:W-:Y:S05]  /*6390*/  @!P0 BRA `(.L_x_2830) ;  /* 0x0000000000048947 */ /* 0x000fea0003800000 */
[----:B------:R-:W-:-:S04]  /*63a0*/  DEPBAR.LE SB0, 0x0 ;  /* 0x000080000000791a */ /* 0x000fc80000000000 */
.L_x_2830:
[----:B------:R-:W-:Y:S05]  /*63b0*/  BSYNC B0 ;  /* 0x0000000000007941 */ /* 0x000fea0003800000 */
.L_x_2829:
        /* <DEDUP_REMOVED lines=19> */
.L_x_2832:
[----:B------:R-:W-:Y:S05]  /*64f0*/  BSYNC B0 ;  /* 0x0000000000007941 */ /* 0x000fea0003800000 */
.L_x_2831:
[----:B------:R-:W-:Y:S01]  /*6500*/  UIADD3 UR17, UR8, 0x1, URZ ;  /* 0x0000000108117890 */ /* 0x000fe2000fffe03f */
[----:B------:R-:W-:Y:S11]  /*6510*/  BRA `(.L_x_2833) ;  /* 0x0000000000047947 */ /* 0x000ff60003800000 */
.L_x_2820:
[----:B------:R-:W-:-:S05]  /*6520*/  UMOV UR17, UR8 ;  /* 0x0000000800117c82 */ /* 0x000fca0008000000 */
.L_x_2833:
        /* <DEDUP_REMOVED lines=12> */
.L_x_2858:
        /* <DEDUP_REMOVED lines=18> */
.L_x_2836:
[----:B------:R-:W2:Y:S04]  /*6710*/  LDG.E.STRONG.GPU R4, desc[UR46][R2.64] ;  /* 0x0000002e02047981 */ /* 0x000ea8000c1ef900 */
[----:B--2---:R-:W-:Y:S01]  /*6720*/  CCTL.IVALL ;  /* 0x00000000ff00798f */ /* 0x004fe20002000000 */
[----:B------:R-:W-:Y:S05]  /*6730*/  YIELD ;  /* 0x0000000000007946 */ /* 0x000fea0003800000 */
[----:B------:R-:W-:-:S13]  /*6740*/  ISETP.NE.AND P1, PT, R4, R5, PT ;  /* 0x000000050400720c */ /* 0x000fda0003f25270 */
[----:B------:R-:W-:Y:S05]  /*6750*/  @P1 BRA `(.L_x_2836) ;  /* 0xfffffffc00ec1947 */ /* 0x000fea000383ffff */
.L_x_2835:
[----:B------:R-:W-:Y:S05]  /*6760*/  BSYNC B0 ;  /* 0x0000000000007941 */ /* 0x000fea0003800000 */
.L_x_2834:
[----:B------:R-:W-:-:S03]  /*6770*/  UMOV UR18, 0xffffffff ;  /* 0xffffffff00127882 */ /* 0x000fc60000000000 */
[----:B------:R-:W-:Y:S05]  /*6780*/  BRA.DIV UR18, `(.L_x_2837) ;  /* 0x0000002e12e47947 */ /* 0x000fea000b800000 */
[----:B------:R-:W-:Y:S01]  /*6790*/  NOP ;  /* 0x0000000000007918 */ /* 0x000fe20000000000 */
.L_x_2902:
        /* <DEDUP_REMOVED lines=19> */
.L_x_2839:
[----:B------:R-:W-:Y:S05]  /*68d0*/  BSYNC B0 ;  /* 0x0000000000007941 */ /* 0x000fea0003800000 */
.L_x_2838:
        /* <DEDUP_REMOVED lines=15> */
.L_x_2841:
[----:B------:R-:W-:Y:S05]  /*69d0*/  BSYNC B0 ;  /* 0x0000000000007941 */ /* 0x000fea0003800000 */
.L_x_2840:
[----:B------:R-:W-:Y:S06]  /*69e0*/  BAR.ARV 0xa, 0xa0 ;  /* 0x0282800000007b1d */ /* 0x000fec0000002000 */
[----:B------:R-:W-:Y:S04]  /*69f0*/  BSSY B0, `(.L_x_2842) ;  /* 0x0000003000007945 */ /* 0x000fe80003800000 */
[----:B------:R-:W-:Y:S05]  /*6a00*/  @!P0 BRA `(.L_x_2843) ;  /* 0x0000000000048947 */ /* 0x000fea0003800000 */
[----:B------:R-:W-:-:S04]  /*6a10*/  DEPBAR.LE SB0, 0x0 ;  /* 0x000080000000791a */ /* 0x000fc80000000000 */
.L_x_2843:
[----:B------:R-:W-:Y:S05]  /*6a20*/  BSYNC B0 ;  /* 0x0000000000007941 */ /* 0x000fea0003800000 */
.L_x_2842:
        /* <DEDUP_REMOVED lines=19> */
.L_x_2845:
[----:B------:R-:W-:Y:S05]  /*6b60*/  BSYNC B0 ;  /* 0x0000000000007941 */ /* 0x000fea0003800000 */
.L_x_2844:
        /* <DEDUP_REMOVED lines=17> */
.L_x_2848:
[----:B------:R-:W2:Y:S04]  /*6c80*/  LDG.E.STRONG.GPU R4, desc[UR46][R2.64] ;  /* 0x0000002e02047981 */ /* 0x000ea8000c1ef900 */
[----:B--2---:R-:W-:Y:S01]  /*6c90*/  CCTL.IVALL ;  /* 0x00000000ff00798f */ /* 0x004fe20002000000 */
[----:B------:R-:W-:Y:S05]  /*6ca0*/  YIELD ;  /* 0x0000000000007946 */ /* 0x000fea0003800000 */
[----:B------:R-:W-:-:S13]  /*6cb0*/  ISETP.NE.AND P1, PT, R4, R5, PT ;  /* 0x000000050400720c */ /* 0x000fda0003f25270 */
[----:B------:R-:W-:Y:S05]  /*6cc0*/  @P1 BRA `(.L_x_2848) ;  /* 0xfffffffc00ec1947 */ /* 0x000fea000383ffff */
.L_x_2847:
[----:B------:R-:W-:Y:S05]  /*6cd0*/  BSYNC B0 ;  /* 0x0000000000007941 */ /* 0x000fea0003800000 */
.L_x_2846:
[----:B------:R-:W-:-:S03]  /*6ce0*/  UMOV UR10, 0xffffffff ;  /* 0xffffffff000a7882 */ /* 0x000fc60000000000 */
[----:B------:R-:W-:Y:S05]  /*6cf0*/  BRA.DIV UR10, `(.L_x_2849) ;  /* 0x0000002a0aa47947 */ /* 0x000fea000b800000 */
[----:B------:R-:W-:Y:S01]  /*6d00*/  NOP ;  /* 0x0000000000007918 */ /* 0x000fe20000000000 */
.L_x_2905:
        /* <DEDUP_REMOVED lines=15> */
.L_x_2851:
[----:B------:R-:W-:Y:S05]  /*6e00*/  BSYNC B0 ;  /* 0x0000000000007941 */ /* 0x000fea0003800000 */
.L_x_2850:
        /* <DEDUP_REMOVED lines=15> */
.L_x_2853:
[----:B------:R-:W-:Y:S05]  /*6f00*/  BSYNC B0 ;  /* 0x0000000000007941 */ /* 0x000fea0003800000 */
.L_x_2852:
[----:B------:R-:W-:Y:S06]  /*6f10*/  BAR.ARV 0xa, 0xa0 ;  /* 0x0282800000007b1d */ /* 0x000fec0000002000 */
[----:B------:R-:W-:Y:S04]  /*6f20*/  BSSY B0, `(.L_x_2854) ;  /* 0x0000003000007945 */ /* 0x000fe80003800000 */
[----:B------:R-:W-:Y:S05]  /*6f30*/  @!P0 BRA `(.L_x_2855) ;  /* 0x0000000000048947 */ /* 0x000fea0003800000 */
[----:B------:R-:W-:-:S04]  /*6f40*/  DEPBAR.LE SB0, 0x0 ;  /* 0x000080000000791a */ /* 0x000fc80000000000 */
.L_x_2855:
[----:B------:R-:W-:Y:S05]  /*6f50*/  BSYNC B0 ;  /* 0x0000000000007941 */ /* 0x000fea0003800000 */
.L_x_2854:
        /* <DEDUP_REMOVED lines=19> */
.L_x_2857:
[----:B------:R-:W-:Y:S05]  /*7090*/  BSYNC B0 ;  /* 0x0000000000007941 */ /* 0x000fea0003800000 */
.L_x_2856:
[----:B------:R-:W-:Y:S02]  /*70a0*/  UIADD3 UR17, UR17, 0x2, URZ ;  /* 0x0000000211117890 */ /* 0x000fe4000fffe03f */
[----:B------:R-:W-:Y:S02]  /*70b0*/  UIADD3 UR4, UR4, 0x4000, URZ ;  /* 0x0000400004047890 */ /* 0x000fe4000fffe03f */
[----:B------:R-:W-:-:S06]  /*70c0*/  UISETP.GE.AND UP0, UPT, UR17, UR5, UPT ;  /* 0x000000051100728c */ /* 0x000fcc000bf06270 */
[----:B------:R-:W-:-:S13]  /*70d0*/  PLOP3.LUT P1, PT, PT, PT, UP0, 0x80, 0x0 ;  /* 0x000000000000781c */ /* 0x000fda0003f2f008 */
[----:B------:R-:W-:Y:S05]  /*70e0*/  @!P1 BRA `(.L_x_2858) ;  /* 0xfffffff400409947 */ /* 0x000fea000383ffff */
[----:B------:R-:W-:Y:S05]  /*70f0*/  BRA `(.L_x_2781) ;  /* 0x0000002000c87947 */ /* 0x000fea0003800000 */
.L_x_2817:
        /* <DEDUP_REMOVED lines=21> */
.L_x_2859:
[----:B------:R-:W-:Y:S01]  /*7250*/  ULDC UR9, c[0x0][0x8cc] ;  /* 0x0002330000097ab9 */ /* 0x000fe20000000800 */
[----:B------:R-:W-:Y:S01]  /*7260*/  UMOV UR7, UR8 ;  /* 0x0000000800077c82 */ /* 0x000fe20008000000 */
[----:B------:R-:W-:-:S11]  /*7270*/  UISETP.NE.AND UP0, UPT, UR9, 0x1, UPT ;  /* 0x000000010900788c */ /* 0x000fd6000bf05270 */
[----:B------:R-:W-:Y:S02]  /*7280*/  @UP0 ULDC.64 UR10, c[0x0][0x8d0] ;  /* 0x00023400000a0ab9 */ /* 0x000fe40000000a00 */
[----:B------:R-:W-:-:S04]  /*7290*/  UIMAD.WIDE.U32 UR4, UR8, UR10, URZ ;  /* 0x0000000a080472a5 */ /* 0x000fc8000f8e003f */
[----:B------:R-:W-:-:S04]  /*72a0*/  @UP0 USHF.R.U32.HI UR7, URZ, UR11, UR5 ;  /* 0x0000000b3f070299 */ /* 0x000fc80008011605 */
[----:B------:R-:W-:-:S12]  /*72b0*/  UIMAD UR4, UR7, UR9, URZ ;  /* 0x00000009070472a4 */ /* 0x000fd8000f8e023f */
.L_x_2860:
        /* <DEDUP_REMOVED lines=73> */
.L_x_2906:
        /* <DEDUP_REMOVED lines=15> */
.L_x_2864:
        /* <DEDUP_REMOVED lines=97> */
.L_x_2875:
[----:B--234-:R-:W-:-:S04]  /*7e50*/  SHF.L.U32 R21, R11, 0x1f, RZ ;  /* 0x0000001f0b157819 */ /* 0x01cfc800000006ff */
[----:B------:R-:W1:Y:S02]  /*7e60*/  SYNCS.PHASECHK.TRANS64.TRYWAIT P1, [R16+URZ+0x30840], R21 ;  /* 0x03084015100075a7 */ /* 0x000e64000802017f */
[----:B-1----:R-:W-:Y:S05]  /*7e70*/  @!P1 BRA `(.L_x_2867) ;  /* 0x0000001800749947 */ /* 0x002fea0003800000 */
.L_x_2907:
[----:B------:R-:W-:Y:S05]  /*7e80*/  @P0 BRA `(.L_x_2868) ;  /* 0x0000000000140947 */ /* 0x000fea0003800000 */
[----:B------:R-:W-:Y:S01]  /*7e90*/  ISETP.NE.AND P1, PT, R6, RZ, PT ;  /* 0x000000ff0600720c */ /* 0x000fe20003f25270 */
[----:B------:R-:W-:-:S04]  /*7ea0*/  IMAD.MOV.U32 R3, RZ, RZ, 0x4100 ;  /* 0x00004100ff037424 */ /* 0x000fc800078e00ff */
[----:B------:R3:W-:Y:S08]  /*7eb0*/  SYNCS.ARRIVE.TRANS64 RZ, [R16+URZ+0x30830], R3 ;  /* 0x0308300310ff79a7 */ /* 0x0007f0000800003f */
[----:B------:R-:W-:Y:S05]  /*7ec0*/  @!P1 BRA `(.L_x_2868) ;  /* 0x0000000000049947 */ /* 0x000fea0003800000 */
[----:B------:R-:W-:Y:S01]  /*7ed0*/  BPT.TRAP 0x1 ;  /* 0x000000040000795c */ /* 0x000fe20000300000 */
.L_x_2868:
        /* <DEDUP_REMOVED lines=36> */
.L_x_2908:
[----:B------:R-:W-:Y:S05]  /*8120*/  @P0 BRA `(.L_x_2870) ;  /* 0x0000000000140947 */ /* 0x000fea0003800000 */
[----:B------:R-:W-:Y:S01]  /*8130*/  ISETP.NE.AND P1, PT, R6, RZ, PT ;  /* 0x000000ff0600720c */ /* 0x000fe20003f25270 */
[----:B------:R-:W-:-:S04]  /*8140*/  IMAD.MOV.U32 R2, RZ, RZ, 0x4100 ;  /* 0x00004100ff027424 */ /* 0x000fc800078e00ff */
[----:B------:R3:W-:Y:S08]  /*8150*/  SYNCS.ARRIVE.TRANS64 RZ, [R16+URZ+0x30818], R2 ;  /* 0x0308180210ff79a7 */ /* 0x0007f0000800003f */
[----:B------:R-:W-:Y:S05]  /*8160*/  @!P1 BRA `(.L_x_2870) ;  /* 0x0000000000049947 */ /* 0x000fea0003800000 */
[----:B------:R-:W-:Y:S01]  /*8170*/  BPT.TRAP 0x1 ;  /* 0x000000040000795c */ /* 0x000fe20000300000 */
.L_x_2870:
        /* <DEDUP_REMOVED lines=36> */
.L_x_2909:
[----:B------:R-:W-:Y:S05]  /*83c0*/  @P0 BRA `(.L_x_2872) ;  /* 0x0000000000140947 */ /* 0x000fea0003800000 */
[----:B------:R-:W-:Y:S01]  /*83d0*/  ISETP.NE.AND P1, PT, R6, RZ, PT ;  /* 0x000000ff0600720c */ /* 0x000fe20003f25270 */
[----:B-123--:R-:W-:-:S04]  /*83e0*/  IMAD.MOV.U32 R21, RZ, RZ, 0x4100 ;  /* 0x00004100ff157424 */ /* 0x00efc800078e00ff */
[----:B------:R4:W-:Y:S08]  /*83f0*/  SYNCS.ARRIVE.TRANS64 RZ, [R16+URZ+0x30838], R21 ;  /* 0x0308381510ff79a7 */ /* 0x0009f0000800003f */
[----:B------:R-:W-:Y:S05]  /*8400*/  @!P1 BRA `(.L_x_2872) ;  /* 0x0000000000049947 */ /* 0x000fea0003800000 */
[----:B------:R-:W-:Y:S01]  /*8410*/  BPT.TRAP 0x1 ;  /* 0x000000040000795c */ /* 0x000fe20000300000 */
.L_x_2872:
        /* <DEDUP_REMOVED lines=31> */
.L_x_2911:
[----:B------:R-:W-:Y:S05]  /*8610*/  @P0 BRA `(.L_x_2874) ;  /* 0x0000000000140947 */ /* 0x000fea0003800000 */
[----:B------:R-:W-:Y:S01]  /*8620*/  ISETP.NE.AND P1, PT, R6, RZ, PT ;  /* 0x000000ff0600720c */ /* 0x000fe20003f25270 */
[----:B------:R-:W-:-:S04]  /*8630*/  IMAD.MOV.U32 R5, RZ, RZ, 0x4100 ;  /* 0x00004100ff057424 */ /* 0x000fc800078e00ff */
[----:B------:R1:W-:Y:S08]  /*8640*/  SYNCS.ARRIVE.TRANS64 RZ, [R16+URZ+0x30810], R5 ;  /* 0x0308100510ff79a7 */ /* 0x0003f0000800003f */
[----:B------:R-:W-:Y:S05]  /*8650*/  @!P1 BRA `(.L_x_2874) ;  /* 0x0000000000049947 */ /* 0x000fea0003800000 */
[----:B------:R-:W-:Y:S01]  /*8660*/  BPT.TRAP 0x1 ;  /* 0x000000040000795c */ /* 0x000fe20000300000 */
.L_x_2874:
        /* <DEDUP_REMOVED lines=37> */
.L_x_2866:
        /* <DEDUP_REMOVED lines=8> */
.L_x_2912:
[----:B------:R-:W-:Y:S05]  /*8940*/  @P0 BRA `(.L_x_2877) ;  /* 0x0000000000140947 */ /* 0x000fea0003800000 */
[----:B------:R-:W-:Y:S01]  /*8950*/  ISETP.NE.AND P1, PT, R6, RZ, PT ;  /* 0x000000ff0600720c */ /* 0x000fe20003f25270 */
[----:B------:R-:W-:-:S04]  /*8960*/  IMAD.MOV.U32 R5, RZ, RZ, 0x4100 ;  /* 0x00004100ff057424 */ /* 0x000fc800078e00ff */
[----:B------:R2:W-:Y:S08]  /*8970*/  SYNCS.ARRIVE.TRANS64 RZ, [R16+URZ+0x30830], R5 ;  /* 0x0308300510ff79a7 */ /* 0x0005f0000800003f */
[----:B------:R-:W-:Y:S05]  /*8980*/  @!P1 BRA `(.L_x_2877) ;  /* 0x0000000000049947 */ /* 0x000fea0003800000 */
[----:B------:R-:W-:Y:S01]  /*8990*/  BPT.TRAP 0x1 ;  /* 0x000000040000795c */ /* 0x000fe20000300000 */
.L_x_2877:
        /* <DEDUP_REMOVED lines=33> */
.L_x_2913:
[----:B------:R-:W-:Y:S05]  /*8bb0*/  @P0 BRA `(.L_x_2879) ;  /* 0x0000000000140947 */ /* 0x000fea0003800000 */
[----:B------:R-:W-:Y:S01]  /*8bc0*/  ISETP.NE.AND P0, PT, R6, RZ, PT ;  /* 0x000000ff0600720c */ /* 0x000fe20003f05270 */
[----:B------:R-:W-:-:S04]  /*8bd0*/  IMAD.MOV.U32 R5, RZ, RZ, 0x4100 ;  /* 0x00004100ff057424 */ /* 0x000fc800078e00ff */
[----:B------:R1:W-:Y:S08]  /*8be0*/  SYNCS.ARRIVE.TRANS64 RZ, [R16+URZ+0x30818], R5 ;  /* 0x0308180510ff79a7 */ /* 0x0003f0000800003f */
[----:B------:R-:W-:Y:S05]  /*8bf0*/  @!P0 BRA `(.L_x_2879) ;  /* 0x0000000000048947 */ /* 0x000fea0003800000 */
[----:B------:R-:W-:Y:S01]  /*8c00*/  BPT.TRAP 0x1 ;  /* 0x000000040000795c */ /* 0x000fe20000300000 */
.L_x_2879:
        /* <DEDUP_REMOVED lines=37> */
.L_x_2865:
[----:B------:R-:W1:Y:S01]  /*8e60*/  S2R R0, SR_TID.X ;  /* 0x0000000000007919 */ /* 0x000e620000002100 */
[----:B------:R-:W-:Y:S01]  /*8e70*/  IMAD R3, R19, 0x8, R16 ;  /* 0x0000000813037824 */ /* 0x000fe200078e0210 */
[----:B-1----:R-:W-:Y:S02]  /*8e80*/  LOP3.LUT R2, R0, 0x7f, RZ, 0xc0, !PT ;  /* 0x0000007f00027812 */ /* 0x002fe400078ec0ff */
[----:B------:R-:W-:Y:S02]  /*8e90*/  SHF.L.U32 R0, R11, 0x1f, RZ ;  /* 0x0000001f0b007819 */ /* 0x000fe400000006ff */
[----:B------:R-:W-:Y:S02]  /*8ea0*/  ISETP.NE.AND P1, PT, R2, RZ, PT ;  /* 0x000000ff0200720c */ /* 0x000fe40003f25270 */
[----:B------:R-:W1:Y:S02]  /*8eb0*/  SYNCS.PHASECHK.TRANS64.TRYWAIT P0, [R3+URZ+0x30840], R0 ;  /* 0x03084000030075a7 */ /* 0x000e64000800017f */
[----:B-1----:R-:W-:Y:S09]  /*8ec0*/  @!P0 BRA `(.L_x_2880) ;  /* 0x0000000800dc8947 */ /* 0x002ff20003800000 */
.L_x_2914:
[----:B------:R-:W-:Y:S05]  /*8ed0*/  @P1 BRA `(.L_x_2881) ;  /* 0x0000000000181947 */ /* 0x000fea0003800000 */
[----:B------:R-:W1:Y:S01]  /*8ee0*/  S2R R2, SR_TID.X ;  /* 0x0000000000027919 */ /* 0x000e620000002100 */
[----:B------:R-:W-:-:S04]  /*8ef0*/  IMAD.MOV.U32 R0, RZ, RZ, 0x4100 ;  /* 0x00004100ff007424 */ /* 0x000fc800078e00ff */
[----:B------:R1:W-:Y:S02]  /*8f00*/  SYNCS.ARRIVE.TRANS64 RZ, [R3+URZ+0x30830], R0 ;  /* 0x0308300003ff79a7 */ /* 0x0003e4000800003f */
[----:B-1----:R-:W-:-:S13]  /*8f10*/  LOP3.LUT P0, RZ, R2, 0x1f, RZ, 0xc0, !PT ;  /* 0x0000001f02ff7812 */ /* 0x002fda000780c0ff */
[----:B------:R-:W-:Y:S05]  /*8f20*/  @!P0 BRA `(.L_x_2881) ;  /* 0x0000000000048947 */ /* 0x000fea0003800000 */
[----:B------:R-:W-:Y:S01]  /*8f30*/  BPT.TRAP 0x1 ;  /* 0x000000040000795c */ /* 0x000fe20000300000 */
.L_x_2881:
        /* <DEDUP_REMOVED lines=40> */
.L_x_2862:
[----:B------:R-:W-:Y:S05]  /*91c0*/  BSYNC B0 ;  /* 0x0000000000007941 */ /* 0x000fea0003800000 */
.L_x_2861:
[----:B------:R-:W-:-:S03]  /*91d0*/  UMOV UR7, 0xffffffff ;  /* 0xffffffff00077882 */ /* 0x000fc60000000000 */
[----:B------:R-:W-:Y:S05]  /*91e0*/  BRA.DIV UR7, `(.L_x_2882) ;  /* 0x0000000a07287947 */ /* 0x000fea000b800000 */
[----:B------:R-:W-:-:S13]  /*91f0*/  ELECT P6, URZ, PT ;  /* 0x00000000003f782f */ /* 0x000fda00038c0000 */
.L_x_2917:
[----:B------:R-:W-:Y:S05]  /*9200*/  @!P6 BRA `(.L_x_2781) ;  /* 0x000000000084e947 */ /* 0x000fea0003800000 */
[----:B------:R-:W-:-:S06]  /*9210*/  ULOP3.LUT UR7, UR38, 0x2, URZ, 0xfc, !UPT ;  /* 0x0000000226077892 */ /* 0x000fcc000f8efc3f */
[----:B------:R-:W-:-:S05]  /*9220*/  IMAD.U32 R2, RZ, RZ, UR7 ;  /* 0x00000007ff027e24 */ /* 0x000fca000f8e00ff */
[----:B------:R-:W-:-:S13]  /*9230*/  ISETP.NE.AND P2, PT, R2, 0x3, PT ;  /* 0x000000030200780c */ /* 0x000fda0003f45270 */
[----:B------:R-:W-:Y:S05]  /*9240*/  @!P2 BRA `(.L_x_2883) ;  /* 0x000000000004a947 */ /* 0x000fea0003800000 */
[----:B------:R-:W-:Y:S01]  /*9250*/  BPT.TRAP 0x1 ;  /* 0x000000040000795c */ /* 0x000fe20000300000 */
.L_x_2883:
        /* <DEDUP_REMOVED lines=15> */
.L_x_2918:
[----:B------:R-:W2:Y:S02]  /*9350*/  SYNCS.PHASECHK.TRANS64.TRYWAIT P0, [R3+URZ], R2 ;  /* 0x00000002030075a7 */ /* 0x000ea4000800017f */
[----:B--2---:R-:W-:Y:S05]  /*9360*/  @!P0 BRA `(.L_x_2885) ;  /* 0x0000000400fc8947 */ /* 0x004fea0003800000 */
.L_x_2919:
[----:B------:R-:W-:Y:S05]  /*9370*/  @!P2 BRA `(.L_x_2886) ;  /* 0x000000000004a947 */ /* 0x000fea0003800000 */
[----:B------:R-:W-:Y:S01]  /*9380*/  BPT.TRAP 0x1 ;  /* 0x000000040000795c */ /* 0x000fe20000300000 */
.L_x_2886:
[----:B--2---:R-:W-:-:S04]  /*9390*/  VIADD R3, R7, 0x30840 ;  /* 0x0003084007037836 */ /* 0x004fc80000000000 */
[----:B------:R-:W-:-:S04]  /*93a0*/  IMAD R0, R0, 0x8, R3 ;  /* 0x0000000800007824 */ /* 0x000fc800078e0203 */
[----:B------:R-:W2:Y:S02]  /*93b0*/  SYNCS.PHASECHK.TRANS64.TRYWAIT P0, [R0+URZ], R5 ;  /* 0x00000005000075a7 */ /* 0x000ea4000800017f */
[----:B--2---:R-:W-:Y:S05]  /*93c0*/  @!P0 BRA `(.L_x_2887) ;  /* 0x0000000400f88947 */ /* 0x004fea0003800000 */
.L_x_2920:
[----:B------:R-:W-:-:S07]  /*93d0*/  IMAD R3, R4, 0x8, R3 ;  /* 0x0000000804037824 */ /* 0x000fce00078e0203 */
.L_x_2888:
[----:B---3--:R3:W4:Y:S02]  /*93e0*/  SYNCS.PHASECHK.TRANS64.TRYWAIT P0, [R3+URZ], R2 ;  /* 0x00000002030075a7 */ /* 0x008724000800017f */
[----:B----4-:R-:W-:Y:S05]  /*93f0*/  @!P0 NANOSLEEP.SYNCS 0x989680 ;  /* 0x009896800000895d */ /* 0x010fea0003900000 */
[----:B------:R-:W4:Y:S02]  /*9400*/  @!P0 SYNCS.PHASECHK.TRANS64 P0, [R3+URZ], R2 ;  /* 0x00000002030085a7 */ /* 0x000f24000800007f */
[----:B----4-:R-:W-:Y:S05]  /*9410*/  @!P0 BRA `(.L_x_2888) ;  /* 0xfffffffc00f08947 */ /* 0x010fea000383ffff */
.L_x_2781:
[----:B------:R-:W-:Y:S05]  /*9420*/  BSYNC B6 ;  /* 0x0000000000067941 */ /* 0x000fea0003800000 */
.L_x_2776:
[----:B------:R-:W-:Y:S05]  /*9430*/  EXIT ;  /* 0x000000000000794d */ /* 0x000fea0003800000 */
.L_x_2787:
[----:B------:R-:W-:Y:S02]  /*9440*/  IMAD.MOV.U32 R12, RZ, RZ, RZ ;  /* 0x000000ffff0c7224 */ /* 0x000fe400078e00ff */
[----:B------:R-:W-:Y:S02]  /*9450*/  IMAD.MOV.U32 R11, RZ, RZ, 0x1f ;  /* 0x0000001fff0b7424 */ /* 0x000fe400078e00ff */
[----:B------:R-:W-:-:S07]  /*9460*/  IMAD.MOV.U32 R15, RZ, RZ, -0x1 ;  /* 0xffffffffff0f7424 */ /* 0x000fce00078e00ff */
[----:B------:R-:W-:Y:S05]  /*9470*/  WARPSYNC.COLLECTIVE R15, `(.L_x_2889) ;  /* 0x000000000f087348 */ /* 0x000fea0003c00000 */
[----:B------:R1:W2:Y:S02]  /*9480*/  SHFL.IDX P6, R14, R13, R12, R11 ;  /* 0x0000000c0d0e7389 */ /* 0x0002a400000c000b */
[----:B-12---:R-:W-:Y:S01]  /*9490*/  ENDCOLLECTIVE ;  /* 0x000000000000791b */ /* 0x006fe20003800000 */
.L_x_2889:
[----:B------:R-:W-:Y:S05]  /*94a0*/  BRA `(.L_x_2890) ;  /* 0xffffff7c00b07947 */ /* 0x000fea000383ffff */
.L_x_2789:
        /* <DEDUP_REMOVED lines=8> */
.L_x_2793:
[----:B---3--:R3:W4:Y:S02]  /*9530*/  SYNCS.PHASECHK.TRANS64.TRYWAIT P1, [R0+URZ+0x30810], R209 ;  /* 0x030810d1000075a7 */ /* 0x008724000802017f */
[----:B----4-:R-:W-:Y:S05]  /*9540*/  @!P1 NANOSLEEP.SYNCS 0x989680 ;  /* 0x009896800000995d */ /* 0x010fea0003900000 */
[----:B------:R-:W4:Y:S02]  /*9550*/  @!P1 SYNCS.PHASECHK.TRANS64 P1, [R0+URZ+0x30810], R209 ;  /* 0x030810d1000095a7 */ /* 0x000f24000802007f */
[----:B----4-:R-:W-:Y:S05]  /*9560*/  @!P1 BRA `(.L_x_2793) ;  /* 0xfffffffc00f09947 */ /* 0x010fea000383ffff */
[----:B------:R-:W-:Y:S05]  /*9570*/  BRA `(.L_x_2792) ;  /* 0xffffff84009c7947 */ /* 0x000fea000383ffff */
.L_x_2797:
[----:B------:R1:W1:Y:S02]  /*9580*/  SYNCS.PHASECHK.TRANS64.TRYWAIT P1, [R0+URZ+0x30830], R209 ;  /* 0x030830d1000075a7 */ /* 0x000264000802017f */
[----:B-1----:R-:W-:Y:S05]  /*9590*/  @!P1 NANOSLEEP.SYNCS 0x989680 ;  /* 0x009896800000995d */ /* 0x002fea0003900000 */
[----:B------:R-:W1:Y:S02]  /*95a0*/  @!P1 SYNCS.PHASECHK.TRANS64 P1, [R0+URZ+0x30830], R209 ;  /* 0x030830d1000095a7 */ /* 0x000e64000802007f */
[----:B-1----:R-:W-:Y:S05]  /*95b0*/  @!P1 BRA `(.L_x_2797) ;  /* 0xfffffffc00f09947 */ /* 0x002fea000383ffff */
[----:B------:R-:W-:Y:S05]  /*95c0*/  BRA `(.L_x_2796) ;  /* 0xffffff8c00bc7947 */ /* 0x000fea000383ffff */
.L_x_2804:
[----:B------:R-:W-:Y:S01]  /*95d0*/  BSSY B0, `(.L_x_2891) ;  /* 0x0000005000007945 */ /* 0x000fe20003800000 */
[----:B------:R-:W-:-:S07]  /*95e0*/  IMAD.MOV.U32 R15, RZ, RZ, -0x1 ;  /* 0xffffffffff0f7424 */ /* 0x000fce00078e00ff */
[----:B-1----:R-:W-:Y:S05]  /*95f0*/  WARPSYNC.COLLECTIVE R15, `(.L_x_2892) ;  /* 0x000000000f087348 */ /* 0x002fea0003c00000 */
[----:B------:R-:W-:Y:S01]  /*9600*/  NOP ;  /* 0x0000000000007918 */ /* 0x000fe20000000000 */
[----:B-1----:R-:W-:Y:S01]  /*9610*/  ENDCOLLECTIVE ;  /* 0x000000000000791b */ /* 0x002fe20003800000 */
.L_x_2892:
[----:B------:R-:W-:Y:S05]  /*9620*/  BSYNC B0 ;  /* 0x0000000000007941 */ /* 0x000fea0003800000 */
.L_x_2891:
[----:B------:R-:W-:Y:S05]  /*9630*/  BRA `(.L_x_2893) ;  /* 0xffffffb800e47947 */ /* 0x000fea000383ffff */
.L_x_2813:
[----:B------:R-:W-:Y:S01]  /*9640*/  BSSY B0, `(.L_x_2894) ;  /* 0x0000005000007945 */ /* 0x000fe20003800000 */
[----:B------:R-:W-:-:S07]  /*9650*/  IMAD.MOV.U32 R15, RZ, RZ, -0x1 ;  /* 0xffffffffff0f7424 */ /* 0x000fce00078e00ff */
[----:B-12---:R-:W-:Y:S05]  /*9660*/  WARPSYNC.COLLECTIVE R15, `(.L_x_2895) ;  /* 0x000000000f087348 */ /* 0x006fea0003c00000 */
[----:B------:R-:W-:Y:S01]  /*9670*/  NOP ;  /* 0x0000000000007918 */ /* 0x000fe20000000000 */
[----:B-12---:R-:W-:Y:S01]  /*9680*/  ENDCOLLECTIVE ;  /* 0x000000000000791b */ /* 0x006fe20003800000 */
.L_x_2895:
[----:B------:R-:W-:Y:S05]  /*9690*/  BSYNC B0 ;  /* 0x0000000000007941 */ /* 0x000fea0003800000 */
.L_x_2894:
[----:B------:R-:W-:Y:S05]  /*96a0*/  BRA `(.L_x_2896) ;  /* 0xffffffbc00e47947 */ /* 0x000fea000383ffff */
.L_x_2824:
[----:B------:R-:W-:Y:S01]  /*96b0*/  BSSY B0, `(.L_x_2897) ;  /* 0x0000005000007945 */ /* 0x000fe20003800000 */
[----:B------:R-:W-:-:S07]  /*96c0*/  IMAD.MOV.U32 R15, RZ, RZ, -0x1 ;  /* 0xffffffffff0f7424 */ /* 0x000fce00078e00ff */
[----:B------:R-:W-:Y:S05]  /*96d0*/  WARPSYNC.COLLECTIVE R15, `(.L_x_2898) ;  /* 0x000000000f087348 */ /* 0x000fea0003c00000 */
[----:B------:R-:W-:Y:S01]  /*96e0*/  NOP ;  /* 0x0000000000007918 */ /* 0x000fe20000000000 */
[----:B------:R-:W-:Y:S01]  /*96f0*/  ENDCOLLECTIVE ;  /* 0x000000000000791b */ /* 0x000fe20003800000 */
.L_x_2898:
[----:B------:R-:W-:Y:S05]  /*9700*/  BSYNC B0 ;  /* 0x0000000000007941 */ /* 0x000fea0003800000 */
.L_x_2897:
[----:B------:R-:W-:Y:S05]  /*9710*/  BRA `(.L_x_2899) ;  /* 0xffffffc800647947 */ /* 0x000fea000383ffff */
.L_x_2837:
[----:B------:R-:W-:Y:S01]  /*9720*/  BSSY B0, `(.L_x_2900) ;  /* 0x0000005000007945 */ /* 0x000fe20003800000 */
[----:B------:R-:W-:-:S07]  /*9730*/  IMAD.MOV.U32 R15, RZ, RZ, -0x1 ;  /* 0xffffffffff0f7424 */ /* 0x000fce00078e00ff */
[----:B------:R-:W-:Y:S05]  /*9740*/  WARPSYNC.COLLECTIVE R15, `(.L_x_2901) ;  /* 0x000000000f087348 */ /* 0x000fea0003c00000 */
[----:B------:R-:W-:Y:S01]  /*9750*/  NOP ;  /* 0x0000000000007918 */ /* 0x000fe20000000000 */
[----:B------:R-:W-:Y:S01]  /*9760*/  ENDCOLLECTIVE ;  /* 0x000000000000791b */ /* 0x000fe20003800000 */
.L_x_2901:
[----:B------:R-:W-:Y:S05]  /*9770*/  BSYNC B0 ;  /* 0x0000000000007941 */ /* 0x000fea0003800000 */
.L_x_2900:
[----:B------:R-:W-:Y:S05]  /*9780*/  BRA `(.L_x_2902) ;  /* 0xffffffd000047947 */ /* 0x000fea000383ffff */
.L_x_2849:
[----:B------:R-:W-:Y:S01]  /*9790*/  BSSY B0, `(.L_x_2903) ;  /* 0x0000005000007945 */ /* 0x000fe20003800000 */
[----:B------:R-:W-:-:S07]  /*97a0*/  IMAD.MOV.U32 R15, RZ, RZ, -0x1 ;  /* 0xffffffffff0f7424 */ /* 0x000fce00078e00ff */
[----:B------:R-:W-:Y:S05]  /*97b0*/  WARPSYNC.COLLECTIVE R15, `(.L_x_2904) ;  /* 0x000000000f087348 */ /* 0x000fea0003c00000 */
[----:B------:R-:W-:Y:S01]  /*97c0*/  NOP ;  /* 0x0000000000007918 */ /* 0x000fe20000000000 */
[----:B------:R-:W-:Y:S01]  /*97d0*/  ENDCOLLECTIVE ;  /* 0x000000000000791b */ /* 0x000fe20003800000 */
.L_x_2904:
[----:B------:R-:W-:Y:S05]  /*97e0*/  BSYNC B0 ;  /* 0x0000000000007941 */ /* 0x000fea0003800000 */
.L_x_2903:
[----:B------:R-:W-:Y:S05]  /*97f0*/  BRA `(.L_x_2905) ;  /* 0xffffffd400447947 */ /* 0x000fea000383ffff */
.L_x_2863:
[----:B-1----:R1:W2:Y:S02]  /*9800*/  SYNCS.PHASECHK.TRANS64.TRYWAIT P0, [R16+URZ+0x30820], R3 ;  /* 0x03082003100075a7 */ /* 0x0022a4000800017f */
[----:B--2---:R-:W-:Y:S05]  /*9810*/  @!P0 NANOSLEEP.SYNCS 0x989680 ;  /* 0x009896800000895d */ /* 0x004fea0003900000 */
[----:B------:R-:W2:Y:S02]  /*9820*/  @!P0 SYNCS.PHASECHK.TRANS64 P0, [R16+URZ+0x30820], R3 ;  /* 0x03082003100085a7 */ /* 0x000ea4000800007f */
[----:B--2---:R-:W-:Y:S05]  /*9830*/  @!P0 BRA `(.L_x_2863) ;  /* 0xfffffffc00f08947 */ /* 0x004fea000383ffff */
[----:B------:R-:W-:Y:S05]  /*9840*/  BRA `(.L_x_2906) ;  /* 0xffffffdc00c07947 */ /* 0x000fea000383ffff */
.L_x_2867:
[----:B-1----:R1:W3:Y:S02]  /*9850*/  SYNCS.PHASECHK.TRANS64.TRYWAIT P1, [R16+URZ+0x30840], R21 ;  /* 0x03084015100075a7 */ /* 0x0022e4000802017f */
[----:B---3--:R-:W-:Y:S05]  /*9860*/  @!P1 NANOSLEEP.SYNCS 0x989680 ;  /* 0x009896800000995d */ /* 0x008fea0003900000 */
[----:B------:R-:W3:Y:S02]  /*9870*/  @!P1 SYNCS.PHASECHK.TRANS64 P1, [R16+URZ+0x30840], R21 ;  /* 0x03084015100095a7 */ /* 0x000ee4000802007f */
[----:B---3--:R-:W-:Y:S05]  /*9880*/  @!P1 BRA `(.L_x_2867) ;  /* 0xfffffffc00f09947 */ /* 0x008fea000383ffff */
[----:B------:R-:W-:Y:S05]  /*9890*/  BRA `(.L_x_2907) ;  /* 0xffffffe400787947 */ /* 0x000fea000383ffff */
.L_x_2869:
[----:B--2---:R2:W3:Y:S02]  /*98a0*/  SYNCS.PHASECHK.TRANS64.TRYWAIT P1, [R16+URZ+0x30828], R21 ;  /* 0x03082815100075a7 */ /* 0x0044e4000802017f */
[----:B---3--:R-:W-:Y:S05]  /*98b0*/  @!P1 NANOSLEEP.SYNCS 0x989680 ;  /* 0x009896800000995d */ /* 0x008fea0003900000 */
[----:B------:R-:W3:Y:S02]  /*98c0*/  @!P1 SYNCS.PHASECHK.TRANS64 P1, [R16+URZ+0x30828], R21 ;  /* 0x03082815100095a7 */ /* 0x000ee4000802007f */
[----:B---3--:R-:W-:Y:S05]  /*98d0*/  @!P1 BRA `(.L_x_2869) ;  /* 0xfffffffc00f09947 */ /* 0x008fea000383ffff */
[----:B------:R-:W-:Y:S05]  /*98e0*/  BRA `(.L_x_2908) ;  /* 0xffffffe8000c7947 */ /* 0x000fea000383ffff */
.L_x_2871:
[----:B---3--:R3:W4:Y:S02]  /*98f0*/  SYNCS.PHASECHK.TRANS64.TRYWAIT P1, [R16+URZ+0x30848], R21 ;  /* 0x03084815100075a7 */ /* 0x008724000802017f */
[----:B----4-:R-:W-:Y:S05]  /*9900*/  @!P1 NANOSLEEP.SYNCS 0x989680 ;  /* 0x009896800000995d */ /* 0x010fea0003900000 */
[----:B------:R-:W4:Y:S02]  /*9910*/  @!P1 SYNCS.PHASECHK.TRANS64 P1, [R16+URZ+0x30848], R21 ;  /* 0x03084815100095a7 */ /* 0x000f24000802007f */
[----:B----4-:R-:W-:Y:S05]  /*9920*/  @!P1 BRA `(.L_x_2871) ;  /* 0xfffffffc00f09947 */ /* 0x010fea000383ffff */
[----:B------:R-:W-:Y:S05]  /*9930*/  BRA `(.L_x_2909) ;  /* 0xffffffe800a07947 */ /* 0x000fea000383ffff */
.L_x_2873:
[----:B------:R-:W-:-:S07]  /*9940*/  SHF.L.U32 R5, R11, 0x1f, RZ ;  /* 0x0000001f0b057819 */ /* 0x000fce00000006ff */
.L_x_2910:
[----:B------:R1:W1:Y:S02]  /*9950*/  SYNCS.PHASECHK.TRANS64.TRYWAIT P1, [R16+URZ+0x30820], R5 ;  /* 0x03082005100075a7 */ /* 0x000264000802017f */
[----:B-1----:R-:W-:Y:S05]  /*9960*/  @!P1 NANOSLEEP.SYNCS 0x989680 ;  /* 0x009896800000995d */ /* 0x002fea0003900000 */
[----:B------:R-:W1:Y:S02]  /*9970*/  @!P1 SYNCS.PHASECHK.TRANS64 P1, [R16+URZ+0x30820], R5 ;  /* 0x03082005100095a7 */ /* 0x000e64000802007f */
[----:B-1----:R-:W-:Y:S05]  /*9980*/  @!P1 BRA `(.L_x_2910) ;  /* 0xfffffffc00f09947 */ /* 0x002fea000383ffff */
[----:B------:R-:W-:Y:S05]  /*9990*/  BRA `(.L_x_2911) ;  /* 0xffffffec001c7947 */ /* 0x000fea000383ffff */
.L_x_2876:
[----:B-1----:R1:W2:Y:S02]  /*99a0*/  SYNCS.PHASECHK.TRANS64.TRYWAIT P1, [R16+URZ+0x30840], R13 ;  /* 0x0308400d100075a7 */ /* 0x0022a4000802017f */
[----:B--2---:R-:W-:Y:S05]  /*99b0*/  @!P1 NANOSLEEP.SYNCS 0x989680 ;  /* 0x009896800000995d */ /* 0x004fea0003900000 */
[----:B------:R-:W2:Y:S02]  /*99c0*/  @!P1 SYNCS.PHASECHK.TRANS64 P1, [R16+URZ+0x30840], R13 ;  /* 0x0308400d100095a7 */ /* 0x000ea4000802007f */
[----:B--2---:R-:W-:Y:S05]  /*99d0*/  @!P1 BRA `(.L_x_2876) ;  /* 0xfffffffc00f09947 */ /* 0x004fea000383ffff */
[----:B------:R-:W-:Y:S05]  /*99e0*/  BRA `(.L_x_2912) ;  /* 0xffffffec00d47947 */ /* 0x000fea000383ffff */
.L_x_2878:
[----:B--2---:R2:W1:Y:S02]  /*99f0*/  SYNCS.PHASECHK.TRANS64.TRYWAIT P1, [R16+URZ+0x30828], R13 ;  /* 0x0308280d100075a7 */ /* 0x004464000802017f */
[----:B-1----:R-:W-:Y:S05]  /*9a00*/  @!P1 NANOSLEEP.SYNCS 0x989680 ;  /* 0x009896800000995d */ /* 0x002fea0003900000 */
[----:B------:R-:W1:Y:S02]  /*9a10*/  @!P1 SYNCS.PHASECHK.TRANS64 P1, [R16+URZ+0x30828], R13 ;  /* 0x0308280d100095a7 */ /* 0x000e64000802007f */
[----:B-1----:R-:W-:Y:S05]  /*9a20*/  @!P1 BRA `(.L_x_2878) ;  /* 0xfffffffc00f09947 */ /* 0x002fea000383ffff */
[----:B------:R-:W-:Y:S05]  /*9a30*/  BRA `(.L_x_2913) ;  /* 0xfffffff0005c7947 */ /* 0x000fea000383ffff */
.L_x_2880:
[----:B------:R1:W1:Y:S02]  /*9a40*/  SYNCS.PHASECHK.TRANS64.TRYWAIT P0, [R3+URZ+0x30840], R0 ;  /* 0x03084000030075a7 */ /* 0x000264000800017f */
[----:B-1----:R-:W-:Y:S05]  /*9a50*/  @!P0 NANOSLEEP.SYNCS 0x989680 ;  /* 0x009896800000895d */ /* 0x002fea0003900000 */
[----:B------:R-:W1:Y:S02]  /*9a60*/  @!P0 SYNCS.PHASECHK.TRANS64 P0, [R3+URZ+0x30840], R0 ;  /* 0x03084000030085a7 */ /* 0x000e64000800007f */
[----:B-1----:R-:W-:Y:S05]  /*9a70*/  @!P0 BRA `(.L_x_2880) ;  /* 0xfffffffc00f08947 */ /* 0x002fea000383ffff */
[----:B------:R-:W-:Y:S05]  /*9a80*/  BRA `(.L_x_2914) ;  /* 0xfffffff400107947 */ /* 0x000fea000383ffff */
.L_x_2882:
[----:B------:R-:W-:Y:S01]  /*9a90*/  BSSY B0, `(.L_x_2915) ;  /* 0x0000006000007945 */ /* 0x000fe20003800000 */
[----:B------:R-:W-:-:S07]  /*9aa0*/  IMAD.MOV.U32 R15, RZ, RZ, -0x1 ;  /* 0xffffffffff0f7424 */ /* 0x000fce00078e00ff */
[----:B------:R-:W-:Y:S05]  /*9ab0*/  WARPSYNC.COLLECTIVE R15, `(.L_x_2916) ;  /* 0x000000000f0c7348 */ /* 0x000fea0003c00000 */
[----:B------:R-:W-:Y:S02]  /*9ac0*/  ELECT P6, UR62, PT ;  /* 0x00000000003e782f */ /* 0x000fe400038c0000 */
[----:B------:R-:W-:Y:S01]  /*9ad0*/  MOV R14, UR62 ;  /* 0x0000003e000e7c02 */ /* 0x000fe20008000f00 */
[----:B------:R-:W-:Y:S10]  /*9ae0*/  ENDCOLLECTIVE ;  /* 0x000000000000791b */ /* 0x000ff40003800000 */
.L_x_2916:
[----:B------:R-:W-:Y:S05]  /*9af0*/  BSYNC B0 ;  /* 0x0000000000007941 */ /* 0x000fea0003800000 */
.L_x_2915:
[----:B------:R-:W-:Y:S05]  /*9b00*/  BRA `(.L_x_2917) ;  /* 0xfffffff400bc7947 */ /* 0x000fea000383ffff */
.L_x_2884:
[----:B-1----:R1:W2:Y:S02]  /*9b10*/  SYNCS.PHASECHK.TRANS64.TRYWAIT P0, [R6+URZ], R5 ;  /* 0x00000005060075a7 */ /* 0x0022a4000800017f */
[----:B--2---:R-:W-:Y:S05]  /*9b20*/  @!P0 NANOSLEEP.SYNCS 0x989680 ;  /* 0x009896800000895d */ /* 0x004fea0003900000 */
[----:B------:R-:W2:Y:S02]  /*9b30*/  @!P0 SYNCS.PHASECHK.TRANS64 P0, [R6+URZ], R5 ;  /* 0x00000005060085a7 */ /* 0x000ea4000800007f */
[----:B--2---:R-:W-:Y:S05]  /*9b40*/  @!P0 BRA `(.L_x_2884) ;  /* 0xfffffffc00f08947 */ /* 0x004fea000383ffff */
[----:B------:R-:W-:Y:S05]  /*9b50*/  BRA `(.L_x_2918) ;  /* 0xfffffff400fc7947 */ /* 0x000fea000383ffff */
.L_x_2885:
[----:B--2---:R2:W3:Y:S02]  /*9b60*/  SYNCS.PHASECHK.TRANS64.TRYWAIT P0, [R3+URZ], R2 ;  /* 0x00000002030075a7 */ /* 0x0044e4000800017f */
[----:B---3--:R-:W-:Y:S05]  /*9b70*/  @!P0 NANOSLEEP.SYNCS 0x989680 ;  /* 0x009896800000895d */ /* 0x008fea0003900000 */
[----:B------:R-:W3:Y:S02]  /*9b80*/  @!P0 SYNCS.PHASECHK.TRANS64 P0, [R3+URZ], R2 ;  /* 0x00000002030085a7 */ /* 0x000ee4000800007f */
[----:B---3--:R-:W-:Y:S05]  /*9b90*/  @!P0 BRA `(.L_x_2885) ;  /* 0xfffffffc00f08947 */ /* 0x008fea000383ffff */
[----:B------:R-:W-:Y:S05]  /*9ba0*/  BRA `(.L_x_2919) ;  /* 0xfffffff400f07947 */ /* 0x000fea000383ffff */
.L_x_2887:
[----:B--2---:R2:W3:Y:S02]  /*9bb0*/  SYNCS.PHASECHK.TRANS64.TRYWAIT P0, [R0+URZ], R5 ;  /* 0x00000005000075a7 */ /* 0x0044e4000800017f */
[----:B---3--:R-:W-:Y:S05]  /*9bc0*/  @!P0 NANOSLEEP.SYNCS 0x989680 ;  /* 0x009896800000895d */ /* 0x008fea0003900000 */
[----:B------:R-:W3:Y:S02]  /*9bd0*/  @!P0 SYNCS.PHASECHK.TRANS64 P0, [R0+URZ], R5 ;  /* 0x00000005000085a7 */ /* 0x000ee4000800007f */
[----:B---3--:R-:W-:Y:S05]  /*9be0*/  @!P0 BRA `(.L_x_2887) ;  /* 0xfffffffc00f08947 */ /* 0x008fea000383ffff */
[----:B------:R-:W-:Y:S05]  /*9bf0*/  BRA `(.L_x_2920) ;  /* 0xfffffff400f47947 */ /* 0x000fea000383ffff */
.L_x_2921:
        /* <DEDUP_REMOVED lines=16> */
.L_x_7309:


//--------------------- .text._ZN7cutlass13device_kernelIN5flash11enable_sm90INS1_16FlashAttnBwdSm90INS1_25CollectiveMainloopBwdSm90ILi2ELi2ELi2EN4cute5tupleIJNS5_1CILi1EEES8_S8_EEENS6_IJNS7_ILi64EEENS7_ILi128EEESB_EEENS_10bfloat16_tEfNS_4arch4Sm90ELb1ELb0ELb1ELb1ELb0ELb1ELb0ELb0ELi2ELi1ELi2ELi1ELb0EEENS1_21CollectiveEpilogueBwdISC_SD_SF_Li256ELb1ELb0ELi1EEENS1_25SingleTileBwdLPTSchedulerILb1ELi128ELb0EEEEEEEEEvNT_6ParamsE --------------------------
	.section	.text._ZN7cutlass13device_kernelIN5flash11enable_sm90INS1_16FlashAttnBwdSm90INS1_25CollectiveMainloopBwdSm90ILi2ELi2ELi2EN4cute5tupleIJNS5_1CILi1EEES8_S8_EEENS6_IJNS7_ILi64EEENS7_ILi128EEESB_EEENS_10bfloat16_tEfNS_4arch4Sm90ELb1ELb0ELb1ELb1ELb0ELb1ELb0ELb0ELi2ELi1ELi2ELi1ELb0EEENS1_21CollectiveEpilogueBwdISC_SD_SF_Li256ELb1ELb0ELi1EEENS1_25SingleTileBwdLPTSchedulerILb1ELi128ELb0EEEEEEEEEvNT_6ParamsE,"ax",@progbits
	.align	128
.text._ZN7cutlass13device_kernelIN5flash11enable_sm90INS1_16FlashAttnBwdSm90INS1_25CollectiveMainloopBwdSm90ILi2ELi2ELi2EN4cute5tupleIJNS5_1CILi1EEES8_S8_EEENS6_IJNS7_ILi64EEENS7_ILi128EEESB_EEENS_10bfloat16_tEfNS_4arch4Sm90ELb1ELb0ELb1ELb1ELb0ELb1ELb0ELb0ELi2ELi1ELi2ELi1ELb0EEENS1_21CollectiveEpilogueBwdISC_SD_SF_Li256ELb1ELb0ELi1EEENS1_25SingleTileBwdLPTSchedulerILb1ELi128ELb0EEEEEEEEEvNT_6ParamsE:
        .type           _ZN7cutlass13device_kernelIN5flash11enable_sm90INS1_16FlashAttnBwdSm90INS1_25CollectiveMainloopBwdSm90ILi2ELi2ELi2EN4cute5tupleIJNS5_1CILi1EEES8_S8_EEENS6_IJNS7_ILi64EEENS7_ILi128EEESB_EEENS_10bfloat16_tEfNS_4arch4Sm90ELb1ELb0ELb1ELb1ELb0ELb1ELb0ELb0ELi2ELi1ELi2ELi1ELb0EEENS1_21CollectiveEpilogueBwdISC_SD_SF_Li256ELb1ELb0ELi1EEENS1_25SingleTileBwdLPTSchedulerILb1ELi128ELb0EEEEEEEEEvNT_6ParamsE,@function
        .size           _ZN7cutlass13device_kernelIN5flash11enable_sm90INS1_16FlashAttnBwdSm90INS1_25CollectiveMainloopBwdSm90ILi2ELi2ELi2EN4cute5tupleIJNS5_1CILi1EEES8_S8_EEENS6_IJNS7_ILi64EEENS7_ILi128EEESB_EEENS_10bfloat16_tEfNS_4arch4Sm90ELb1ELb0ELb1ELb1ELb0ELb1ELb0ELb0ELi2ELi1ELi2ELi1ELb0EEENS1_21CollectiveEpilogueBwdISC_SD_SF_Li256ELb1ELb0ELi1EEENS1_25SingleTileBwdLPTSchedulerILb1ELi128ELb0EEEEEEEEEvNT_6ParamsE,(.L_x_7310 - _ZN7cutlass13device_kernelIN5flash11enable_sm90INS1_16FlashAttnBwdSm90INS1_25CollectiveMainloopBwdSm90ILi2ELi2ELi2EN4cute5tupleIJNS5_1CILi1EEES8_S8_EEENS6_IJNS7_ILi64EEENS7_ILi128EEESB_EEENS_10bfloat16_tEfNS_4arch4Sm90ELb1ELb0ELb1ELb1ELb0ELb1ELb0ELb0ELi2ELi1ELi2ELi1ELb0EEENS1_21CollectiveEpilogueBwdISC_SD_SF_Li256ELb1ELb0ELi1EEENS1_25SingleTileBwdLPTSchedulerILb1ELi128ELb0EEEEEEEEEvNT_6ParamsE)
        .other          _ZN7cutlass13device_kernelIN5flash11enable_sm90INS1_16FlashAttnBwdSm90INS1_25CollectiveMainloopBwdSm90ILi2ELi2ELi2EN4cute5tupleIJNS5_1CILi1EEES8_S8_EEENS6_IJNS7_ILi64EEENS7_ILi128EEESB_EEENS_10bfloat16_tEfNS_4arch4Sm90ELb1ELb0ELb1ELb1ELb0ELb1ELb0ELb0ELi2ELi1ELi2ELi1ELb0EEENS1_21CollectiveEpilogueBwdISC_SD_SF_Li256ELb1ELb0ELi1EEENS1_25SingleTileBwdLPTSchedulerILb1ELi128ELb0EEEEEEEEEvNT_6ParamsE,@"STO_CUDA_ENTRY STV_DEFAULT"
_ZN7cutlass13device_kernelIN5flash11enable_sm90INS1_16FlashAttnBwdSm90INS1_25CollectiveMainloopBwdSm90ILi2ELi2ELi2EN4cute5tupleIJNS5_1CILi1EEES8_S8_EEENS6_IJNS7_ILi64EEENS7_ILi128EEESB_EEENS_10bfloat16_tEfNS_4arch4Sm90ELb1ELb0ELb1ELb1ELb0ELb1ELb0ELb0ELi2ELi1ELi2ELi1ELb0EEENS1_21CollectiveEpilogueBwdISC_SD_SF_Li256ELb1ELb0ELi1EEENS1_25SingleTileBwdLPTSchedulerILb1ELi128ELb0EEEEEEEEEvNT_6ParamsE:
        /* <DEDUP_REMOVED lines=24> */
.L_x_2923:
[----:B------:R-:W-:Y:S05]  /*0180*/  BSYNC B0 ;  /* 0x0000000000007941 */ /* 0x000fea0003800000 */
.L_x_2922:
        /* <DEDUP_REMOVED lines=37> */
.L_x_2924:
        /* <DEDUP_REMOVED lines=22> */
.L_x_2925:
[----:B------:R-:W-:Y:S01]  /*0540*/  PLOP3.LUT P0, PT, PT, PT, UP0, 0x80, 0x0 ;  /* 0x000000000000781c */ /* 0x000fe20003f0f008 */
[----:B------:R-:W-:Y:S01]  /*0550*/  NOP ;  /* 0x0000000000007918 */ /* 0x000fe20000000000 */
[----:B------:R-:W-:Y:S01]  /*0560*/  ULDC.64 UR46, c[0x0][0x208] ;  /* 0x00008200002e7ab9 */ /* 0x000fe20000000a00 */
[----:B------:R-:W-:Y:S01]  /*0570*/  BSSY B6, `(.L_x_2926) ;  /* 0x0000c05000067945 */ /* 0x000fe20003800000 */
[----:B-12-4-:R-:W-:Y:S09]  /*0580*/  BAR.SYNC.DEFER_BLOCKING 0x0 ;  /* 0x0000000000007b1d */ /* 0x016ff20000010000 */
[----:B------:R-:W-:Y:S05]  /*0590*/  @!P0 BRA `(.L_x_2927) ;  /* 0x0000008000508947 */ /* 0x000fea0003800000 */
.L_x_2928:
        /* <DEDUP_REMOVED lines=32> */
.L_x_2929:
[----:B------:R-:W-:Y:S01]  /*07a0*/  ULDC UR7, c[0x0][0x8c4] ;  /* 0x0002310000077ab9 */ /* 0x000fe20000000800 */
[----:B------:R-:W-:Y:S01]  /*07b0*/  UMOV UR36, UR10 ;  /* 0x0000000a00247c82 */ /* 0x000fe20008000000 */
[----:B------:R-:W-:-:S11]  /*07c0*/  UISETP.NE.AND UP0, UPT, UR7, 0x1, UPT ;  /* 0x000000010700788c */ /* 0x000fd6000bf05270 */
[----:B------:R-:W-:Y:S02]  /*07d0*/  @UP0 ULDC.64 UR8, c[0x0][0x8c8] ;  /* 0x0002320000080ab9 */ /* 0x000fe40000000a00 */
[----:B------:R-:W-:-:S04]  /*07e0*/  UIMAD.WIDE.U32 UR4, UR10, UR8, URZ ;  /* 0x000000080a0472a5 */ /* 0x000fc8000f8e003f */
[----:B------:R-:W-:-:S04]  /*07f0*/  @UP0 USHF.R.U32.HI UR36, URZ, UR9, UR5 ;  /* 0x000000093f240299 */ /* 0x000fc80008011605 */
[----:B------:R-:W-:-:S12]  /*0800*/  UIMAD UR4, UR36, UR7, URZ ;  /* 0x00000007240472a4 */ /* 0x000fd8000f8e023f */
.L_x_2930:
        /* <DEDUP_REMOVED lines=9> */
[----:B------:R-:W-:-:S03]  /*08a0*/  @UP0 USHF.R.U32.HI UR39, URZ, UR7, UR5 ;  /* 0x000000073f270299 */ /* 0x000fc60008011605 */
[----:B------:R-:W-:Y:S02]  /*08b0*/  ULDC.64 UR4, c[0x0][0x8f8] ;  /* 0x00023e0000047ab9 */ /* 0x000fe40000000a00 */
[----:B------:R-:W-:Y:S01]  /*08c0*/  ISETP.NE.U32.AND P0, PT, RZ, UR4, PT ;  /* 0x00000004ff007c0c */ /* 0x000fe2000bf05070 */
[----:B------:R-:W-:-:S03]  /*08d0*/  UIADD3 UR4, -UR39, URZ, URZ ;  /* 0x0000003f27047290 */ /* 0x000fc6000fffe13f */
[----:B------:R-:W-:Y:S01]  /*08e0*/  ISETP.NE.AND.EX P0, PT, RZ, UR5, PT, P0 ;  /* 0x00000005ff007c0c */ /* 0x000fe2000bf05300 */
[----:B------:R-:W-:-:S12]  /*08f0*/  UIMAD UR37, UR37, UR4, UR6 ;  /* 0x00000004252572a4 */ /* 0x000fd8000f8e0206 */
        /* <DEDUP_REMOVED lines=8> */
.L_x_2931:
        /* <DEDUP_REMOVED lines=14> */
.L_x_2933:
[----:B------:R-:W-:-:S05]  /*0a60*/  ULDC UR4, c[0x0][0x8ec] ;  /* 0x00023b0000047ab9 */ /* 0x000fca0000000800 */
.L_x_2932:
[----:B------:R-:W-:-:S04]  /*0a70*/  UIADD3 UR4, UR4, 0x7f, URZ ;  /* 0x0000007f04047890 */ /* 0x000fc8000fffe03f */
[----:B------:R-:W-:-:S04]  /*0a80*/  USHF.R.S32.HI UR5, URZ, 0x1f, UR4 ;  /* 0x0000001f3f057899 */ /* 0x000fc80008011404 */
[----:B------:R-:W-:-:S04]  /*0a90*/  ULEA.HI UR5, UR5, UR4, URZ, 0x7 ;  /* 0x0000000405057291 */ /* 0x000fc8000f8f383f */
[----:B------:R-:W-:-:S04]  /*0aa0*/  USHF.R.S32.HI UR5, URZ, 0x7, UR5 ;  /* 0x000000073f057899 */ /* 0x000fc80008011405 */
        /* <DEDUP_REMOVED lines=16> */
.L_x_2935:
        /* <DEDUP_REMOVED lines=14> */
.L_x_2936:
        /* <DEDUP_REMOVED lines=11> */
.L_x_2937:
        /* <DEDUP_REMOVED lines=13> */
.L_x_2938:
[----:B------:R-:W-:Y:S01]  /*0e10*/  UIADD3 UR5, UR41, -UR40, URZ ;  /* 0x8000002829057290 */ /* 0x000fe2000fffe03f */
[----:B------:R-:W-:Y:S01]  /*0e20*/  PLOP3.LUT P0, PT, PT, PT, PT, 0x80, 0x0 ;  /* 0x000000000000781c */ /* 0x000fe20003f0f070 */
[----:B------:R-:W-:Y:S01]  /*0e30*/  ULDC UR6, c[0x0][0x74c] ;  /* 0x0001d30000067ab9 */ /* 0x000fe20000000800 */
[----:B------:R-:W-:Y:S01]  /*0e40*/  UIADD3 UR4, UR41, 0x3f, URZ ;  /* 0x0000003f29047890 */ /* 0x000fe2000fffe03f */
[----:B------:R-:W-:Y:S01]  /*0e50*/  CS2R R86, SRZ ;  /* 0x0000000000567805 */ /* 0x000fe2000001ff00 */
[----:B------:R-:W-:Y:S01]  /*0e60*/  ULEA UR5, UR36, UR5, 0x7 ;  /* 0x0000000524057291 */ /* 0x000fe2000f8e383f */
[----:B------:R-:W-:Y:S02]  /*0e70*/  CS2R R84, SRZ ;  /* 0x0000000000547805 */ /* 0x000fe4000001ff00 */
[----:B------:R-:W-:Y:S02]  /*0e80*/  CS2R R82, SRZ ;  /* 0x0000000000527805 */ /* 0x000fe4000001ff00 */
[----:B------:R-:W-:Y:S01]  /*0e90*/  CS2R R80, SRZ ;  /* 0x0000000000507805 */ /* 0x000fe2000001ff00 */
[----:B------:R-:W-:Y:S01]  /*0ea0*/  UIADD3 UR5, UR5, -UR6, URZ ;  /* 0x8000000605057290 */ /* 0x000fe2000fffe03f */
[----:B------:R-:W-:-:S02]  /*0eb0*/  CS2R R78, SRZ ;  /* 0x00000000004e7805 */ /* 0x000fc4000001ff00 */
[----:B------:R-:W-:Y:S02]  /*0ec0*/  CS2R R76, SRZ ;  /* 0x00000000004c7805 */ /* 0x000fe4000001ff00 */
[----:B------:R-:W-:Y:S01]  /*0ed0*/  CS2R R74, SRZ ;  /* 0x00000000004a7805 */ /* 0x000fe2000001ff00 */
[----:B------:R-:W-:Y:S01]  /*0ee0*/  USHF.R.S32.HI UR6, URZ, 0x1f, UR5 ;  /* 0x0000001f3f067899 */ /* 0x000fe20008011405 */
[----:B------:R-:W-:Y:S02]  /*0ef0*/  CS2R R72, SRZ ;  /* 0x0000000000487805 */ /* 0x000fe4000001ff00 */
        /* <DEDUP_REMOVED lines=24> */
[----:B------:R-:W-:Y:S01]  /*1080*/  PLOP3.LUT P1, PT, PT, PT, UP0, 0x80, 0x0 ;  /* 0x000000000000781c */ /* 0x000fe20003f2f008 */
[----:B------:R-:W-:Y:S01]  /*1090*/  IMAD.MOV.U32 R12, RZ, RZ, RZ ;  /* 0x000000ffff0c7224 */ /* 0x000fe200078e00ff */
[----:B------:R-:W-:Y:S02]  /*10a0*/  CS2R R10, SRZ ;  /* 0x00000000000a7805 */ /* 0x000fe4000001ff00 */
[----:B------:R-:W-:Y:S02]  /*10b0*/  CS2R R36, SRZ ;  /* 0x0000000000247805 */ /* 0x000fe4000001ff00 */
[----:B------:R-:W-:Y:S02]  /*10c0*/  CS2R R8, SRZ ;  /* 0x0000000000087805 */ /* 0x000fe4000001ff00 */
[----:B------:R-:W-:-:S02]  /*10d0*/  CS2R R32, SRZ ;  /* 0x0000000000207805 */ /* 0x000fc4000001ff00 */
[----:B------:R-:W-:Y:S01]  /*10e0*/  CS2R R6, SRZ ;  /* 0x0000000000067805 */ /* 0x000fe2000001ff00 */
[----:B------:R-:W-:Y:S01]  /*10f0*/  IMAD.MOV.U32 R29, RZ, RZ, RZ ;  /* 0x000000ffff1d7224 */ /* 0x000fe200078e00ff */
[----:B------:R-:W-:Y:S01]  /*1100*/  CS2R R4, SRZ ;  /* 0x0000000000047805 */ /* 0x000fe2000001ff00 */
[----:B------:R-:W-:Y:S01]  /*1110*/  IMAD.MOV.U32 R2, RZ, RZ, RZ ;  /* 0x000000ffff027224 */ /* 0x000fe200078e00ff */
[----:B------:R-:W-:Y:S01]  /*1120*/  CS2R R150, SRZ ;  /* 0x0000000000967805 */ /* 0x000fe2000001ff00 */
[----:B------:R-:W-:Y:S01]  /*1130*/  IMAD.MOV.U32 R25, RZ, RZ, RZ ;  /* 0x000000ffff197224 */ /* 0x000fe200078e00ff */
        /* <DEDUP_REMOVED lines=53> */
.L_x_2941:
        /* <DEDUP_REMOVED lines=15> */
.L_x_2940:
        /* <DEDUP_REMOVED lines=23> */
.L_x_2943:
        /* <DEDUP_REMOVED lines=15> */
.L_x_2942:
        /* <DEDUP_REMOVED lines=8> */
.L_x_3088:
        /* <DEDUP_REMOVED lines=15> */
.L_x_2945:
[----:B------:R-:W4:Y:S01]  /*1950*/  S2R R15, SR_CgaCtaId ;  /* 0x00000000000f7919 */ /* 0x000f220000008800 */
[----:B---3--:R-:W-:Y:S01]  /*1960*/  SHF.R.S32.HI R0, RZ, 0x1f, R5 ;  /* 0x0000001fff007819 */ /* 0x008fe20000011405 */
[----:B------:R-:W-:Y:S01]  /*1970*/  UIMAD UR4, UR36, -0x80, UR40 ;  /* 0xffffff80240478a4 */ /* 0x000fe2000f8e0228 */
[----:B------:R-:W-:Y:S02]  /*1980*/  SHF.R.S32.HI R8, RZ, 0x4, R3 ;  /* 0x00000004ff087819 */ /* 0x000fe40000011403 */
[----:B------:R-:W-:Y:S02]  /*1990*/  CS2R R86, SRZ ;  /* 0x0000000000567805 */ /* 0x000fe4000001ff00 */
[----:B------:R-:W-:Y:S02]  /*19a0*/  LOP3.LUT R9, R7, 0x8, R2, 0xf8, !PT ;  /* 0x0000000807097812 */ /* 0x000fe400078ef802 */
[----:B------:R-:W-:Y:S02]  /*19b0*/  CS2R R84, SRZ ;  /* 0x0000000000547805 */ /* 0x000fe4000001ff00 */
[----:B------:R-:W-:Y:S01]  /*19c0*/  LEA.HI R2, R0, R5, RZ, 0x2 ;  /* 0x0000000500027211 */ /* 0x000fe200078f10ff */
[----:B------:R-:W-:Y:S01]  /*19d0*/  IMAD.U32 R10, RZ, RZ, UR4 ;  /* 0x00000004ff0a7e24 */ /* 0x000fe2000f8e00ff */
[----:B------:R-:W-:-:S02]  /*19e0*/  LEA.HI R3, R3, R8, RZ, 0x1 ;  /* 0x0000000803037211 */ /* 0x000fc400078f08ff */
[----:B------:R-:W-:Y:S02]  /*19f0*/  CS2R R82, SRZ ;  /* 0x0000000000527805 */ /* 0x000fe4000001ff00 */
        /* <DEDUP_REMOVED lines=91> */
[----:B--2---:R-:W-:Y:S02]  /*1fb0*/  IMAD R2, R0, 0x4, R12 ;  /* 0x0000000400027824 */ /* 0x004fe400078e020c */
[----:B------:R-:W-:-:S07]  /*1fc0*/  IMAD.SHL.U32 R230, R230, 0x2, RZ ;  /* 0x00000002e6e67824 */ /* 0x000fce00078e00ff */
.L_x_2957:
[----:B------:R-:W-:-:S05]  /*1fd0*/  IMAD.U32 R0, RZ, RZ, UR38 ;  /* 0x00000026ff007e24 */ /* 0x000fca000f8e00ff */
[----:B------:R-:W-:-:S04]  /*1fe0*/  LOP3.LUT R0, R0, 0x1, RZ, 0xfc, !PT ;  /* 0x0000000100007812 */ /* 0x000fc800078efcff */
[----:B------:R-:W-:-:S13]  /*1ff0*/  ISETP.NE.AND P0, PT, R0, 0x3, PT ;  /* 0x000000030000780c */ /* 0x000fda0003f05270 */
[----:B------:R-:W-:Y:S05]  /*2000*/  @!P0 BRA `(.L_x_2947) ;  /* 0x0000000000048947 */ /* 0x000fea0003800000 */
[----:B------:R-:W-:Y:S01]  /*2010*/  BPT.TRAP 0x1 ;  /* 0x000000040000795c */ /* 0x000fe20000300000 */
.L_x_2947:
        /* <DEDUP_REMOVED lines=8> */
.L_x_2948:
[----:B---3--:R-:W-:Y:S05]  /*20a0*/  @P1 BRA `(.L_x_2949) ;  /* 0x0000000000081947 */ /* 0x008fea0003800000 */
[----:B------:R-:W3:Y:S02]  /*20b0*/  SYNCS.PHASECHK.TRANS64.TRYWAIT P1, [R0+URZ+0x30810], R209 ;  /* 0x030810d1000075a7 */ /* 0x000ee4000802017f */
[----:B---3--:R-:W-:Y:S05]  /*20c0*/  @!P1 BRA `(.L_x_2950) ;  /* 0x000000a400809947 */ /* 0x008fea0003800000 */
.L_x_2949:
        /* <DEDUP_REMOVED lines=84> */
.L_x_2951:
[----:B------:R1:W1:Y:S01]  /*2610*/  SYNCS.PHASECHK.TRANS64.TRYWAIT P1, [R0+URZ+0x30830], R209 ;  /* 0x030830d1000075a7 */ /* 0x000262000802017f */
[----:B------:R-:W-:Y:S05]  /*2620*/  @!P0 BRA `(.L_x_2952) ;  /* 0x0000000000048947 */ /* 0x000fea0003800000 */
[----:B------:R-:W-:Y:S01]  /*2630*/  BPT.TRAP 0x1 ;  /* 0x000000040000795c */ /* 0x000fe20000300000 */
.L_x_2952:
        /* <DEDUP_REMOVED lines=54> */
.L_x_2953:
        /* <DEDUP_REMOVED lines=492> */
.L_x_2955:
        /* <DEDUP_REMOVED lines=49> */
.L_x_2956:
        /* <DEDUP_REMOVED lines=78> */
.L_x_2939:
        /* <DEDUP_REMOVED lines=8> */
[----:B------:R-:W-:Y:S01]  /*50d0*/  F2FP.BF16.F32.PACK_AB R90, R93, R92 ;  /* 0x0000005c5d5a723e */ /* 0x000fe200000010ff */
[----:B------:R-:W-:Y:S01]  /*50e0*/  ULDC.64 UR6, c[0x0][0x878] ;  /* 0x00021e0000067ab9 */ /* 0x000fe20000000a00 */
[----:B------:R-:W-:Y:S01]  /*50f0*/  F2FP.BF16.F32.PACK_AB R91, R95, R94 ;  /* 0x0000005e5f5b723e */ /* 0x000fe200000010ff */
[----:B------:R-:W-:Y:S01]  /*5100*/  UISETP.NE.U32.AND UP1, UPT, UR6, URZ, UPT ;  /* 0x0000003f0600728c */ /* 0x000fe2000bf25070 */
[----:B------:R-:W-:Y:S02]  /*5110*/  F2FP.BF16.F32.PACK_AB R97, R99, R98 ;  /* 0x000000626361723e */ /* 0x000fe400000010ff */
[----:B------:R-:W-:Y:S01]  /*5120*/  F2FP.BF16.F32.PACK_AB R104, R105, R104 ;  /* 0x000000686968723e */ /* 0x000fe200000010ff */
[----:B------:R-:W-:Y:S01]  /*5130*/  UISETP.NE.AND.EX UP1, UPT, UR7, URZ, UPT, UP1 ;  /* 0x0000003f0700728c */ /* 0x000fe2000bf25310 */
[----:B------:R-:W-:-:S02]  /*5140*/  F2FP.BF16.F32.PACK_AB R98, R101, R100 ;  /* 0x000000646562723e */ /* 0x000fc400000010ff */
        /* <DEDUP_REMOVED lines=94> */
[----:B-1----:R-:W-:Y:S01]  /*5730*/  IMAD.U32 R4, RZ, RZ, UR4 ;  /* 0x00000004ff047e24 */ /* 0x002fe2000f8e00ff */
[----:B------:R-:W-:Y:S01]  /*5740*/  F2FP.BF16.F32.PACK_AB R65, R67, R66 ;  /* 0x000000424341723e */ /* 0x000fe200000010ff */
[----:B------:R-:W-:Y:S01]  /*5750*/  IMAD.U32 R5, RZ, RZ, UR5 ;  /* 0x00000005ff057e24 */ /* 0x000fe2000f8e00ff */
[----:B------:R-:W-:Y:S01]  /*5760*/  F2FP.BF16.F32.PACK_AB R72, R73, R72 ;  /* 0x000000484948723e */ /* 0x000fe200000010ff */
[----:B------:R3:W-:Y:S01]  /*5770*/  STSM.16.M88.4 [R15+0x4000], R56 ;  /* 0x004000380f007844 */ /* 0x0007e20000000200 */
[----:B------:R-:W-:Y:S01]  /*5780*/  F2FP.BF16.F32.PACK_AB R66, R69, R68 ;  /* 0x000000444542723e */ /* 0x000fe200000010ff */
[----:B------:R-:W-:Y:S01]  /*5790*/  @UP1 ULDC.64 UR4, c[0x0][0x878] ;  /* 0x00021e0000041ab9 */ /* 0x000fe20000000a00 */
        /* <DEDUP_REMOVED lines=10> */
[----:B------:R-:W-:-:S03]  /*5840*/  PLOP3.LUT P0, PT, PT, PT, UP0, 0x80, 0x0 ;  /* 0x000000000000781c */ /* 0x000fc60003f0f008 */
[----:B------:R3:W-:Y:S01]  /*5850*/  STSM.16.M88.4 [R17+-0x4000], R80 ;  /* 0xffc0005011007844 */ /* 0x0007e20000000200 */
[----:B------:R-:W-:Y:S01]  /*5860*/  BAR.SYNC.DEFER_BLOCKING 0x1, 0x100 ;  /* 0x0044000000007b1d */ /* 0x000fe20000010000 */
[----:B------:R-:W-:Y:S01]  /*5870*/  PLOP3.LUT P1, PT, PT, PT, UP1, 0x80, 0x0 ;  /* 0x000000000000781c */ /* 0x000fe20003f2f018 */
[----:B------:R-:W-:-:S06]  /*5880*/  @UP1 UIMAD.WIDE UR4, UR39, 0x4, UR4 ;  /* 0x00000004270418a5 */ /* 0x000fcc000f8e0204 */
[----:B------:R-:W-:Y:S01]  /*5890*/  IMAD.U32 R6, RZ, RZ, UR4 ;  /* 0x00000004ff067e24 */ /* 0x000fe2000f8e00ff */
[----:B--2---:R-:W2:Y:S01]  /*58a0*/  @P0 LDG.E R9, desc[UR46][R4.64] ;  /* 0x0000002e04090981 */ /* 0x004ea2000c1e1900 */
[----:B------:R-:W-:-:S05]  /*58b0*/  IMAD.U32 R7, RZ, RZ, UR5 ;  /* 0x00000005ff077e24 */ /* 0x000fca000f8e00ff */
[----:B------:R-:W4:Y:S01]  /*58c0*/  @P1 LDG.E R6, desc[UR46][R6.64] ;  /* 0x0000002e06061981 */ /* 0x000f22000c1e1900 */
[----:B------:R-:W-:Y:S01]  /*58d0*/  LEA.HI R8, R19, R20, RZ, 0x7 ;  /* 0x0000001413087211 */ /* 0x000fe200078f38ff */
[----:B------:R-:W-:Y:S01]  /*58e0*/  IMAD.SHL.U32 R2, R0, 0x40, RZ ;  /* 0x0000004000027824 */ /* 0x000fe200078e00ff */
[----:B------:R-:W-:Y:S01]  /*58f0*/  ULDC UR7, c[0x0][0x808] ;  /* 0x0002020000077ab9 */ /* 0x000fe20000000800 */
[----:B------:R-:W-:Y:S01]  /*5900*/  IMAD.SHL.U32 R14, R14, 0x8, RZ ;  /* 0x000000080e0e7824 */ /* 0x000fe200078e00ff */
[----:B------:R-:W-:Y:S01]  /*5910*/  UMOV UR4, URZ ;  /* 0x0000003f00047c82 */ /* 0x000fe20008000000 */
[----:B------:R-:W-:Y:S01]  /*5920*/  IMAD.SHL.U32 R8, R8, 0x4, RZ ;  /* 0x0000000408087824 */ /* 0x000fe200078e00ff */
[----:B------:R-:W-:Y:S01]  /*5930*/  UMOV UR5, URZ ;  /* 0x0000003f00057c82 */ /* 0x000fe20008000000 */
[----:B------:R-:W-:-:S03]  /*5940*/  USHF.R.S32.HI UR6, URZ, 0x1f, UR37 ;  /* 0x0000001f3f067899 */ /* 0x000fc60008011425 */
[----:B------:R-:W-:-:S05]  /*5950*/  LOP3.LUT R8, R8, 0x7ffffe00, RZ, 0xc0, !PT ;  /* 0x7ffffe0008087812 */ /* 0x000fca00078ec0ff */
[----:B------:R-:W-:Y:S01]  /*5960*/  IMAD R8, R13, 0x2000, R8 ;  /* 0x000020000d087824 */ /* 0x000fe200078e0208 */
[----:B--2---:R-:W-:Y:S02]  /*5970*/  @P0 R2UR UR9, R9 ;  /* 0x00000000090902ca */ /* 0x004fe400000e0000 */
[----:B------:R-:W-:-:S04]  /*5980*/  LOP3.LUT R9, R2, 0x1c0, RZ, 0xc0, !PT ;  /* 0x000001c002097812 */ /* 0x000fc800078ec0ff */
[----:B------:R-:W-:Y:S02]  /*5990*/  LOP3.LUT R14, R9, 0x38, R14, 0xf8, !PT ;  /* 0x00000038090e7812 */ /* 0x000fe400078ef80e */
[----:B------:R-:W-:Y:S02]  /*59a0*/  SHF.R.U32.HI R9, RZ, 0x3, R9 ;  /* 0x00000003ff097819 */ /* 0x000fe40000011609 */
[----:B----4-:R-:W-:Y:S02]  /*59b0*/  @P1 R2UR UR7, R6 ;  /* 0x00000000060712ca */ /* 0x010fe400000e0000 */
[----:B------:R-:W-:Y:S01]  /*59c0*/  LOP3.LUT R9, R14, R9, RZ, 0x3c, !PT ;  /* 0x000000090e097212 */ /* 0x000fe200078e3cff */
[----:B------:R-:W-:Y:S02]  /*59d0*/  @UP0 USHF.R.S32.HI UR10, URZ, 0x1f, UR9 ;  /* 0x0000001f3f0a0899 */ /* 0x000fe40008011409 */
[----:B------:R-:W-:Y:S02]  /*59e0*/  @UP0 UMOV UR4, UR9 ;  /* 0x0000000900040c82 */ /* 0x000fe40008000000 */
[----:B------:R-:W-:-:S03]  /*59f0*/  IMAD.IADD R8, R8, 0x1, R9 ;  /* 0x0000000108087824 */ /* 0x000fc600078e0209 */
[----:B------:R-:W-:Y:S01]  /*5a00*/  @UP0 UMOV UR5, UR10 ;  /* 0x0000000a00050c82 */ /* 0x000fe20008000000 */
[----:B---3--:R-:W-:Y:S05]  /*5a10*/  @P1 BRA `(.L_x_2959) ;  /* 0x0000000000181947 */ /* 0x008fea0003800000 */
[----:B------:R-:W-:Y:S05]  /*5a20*/  @!P0 BRA `(.L_x_2959) ;  /* 0x0000000000148947 */ /* 0x000fea0003800000 */
[----:B------:R-:W2:Y:S04]  /*5a30*/  LDG.E R6, desc[UR46][R4.64] ;  /* 0x0000002e04067981 */ /* 0x000ea8000c1e1900 */
[----:B------:R-:W3:Y:S01]  /*5a40*/  LDG.E R2, desc[UR46][R4.64+0x4] ;  /* 0x0000042e04027981 */ /* 0x000ee2000c1e1900 */
[----:B--2---:R-:W-:Y:S02]  /*5a50*/  R2UR UR9, R6 ;  /* 0x00000000060972ca */ /* 0x004fe400000e0000 */
[----:B---3--:R-:W-:-:S13]  /*5a60*/  R2UR UR7, R2 ;  /* 0x00000000020772ca */ /* 0x008fda00000e0000 */
[----:B------:R-:W-:-:S12]  /*5a70*/  UIADD3 UR7, -UR9, UR7, URZ ;  /* 0x0000000709077290 */ /* 0x000fd8000fffe13f */
.L_x_2959:
[----:B------:R-:W-:Y:S01]  /*5a80*/  LEA R46, R8, UR8, 0x1 ;  /* 0x00000008082e7c11 */ /* 0x000fe2000f8e08ff */
[----:B------:R-:W-:Y:S01]  /*5a90*/  UIMAD UR7, UR36, -0x80, UR7 ;  /* 0xffffff80240778a4 */ /* 0x000fe2000f8e0207 */
[----:B------:R-:W-:Y:S01]  /*5aa0*/  IMAD.SHL.U32 R36, R3, 0x8, RZ ;  /* 0x0000000803247824 */ /* 0x000fe200078e00ff */
[----:B------:R-:W-:Y:S01]  /*5ab0*/  ULDC.64 UR10, c[0x0][0x850] ;  /* 0x00021400000a7ab9 */ /* 0x000fe20000000a00 */
[C---:B------:R-:W-:Y:S01]  /*5ac0*/  VIADD R32, R0.reuse, 0x20 ;  /* 0x0000002000207836 */ /* 0x040fe20000000000 */
[----:B------:R-:W-:Y:S01]  /*5ad0*/  UISETP.LT.AND UP1, UPT, UR7, 0x80, UPT ;  /* 0x000000800700788c */ /* 0x000fe2000bf21270 */
[----:B------:R1:W2:Y:S01]  /*5ae0*/  LDS.128 R28, [R46+0x8800] ;  /* 0x008800002e1c7984 */ /* 0x0002a20000000c00 */
[C---:B------:R-:W-:Y:S01]  /*5af0*/  VIADD R2, R0.reuse, 0x10 ;  /* 0x0000001000027836 */ /* 0x040fe20000000000 */
[----:B------:R-:W-:Y:S01]  /*5b00*/  UIMAD UR8, UR6, UR10, URZ ;  /* 0x0000000a060872a4 */ /* 0x000fe2000f8e023f */
[--C-:B------:R-:W-:Y:S01]  /*5b10*/  SHF.R.S32.HI R37, RZ, 0x1f, R36.reuse ;  /* 0x0000001fff257819 */ /* 0x100fe20000011424 */
[----:B------:R1:W3:Y:S01]  /*5b20*/  LDS.128 R24, [R46+0x1000] ;  /* 0x001000002e187984 */ /* 0x0002e20000000c00 */
[----:B------:R-:W-:Y:S01]  /*5b30*/  USEL UR9, UR7, 0x80, UP1 ;  /* 0x0000008007097887 */ /* 0x000fe20008800000 */
[----:B------:R-:W-:Y:S01]  /*5b40*/  IMAD.U32 R3, RZ, RZ, UR10 ;  /* 0x0000000aff037e24 */ /* 0x000fe2000f8e00ff */
[----:B------:R-:W-:Y:S01]  /*5b50*/  UIMAD UR8, UR37, UR11, UR8 ;  /* 0x0000000b250872a4 */ /* 0x000fe2000f8e0208 */
[----:B------:R1:W4:Y:S01]  /*5b60*/  LDS.128 R20, [R46+0x1800] ;  /* 0x001800002e147984 */ /* 0x0003220000000c00 */
[----:B------:R-:W-:Y:S01]  /*5b70*/  VIADD R33, R0, 0x30 ;  /* 0x0000003000217836 */ /* 0x000fe20000000000 */
[----:B------:R-:W-:Y:S01]  /*5b80*/  USHF.R.S32.HI UR7, URZ, 0x1f, UR39 ;  /* 0x0000001f3f077899 */ /* 0x000fe20008011427 */
[----:B------:R-:W-:Y:S01]  /*5b90*/  ISETP.GE.AND P0, PT, R32, UR9, PT ;  /* 0x0000000920007c0c */ /* 0x000fe2000bf06270 */
[----:B------:R1:W1:Y:S01]  /*5ba0*/  LDS.128 R16, [R46+0x2000] ;  /* 0x002000002e107984 */ /* 0x0002620000000c00 */
[----:B------:R-:W-:Y:S01]  /*5bb0*/  VIADD R32, R0, 0x40 ;  /* 0x0000004000207836 */ /* 0x000fe20000000000 */
[----:B------:R-:W-:Y:S01]  /*5bc0*/  ISETP.GE.AND P6, PT, R2, UR9, PT ;  /* 0x0000000902007c0c */ /* 0x000fe2000bfc6270 */
[----:B------:R-:W-:Y:S01]  /*5bd0*/  IMAD.WIDE.U32 R2, R3, UR37, R36 ;  /* 0x0000002503027c25 */ /* 0x000fe2000f8e0024 */
[----:B------:R1:W1:Y:S01]  /*5be0*/  LDS.128 R12, [R46+0x2800] ;  /* 0x002800002e0c7984 */ /* 0x0002620000000c00 */
[----:B------:R-:W-:Y:S01]  /*5bf0*/  ISETP.GE.AND P5, PT, R33, UR9, PT ;  /* 0x0000000921007c0c */ /* 0x000fe2000bfa6270 */
[----:B------:R-:W-:Y:S01]  /*5c00*/  ULDC.64 UR10, c[0x0][0x858] ;  /* 0x00021600000a7ab9 */ /* 0x000fe20000000a00 */
[----:B------:R-:W-:Y:S01]  /*5c10*/  ISETP.GE.AND P1, PT, R32, UR9, PT ;  /* 0x0000000920007c0c */ /* 0x000fe2000bf26270 */
[----:B------:R1:W1:Y:S01]  /*5c20*/  LDS.128 R8, [R46+0x3000] ;  /* 0x003000002e087984 */ /* 0x0002620000000c00 */
[----:B------:R-:W-:Y:S01]  /*5c30*/  IMAD.MOV.U32 R32, RZ, RZ, R2 ;  /* 0x000000ffff207224 */ /* 0x000fe200078e0002 */
[C---:B------:R-:W-:Y:S01]  /*5c40*/  ISETP.GE.AND P2, PT, R0.reuse, UR9, PT ;  /* 0x0000000900007c0c */ /* 0x040fe2000bf46270 */
[----:B------:R-:W-:Y:S01]  /*5c50*/  VIADD R33, R3, UR8 ;  /* 0x0000000803217c36 */ /* 0x000fe20008000000 */
[----:B------:R1:W1:Y:S01]  /*5c60*/  LDS.128 R4, [R46+0x3800] ;  /* 0x003800002e047984 */ /* 0x0002620000000c00 */
[----:B------:R-:W-:Y:S01]  /*5c70*/  IADD3 R2, P3, R0, UR4, RZ ;  /* 0x0000000400027c10 */ /* 0x000fe2000ff7e0ff */
[----:B------:R-:W-:Y:S01]  /*5c80*/  USEL UR8, UR7, URZ, !UP0 ;  /* 0x0000003f07087287 */ /* 0x000fe2000c000000 */
[----:B------:R-:W-:Y:S01]  /*5c90*/  IMAD.U32 R45, RZ, RZ, UR10 ;  /* 0x0000000aff2d7e24 */ /* 0x000fe2000f8e00ff */
[----:B------:R-:W-:Y:S01]  /*5ca0*/  ULDC UR4, c[0x0][0x83c] ;  /* 0x00020f0000047ab9 */ /* 0x000fe20000000800 */
[----:B------:R-:W-:Y:S01]  /*5cb0*/  USEL UR39, UR39, URZ, !UP0 ;  /* 0x0000003f27277287 */ /* 0x000fe2000c000000 */
[----:B------:R-:W-:Y:S01]  /*5cc0*/  ISETP.GE.OR P4, PT, R36, UR4, P2 ;  /* 0x0000000424007c0c */ /* 0x000fe20009786670 */
[----:B------:R-:W-:Y:S01]  /*5cd0*/  UIMAD UR7, UR8, UR10, URZ ;  /* 0x0000000a080772a4 */ /* 0x000fe2000f8e023f */
[----:B------:R-:W-:Y:S01]  /*5ce0*/  LEA.HI.X.SX32 R3, R0, UR5, 0x1, P3 ;  /* 0x0000000500037c11 */ /* 0x000fe200098f0eff */
[----:B------:R-:W-:Y:S01]  /*5cf0*/  IMAD.U32 R35, RZ, RZ, UR36 ;  /* 0x00000024ff237e24 */ /* 0x000fe2000f8e00ff */
[----:B------:R-:W-:Y:S01]  /*5d00*/  BSSY B0, `(.L_x_2960) ;  /* 0x0000014000007945 */ /* 0x000fe20003800000 */
[----:B------:R-:W-:-:S02]  /*5d10*/  UIMAD UR7, UR39, UR11, UR7 ;  /* 0x0000000b270772a4 */ /* 0x000fc4000f8e0207 */
[----:B------:R-:W-:Y:S01]  /*5d20*/  IMAD.WIDE.U32 R44, R45, UR39, R32 ;  /* 0x000000272d2c7c25 */ /* 0x000fe2000f8e0020 */
[----:B------:R-:W-:Y:S02]  /*5d30*/  P2R R47, PR, RZ, 0x40 ;  /* 0x00000040ff2f7803 */ /* 0x000fe40000000000 */
[----:B------:R-:W-:Y:S01]  /*5d40*/  P2R R48, PR, RZ, 0x20 ;  /* 0x00000020ff307803 */ /* 0x000fe20000000000 */
[----:B------:R-:W-:Y:S01]  /*5d50*/  IMAD.WIDE R2, R35, 0x80, R2 ;  /* 0x0000008023027825 */ /* 0x000fe200078e0202 */
[----:B------:R-:W-:-:S03]  /*5d60*/  ISETP.GE.OR P3, PT, R36, UR4, P6 ;  /* 0x0000000424007c0c */ /* 0x000fc6000b766670 */
[----:B------:R-:W-:Y:S01]  /*5d70*/  VIADD R41, R45, UR7 ;  /* 0x000000072d297c36 */ /* 0x000fe20008000000 */
[----:B--23--:R-:W-:Y:S09]  /*5d80*/  @P4 BRA `(.L_x_2961) ;  /* 0x00000000002c4947 */ /* 0x00cff20003800000 */
        /* <DEDUP_REMOVED lines=11> */
.L_x_2961:
[----:B------:R-:W-:Y:S05]  /*5e40*/  BSYNC B0 ;  /* 0x0000000000007941 */ /* 0x000fea0003800000 */
.L_x_2960:
        /* <DEDUP_REMOVED lines=15> */
.L_x_2963:
[----:B------:R-:W-:Y:S05]  /*5f40*/  BSYNC B0 ;  /* 0x0000000000007941 */ /* 0x000fea0003800000 */
.L_x_2962:
        /* <DEDUP_REMOVED lines=18> */
.L_x_2965:
[----:B------:R-:W-:Y:S05]  /*6070*/  BSYNC B0 ;  /* 0x0000000000007941 */ /* 0x000fea0003800000 */
.L_x_2964:
[----:B-1-3--:R1:W3:Y:S01]  /*6080*/  LDS.128 R28, [R46+0x9800] ;  /* 0x009800002e1c7984 */ /* 0x00a2e20000000c00 */
[----:B------:R-:W-:Y:S01]  /*6090*/  BSSY B0, `(.L_x_2966) ;  /* 0x0000010000007945 */ /* 0x000fe20003800000 */
[----:B------:R-:W-:-:S03]  /*60a0*/  VIADD R38, R0, 0x50 ;  /* 0x0000005000267836 */ /* 0x000fc60000000000 */
        /* <DEDUP_REMOVED lines=14> */
.L_x_2967:
[----:B------:R-:W-:Y:S05]  /*6190*/  BSYNC B0 ;  /* 0x0000000000007941 */ /* 0x000fea0003800000 */
.L_x_2966:
[----:B--23--:R2:W3:Y:S01]  /*61a0*/  LDS.128 R28, [R46+0xa000] ;  /* 0x00a000002e1c7984 */ /* 0x00c4e20000000c00 */
[----:B------:R-:W-:Y:S01]  /*61b0*/  ISETP.GE.OR P4, PT, R36, UR4, P1 ;  /* 0x0000000424007c0c */ /* 0x000fe20008f86670 */
[----:B------:R-:W-:Y:S01]  /*61c0*/  BSSY B0, `(.L_x_2968) ;  /* 0x0000010000007945 */ /* 0x000fe20003800000 */
[----:B------:R-:W-:-:S11]  /*61d0*/  ISETP.GE.AND P3, PT, R38, UR9, PT ;  /* 0x0000000926007c0c */ /* 0x000fd6000bf66270 */
        /* <DEDUP_REMOVED lines=14> */
.L_x_2969:
[----:B------:R-:W-:Y:S05]  /*62c0*/  BSYNC B0 ;  /* 0x0000000000007941 */ /* 0x000fea0003800000 */
.L_x_2968:
        /* <DEDUP_REMOVED lines=18> */
.L_x_2971:
[----:B------:R-:W-:Y:S05]  /*63f0*/  BSYNC B0 ;  /* 0x0000000000007941 */ /* 0x000fea0003800000 */
.L_x_2970:
[----:B--23--:R2:W3:Y:S01]  /*6400*/  LDS.128 R28, [R46+0xb000] ;  /* 0x00b000002e1c7984 */ /* 0x00c4e20000000c00 */
[----:B------:R-:W-:Y:S01]  /*6410*/  ISETP.GE.AND P4, PT, R38, UR9, PT ;  /* 0x0000000926007c0c */ /* 0x000fe2000bf86270 */
[----:B------:R-:W-:Y:S01]  /*6420*/  BSSY B0, `(.L_x_2972) ;  /* 0x0000011000007945 */ /* 0x000fe20003800000 */
[----:B------:R-:W-:Y:S02]  /*6430*/  VIADD R0, R0, 0x70 ;  /* 0x0000007000007836 */ /* 0x000fe40000000000 */
        /* <DEDUP_REMOVED lines=15> */
.L_x_2973:
[----:B------:R-:W-:Y:S05]  /*6530*/  BSYNC B0 ;  /* 0x0000000000007941 */ /* 0x000fea0003800000 */
.L_x_2972:
[----:B--23--:R2:W3:Y:S01]  /*6540*/  LDS.128 R28, [R46+0xb800] ;  /* 0x00b800002e1c7984 */ /* 0x00c4e20000000c00 */
[----:B------:R-:W-:Y:S01]  /*6550*/  ISETP.GE.AND P5, PT, R0, UR9, PT ;  /* 0x0000000900007c0c */ /* 0x000fe2000bfa6270 */
[----:B------:R-:W-:Y:S03]  /*6560*/  BSSY B0, `(.L_x_2974) ;  /* 0x0000010000007945 */ /* 0x000fe60003800000 */
        /* <DEDUP_REMOVED lines=15> */
.L_x_2975:
[----:B------:R-:W-:Y:S05]  /*6660*/  BSYNC B0 ;  /* 0x0000000000007941 */ /* 0x000fea0003800000 */
.L_x_2974:
[----:B------:R-:W-:Y:S01]  /*6670*/  ULDC.64 UR4, c[0x0][0x820] ;  /* 0x0002080000047ab9 */ /* 0x000fe20000000a00 */
[----:B------:R-:W-:Y:S01]  /*6680*/  ULDC.64 UR10, c[0x0][0x828] ;  /* 0x00020a00000a7ab9 */ /* 0x000fe20000000a00 */
[----:B------:R-:W-:Y:S02]  /*6690*/  UIMAD UR6, UR6, UR4, URZ ;  /* 0x00000004060672a4 */ /* 0x000fe4000f8e023f */
[----:B--23--:R-:W-:Y:S01]  /*66a0*/  IMAD.U32 R29, RZ, RZ, UR4 ;  /* 0x00000004ff1d7e24 */ /* 0x00cfe2000f8e00ff */
[----:B------:R-:W-:Y:S01]  /*66b0*/  ULDC UR7, c[0x0][0x80c] ;  /* 0x0002030000077ab9 */ /* 0x000fe20000000800 */
[----:B------:R-:W-:Y:S01]  /*66c0*/  IMAD.U32 R39, RZ, RZ, UR10 ;  /* 0x0000000aff277e24 */ /* 0x000fe2000f8e00ff */
[----:B------:R-:W-:Y:S02]  /*66d0*/  UIMAD UR6, UR37, UR5, UR6 ;  /* 0x00000005250672a4 */ /* 0x000fe4000f8e0206 */
[----:B------:R-:W-:Y:S01]  /*66e0*/  IMAD.WIDE.U32 R28, R29, UR37, R36 ;  /* 0x000000251d1c7c25 */ /* 0x000fe2000f8e0024 */
[----:B------:R-:W-:Y:S01]  /*66f0*/  ISETP.GE.OR P2, PT, R36, UR7, P2 ;  /* 0x0000000724007c0c */ /* 0x000fe20009746670 */
[----:B------:R-:W-:Y:S01]  /*6700*/  UIMAD UR4, UR8, UR10, URZ ;  /* 0x0000000a080472a4 */ /* 0x000fe2000f8e023f */
[----:B------:R-:W-:Y:S01]  /*6710*/  P2R R0, PR, RZ, 0x20 ;  /* 0x00000020ff007803 */ /* 0x000fe20000000000 */
[----:B------:R-:W-:Y:S01]  /*6720*/  BSSY B0, `(.L_x_2976) ;  /* 0x000001c000007945 */ /* 0x000fe20003800000 */
[----:B------:R-:W-:Y:S01]  /*6730*/  VIADD R29, R29, UR6 ;  /* 0x000000061d1d7c36 */ /* 0x000fe20008000000 */
[----:B------:R-:W-:Y:S01]  /*6740*/  ISETP.NE.AND P5, PT, R47, RZ, PT ;  /* 0x000000ff2f00720c */ /* 0x000fe20003fa5270 */
[----:B------:R-:W-:Y:S01]  /*6750*/  UIMAD UR4, UR39, UR11, UR4 ;  /* 0x0000000b270472a4 */ /* 0x000fe2000f8e0204 */
[----:B------:R-:W-:Y:S01]  /*6760*/  ISETP.NE.AND P6, PT, R48, RZ, PT ;  /* 0x000000ff3000720c */ /* 0x000fe20003fc5270 */
[----:B------:R-:W-:Y:S01]  /*6770*/  IMAD.WIDE.U32 R38, R39, UR39, R28 ;  /* 0x0000002727267c25 */ /* 0x000fe2000f8e001c */
[C---:B------:R-:W-:Y:S01]  /*6780*/  ISETP.GE.OR P5, PT, R36.reuse, UR7, P5 ;  /* 0x0000000724007c0c */ /* 0x040fe2000afa6670 */
[----:B------:R2:W3:Y:S01]  /*6790*/  LDS.128 R28, [R46] ;  /* 0x000000002e1c7984 */ /* 0x0004e20000000c00 */
[----:B------:R-:W-:Y:S01]  /*67a0*/  ISETP.GE.OR P0, PT, R36, UR7, P0 ;  /* 0x0000000724007c0c */ /* 0x000fe20008706670 */
[----:B------:R-:W-:Y:S01]  /*67b0*/  VIADD R35, R39, UR4 ;  /* 0x0000000427237c36 */ /* 0x000fe20008000000 */
[----:B------:R-:W-:-:S02]  /*67c0*/  P2R R40, PR, RZ, 0x20 ;  /* 0x00000020ff287803 */ /* 0x000fc40000000000 */
[----:B------:R-:W-:Y:S02]  /*67d0*/  ISETP.NE.AND P5, PT, R0, RZ, PT ;  /* 0x000000ff0000720c */ /* 0x000fe40003fa5270 */
[C---:B------:R-:W-:Y:S02]  /*67e0*/  ISETP.GE.OR P6, PT, R36.reuse, UR7, P6 ;  /* 0x0000000724007c0c */ /* 0x040fe4000b7c6670 */
[C---:B------:R-:W-:Y:S02]  /*67f0*/  ISETP.GE.OR P1, PT, R36.reuse, UR7, P1 ;  /* 0x0000000724007c0c */ /* 0x040fe40008f26670 */
[C---:B------:R-:W-:Y:S02]  /*6800*/  ISETP.GE.OR P3, PT, R36.reuse, UR7, P3 ;  /* 0x0000000724007c0c */ /* 0x040fe40009f66670 */
[C---:B------:R-:W-:Y:S02]  /*6810*/  ISETP.GE.OR P4, PT, R36.reuse, UR7, P4 ;  /* 0x0000000724007c0c */ /* 0x040fe4000a786670 */
[----:B------:R-:W-:Y:S01]  /*6820*/  ISETP.GE.OR P5, PT, R36, UR7, P5 ;  /* 0x0000000724007c0c */ /* 0x000fe2000afa6670 */
[----:B--2---:R-:W-:-:S12]  /*6830*/  @P2 BRA `(.L_x_2977) ;  /* 0x0000000000282947 */ /* 0x004fd80003800000 */
        /* <DEDUP_REMOVED lines=10> */
.L_x_2977:
[----:B------:R-:W-:Y:S05]  /*68e0*/  BSYNC B0 ;  /* 0x0000000000007941 */ /* 0x000fea0003800000 */
.L_x_2976:
[----:B--23--:R2:W3:Y:S01]  /*68f0*/  LDS.128 R28, [R46+0x800] ;  /* 0x000800002e1c7984 */ /* 0x00c4e20000000c00 */
[----:B------:R-:W-:Y:S01]  /*6900*/  ISETP.NE.AND P2, PT, R40, RZ, PT ;  /* 0x000000ff2800720c */ /* 0x000fe20003f45270 */
[----:B------:R-:W-:-:S12]  /*6910*/  BSSY B0, `(.L_x_2978) ;  /* 0x000000f000007945 */ /* 0x000fd80003800000 */
        /* <DEDUP_REMOVED lines=14> */
.L_x_2979:
[----:B------:R-:W-:Y:S05]  /*6a00*/  BSYNC B0 ;  /* 0x0000000000007941 */ /* 0x000fea0003800000 */
.L_x_2978:
        /* <DEDUP_REMOVED lines=15> */
.L_x_2981:
[----:B------:R-:W-:Y:S05]  /*6b00*/  BSYNC B0 ;  /* 0x0000000000007941 */ /* 0x000fea0003800000 */
.L_x_2980:
[----:B------:R-:W-:Y:S04]  /*6b10*/  BSSY B0, `(.L_x_2982) ;  /* 0x000000f000007945 */ /* 0x000fe80003800000 */
        /* <DEDUP_REMOVED lines=14> */
.L_x_2983:
[----:B------:R-:W-:Y:S05]  /*6c00*/  BSYNC B0 ;  /* 0x0000000000007941 */ /* 0x000fea0003800000 */
.L_x_2982:
[----:B------:R-:W-:Y:S04]  /*6c10*/  BSSY B0, `(.L_x_2984) ;  /* 0x000000f000007945 */ /* 0x000fe80003800000 */
[----:B------:R-:W-:Y:S05]  /*6c20*/  @P1 BRA `(.L_x_2985) ;  /* 0x0000000000341947 */ /* 0x000fea0003800000 */
[----:B--2-4-:R-:W-:Y:S01]  /*6c30*/  IADD3 R23, P0, R2, 0x40, RZ ;  /* 0x0000004002177810 */ /* 0x014fe20007f1e0ff */
        /* <DEDUP_REMOVED lines=12> */
.L_x_2985:
[----:B------:R-:W-:Y:S05]  /*6d00*/  BSYNC B0 ;  /* 0x0000000000007941 */ /* 0x000fea0003800000 */
.L_x_2984:
        /* <DEDUP_REMOVED lines=15> */
.L_x_2987:
[----:B------:R-:W-:Y:S05]  /*6e00*/  BSYNC B0 ;  /* 0x0000000000007941 */ /* 0x000fea0003800000 */
.L_x_2986:
        /* <DEDUP_REMOVED lines=15> */
.L_x_2989:
[----:B------:R-:W-:Y:S05]  /*6f00*/  BSYNC B0 ;  /* 0x0000000000007941 */ /* 0x000fea0003800000 */
.L_x_2988:
[----:B------:R-:W-:Y:S05]  /*6f10*/  @P5 BRA `(.L_x_2934) ;  /* 0x0000005400a85947 */ /* 0x000fea0003800000 */
[----:B--2---:R-:W-:Y:S01]  /*6f20*/  IADD3 R9, P0, R2, 0x70, RZ ;  /* 0x0000007002097810 */ /* 0x004fe20007f1e0ff */
        /* <DEDUP_REMOVED lines=13> */
.L_x_2958:
[----:B------:R-:W-:Y:S01]  /*7000*/  ULDC.64 UR4, c[0x0][0x870] ;  /* 0x00021c0000047ab9 */ /* 0x000fe20000000a00 */
[----:B------:R-:W-:Y:S01]  /*7010*/  ULDC.64 UR6, c[0x0][0x878] ;  /* 0x00021e0000067ab9 */ /* 0x000fe20000000a00 */
[----:B------:R-:W-:Y:S02]  /*7020*/  UISETP.NE.U32.AND UP0, UPT, UR4, URZ, UPT ;  /* 0x0000003f0400728c */ /* 0x000fe4000bf05070 */
[----:B------:R-:W-:Y:S02]  /*7030*/  UISETP.NE.U32.AND UP1, UPT, UR6, URZ, UPT ;  /* 0x0000003f0600728c */ /* 0x000fe4000bf25070 */
[----:B------:R-:W-:Y:S02]  /*7040*/  UISETP.NE.AND.EX UP0, UPT, UR5, URZ, UPT, UP0 ;  /* 0x0000003f0500728c */ /* 0x000fe4000bf05300 */
[----:B------:R-:W-:Y:S01]  /*7050*/  UISETP.NE.AND.EX UP1, UPT, UR7, URZ, UPT, UP1 ;  /* 0x0000003f0700728c */ /* 0x000fe2000bf25310 */
[----:B------:R-:W-:-:S03]  /*7060*/  ULDC.64 UR4, c[0x0][0x870] ;  /* 0x00021c0000047ab9 */ /* 0x000fc60000000a00 */
[----:B------:R-:W-:Y:S01]  /*7070*/  PLOP3.LUT P0, PT, PT, PT, UP0, 0x80, 0x0 ;  /* 0x000000000000781c */ /* 0x000fe20003f0f008 */
[----:B------:R-:W-:-:S06]  /*7080*/  UIMAD.WIDE UR4, UR39, 0x4, UR4 ;  /* 0x00000004270478a5 */ /* 0x000fcc000f8e0204 */
[----:B------:R-:W-:Y:S02]  /*7090*/  IMAD.U32 R2, RZ, RZ, UR4 ;  /* 0x00000004ff027e24 */ /* 0x000fe4000f8e00ff */
[----:B------:R-:W-:Y:S01]  /*70a0*/  IMAD.U32 R3, RZ, RZ, UR5 ;  /* 0x00000005ff037e24 */ /* 0x000fe2000f8e00ff */
[----:B------:R-:W-:-:S04]  /*70b0*/  @UP1 ULDC.64 UR4, c[0x0][0x878] ;  /* 0x00021e0000041ab9 */ /* 0x000fc80000000a00 */
[----:B------:R-:W2:Y:S01]  /*70c0*/  @P0 LDG.E R6, desc[UR46][R2.64] ;  /* 0x0000002e02060981 */ /* 0x000ea2000c1e1900 */
[----:B------:R-:W-:Y:S01]  /*70d0*/  PLOP3.LUT P1, PT, PT, PT, UP1, 0x80, 0x0 ;  /* 0x000000000000781c */ /* 0x000fe20003f2f018 */
[----:B------:R-:W-:-:S06]  /*70e0*/  @UP1 UIMAD.WIDE UR4, UR39, 0x4, UR4 ;  /* 0x00000004270418a5 */ /* 0x000fcc000f8e0204 */
[----:B------:R-:W-:Y:S02]  /*70f0*/  IMAD.U32 R4, RZ, RZ, UR4 ;  /* 0x00000004ff047e24 */ /* 0x000fe4000f8e00ff */
[----:B------:R-:W-:-:S05]  /*7100*/  IMAD.U32 R5, RZ, RZ, UR5 ;  /* 0x00000005ff057e24 */ /* 0x000fca000f8e00ff */
[----:B------:R-:W3:Y:S01]  /*7110*/  @P1 LDG.E R4, desc[UR46][R4.64] ;  /* 0x0000002e04041981 */ /* 0x000ee2000c1e1900 */
[----:B------:R-:W-:Y:S01]  /*7120*/  ULDC UR6, c[0x0][0x808] ;  /* 0x0002020000067ab9 */ /* 0x000fe20000000800 */
[----:B------:R-:W-:Y:S01]  /*7130*/  UMOV UR4, URZ ;  /* 0x0000003f00047c82 */ /* 0x000fe20008000000 */
[----:B------:R-:W-:Y:S01]  /*7140*/  UMOV UR5, URZ ;  /* 0x0000003f00057c82 */ /* 0x000fe20008000000 */
[----:B------:R-:W1:Y:S02]  /*7150*/  S2R R0, SR_TID.X ;  /* 0x0000000000007919 */ /* 0x000e640000002100 */
[----:B-1----:R-:W-:-:S05]  /*7160*/  VIADD R7, R0, 0xffffff80 ;  /* 0xffffff8000077836 */ /* 0x002fca0000000000 */
[----:B------:R-:W-:Y:S02]  /*7170*/  SHF.R.S32.HI R0, RZ, 0x1f, R7 ;  /* 0x0000001fff007819 */ /* 0x000fe40000011407 */
[----:B--2---:R-:W-:Y:S02]  /*7180*/  @P0 R2UR UR7, R6 ;  /* 0x00000000060702ca */ /* 0x004fe400000e0000 */
[----:B------:R-:W-:-:S04]  /*7190*/  LEA.HI R6, R0, R7, RZ, 0x4 ;  /* 0x0000000700067211 */ /* 0x000fc800078f20ff */
[----:B------:R-:W-:Y:S02]  /*71a0*/  LOP3.LUT R0, R6, 0x1ffffff0, RZ, 0xc0, !PT ;  /* 0x1ffffff006007812 */ /* 0x000fe400078ec0ff */
[----:B------:R-:W-:-:S03]  /*71b0*/  SHF.R.S32.HI R12, RZ, 0x4, R6 ;  /* 0x00000004ff0c7819 */ /* 0x000fc60000011406 */
[----:B------:R-:W-:Y:S02]  /*71c0*/  IMAD.IADD R0, R7, 0x1, -R0 ;  /* 0x0000000107007824 */ /* 0x000fe400078e0a00 */
[----:B------:R-:W-:Y:S01]  /*71d0*/  @UP0 USHF.R.S32.HI UR8, URZ, 0x1f, UR7 ;  /* 0x0000001f3f080899 */ /* 0x000fe20008011407 */
[----:B---3--:R-:W-:Y:S01]  /*71e0*/  @P1 R2UR UR6, R4 ;  /* 0x00000000040612ca */ /* 0x008fe200000e0000 */
[----:B------:R-:W-:-:S05]  /*71f0*/  @UP0 UMOV UR4, UR7 ;  /* 0x0000000700040c82 */ /* 0x000fca0008000000 */
[----:B------:R-:W-:Y:S01]  /*7200*/  @UP0 UMOV UR5, UR8 ;  /* 0x0000000800050c82 */ /* 0x000fe20008000000 */
[----:B------:R-:W-:Y:S08]  /*7210*/  @P1 BRA `(.L_x_2990) ;  /* 0x0000000000181947 */ /* 0x000ff00003800000 */
[----:B------:R-:W-:Y:S05]  /*7220*/  @!P0 BRA `(.L_x_2990) ;  /* 0x0000000000148947 */ /* 0x000fea0003800000 */
[----:B------:R-:W2:Y:S04]  /*7230*/  LDG.E R5, desc[UR46][R2.64] ;  /* 0x0000002e02057981 */ /* 0x000ea8000c1e1900 */
[----:B------:R-:W3:Y:S01]  /*7240*/  LDG.E R4, desc[UR46][R2.64+0x4] ;  /* 0x0000042e02047981 */ /* 0x000ee2000c1e1900 */
[----:B--2---:R-:W-:Y:S02]  /*7250*/  R2UR UR7, R5 ;  /* 0x00000000050772ca */ /* 0x004fe400000e0000 */
[----:B---3--:R-:W-:-:S13]  /*7260*/  R2UR UR6, R4 ;  /* 0x00000000040672ca */ /* 0x008fda00000e0000 */
[----:B------:R-:W-:-:S12]  /*7270*/  UIADD3 UR6, -UR7, UR6, URZ ;  /* 0x0000000607067290 */ /* 0x000fd8000fffe13f */
.L_x_2990:
[----:B------:R-:W-:Y:S01]  /*7280*/  IMAD.SHL.U32 R4, R0, 0x8, RZ ;  /* 0x0000000800047824 */ /* 0x000fe200078e00ff */
[----:B------:R-:W-:Y:S01]  /*7290*/  USHF.R.S32.HI UR9, URZ, 0x1f, UR37 ;  /* 0x0000001f3f097899 */ /* 0x000fe20008011425 */
[C---:B------:R-:W-:Y:S01]  /*72a0*/  VIADD R2, R12.reuse, 0x10 ;  /* 0x000000100c027836 */ /* 0x040fe20000000000 */
[----:B------:R-:W-:Y:S01]  /*72b0*/  UIMAD UR7, UR36, -0x80, UR6 ;  /* 0xffffff80240778a4 */ /* 0x000fe2000f8e0206 */
[----:B------:R-:W-:Y:S01]  /*72c0*/  VIADD R6, R12, 0x30 ;  /* 0x000000300c067836 */ /* 0x000fe20000000000 */
[----:B------:R-:W-:Y:S01]  /*72d0*/  ULDC.64 UR10, c[0x0][0x820] ;  /* 0x00020800000a7ab9 */ /* 0x000fe20000000a00 */
[----:B------:R-:W-:Y:S01]  /*72e0*/  SHF.R.S32.HI R5, RZ, 0x1f, R4 ;  /* 0x0000001fff057819 */ /* 0x000fe20000011404 */
[----:B------:R-:W-:Y:S02]  /*72f0*/  UIMAD UR6, UR9, UR10, URZ ;  /* 0x0000000a090672a4 */ /* 0x000fe4000f8e023f */
[----:B------:R-:W-:Y:S01]  /*7300*/  IMAD.U32 R3, RZ, RZ, UR10 ;  /* 0x0000000aff037e24 */ /* 0x000fe2000f8e00ff */
[----:B------:R-:W-:Y:S01]  /*7310*/  ISETP.GE.AND P6, PT, R2, UR7, PT ;  /* 0x0000000702007c0c */ /* 0x000fe2000bfc6270 */
[----:B------:R-:W-:Y:S01]  /*7320*/  VIADD R0, R12, 0x20 ;  /* 0x000000200c007836 */ /* 0x000fe20000000000 */
[----:B------:R-:W-:-:S02]  /*7330*/  UIMAD UR8, UR37, UR11, UR6 ;  /* 0x0000000b250872a4 */ /* 0x000fc4000f8e0206 */
[----:B------:R-:W-:Y:S01]  /*7340*/  IMAD.WIDE.U32 R2, R3, UR37, R4 ;  /* 0x0000002503027c25 */ /* 0x000fe2000f8e0004 */
[----:B------:R-:W-:Y:S01]  /*7350*/  USHF.R.S32.HI UR6, URZ, 0x1f, UR39 ;  /* 0x0000001f3f067899 */ /* 0x000fe20008011427 */
[----:B------:R-:W-:Y:S01]  /*7360*/  ISETP.GE.AND P0, PT, R6, UR7, PT ;  /* 0x0000000706007c0c */ /* 0x000fe2000bf06270 */
[----:B------:R-:W-:Y:S01]  /*7370*/  ULDC.64 UR10, c[0x0][0x828] ;  /* 0x00020a00000a7ab9 */ /* 0x000fe20000000a00 */
[----:B------:R-:W-:Y:S01]  /*7380*/  IMAD.MOV.U32 R6, RZ, RZ, R2 ;  /* 0x000000ffff067224 */ /* 0x000fe200078e0002 */
[C---:B------:R-:W-:Y:S01]  /*7390*/  ISETP.GE.AND P2, PT, R12.reuse, UR7, PT ;  /* 0x000000070c007c0c */ /* 0x040fe2000bf46270 */
[----:B------:R-:W-:Y:S01]  /*73a0*/  VIADD R7, R3, UR8 ;  /* 0x0000000803077c36 */ /* 0x000fe20008000000 */
        /* <DEDUP_REMOVED lines=9> */
[----:B------:R-:W-:Y:S01]  /*7440*/  ISETP.GE.AND P5, PT, R0, UR7, PT ;  /* 0x0000000700007c0c */ /* 0x000fe2000bfa6270 */
[----:B------:R-:W-:-:S02]  /*7450*/  UIMAD UR6, UR39, UR11, UR6 ;  /* 0x0000000b270672a4 */ /* 0x000fc4000f8e0206 */
[----:B------:R-:W-:Y:S01]  /*7460*/  IMAD.WIDE.U32 R10, R11, UR39, R6 ;  /* 0x000000270b0a7c25 */ /* 0x000fe2000f8e0006 */
[----:B------:R-:W-:Y:S01]  /*7470*/  BSSY B0, `(.L_x_2991) ;  /* 0x0000013000007945 */ /* 0x000fe20003800000 */
[----:B------:R-:W-:Y:S02]  /*7480*/  P2R R14, PR, RZ, 0x40 ;  /* 0x00000040ff0e7803 */ /* 0x000fe40000000000 */
[----:B------:R-:W-:Y:S01]  /*7490*/  VIADD R0, R12, 0x40 ;  /* 0x000000400c007836 */ /* 0x000fe20000000000 */
[----:B------:R-:W-:Y:S01]  /*74a0*/  P2R R15, PR, RZ, 0x20 ;  /* 0x00000020ff0f7803 */ /* 0x000fe20000000000 */
[----:B------:R-:W-:Y:S01]  /*74b0*/  IMAD.WIDE R2, R9, 0x80, R2 ;  /* 0x0000008009027825 */ /* 0x000fe200078e0202 */
[----:B------:R-:W-:Y:S02]  /*74c0*/  ISETP.GE.OR P3, PT, R4, UR4, P6 ;  /* 0x0000000404007c0c */ /* 0x000fe4000b766670 */
[----:B------:R-:W-:Y:S01]  /*74d0*/  ISETP.GE.AND P1, PT, R0, UR7, PT ;  /* 0x0000000700007c0c */ /* 0x000fe2000bf26270 */
[----:B------:R-:W-:Y:S01]  /*74e0*/  VIADD R9, R11, UR6 ;  /* 0x000000060b097c36 */ /* 0x000fe20008000000 */
[----:B------:R-:W-:Y:S11]  /*74f0*/  @P4 BRA `(.L_x_2992) ;  /* 0x0000000000284947 */ /* 0x000ff60003800000 */
        /* <DEDUP_REMOVED lines=10> */
.L_x_2992:
[----:B------:R-:W-:Y:S05]  /*75a0*/  BSYNC B0 ;  /* 0x0000000000007941 */ /* 0x000fea0003800000 */
.L_x_2991:
        /* <DEDUP_REMOVED lines=16> */
.L_x_2994:
[----:B------:R-:W-:Y:S05]  /*76b0*/  BSYNC B0 ;  /* 0x0000000000007941 */ /* 0x000fea0003800000 */
.L_x_2993:
        /* <DEDUP_REMOVED lines=12> */
[----:B-12---:R-:W-:Y:S01]  /*7780*/  LEA R16, P4, R6, UR10, 0x1 ;  /* 0x0000000a06107c11 */ /* 0x006fe2000f8808ff */
[----:B------:R-:W-:-:S05]  /*7790*/  IMAD.IADD R7, R7, 0x1, R13 ;  /* 0x0000000107077824 */ /* 0x000fca00078e020d */
[----:B------:R-:W-:-:S05]  /*77a0*/  LEA.HI.X R17, R6, UR11, R7, 0x1, P4 ;  /* 0x0000000b06117c11 */ /* 0x000fca000a0f0c07 */
[----:B------:R3:W-:Y:S02]  /*77b0*/  STG.E.128 desc[UR46][R16.64], RZ ;  /* 0x000000ff10007986 */ /* 0x0007e4000c101d2e */
.L_x_2996:
[----:B------:R-:W-:Y:S05]  /*77c0*/  BSYNC B0 ;  /* 0x0000000000007941 */ /* 0x000fea0003800000 */
.L_x_2995:
        /* <DEDUP_REMOVED lines=13> */
[----:B-123--:R-:W-:Y:S01]  /*78a0*/  LEA R16, P3, R6, UR10, 0x1 ;  /* 0x0000000a06107c11 */ /* 0x00efe2000f8608ff */
[----:B------:R-:W-:-:S05]  /*78b0*/  IMAD.IADD R7, R7, 0x1, R13 ;  /* 0x0000000107077824 */ /* 0x000fca00078e020d */
[----:B------:R-:W-:-:S05]  /*78c0*/  LEA.HI.X R17, R6, UR11, R7, 0x1, P3 ;  /* 0x0000000b06117c11 */ /* 0x000fca00098f0c07 */
[----:B------:R4:W-:Y:S02]  /*78d0*/  STG.E.128 desc[UR46][R16.64], RZ ;  /* 0x000000ff10007986 */ /* 0x0009e4000c101d2e */
.L_x_2998:
[----:B------:R-:W-:Y:S05]  /*78e0*/  BSYNC B0 ;  /* 0x0000000000007941 */ /* 0x000fea0003800000 */
.L_x_2997:
        /* <DEDUP_REMOVED lines=16> */
.L_x_3000:
[----:B------:R-:W-:Y:S05]  /*79f0*/  BSYNC B0 ;  /* 0x0000000000007941 */ /* 0x000fea0003800000 */
.L_x_2999:
[----:B------:R-:W-:Y:S01]  /*7a00*/  ISETP.GE.OR P4, PT, R4, UR4, P3 ;  /* 0x0000000404007c0c */ /* 0x000fe20009f86670 */
[----:B------:R-:W-:Y:S01]  /*7a10*/  BSSY B0, `(.L_x_3001) ;  /* 0x0000010000007945 */ /* 0x000fe20003800000 */
[----:B------:R-:W-:-:S11]  /*7a20*/  VIADD R18, R12, 0x60 ;  /* 0x000000600c127836 */ /* 0x000fd60000000000 */
        /* <DEDUP_REMOVED lines=14> */
.L_x_3002:
[----:B------:R-:W-:Y:S05]  /*7b10*/  BSYNC B0 ;  /* 0x0000000000007941 */ /* 0x000fea0003800000 */
.L_x_3001:
[----:B------:R-:W-:Y:S01]  /*7b20*/  ISETP.GE.AND P4, PT, R18, UR7, PT ;  /* 0x0000000712007c0c */ /* 0x000fe2000bf86270 */
[----:B------:R-:W-:Y:S01]  /*7b30*/  BSSY B0, `(.L_x_3003) ;  /* 0x0000011000007945 */ /* 0x000fe20003800000 */
[----:B------:R-:W-:Y:S02]  /*7b40*/  VIADD R12, R12, 0x70 ;  /* 0x000000700c0c7836 */ /* 0x000fe40000000000 */
        /* <DEDUP_REMOVED lines=15> */
.L_x_3004:
[----:B------:R-:W-:Y:S05]  /*7c40*/  BSYNC B0 ;  /* 0x0000000000007941 */ /* 0x000fea0003800000 */
.L_x_3003:
[----:B------:R-:W-:Y:S01]  /*7c50*/  ISETP.GE.AND P5, PT, R12, UR7, PT ;  /* 0x000000070c007c0c */ /* 0x000fe2000bfa6270 */
        /* <DEDUP_REMOVED lines=16> */
.L_x_3006:
[----:B------:R-:W-:Y:S05]  /*7d60*/  BSYNC B0 ;  /* 0x0000000000007941 */ /* 0x000fea0003800000 */
.L_x_3005:
[----:B------:R-:W-:Y:S01]  /*7d70*/  ULDC.64 UR4, c[0x0][0x850] ;  /* 0x0002140000047ab9 */ /* 0x000fe20000000a00 */
[----:B------:R-:W-:Y:S01]  /*7d80*/  ULDC UR10, c[0x0][0x83c] ;  /* 0x00020f00000a7ab9 */ /* 0x000fe20000000800 */
[----:B------:R-:W-:Y:S01]  /*7d90*/  IMAD.U32 R7, RZ, RZ, UR4 ;  /* 0x00000004ff077e24 */ /* 0x000fe2000f8e00ff */
[----:B------:R-:W-:Y:S01]  /*7da0*/  UIMAD UR4, UR9, UR4, URZ ;  /* 0x00000004090472a4 */ /* 0x000fe2000f8e023f */
[----:B------:R-:W-:Y:S01]  /*7db0*/  ISETP.GE.OR P2, PT, R4, UR10, P2 ;  /* 0x0000000a04007c0c */ /* 0x000fe20009746670 */
[----:B------:R-:W-:Y:S01]  /*7dc0*/  ULDC.64 UR6, c[0x0][0x858] ;  /* 0x0002160000067ab9 */ /* 0x000fe20000000a00 */
[----:B------:R-:W-:Y:S01]  /*7dd0*/  IMAD.WIDE.U32 R6, R7, UR37, R4 ;  /* 0x0000002507067c25 */ /* 0x000fe2000f8e0004 */
[----:B------:R-:W-:Y:S01]  /*7de0*/  UIMAD UR4, UR37, UR5, UR4 ;  /* 0x00000005250472a4 */ /* 0x000fe2000f8e0204 */
[----:B------:R-:W-:Y:S01]  /*7df0*/  P2R R0, PR, RZ, 0x20 ;  /* 0x00000020ff007803 */ /* 0x000fe20000000000 */
[----:B------:R-:W-:Y:S01]  /*7e00*/  BSSY B0, `(.L_x_3007) ;  /* 0x000001d000007945 */ /* 0x000fe20003800000 */
[----:B------:R-:W-:Y:S01]  /*7e10*/  ISETP.NE.AND P5, PT, R14, RZ, PT ;  /* 0x000000ff0e00720c */ /* 0x000fe20003fa5270 */
[----:B-1----:R-:W-:Y:S01]  /*7e20*/  IMAD.U32 R9, RZ, RZ, UR6 ;  /* 0x00000006ff097e24 */ /* 0x002fe2000f8e00ff */
[----:B------:R-:W-:Y:S01]  /*7e30*/  ISETP.NE.AND P6, PT, R15, RZ, PT ;  /* 0x000000ff0f00720c */ /* 0x000fe20003fc5270 */
[----:B------:R-:W-:Y:S01]  /*7e40*/  VIADD R7, R7, UR4 ;  /* 0x0000000407077c36 */ /* 0x000fe20008000000 */
[----:B------:R-:W-:Y:S01]  /*7e50*/  UIMAD UR4, UR8, UR6, URZ ;  /* 0x00000006080472a4 */ /* 0x000fe2000f8e023f */
[----:B------:R-:W-:Y:S01]  /*7e60*/  ISETP.GE.OR P5, PT, R4, UR10, P5 ;  /* 0x0000000a04007c0c */ /* 0x000fe2000afa6670 */
[----:B------:R-:W-:-:S02]  /*7e70*/  IMAD.WIDE.U32 R8, R9, UR39, R6 ;  /* 0x0000002709087c25 */ /* 0x000fc4000f8e0006 */
[----:B------:R-:W-:Y:S01]  /*7e80*/  UIMAD UR4, UR39, UR7, UR4 ;  /* 0x00000007270472a4 */ /* 0x000fe2000f8e0204 */
[----:B------:R-:W-:Y:S02]  /*7e90*/  P2R R10, PR, RZ, 0x20 ;  /* 0x00000020ff0a7803 */ /* 0x000fe40000000000 */
[----:B------:R-:W-:Y:S02]  /*7ea0*/  ISETP.NE.AND P5, PT, R0, RZ, PT ;  /* 0x000000ff0000720c */ /* 0x000fe40003fa5270 */
[C---:B------:R-:W-:Y:S01]  /*7eb0*/  ISETP.GE.OR P6, PT, R4.reuse, UR10, P6 ;  /* 0x0000000a04007c0c */ /* 0x040fe2000b7c6670 */
[----:B------:R-:W-:Y:S01]  /*7ec0*/  VIADD R7, R9, UR4 ;  /* 0x0000000409077c36 */ /* 0x000fe20008000000 */
[C---:B------:R-:W-:Y:S02]  /*7ed0*/  ISETP.GE.OR P0, PT, R4.reuse, UR10, P0 ;  /* 0x0000000a04007c0c */ /* 0x040fe40008706670 */
[C---:B------:R-:W-:Y:S02]  /*7ee0*/  ISETP.GE.OR P1, PT, R4.reuse, UR10, P1 ;  /* 0x0000000a04007c0c */ /* 0x040fe40008f26670 */
[----:B------:R-:W-:-:S02]  /*7ef0*/  ISETP.GE.OR P3, PT, R4, UR10, P3 ;  /* 0x0000000a04007c0c */ /* 0x000fc40009f66670 */
        /* <DEDUP_REMOVED lines=13> */
.L_x_3008:
[----:B------:R-:W-:Y:S05]  /*7fd0*/  BSYNC B0 ;  /* 0x0000000000007941 */ /* 0x000fea0003800000 */
.L_x_3007:
        /* <DEDUP_REMOVED lines=16> */
.L_x_3010:
[----:B------:R-:W-:Y:S05]  /*80e0*/  BSYNC B0 ;  /* 0x0000000000007941 */ /* 0x000fea0003800000 */
.L_x_3009:
        /* <DEDUP_REMOVED lines=15> */
.L_x_3012:
[----:B------:R-:W-:Y:S05]  /*81e0*/  BSYNC B0 ;  /* 0x0000000000007941 */ /* 0x000fea0003800000 */
.L_x_3011:
        /* <DEDUP_REMOVED lines=15> */
.L_x_3014:
[----:B------:R-:W-:Y:S05]  /*82e0*/  BSYNC B0 ;  /* 0x0000000000007941 */ /* 0x000fea0003800000 */
.L_x_3013:
        /* <DEDUP_REMOVED lines=15> */
.L_x_3016:
[----:B------:R-:W-:Y:S05]  /*83e0*/  BSYNC B0 ;  /* 0x0000000000007941 */ /* 0x000fea0003800000 */
.L_x_3015:
        /* <DEDUP_REMOVED lines=15> */
.L_x_3018:
[----:B------:R-:W-:Y:S05]  /*84e0*/  BSYNC B0 ;  /* 0x0000000000007941 */ /* 0x000fea0003800000 */
.L_x_3017:
        /* <DEDUP_REMOVED lines=15> */
.L_x_3020:
[----:B------:R-:W-:Y:S05]  /*85e0*/  BSYNC B0 ;  /* 0x0000000000007941 */ /* 0x000fea0003800000 */
.L_x_3019:
        /* <DEDUP_REMOVED lines=15> */
.L_x_2927:
        /* <DEDUP_REMOVED lines=29> */
.L_x_3022:
[----:B------:R-:W-:Y:S01]  /*88b0*/  ULDC UR9, c[0x0][0x8c4] ;  /* 0x0002310000097ab9 */ /* 0x000fe20000000800 */
[----:B------:R-:W-:Y:S01]  /*88c0*/  UMOV UR7, UR8 ;  /* 0x0000000800077c82 */ /* 0x000fe20008000000 */
[----:B------:R-:W-:-:S11]  /*88d0*/  UISETP.NE.AND UP0, UPT, UR9, 0x1, UPT ;  /* 0x000000010900788c */ /* 0x000fd6000bf05270 */
[----:B------:R-:W-:Y:S02]  /*88e0*/  @UP0 ULDC.64 UR10, c[0x0][0x8c8] ;  /* 0x00023200000a0ab9 */ /* 0x000fe40000000a00 */
[----:B------:R-:W-:-:S04]  /*88f0*/  UIMAD.WIDE.U32 UR4, UR8, UR10, URZ ;  /* 0x0000000a080472a5 */ /* 0x000fc8000f8e003f */
[----:B------:R-:W-:-:S04]  /*8900*/  @UP0 USHF.R.U32.HI UR7, URZ, UR11, UR5 ;  /* 0x0000000b3f070299 */ /* 0x000fc80008011605 */
[----:B------:R-:W-:-:S12]  /*8910*/  UIMAD UR4, UR7, UR9, URZ ;  /* 0x00000009070472a4 */ /* 0x000fd8000f8e023f */
.L_x_3023:
        /* <DEDUP_REMOVED lines=10> */
[----:B------:R-:W-:Y:S01]  /*89c0*/  ULDC.64 UR4, c[0x0][0x8f8] ;  /* 0x00023e0000047ab9 */ /* 0x000fe20000000a00 */
[----:B------:R-:W-:Y:S01]  /*89d0*/  UIADD3 UR6, -UR13, URZ, URZ ;  /* 0x0000003f0d067290 */ /* 0x000fe2000fffe13f */
[----:B------:R-:W-:-:S03]  /*89e0*/  ISETP.NE.U32.AND P0, PT, RZ, UR4, PT ;  /* 0x00000004ff007c0c */ /* 0x000fc6000bf05070 */
[----:B------:R-:W-:Y:S01]  /*89f0*/  UIMAD UR6, UR9, UR6, UR8 ;  /* 0x00000006090672a4 */ /* 0x000fe2000f8e0208 */
        /* <DEDUP_REMOVED lines=9> */
.L_x_3024:
        /* <DEDUP_REMOVED lines=11> */
[----:B------:R-:W-:Y:S01]  /*8b40*/  R2UR UR4, R0 ;  /* 0x00000000000472ca */ /* 0x000fe200000e0000 */
[----:B------:R-:W-:-:S14]  /*8b50*/  BRA `(.L_x_3025) ;  /* 0x0000000000047947 */ /* 0x000fdc0003800000 */
.L_x_3026:
[----:B------:R-:W-:-:S05]  /*8b60*/  ULDC UR4, c[0x0][0x8ec] ;  /* 0x00023b0000047ab9 */ /* 0x000fca0000000800 */
.L_x_3025:
        /* <DEDUP_REMOVED lines=9> */
[----:B------:R-:W-:Y:S01]  /*8c00*/  ULDC.64 UR14, c[0x0][0x788] ;  /* 0x0001e200000e7ab9 */ /* 0x000fe20000000a00 */
        /* <DEDUP_REMOVED lines=19> */
[----:B------:R-:W-:-:S11]  /*8d40*/  USHF.R.S32.HI UR11, URZ, 0x1f, UR6 ;  /* 0x0000001f3f0b7899 */ /* 0x000fd60008011406 */
        /* <DEDUP_REMOVED lines=16> */
.L_x_3027:
        /* <DEDUP_REMOVED lines=13> */
.L_x_3028:
        /* <DEDUP_REMOVED lines=12> */
.L_x_3029:
[----:B------:R-:W-:Y:S01]  /*8fe0*/  ULEA UR7, UR7, UR10, 0x7 ;  /* 0x0000000a07077291 */ /* 0x000fe2000f8e383f */
[----:B------:R-:W-:Y:S01]  /*8ff0*/  ULDC UR9, c[0x0][0x74c] ;  /* 0x0001d30000097ab9 */ /* 0x000fe20000000800 */
[----:B------:R-:W-:Y:S02]  /*9000*/  UIADD3 UR10, UR10, 0x3f, URZ ;  /* 0x0000003f0a0a7890 */ /* 0x000fe4000fffe03f */
[----:B------:R-:W-:-:S04]  /*9010*/  UIADD3 UR7, UR7, -UR9, -UR8 ;  /* 0x8000000907077290 */ /* 0x000fc8000fffe808 */
        /* <DEDUP_REMOVED lines=11> */
[----:B------:R-:W-:Y:S01]  /*90d0*/  ULDC.64 UR14, c[0x0][0x2d8] ;  /* 0x0000b600000e7ab9 */ /* 0x000fe20000000a00 */
[----:B------:R-:W-:Y:S01]  /*90e0*/  ULDC.64 UR28, c[0x0][0x2e0] ;  /* 0x0000b800001c7ab9 */ /* 0x000fe20000000a00 */
[----:B------:R-:W-:Y:S02]  /*90f0*/  UIMAD UR10, UR11, UR14, URZ ;  /* 0x0000000e0b0a72a4 */ /* 0x000fe4000f8e023f */
[----:B------:R-:W-:Y:S02]  /*9100*/  UIMAD.WIDE.U32 UR8, UR6, UR14, URZ ;  /* 0x0000000e060872a5 */ /* 0x000fe4000f8e003f */
[----:B------:R-:W-:Y:S02]  /*9110*/  UIMAD UR15, UR6, UR15, UR10 ;  /* 0x0000000f060f72a4 */ /* 0x000fe4000f8e020a */
[----:B------:R-:W-:Y:S02]  /*9120*/  UIADD3 UR6, UR7, -UR12, URZ ;  /* 0x8000000c07067290 */ /* 0x000fe4000fffe03f */
[----:B------:R-:W-:-:S02]  /*9130*/  USHF.R.S32.HI UR11, URZ, 0x1f, UR13 ;  /* 0x0000001f3f0b7899 */ /* 0x000fc4000801140d */
[----:B------:R-:W-:Y:S02]  /*9140*/  ULOP3.LUT UR6, UR6, 0x1, URZ, 0xc0, !UPT ;  /* 0x0000000106067892 */ /* 0x000fe4000f8ec03f */
[----:B------:R-:W-:Y:S02]  /*9150*/  USEL UR13, UR13, URZ, !UP0 ;  /* 0x0000003f0d0d7287 */ /* 0x000fe4000c000000 */
[----:B------:R-:W-:Y:S02]  /*9160*/  USEL UR14, UR11, URZ, !UP0 ;  /* 0x0000003f0b0e7287 */ /* 0x000fe4000c000000 */
[----:B------:R-:W-:Y:S02]  /*9170*/  UISETP.NE.U32.AND UP0, UPT, UR6, 0x1, UPT ;  /* 0x000000010600788c */ /* 0x000fe4000bf05070 */
[----:B------:R-:W-:Y:S02]  /*9180*/  UIADD3 UR10, UP1, UR4, UR8, URZ ;  /* 0x00000008040a7290 */ /* 0x000fe4000ff3e03f */
[----:B------:R-:W-:-:S02]  /*9190*/  UIADD3 UR15, UR9, UR15, URZ ;  /* 0x0000000f090f7290 */ /* 0x000fc4000fffe03f */
[----:B------:R-:W-:Y:S01]  /*91a0*/  PLOP3.LUT P1, PT, PT, PT, UP0, 0x80, 0x0 ;  /* 0x000000000000781c */ /* 0x000fe20003f2f008 */
[----:B------:R-:W-:Y:S02]  /*91b0*/  UIMAD UR14, UR14, UR28, URZ ;  /* 0x0000001c0e0e72a4 */ /* 0x000fe4000f8e023f */
[----:B------:R-:W-:Y:S02]  /*91c0*/  UIADD3.X UR11, UR5, UR15, URZ, UP1, !UPT ;  /* 0x0000000f050b7290 */ /* 0x000fe40008ffe43f */
[----:B------:R-:W-:Y:S02]  /*91d0*/  UIMAD UR14, UR13, UR29, UR14 ;  /* 0x0000001d0d0e72a4 */ /* 0x000fe4000f8e020e */
[----:B------:R-:W-:Y:S01]  /*91e0*/  UIMAD.WIDE.U32 UR10, UR13, UR28, UR10 ;  /* 0x0000001c0d0a72a5 */ /* 0x000fe2000f8e000a */
[----:B------:R-:W-:-:S03]  /*91f0*/  ELECT P0, URZ, PT ;  /* 0x00000000003f782f */ /* 0x000fc60003800000 */
[----:B------:R-:W-:Y:S02]  /*9200*/  UIADD3 UR27, UR11, UR14, URZ ;  /* 0x0000000e0b1b7290 */ /* 0x000fe4000fffe03f */
[----:B------:R-:W-:Y:S10]  /*9210*/  @P1 BRA `(.L_x_3030) ;  /* 0x0000000000bc1947 */ /* 0x000ff40003800000 */
        /* <DEDUP_REMOVED lines=18> */
.L_x_3032:
[----:B------:R-:W-:Y:S05]  /*9340*/  BSYNC B0 ;  /* 0x0000000000007941 */ /* 0x000fea0003800000 */
.L_x_3031:
        /* <DEDUP_REMOVED lines=19> */
.L_x_3034:
[----:B------:R-:W-:Y:S05]  /*9480*/  BSYNC B0 ;  /* 0x0000000000007941 */ /* 0x000fea0003800000 */
.L_x_3033:
[----:B------:R-:W-:Y:S06]  /*9490*/  BAR.ARV 0xa, 0xa0 ;  /* 0x0282800000007b1d */ /* 0x000fec0000002000 */
[----:B------:R-:W-:Y:S04]  /*94a0*/  BSSY B0, `(.L_x_3035) ;  /* 0x0000003000007945 */ /* 0x000fe80003800000 */
[----:B------:R-:W-:Y:S05]  /*94b0*/  @!P0 BRA `(.L_x_3036) ;  /* 0x0000000000048947 */ /* 0x000fea0003800000 */
[----:B------:R-:W-:-:S04]  /*94c0*/  DEPBAR.LE SB0, 0x0 ;  /* 0x000080000000791a */ /* 0x000fc80000000000 */
.L_x_3036:
[----:B------:R-:W-:Y:S05]  /*94d0*/  BSYNC B0 ;  /* 0x0000000000007941 */ /* 0x000fea0003800000 */
.L_x_3035:
[----:B------:R-:W-:Y:S06]  /*94e0*/  BAR.ARV 0xb, 0xa0 ;  /* 0x02c2800000007b1d */ /* 0x000fec0000002000 */
[----:B------:R-:W-:Y:S01]  /*94f0*/  UIADD3 UR18, UR12, 0x1, URZ ;  /* 0x000000010c127890 */ /* 0x000fe2000fffe03f */
[----:B------:R-:W-:Y:S11]  /*9500*/  BRA `(.L_x_3037) ;  /* 0x0000000000047947 */ /* 0x000ff60003800000 */
.L_x_3030:
[----:B------:R-:W-:-:S05]  /*9510*/  UMOV UR18, UR12 ;  /* 0x0000000c00127c82 */ /* 0x000fca0008000000 */
.L_x_3037:
[----:B------:R-:W-:-:S04]  /*9520*/  UIADD3 UR6, UR12, 0x1, URZ ;  /* 0x000000010c067890 */ /* 0x000fc8000fffe03f */
[----:B------:R-:W-:-:S06]  /*9530*/  UISETP.NE.AND UP0, UPT, UR7, UR6, UPT ;  /* 0x000000060700728c */ /* 0x000fcc000bf05270 */
[----:B------:R-:W-:-:S13]  /*9540*/  PLOP3.LUT P1, PT, PT, PT, UP0, 0x80, 0x0 ;  /* 0x000000000000781c */ /* 0x000fda0003f2f008 */
[----:B------:R-:W-:Y:S05]  /*9550*/  @!P1 BRA `(.L_x_2934) ;  /* 0x0000003000189947 */ /* 0x000fea0003800000 */
[----:B------:R-:W-:Y:S01]  /*9560*/  UMOV UR16, UR8 ;  /* 0x0000000800107c82 */ /* 0x000fe20008000000 */
[----:B------:R-:W-:Y:S01]  /*9570*/  UMOV UR17, UR15 ;  /* 0x0000000f00117c82 */ /* 0x000fe20008000000 */
[----:B------:R-:W-:Y:S01]  /*9580*/  ULDC.64 UR20, c[0x0][0x2c0] ;  /* 0x0000b00000147ab9 */ /* 0x000fe20000000a00 */
[----:B------:R-:W-:Y:S02]  /*9590*/  UIMAD.WIDE.U32 UR16, UR13, UR28, UR16 ;  /* 0x0000001c0d1072a5 */ /* 0x000fe4000f8e0010 */
[----:B------:R-:W-:Y:S02]  /*95a0*/  USHF.L.U32 UR19, UR18, 0xd, URZ ;  /* 0x0000000d12137899 */ /* 0x000fe4000800063f */
[----:B------:R-:W-:Y:S01]  /*95b0*/  UIADD3 UR25, UP0, UR4, UR16, URZ ;  /* 0x0000001004197290 */ /* 0x000fe2000ff1e03f */
[----:B------:R-:W-:Y:S01]  /*95c0*/  UMOV UR6, URZ ;  /* 0x0000003f00067c82 */ /* 0x000fe20008000000 */
[----:B------:R-:W-:Y:S02]  /*95d0*/  ULDC.64 UR30, c[0x0][0x2c0] ;  /* 0x0000b000001e7ab9 */ /* 0x000fe40000000a00 */
[----:B------:R-:W-:-:S02]  /*95e0*/  UIADD3.X UR16, UR5, UR14, UR17, UP0, !UPT ;  /* 0x0000000e05107290 */ /* 0x000fc400087fe411 */
[----:B------:R-:W-:Y:S01]  /*95f0*/  ULEA UR24, UP0, UR25, UR20, 0x2 ;  /* 0x0000001419187291 */ /* 0x000fe2000f80103f */
[----:B------:R-:W-:-:S03]  /*9600*/  UMOV UR26, UR19 ;  /* 0x00000013001a7c82 */ /* 0x000fc60008000000 */
[----:B------:R-:W-:Y:S02]  /*9610*/  ULEA.HI.X UR25, UR25, UR21, UR16, 0x2, UP0 ;  /* 0x0000001519197291 */ /* 0x000fe400080f1410 */
[----:B------:R-:W-:Y:S02]  /*9620*/  UIADD3 UR20, UP0, UR24, 0x4000, URZ ;  /* 0x0000400018147890 */ /* 0x000fe4000ff1e03f */
[----:B------:R-:W-:Y:S02]  /*9630*/  UIADD3 UR22, UP1, UR24, 0x8000, URZ ;  /* 0x0000800018167890 */ /* 0x000fe4000ff3e03f */
[----:B------:R-:W-:Y:S02]  /*9640*/  UIADD3 UR24, UP2, UR24, 0xc000, URZ ;  /* 0x0000c00018187890 */ /* 0x000fe4000ff5e03f */
[----:B------:R-:W-:Y:S02]  /*9650*/  UIADD3.X UR21, URZ, UR25, URZ, UP0, !UPT ;  /* 0x000000193f157290 */ /* 0x000fe400087fe43f */
[----:B------:R-:W-:-:S02]  /*9660*/  UIADD3.X UR23, URZ, UR25, URZ, UP1, !UPT ;  /* 0x000000193f177290 */ /* 0x000fc40008ffe43f */
[----:B------:R-:W-:-:S12]  /*9670*/  UIADD3.X UR25, URZ, UR25, URZ, UP2, !UPT ;  /* 0x000000193f197290 */ /* 0x000fd800097fe43f */
.L_x_3050:
        /* <DEDUP_REMOVED lines=20> */
.L_x_3039:
[----:B------:R-:W-:Y:S05]  /*97c0*/  BSYNC B0 ;  /* 0x0000000000007941 */ /* 0x000fea0003800000 */
.L_x_3038:
        /* <DEDUP_REMOVED lines=13> */
.L_x_3041:
[----:B------:R-:W-:Y:S05]  /*98a0*/  BSYNC B0 ;  /* 0x0000000000007941 */ /* 0x000fea0003800000 */
.L_x_3040:
[----:B------:R-:W-:Y:S06]  /*98b0*/  BAR.ARV 0xa, 0xa0 ;  /* 0x0282800000007b1d */ /* 0x000fec0000002000 */
[----:B------:R-:W-:Y:S04]  /*98c0*/  BSSY B0, `(.L_x_3042) ;  /* 0x0000003000007945 */ /* 0x000fe80003800000 */
[----:B------:R-:W-:Y:S05]  /*98d0*/  @!P0 BRA `(.L_x_3043) ;  /* 0x0000000000048947 */ /* 0x000fea0003800000 */
[----:B------:R-:W-:-:S04]  /*98e0*/  DEPBAR.LE SB0, 0x0 ;  /* 0x000080000000791a */ /* 0x000fc80000000000 */
.L_x_3043:
[----:B------:R-:W-:Y:S05]  /*98f0*/  BSYNC B0 ;  /* 0x0000000000007941 */ /* 0x000fea0003800000 */
.L_x_3042:
        /* <DEDUP_REMOVED lines=13> */
.L_x_3045:
[----:B------:R-:W-:Y:S05]  /*99d0*/  BSYNC B0 ;  /* 0x0000000000007941 */ /* 0x000fea0003800000 */
.L_x_3044:
        /* <DEDUP_REMOVED lines=13> */
.L_x_3047:
[----:B------:R-:W-:Y:S05]  /*9ab0*/  BSYNC B0 ;  /* 0x0000000000007941 */ /* 0x000fea0003800000 */
.L_x_3046:
[----:B------:R-:W-:Y:S01]  /*9ac0*/  UIADD3 UR18, UR18, 0x2, URZ ;  /* 0x0000000212127890 */ /* 0x000fe2000fffe03f */
[----:B------:R-:W-:Y:S06]  /*9ad0*/  BAR.ARV 0xa, 0xa0 ;  /* 0x0282800000007b1d */ /* 0x000fec0000002000 */
[----:B------:R-:W-:Y:S01]  /*9ae0*/  UISETP.GE.AND UP0, UPT, UR18, UR7, UPT ;  /* 0x000000071200728c */ /* 0x000fe2000bf06270 */
[----:B------:R-:W-:Y:S04]  /*9af0*/  BSSY B0, `(.L_x_3048) ;  /* 0x0000003000007945 */ /* 0x000fe80003800000 */
[----:B------:R-:W-:Y:S06]  /*9b00*/  @!P0 BRA `(.L_x_3049) ;  /* 0x0000000000048947 */ /* 0x000fec0003800000 */
[----:B------:R-:W-:-:S04]  /*9b10*/  DEPBAR.LE SB0, 0x0 ;  /* 0x000080000000791a */ /* 0x000fc80000000000 */
.L_x_3049:
[----:B------:R-:W-:Y:S05]  /*9b20*/  BSYNC B0 ;  /* 0x0000000000007941 */ /* 0x000fea0003800000 */
.L_x_3048:
[----:B------:R-:W-:Y:S06]  /*9b30*/  BAR.ARV 0xb, 0xa0 ;  /* 0x02c2800000007b1d */ /* 0x000fec0000002000 */
[----:B------:R-:W-:Y:S01]  /*9b40*/  PLOP3.LUT P1, PT, PT, PT, UP0, 0x80, 0x0 ;  /* 0x000000000000781c */ /* 0x000fe20003f2f008 */
[----:B------:R-:W-:Y:S02]  /*9b50*/  UIADD3 UR26, UR26, 0x4000, URZ ;  /* 0x000040001a1a7890 */ /* 0x000fe4000fffe03f */
[----:B------:R-:W-:-:S10]  /*9b60*/  UIADD3 UR6, UR6, 0x4000, URZ ;  /* 0x0000400006067890 */ /* 0x000fd4000fffe03f */
[----:B------:R-:W-:Y:S05]  /*9b70*/  @!P1 BRA `(.L_x_3050) ;  /* 0xfffffff800c09947 */ /* 0x000fea000383ffff */
[----:B------:R-:W-:Y:S05]  /*9b80*/  BRA `(.L_x_2934) ;  /* 0x00000028008c7947 */ /* 0x000fea0003800000 */
.L_x_3021:
[----:B------:R-:W1:Y:S01]  /*9b90*/  S2UR UR7, SR_CTAID.X ;  /* 0x00000000000779c3 */ /* 0x000e620000002500 */
[----:B------:R-:W-:Y:S02]  /*9ba0*/  ULDC UR8, c[0x0][0x8d0] ;  /* 0x0002340000087ab9 */ /* 0x000fe40000000800 */
[----:B------:R-:W-:-:S11]  /*9bb0*/  UISETP.NE.AND UP0, UPT, UR8, 0x1, UPT ;  /* 0x000000010800788c */ /* 0x000fd6000bf05270 */
[----:B------:R-:W-:Y:S01]  /*9bc0*/  @UP0 ULDC UR4, c[0x0][0x8d4] ;  /* 0x0002350000040ab9 */ /* 0x000fe20000000800 */
[----:B------:R-:W-:Y:S01]  /*9bd0*/  @UP0 ULDC UR9, c[0x0][0x8d8] ;  /* 0x0002360000090ab9 */ /* 0x000fe20000000800 */
[----:B-1----:R-:W-:Y:S02]  /*9be0*/  UIMAD.WIDE.U32 UR4, UR7, UR4, URZ ;  /* 0x00000004070472a5 */ /* 0x002fe4000f8e003f */
[----:B------:R-:W-:Y:S02]  /*9bf0*/  UMOV UR6, UR7 ;  /* 0x0000000700067c82 */ /* 0x000fe40008000000 */
[----:B------:R-:W-:-:S03]  /*9c00*/  @UP0 USHF.R.U32.HI UR6, URZ, UR9, UR5 ;  /* 0x000000093f060299 */ /* 0x000fc60008011605 */
[----:B------:R-:W-:Y:S02]  /*9c10*/  ULDC UR4, c[0x0][0x8e8] ;  /* 0x00023a0000047ab9 */ /* 0x000fe40000000800 */
[----:B------:R-:W-:Y:S02]  /*9c20*/  UISETP.GE.AND UP0, UPT, UR6, UR4, UPT ;  /* 0x000000040600728c */ /* 0x000fe4000bf06270 */
[----:B------:R-:W-:-:S04]  /*9c30*/  UIADD3 UR4, -UR6, URZ, URZ ;  /* 0x0000003f06047290 */ /* 0x000fc8000fffe13f */
[----:B------:R-:W-:Y:S01]  /*9c40*/  PLOP3.LUT P0, PT, PT, PT, UP0, 0x80, 0x0 ;  /* 0x000000000000781c */ /* 0x000fe20003f0f008 */
[----:B------:R-:W-:-:S12]  /*9c50*/  UIMAD UR8, UR8, UR4, UR7 ;  /* 0x00000004080872a4 */ /* 0x000fd8000f8e0207 */
        /* <DEDUP_REMOVED lines=9> */
.L_x_3051:
[----:B------:R-:W-:Y:S01]  /*9cf0*/  ULDC UR9, c[0x0][0x8c4] ;  /* 0x0002310000097ab9 */ /* 0x000fe20000000800 */
[----:B------:R-:W-:Y:S01]  /*9d00*/  UMOV UR7, UR8 ;  /* 0x0000000800077c82 */ /* 0x000fe20008000000 */
[----:B------:R-:W-:-:S11]  /*9d10*/  UISETP.NE.AND UP0, UPT, UR9, 0x1, UPT ;  /* 0x000000010900788c */ /* 0x000fd6000bf05270 */
[----:B------:R-:W-:Y:S02]  /*9d20*/  @UP0 ULDC.64 UR10, c[0x0][0x8c8] ;  /* 0x00023200000a0ab9 */ /* 0x000fe40000000a00 */
[----:B------:R-:W-:-:S04]  /*9d30*/  UIMAD.WIDE.U32 UR4, UR8, UR10, URZ ;  /* 0x0000000a080472a5 */ /* 0x000fc8000f8e003f */
[----:B------:R-:W-:-:S04]  /*9d40*/  @UP0 USHF.R.U32.HI UR7, URZ, UR11, UR5 ;  /* 0x0000000b3f070299 */ /* 0x000fc80008011605 */
[----:B------:R-:W-:-:S12]  /*9d50*/  UIMAD UR4, UR7, UR9, URZ ;  /* 0x00000009070472a4 */ /* 0x000fd8000f8e023f */
.L_x_3052:
        /* <DEDUP_REMOVED lines=23> */
.L_x_3053:
        /* <DEDUP_REMOVED lines=14> */
.L_x_3055:
[----:B------:R-:W-:-:S05]  /*9fb0*/  ULDC UR4, c[0x0][0x8ec] ;  /* 0x00023b0000047ab9 */ /* 0x000fca0000000800 */
.L_x_3054:
[----:B------:R-:W-:Y:S01]  /*9fc0*/  UIADD3 UR4, UR4, 0x7f, URZ ;  /* 0x0000007f04047890 */ /* 0x000fe2000fffe03f */
[----:B------:R-:W-:Y:S02]  /*9fd0*/  IMAD.MOV.U32 R10, RZ, RZ, 0x1 ;  /* 0x00000001ff0a7424 */ /* 0x000fe400078e00ff */
[----:B------:R-:W-:Y:S01]  /*9fe0*/  IMAD.MOV.U32 R2, RZ, RZ, RZ ;  /* 0x000000ffff027224 */ /* 0x000fe200078e00ff */
        /* <DEDUP_REMOVED lines=13> */
[----:B------:R-:W1:Y:S02]  /*a0c0*/  LDC R0, c[0x0][0x280] ;  /* 0x0000a000ff007b82 */ /* 0x000e640000000800 */
[----:B------:R-:W-:Y:S01]  /*a0d0*/  IMAD.U32 R2, RZ, RZ, UR8 ;  /* 0x00000008ff027e24 */ /* 0x000fe2000f8e00ff */
[----:B------:R-:W-:Y:S01]  /*a0e0*/  UISETP.NE.U32.AND UP0, UPT, UR4, URZ, UPT ;  /* 0x0000003f0400728c */ /* 0x000fe2000bf05070 */
[----:B------:R-:W-:Y:S01]  /*a0f0*/  PLOP3.LUT P1, PT, PT, PT, UP1, 0x80, 0x0 ;  /* 0x000000000000781c */ /* 0x000fe20003f2f018 */
[----:B------:R-:W-:Y:S01]  /*a100*/  IMAD.U32 R3, RZ, RZ, UR9 ;  /* 0x00000009ff037e24 */ /* 0x000fe2000f8e00ff */
[----:B------:R-:W-:Y:S01]  /*a110*/  ULDC.64 UR14, c[0x0][0x778] ;  /* 0x0001de00000e7ab9 */ /* 0x000fe20000000a00 */
[----:B------:R-:W-:Y:S01]  /*a120*/  UISETP.NE.AND.EX UP0, UPT, UR5, URZ, UPT, UP0 ;  /* 0x0000003f0500728c */ /* 0x000fe2000bf05300 */
[----:B------:R-:W-:-:S02]  /*a130*/  ULDC.64 UR18, c[0x0][0x788] ;  /* 0x0001e20000127ab9 */ /* 0x000fc40000000a00 */
[----:B------:R-:W-:-:S07]  /*a140*/  ULDC.64 UR4, c[0x0][0x780] ;  /* 0x0001e00000047ab9 */ /* 0x000fce0000000a00 */
[----:B------:R-:W2:Y:S01]  /*a150*/  @P1 LDG.E R6, desc[UR46][R2.64] ;  /* 0x0000002e02061981 */ /* 0x000ea2000c1e1900 */
[----:B------:R-:W-:Y:S01]  /*a160*/  UISETP.NE.U32.AND UP2, UPT, UR4, URZ, UPT ;  /* 0x0000003f0400728c */ /* 0x000fe2000bf45070 */
[----:B------:R-:W-:Y:S01]  /*a170*/  PLOP3.LUT P2, PT, PT, PT, UP0, 0x80, 0x0 ;  /* 0x000000000000781c */ /* 0x000fe20003f4f008 */
[----:B------:R-:W-:Y:S01]  /*a180*/  UIMAD.WIDE UR14, UR13, 0x4, UR14 ;  /* 0x000000040d0e78a5 */ /* 0x000fe2000f8e020e */
[----:B------:R3:W4:Y:S01]  /*a190*/  @P1 LDG.E R4, desc[UR46][R2.64] ;  /* 0x0000002e02041981 */ /* 0x000722000c1e1900 */
[----:B------:R-:W-:-:S06]  /*a1a0*/  UISETP.NE.AND.EX UP2, UPT, UR5, URZ, UPT, UP2 ;  /* 0x0000003f0500728c */ /* 0x000fcc000bf45320 */
[----:B------:R-:W-:Y:S01]  /*a1b0*/  PLOP3.LUT P3, PT, PT, PT, UP2, 0x80, 0x0 ;  /* 0x000000000000781c */ /* 0x000fe20003f6f028 */
[----:B---3--:R-:W-:-:S04]  /*a1c0*/  IMAD.U32 R2, RZ, RZ, UR14 ;  /* 0x0000000eff027e24 */ /* 0x008fc8000f8e00ff */
[----:B------:R-:W-:Y:S01]  /*a1d0*/  @UP2 ULDC.64 UR4, c[0x0][0x780] ;  /* 0x0001e00000042ab9 */ /* 0x000fe20000000a00 */
[----:B------:R-:W-:Y:S01]  /*a1e0*/  IMAD.U32 R3, RZ, RZ, UR15 ;  /* 0x0000000fff037e24 */ /* 0x000fe2000f8e00ff */
[----:B------:R-:W-:-:S04]  /*a1f0*/  @UP2 UIMAD.WIDE UR4, UR13, 0x4, UR4 ;  /* 0x000000040d0428a5 */ /* 0x000fc8000f8e0204 */
[----:B------:R3:W4:Y:S02]  /*a200*/  @P2 LDG.E R5, desc[UR46][R2.64] ;  /* 0x0000002e02052981 */ /* 0x000724000c1e1900 */
[----:B---3--:R-:W-:Y:S02]  /*a210*/  IMAD.U32 R2, RZ, RZ, UR4 ;  /* 0x00000004ff027e24 */ /* 0x008fe4000f8e00ff */
[----:B------:R-:W-:-:S05]  /*a220*/  IMAD.U32 R3, RZ, RZ, UR5 ;  /* 0x00000005ff037e24 */ /* 0x000fca000f8e00ff */
[----:B-1----:R1:W5:Y:S01]  /*a230*/  @P3 LDG.E R0, desc[UR46][R2.64] ;  /* 0x0000002e02003981 */ /* 0x002362000c1e1900 */
        /* <DEDUP_REMOVED lines=10> */
[----:B------:R-:W-:-:S03]  /*a2e0*/  @P2 R2UR UR11, R5 ;  /* 0x00000000050b22ca */ /* 0x000fc600000e0000 */
[----:B------:R-:W-:-:S04]  /*a2f0*/  @UP1 ULOP3.LUT UR10, UR5, 0xffffffc0, URZ, 0xc0, !UPT ;  /* 0xffffffc0050a1892 */ /* 0x000fc8000f8ec03f */
[----:B------:R-:W-:Y:S01]  /*a300*/  @UP1 USHF.R.S32.HI UR12, URZ, 0x1f, UR10 ;  /* 0x0000001f3f0c1899 */ /* 0x000fe2000801140a */
[----:B-1----:R-:W-:Y:S11]  /*a310*/  @P3 BRA `(.L_x_3057) ;  /* 0x0000000000183947 */ /* 0x002ff60003800000 */
[----:B------:R-:W-:Y:S05]  /*a320*/  @!P1 BRA `(.L_x_3057) ;  /* 0x0000000000149947 */ /* 0x000fea0003800000 */
[----:B------:R-:W-:Y:S02]  /*a330*/  IMAD.U32 R2, RZ, RZ, UR8 ;  /* 0x00000008ff027e24 */ /* 0x000fe4000f8e00ff */
[----:B------:R-:W-:-:S05]  /*a340*/  IMAD.U32 R3, RZ, RZ, UR9 ;  /* 0x00000009ff037e24 */ /* 0x000fca000f8e00ff */
[----:B------:R-:W2:Y:S04]  /*a350*/  LDG.E R5, desc[UR46][R2.64] ;  /* 0x0000002e02057981 */ /* 0x000ea8000c1e1900 */
[----:B-----5:R-:W2:Y:S02]  /*a360*/  LDG.E R0, desc[UR46][R2.64+0x4] ;  /* 0x0000042e02007981 */ /* 0x020ea4000c1e1900 */
[----:B--2---:R-:W-:-:S07]  /*a370*/  IMAD.IADD R0, R0, 0x1, -R5 ;  /* 0x0000000100007824 */ /* 0x004fce00078e0a05 */
.L_x_3057:
[----:B------:R-:W-:Y:S01]  /*a380*/  UMOV UR4, URZ ;  /* 0x0000003f00047c82 */ /* 0x000fe20008000000 */
[----:B------:R-:W-:Y:S01]  /*a390*/  UMOV UR5, URZ ;  /* 0x0000003f00057c82 */ /* 0x000fe20008000000 */
[----:B------:R-:W-:Y:S01]  /*a3a0*/  IMAD.U32 R4, RZ, RZ, UR18 ;  /* 0x00000012ff047e24 */ /* 0x000fe2000f8e00ff */
[----:B------:R-:W-:Y:S01]  /*a3b0*/  @UP1 UMOV UR4, UR10 ;  /* 0x0000000a00041c82 */ /* 0x000fe20008000000 */
[----:B------:R-:W-:Y:S01]  /*a3c0*/  @UP1 UMOV UR5, UR12 ;  /* 0x0000000c00051c82 */ /* 0x000fe20008000000 */
[----:B------:R-:W-:Y:S05]  /*a3d0*/  @!P0 BRA `(.L_x_3058) ;  /* 0x0000000000188947 */ /* 0x000fea0003800000 */
[----:B------:R-:W-:Y:S02]  /*a3e0*/  ULDC.64 UR8, c[0x0][0x788] ;  /* 0x0001e20000087ab9 */ /* 0x000fe40000000a00 */
[----:B------:R-:W-:-:S06]  /*a3f0*/  UIMAD.WIDE UR8, UR13, 0x4, UR8 ;  /* 0x000000040d0878a5 */ /* 0x000fcc000f8e0208 */
[----:B------:R-:W-:Y:S02]  /*a400*/  IMAD.U32 R2, RZ, RZ, UR8 ;  /* 0x00000008ff027e24 */ /* 0x000fe4000f8e00ff */
[----:B------:R-:W-:-:S05]  /*a410*/  IMAD.U32 R3, RZ, RZ, UR9 ;  /* 0x00000009ff037e24 */ /* 0x000fca000f8e00ff */
[----:B------:R1:W5:Y:S01]  /*a420*/  LDG.E R4, desc[UR46][R2.64] ;  /* 0x0000002e02047981 */ /* 0x000362000c1e1900 */
[----:B------:R-:W-:Y:S05]  /*a430*/  BRA `(.L_x_3059) ;  /* 0x0000000000187947 */ /* 0x000fea0003800000 */
.L_x_3058:
[----:B------:R-:W-:Y:S05]  /*a440*/  @!P2 BRA `(.L_x_3059) ;  /* 0x000000000014a947 */ /* 0x000fea0003800000 */
[----:B------:R-:W-:Y:S02]  /*a450*/  IMAD.U32 R2, RZ, RZ, UR14 ;  /* 0x0000000eff027e24 */ /* 0x000fe4000f8e00ff */
[----:B------:R-:W-:-:S05]  /*a460*/  IMAD.U32 R3, RZ, RZ, UR15 ;  /* 0x0000000fff037e24 */ /* 0x000fca000f8e00ff */
[----:B------:R-:W2:Y:S04]  /*a470*/  LDG.E R5, desc[UR46][R2.64] ;  /* 0x0000002e02057981 */ /* 0x000ea8000c1e1900 */
[----:B------:R-:W2:Y:S02]  /*a480*/  LDG.E R4, desc[UR46][R2.64+0x4] ;  /* 0x0000042e02047981 */ /* 0x000ea4000c1e1900 */
[----:B--2---:R-:W-:-:S07]  /*a490*/  IMAD.IADD R4, R4, 0x1, -R5 ;  /* 0x0000000104047824 */ /* 0x004fce00078e0a05 */
.L_x_3059:
[----:B-1----:R-:W-:Y:S01]  /*a4a0*/  IMAD.U32 R3, RZ, RZ, UR7 ;  /* 0x00000007ff037e24 */ /* 0x002fe2000f8e00ff */
[----:B------:R-:W-:-:S03]  /*a4b0*/  ULDC UR8, c[0x0][0x74c] ;  /* 0x0001d30000087ab9 */ /* 0x000fc60000000800 */
[----:B-----5:R-:W-:Y:S02]  /*a4c0*/  IMAD R3, R3, 0x80, R0 ;  /* 0x0000008003037824 */ /* 0x020fe400078e0200 */
[----:B------:R-:W-:-:S03]  /*a4d0*/  VIADD R0, R0, 0x3f ;  /* 0x0000003f00007836 */ /* 0x000fc60000000000 */
[----:B------:R-:W-:-:S04]  /*a4e0*/  IADD3 R3, R3, -UR8, -R4 ;  /* 0x8000000803037c10 */ /* 0x000fc8000fffe804 */
[----:B------:R-:W-:-:S04]  /*a4f0*/  SHF.R.S32.HI R2, RZ, 0x1f, R3 ;  /* 0x0000001fff027819 */ /* 0x000fc80000011403 */
[----:B------:R-:W-:Y:S02]  /*a500*/  LEA.HI R2, R2, R3, RZ, 0x6 ;  /* 0x0000000302027211 */ /* 0x000fe400078f30ff */
[----:B------:R-:W-:Y:S02]  /*a510*/  SHF.R.S32.HI R3, RZ, 0x1f, R0 ;  /* 0x0000001fff037819 */ /* 0x000fe40000011400 */
[----:B------:R-:W-:Y:S02]  /*a520*/  SHF.R.S32.HI R2, RZ, 0x6, R2 ;  /* 0x00000006ff027819 */ /* 0x000fe40000011402 */
[----:B------:R-:W-:Y:S02]  /*a530*/  LEA.HI R0, R3, R0, RZ, 0x6 ;  /* 0x0000000003007211 */ /* 0x000fe400078f30ff */
[----:B------:R-:W-:Y:S01]  /*a540*/  VIMNMX R4, RZ, R2, !PT ;  /* 0x00000002ff047248 */ /* 0x000fe20007fe0100 */
[----:B------:R-:W-:Y:S01]  /*a550*/  IMAD.MOV.U32 R2, RZ, RZ, RZ ;  /* 0x000000ffff027224 */ /* 0x000fe200078e00ff */
[----:B------:R-:W-:-:S04]  /*a560*/  SHF.R.S32.HI R0, RZ, 0x6, R0 ;  /* 0x00000006ff007819 */ /* 0x000fc80000011400 */
[----:B------:R-:W-:-:S13]  /*a570*/  ISETP.GT.AND P0, PT, R0, R4, PT ;  /* 0x000000040000720c */ /* 0x000fda0003f04270 */
[----:B------:R-:W-:Y:S05]  /*a580*/  @!P0 BRA `(.L_x_3056) ;  /* 0x0000001c00788947 */ /* 0x000fea0003800000 */
[----:B------:R-:W-:Y:S01]  /*a590*/  USHF.R.S32.HI UR10, URZ, 0x1f, UR20 ;  /* 0x0000001f3f0a7899 */ /* 0x000fe20008011414 */
[----:B------:R-:W-:Y:S01]  /*a5a0*/  BSSY B0, `(.L_x_3056) ;  /* 0x00001dc000007945 */ /* 0x000fe20003800000 */
[----:B------:R-:W-:Y:S01]  /*a5b0*/  UISETP.NE.U32.AND UP1, UPT, UR16, URZ, UPT ;  /* 0x0000003f1000728c */ /* 0x000fe2000bf25070 */
[----:B------:R-:W-:Y:S01]  /*a5c0*/  IMAD.MOV.U32 R2, RZ, RZ, RZ ;  /* 0x000000ffff027224 */ /* 0x000fe200078e00ff */
[----:B------:R-:W-:Y:S01]  /*a5d0*/  ULDC.64 UR14, c[0x0][0x718] ;  /* 0x0001c600000e7ab9 */ /* 0x000fe20000000a00 */
[----:B------:R-:W-:Y:S01]  /*a5e0*/  UMOV UR8, UR4 ;  /* 0x0000000400087c82 */ /* 0x000fe20008000000 */
[----:B------:R-:W-:Y:S02]  /*a5f0*/  UIMAD UR12, UR10, UR14, URZ ;  /* 0x0000000e0a0c72a4 */ /* 0x000fe4000f8e023f */
[----:B------:R-:W-:Y:S02]  /*a600*/  UISETP.NE.AND.EX UP1, UPT, UR17, URZ, UPT, UP1 ;  /* 0x0000003f1100728c */ /* 0x000fe4000bf25310 */
[----:B------:R-:W-:Y:S01]  /*a610*/  UIMAD UR12, UR20, UR15, UR12 ;  /* 0x0000000f140c72a4 */ /* 0x000fe2000f8e020c */
[----:B------:R-:W-:-:S02]  /*a620*/  ULDC.64 UR16, c[0x0][0x730] ;  /* 0x0001cc0000107ab9 */ /* 0x000fc40000000a00 */
[----:B------:R-:W-:Y:S01]  /*a630*/  ULDC UR15, c[0x0][0x2e8] ;  /* 0x0000ba00000f7ab9 */ /* 0x000fe20000000800 */
[----:B------:R-:W-:Y:S01]  /*a640*/  UIMAD UR10, UR10, UR16, URZ ;  /* 0x000000100a0a72a4 */ /* 0x000fe2000f8e023f */
[----:B------:R-:W-:Y:S01]  /*a650*/  UMOV UR9, UR5 ;  /* 0x0000000500097c82 */ /* 0x000fe20008000000 */
[----:B------:R-:W-:Y:S02]  /*a660*/  UISETP.NE.AND UP2, UPT, UR15, 0x1, UPT ;  /* 0x000000010f00788c */ /* 0x000fe4000bf45270 */
[----:B------:R-:W-:Y:S02]  /*a670*/  UIMAD.WIDE.U32 UR4, UR20, UR14, UR8 ;  /* 0x0000000e140472a5 */ /* 0x000fe4000f8e0008 */
[----:B------:R-:W-:Y:S02]  /*a680*/  UIMAD.WIDE.U32 UR8, UR20, UR16, UR8 ;  /* 0x00000010140872a5 */ /* 0x000fe4000f8e0008 */
[----:B------:R-:W-:Y:S02]  /*a690*/  UIMAD UR14, UR20, UR17, UR10 ;  /* 0x00000011140e72a4 */ /* 0x000fe4000f8e020a */
[----:B------:R-:W-:Y:S01]  /*a6a0*/  USHF.R.S32.HI UR10, URZ, 0x1f, UR13 ;  /* 0x0000001f3f0a7899 */ /* 0x000fe2000801140d */
[----:B------:R-:W-:Y:S01]  /*a6b0*/  ELECT P0, URZ, PT ;  /* 0x00000000003f782f */ /* 0x000fe20003800000 */
[----:B------:R-:W-:-:S02]  /*a6c0*/  USEL UR21, UR13, URZ, !UP1 ;  /* 0x0000003f0d157287 */ /* 0x000fc4000c800000 */
[----:B------:R-:W-:Y:S01]  /*a6d0*/  UIADD3 UR9, UR9, UR14, URZ ;  /* 0x0000000e09097290 */ /* 0x000fe2000fffe03f */
[----:B------:R-:W-:Y:S01]  /*a6e0*/  ULDC.64 UR18, c[0x0][0x738] ;  /* 0x0001ce0000127ab9 */ /* 0x000fe20000000a00 */
[----:B------:R-:W-:Y:S01]  /*a6f0*/  USEL UR10, UR10, URZ, !UP1 ;  /* 0x0000003f0a0a7287 */ /* 0x000fe2000c800000 */
[----:B------:R-:W-:Y:S01]  /*a700*/  ULDC.64 UR16, c[0x0][0x720] ;  /* 0x0001c80000107ab9 */ /* 0x000fe20000000a00 */
[----:B------:R-:W-:Y:S02]  /*a710*/  UIMAD.WIDE.U32 UR14, UR18, UR21, UR8 ;  /* 0x00000015120e72a5 */ /* 0x000fe4000f8e0008 */
[----:B------:R-:W-:Y:S01]  /*a720*/  UIADD3 UR23, UR5, UR12, URZ ;  /* 0x0000000c05177290 */ /* 0x000fe2000fffe03f */
[----:B------:R-:W-:Y:S01]  /*a730*/  @UP2 ULDC UR8, c[0x0][0x2ec] ;  /* 0x0000bb0000082ab9 */ /* 0x000fe20000000800 */
[----:B------:R-:W-:Y:S02]  /*a740*/  UIMAD UR5, UR10, UR16, URZ ;  /* 0x000000100a0572a4 */ /* 0x000fe4000f8e023f */
[----:B------:R-:W-:-:S02]  /*a750*/  UIMAD UR10, UR10, UR18, URZ ;  /* 0x000000120a0a72a4 */ /* 0x000fc4000f8e023f */
[----:B------:R-:W-:Y:S02]  /*a760*/  UIMAD.WIDE.U32 UR8, UR20, UR8, URZ ;  /* 0x00000008140872a5 */ /* 0x000fe4000f8e003f */
[----:B------:R-:W-:Y:S01]  /*a770*/  ULEA UR11, UR7, UR11, 0x7 ;  /* 0x0000000b070b7291 */ /* 0x000fe2000f8e383f */
[----:B------:R-:W-:Y:S02]  /*a780*/  UMOV UR22, UR4 ;  /* 0x0000000400167c82 */ /* 0x000fe40008000000 */
[----:B------:R-:W-:Y:S01]  /*a790*/  @UP2 ULDC UR7, c[0x0][0x2f0] ;  /* 0x0000bc0000072ab9 */ /* 0x000fe20000000800 */
[----:B------:R-:W-:Y:S01]  /*a7a0*/  UMOV UR12, UR20 ;  /* 0x00000014000c7c82 */ /* 0x000fe20008000000 */
[----:B------:R-:W-:Y:S02]  /*a7b0*/  UIMAD UR5, UR17, UR21, UR5 ;  /* 0x00000015110572a4 */ /* 0x000fe4000f8e0205 */
[----:B------:R-:W-:Y:S02]  /*a7c0*/  UIMAD.WIDE.U32 UR22, UR16, UR21, UR22 ;  /* 0x00000015101672a5 */ /* 0x000fe4000f8e0016 */
[----:B------:R-:W-:-:S02]  /*a7d0*/  UIMAD UR4, UR19, UR21, UR10 ;  /* 0x00000015130472a4 */ /* 0x000fc4000f8e020a */
        /* <DEDUP_REMOVED lines=10> */
.L_x_3089:
        /* <DEDUP_REMOVED lines=15> */
.L_x_3062:
[----:B------:R-:W-:Y:S01]  /*a970*/  R2UR UR19, R4 ;  /* 0x00000000041372ca */ /* 0x000fe200000e0000 */
[----:B------:R-:W2:Y:S01]  /*a980*/  LDC.64 R12, c[0x0][0x198] ;  /* 0x00006600ff0c7b82 */ /* 0x000ea20000000a00 */
[----:B------:R-:W-:Y:S01]  /*a990*/  ULDC.64 UR8, c[0x0][0x700] ;  /* 0x0001c00000087ab9 */ /* 0x000fe20000000a00 */
[----:B------:R-:W-:Y:S01]  /*a9a0*/  UMOV UR36, 0x0 ;  /* 0x0000000000247882 */ /* 0x000fe20000000000 */
[----:B------:R-:W-:Y:S01]  /*a9b0*/  IMAD.U32 R9, RZ, RZ, UR8 ;  /* 0x00000008ff097e24 */ /* 0x000fe2000f8e00ff */
[----:B------:R-:W-:Y:S01]  /*a9c0*/  R2UR UR8, R15 ;  /* 0x000000000f0872ca */ /* 0x000fe200000e0000 */
[----:B------:R-:W-:Y:S01]  /*a9d0*/  IMAD.U32 R8, RZ, RZ, UR9 ;  /* 0x00000009ff087e24 */ /* 0x000fe2000f8e00ff */
[----:B------:R-:W-:Y:S01]  /*a9e0*/  UMOV UR37, 0x14f00000 ;  /* 0x14f0000000257882 */ /* 0x000fe20000000000 */
[----:B------:R-:W-:Y:S01]  /*a9f0*/  UMOV UR18, URZ ;  /* 0x0000003f00127c82 */ /* 0x000fe20008000000 */
[----:B------:R-:W-:Y:S01]  /*aa00*/  UMOV UR26, 0x40 ;  /* 0x00000040001a7882 */ /* 0x000fe20000000000 */
[----:B------:R-:W-:Y:S01]  /*aa10*/  UMOV UR28, UR20 ;  /* 0x00000014001c7c82 */ /* 0x000fe20008000000 */
[----:B------:R-:W-:Y:S01]  /*aa20*/  UMOV UR29, UR21 ;  /* 0x00000015001d7c82 */ /* 0x000fe20008000000 */
[----:B------:R-:W-:Y:S01]  /*aa30*/  UMOV UR50, 0x0 ;  /* 0x0000000000327882 */ /* 0x000fe20000000000 */
[----:B------:R-:W-:Y:S01]  /*aa40*/  USHF.L.U32 UR19, UR19, 0x6, URZ ;  /* 0x0000000613137899 */ /* 0x000fe2000800063f */
[----:B------:R-:W-:Y:S01]  /*aa50*/  IMAD.MOV.U32 R16, RZ, RZ, RZ ;  /* 0x000000ffff107224 */ /* 0x000fe200078e00ff */
[----:B------:R-:W-:Y:S01]  /*aa60*/  UMOV UR51, 0x10000000 ;  /* 0x1000000000337882 */ /* 0x000fe20000000000 */
[----:B------:R-:W-:Y:S01]  /*aa70*/  UMOV UR10, UR18 ;  /* 0x00000012000a7c82 */ /* 0x000fe20008000000 */
[----:B------:R-:W-:-:S02]  /*aa80*/  UIADD3 UR7, UP0, UR19, UR22, URZ ;  /* 0x0000001613077290 */ /* 0x000fc4000ff1e03f */
[----:B------:R-:W-:Y:S01]  /*aa90*/  IMAD.U32 R3, RZ, RZ, UR19 ;  /* 0x00000013ff037e24 */ /* 0x000fe2000f8e00ff */
[----:B------:R-:W-:Y:S02]  /*aaa0*/  UIADD3 UR16, UR8, 0x18000, URZ ;  /* 0x0001800008107890 */ /* 0x000fe4000fffe03f */
[----:B------:R-:W-:Y:S01]  /*aab0*/  UIADD3 UR17, UR8, 0x30810, URZ ;  /* 0x0003081008117890 */ /* 0x000fe2000fffe03f */
[----:B------:R-:W-:Y:S01]  /*aac0*/  PLOP3.LUT P1, PT, PT, PT, UP0, 0x80, 0x0 ;  /* 0x000000000000781c */ /* 0x000fe20003f2f008 */
[----:B-1----:R-:W-:Y:S01]  /*aad0*/  IMAD.U32 R2, RZ, RZ, UR7 ;  /* 0x00000007ff027e24 */ /* 0x002fe2000f8e00ff */
[----:B------:R-:W-:Y:S01]  /*aae0*/  UIADD3 UR19, UR19, UR6, URZ ;  /* 0x0000000613137290 */ /* 0x000fe2000fffe03f */
[----:B--2---:R-:W-:Y:S01]  /*aaf0*/  IMAD.MOV.U32 R7, RZ, RZ, R12 ;  /* 0x000000ffff077224 */ /* 0x004fe200078e000c */
[----:B------:R-:W-:Y:S01]  /*ab00*/  LEA.HI.X.SX32 R3, R3, R14, 0x1, P1 ;  /* 0x0000000e03037211 */ /* 0x000fe200008f0eff */
[----:B------:R-:W-:Y:S01]  /*ab10*/  IMAD.MOV.U32 R6, RZ, RZ, R13 ;  /* 0x000000ffff067224 */ /* 0x000fe200078e000d */
[C---:B------:R-:W-:Y:S01]  /*ab20*/  LEA R5, P1, R2.reuse, R9, 0x2 ;  /* 0x0000000902057211 */ /* 0x040fe200078210ff */
[----:B------:R-:W-:Y:S01]  /*ab30*/  UIADD3 UR24, UR8, 0x1a000, URZ ;  /* 0x0001a00008187890 */ /* 0x000fe2000fffe03f */
[----:B------:R-:W-:Y:S01]  /*ab40*/  IMAD.MOV.U32 R12, RZ, RZ, 0x10000 ;  /* 0x00010000ff0c7424 */ /* 0x000fe200078e00ff */
[----:B------:R-:W-:Y:S01]  /*ab50*/  UIADD3 UR52, UR8, 0x28000, URZ ;  /* 0x0002800008347890 */ /* 0x000fe2000fffe03f */
[----:B------:R-:W-:Y:S01]  /*ab60*/  LEA.HI.X R2, R2, R8, R3, 0x2, P1 ;  /* 0x0000000802027211 */ /* 0x000fe200008f1403 */
[----:B------:R-:W-:Y:S01]  /*ab70*/  UMOV UR25, UR17 ;  /* 0x0000001100197c82 */ /* 0x000fe20008000000 */
[----:B------:R-:W-:Y:S01]  /*ab80*/  R2UR UR32, R5 ;  /* 0x00000000052072ca */ /* 0x000fe200000e0000 */
[----:B------:R-:W-:Y:S01]  /*ab90*/  VIADD R5, R0, 0xffffffff ;  /* 0xffffffff00057836 */ /* 0x000fe20000000000 */
[----:B------:R-:W-:Y:S01]  /*aba0*/  R2UR UR33, R2 ;  /* 0x00000000022172ca */ /* 0x000fe200000e0000 */
[----:B------:R-:W-:Y:S01]  /*abb0*/  UMOV UR27, UR19 ;  /* 0x00000013001b7c82 */ /* 0x000fe20008000000 */
[C---:B------:R-:W-:Y:S01]  /*abc0*/  IADD3 R2, P1, R7.reuse, 0x2f0, RZ ;  /* 0x000002f007027810 */ /* 0x040fe20007f3e0ff */
[----:B------:R-:W-:Y:S01]  /*abd0*/  UMOV UR7, 0x10 ;  /* 0x0000001000077882 */ /* 0x000fe20000000000 */
[----:B------:R1:W-:Y:S01]  /*abe0*/  STL [R1+0x4], R5 ;  /* 0x0000040501007387 */ /* 0x0003e20000100800 */
[----:B------:R-:W-:Y:S01]  /*abf0*/  UMOV UR53, UR17 ;  /* 0x0000001100357c82 */ /* 0x000fe20008000000 */
[----:B------:R-:W-:Y:S01]  /*ac00*/  R2UR UR30, R2 ;  /* 0x00000000021e72ca */ /* 0x000fe200000e0000 */
[----:B------:R-:W-:Y:S01]  /*ac10*/  UIADD3 UR9, UR8, 0x30800, URZ ;  /* 0x0003080008097890 */ /* 0x000fe2000fffe03f */
[----:B------:R-:W-:Y:S01]  /*ac20*/  IADD3 R2, P2, R7, 0x3f0, RZ ;  /* 0x000003f007027810 */ /* 0x000fe20007f5e0ff */
[----:B------:R-:W-:Y:S01]  /*ac30*/  UIADD3 UR40, UR8, 0x4000, URZ ;  /* 0x0000400008287890 */ /* 0x000fe2000fffe03f */
[----:B------:R-:W-:-:S02]  /*ac40*/  UMOV UR42, 0x40 ;  /* 0x00000040002a7882 */ /* 0x000fc40000000000 */
[----:B------:R-:W-:Y:S01]  /*ac50*/  R2UR UR48, R2 ;  /* 0x00000000023072ca */ /* 0x000fe200000e0000 */
[--C-:B------:R-:W-:Y:S01]  /*ac60*/  IMAD.X R2, RZ, RZ, R6.reuse, P1 ;  /* 0x000000ffff027224 */ /* 0x100fe200008e0606 */
[----:B------:R-:W-:Y:S01]  /*ac70*/  UMOV UR43, UR11 ;  /* 0x0000000b002b7c82 */ /* 0x000fe20008000000 */
[----:B------:R-:W-:Y:S01]  /*ac80*/  UMOV UR44, UR12 ;  /* 0x0000000c002c7c82 */ /* 0x000fe20008000000 */
[----:B------:R-:W-:Y:S01]  /*ac90*/  UMOV UR45, UR13 ;  /* 0x0000000d002d7c82 */ /* 0x000fe20008000000 */
[----:B------:R-:W-:Y:S01]  /*aca0*/  UMOV UR41, UR9 ;  /* 0x0000000900297c82 */ /* 0x000fe20008000000 */
[----:B------:R-:W-:Y:S01]  /*acb0*/  R2UR UR31, R2 ;  /* 0x00000000021f72ca */ /* 0x000fe200000e0000 */
[----:B------:R-:W-:-:S05]  /*acc0*/  IMAD.X R2, RZ, RZ, R6, P2 ;  /* 0x000000ffff027224 */ /* 0x000fca00010e0606 */
[----:B------:R-:W-:Y:S02]  /*acd0*/  R2UR UR49, R2 ;  /* 0x00000000023172ca */ /* 0x000fe400000e0000 */
[----:B------:R-:W-:-:S04]  /*ace0*/  IADD3 R2, P1, R7, 0xf0, RZ ;  /* 0x000000f007027810 */ /* 0x000fc80007f3e0ff */
[----:B------:R-:W-:Y:S01]  /*acf0*/  R2UR UR34, R2 ;  /* 0x00000000022272ca */ /* 0x000fe200000e0000 */
[----:B------:R-:W-:Y:S01]  /*ad00*/  IMAD.X R3, RZ, RZ, R6, P1 ;  /* 0x000000ffff037224 */ /* 0x000fe200008e0606 */
[----:B------:R-:W-:-:S04]  /*ad10*/  ISETP.GE.AND P1, PT, R4, R5, PT ;  /* 0x000000050400720c */ /* 0x000fc80003f26270 */
[----:B------:R-:W-:-:S13]  /*ad20*/  R2UR UR35, R3 ;  /* 0x00000000032372ca */ /* 0x000fda00000e0000 */
        /* <DEDUP_REMOVED lines=20> */
[-C--:B------:R-:W-:Y:S01]  /*ae70*/  LOP3.LUT R17, RZ, R4.reuse, RZ, 0x33, !PT ;  /* 0x00000004ff117212 */ /* 0x080fe200078e33ff */
[C---:B------:R-:W-:Y:S02]  /*ae80*/  VIADD R5, R0.reuse, 0xfffffffe ;  /* 0xfffffffe00057836 */ /* 0x040fe40000000000 */
[----:B------:R-:W-:Y:S02]  /*ae90*/  IMAD.MOV.U32 R10, RZ, RZ, 0x1 ;  /* 0x00000001ff0a7424 */ /* 0x000fe400078e00ff */
[----:B------:R-:W-:Y:S01]  /*aea0*/  IMAD.IADD R17, R0, 0x1, R17 ;  /* 0x0000000100117824 */ /* 0x000fe200078e0211 */
[----:B------:R-:W-:Y:S01]  /*aeb0*/  ISETP.NE.AND P1, PT, R5, R4, PT ;  /* 0x000000040500720c */ /* 0x000fe20003f25270 */
[----:B------:R-:W-:-:S03]  /*aec0*/  IMAD.MOV.U32 R0, RZ, RZ, R4 ;  /* 0x000000ffff007224 */ /* 0x000fc600078e0004 */
[----:B------:R-:W-:-:S05]  /*aed0*/  LOP3.LUT R5, R17, 0x1, RZ, 0xc0, !PT ;  /* 0x0000000111057812 */ /* 0x000fca00078ec0ff */
[----:B------:R1:W-:Y:S04]  /*aee0*/  STL [R1+0x8], R5 ;  /* 0x0000080501007387 */ /* 0x0003e80000100800 */
[----:B------:R-:W-:Y:S05]  /*aef0*/  @!P1 BRA `(.L_x_3064) ;  /* 0x0000000800d09947 */ /* 0x000fea0003800000 */
[----:B------:R-:W-:Y:S02]  /*af00*/  IMAD.IADD R17, R17, 0x1, -R5 ;  /* 0x0000000111117824 */ /* 0x000fe400078e0a05 */
[----:B------:R-:W-:Y:S02]  /*af10*/  IMAD.MOV.U32 R0, RZ, RZ, R4 ;  /* 0x000000ffff007224 */ /* 0x000fe400078e0004 */
[----:B------:R-:W-:-:S07]  /*af20*/  IMAD.MOV.U32 R10, RZ, RZ, 0x1 ;  /* 0x00000001ff0a7424 */ /* 0x000fce00078e00ff */
.L_x_3073:
[----:B-123--:R-:W-:-:S04]  /*af30*/  SHF.L.U32 R18, R10, 0x1f, RZ ;  /* 0x0000001f0a127819 */ /* 0x00efc800000006ff */
[----:B------:R-:W2:Y:S02]  /*af40*/  SYNCS.PHASECHK.TRANS64.TRYWAIT P1, [R15+URZ+0x30840], R18 ;  /* 0x030840120f0075a7 */ /* 0x000ea4000802017f */
[----:B--2---:R-:W-:Y:S05]  /*af50*/  @!P1 BRA `(.L_x_3065) ;  /* 0x0000001800189947 */ /* 0x004fea0003800000 */
.L_x_3090:
        /* <DEDUP_REMOVED lines=8> */
.L_x_3066:
        /* <DEDUP_REMOVED lines=37> */
.L_x_3091:
        /* <DEDUP_REMOVED lines=8> */
.L_x_3068:
        /* <DEDUP_REMOVED lines=37> */
.L_x_3092:
        /* <DEDUP_REMOVED lines=8> */
.L_x_3070:
        /* <DEDUP_REMOVED lines=31> */
.L_x_3094:
        /* <DEDUP_REMOVED lines=8> */
.L_x_3072:
        /* <DEDUP_REMOVED lines=37> */
.L_x_3064:
[----:B------:R-:W4:Y:S02]  /*ba40*/  LDL.LU R4, [R1+0x8] ;  /* 0x0000080001047983 */ /* 0x000f240000300800 */
[----:B----4-:R-:W-:Y:S02]  /*ba50*/  ISETP.NE.AND P1, PT, R4, RZ, PT ;  /* 0x000000ff0400720c */ /* 0x010fe40003f25270 */
[----:B------:R4:W5:Y:S11]  /*ba60*/  LDL R4, [R1+0x4] ;  /* 0x0000040001047983 */ /* 0x0009760000100800 */
[----:B----4-:R-:W-:Y:S05]  /*ba70*/  @!P1 BRA `(.L_x_3063) ;  /* 0x00000004005c9947 */ /* 0x010fea0003800000 */
[----:B------:R-:W-:-:S04]  /*ba80*/  SHF.L.U32 R12, R10, 0x1f, RZ ;  /* 0x0000001f0a0c7819 */ /* 0x000fc800000006ff */
[----:B------:R-:W4:Y:S02]  /*ba90*/  SYNCS.PHASECHK.TRANS64.TRYWAIT P1, [R15+URZ+0x30840], R12 ;  /* 0x0308400c0f0075a7 */ /* 0x000f24000802017f */
[----:B----4-:R-:W-:Y:S05]  /*baa0*/  @!P1 BRA `(.L_x_3074) ;  /* 0x0000000c00989947 */ /* 0x010fea0003800000 */
.L_x_3095:
        /* <DEDUP_REMOVED lines=8> */
.L_x_3075:
        /* <DEDUP_REMOVED lines=34> */
.L_x_3096:
        /* <DEDUP_REMOVED lines=8> */
.L_x_3077:
[----:B------:R2:W5:Y:S01]  /*bdd0*/  LDL.LU R4, [R1+0x4] ;  /* 0x0000040001047983 */ /* 0x0005620000300800 */
        /* <DEDUP_REMOVED lines=18> */
[----:B------:R-:W-:-:S02]  /*bf00*/  UIADD3 UR16, UR32, 0x1e000, URZ ;  /* 0x0001e00020107890 */ /* 0x000fc4000fffe03f */
[----:B------:R-:W-:Y:S01]  /*bf10*/  LEA.HI.X.SX32 R5, R5, R14, 0x1, P0 ;  /* 0x0000000e05057211 */ /* 0x000fe200000f0eff */
[----:B------:R-:W-:Y:S01]  /*bf20*/  UIADD3 UR32, UR32, 0x28100, URZ ;  /* 0x0002810020207890 */ /* 0x000fe2000fffe03f */
[C---:B------:R-:W-:Y:S01]  /*bf30*/  LEA R9, P0, R0.reuse, R9, 0x2 ;  /* 0x0000000900097211 */ /* 0x040fe200078010ff */
[----:B------:R-:W-:Y:S01]  /*bf40*/  UMOV UR17, UR25 ;  /* 0x0000001900117c82 */ /* 0x000fe20008000000 */
[----:B------:R-:W-:Y:S01]  /*bf50*/  UMOV UR19, UR27 ;  /* 0x0000001b00137c82 */ /* 0x000fe20008000000 */
[----:B------:R-:W-:Y:S01]  /*bf60*/  UMOV UR33, UR25 ;  /* 0x0000001900217c82 */ /* 0x000fe20008000000 */
[----:B------:R-:W-:Y:S01]  /*bf70*/  LEA.HI.X R8, R0, R8, R5, 0x2, P0 ;  /* 0x0000000800087211 */ /* 0x000fe200000f1405 */
[----:B------:R2:W-:Y:S01]  /*bf80*/  UTMALDG.4D [UR24], [UR8], desc[UR30] ;  /* 0x00001e18080075b4 */ /* 0x0005e20008019000 */
[----:B------:R-:W-:Y:S01]  /*bf90*/  R2UR UR34, R9 ;  /* 0x00000000092272ca */ /* 0x000fe200000e0000 */
[----:B------:R-:W-:Y:S01]  /*bfa0*/  UMOV UR7, 0x10 ;  /* 0x0000001000077882 */ /* 0x000fe20000000000 */
[----:B------:R-:W-:Y:S01]  /*bfb0*/  R2UR UR35, R8 ;  /* 0x00000000082372ca */ /* 0x000fe200000e0000 */
[----:B------:R2:W-:-:S12]  /*bfc0*/  UTMALDG.4D [UR16], [UR8], desc[UR30] ;  /* 0x00001e10080075b4 */ /* 0x0005d80008019000 */
[----:B------:R2:W-:Y:S02]  /*bfd0*/  UBLKCP.S.G [UR32], [UR34], UR7 ;  /* 0x00000020220073ba */ /* 0x0005e40008000207 */
[----:B--2---:R-:W-:-:S07]  /*bfe0*/  IMAD.MOV.U32 R16, RZ, RZ, 0x1 ;  /* 0x00000001ff107424 */ /* 0x004fce00078e00ff */
.L_x_3063:
[----:B------:R-:W1:Y:S01]  /*bff0*/  S2R R0, SR_TID.X ;  /* 0x0000000000007919 */ /* 0x000e620000002100 */
[----:B------:R-:W-:Y:S01]  /*c000*/  IMAD R3, R16, 0x8, R15 ;  /* 0x0000000810037824 */ /* 0x000fe200078e020f */
[----:B-1----:R-:W-:Y:S02]  /*c010*/  LOP3.LUT R2, R0, 0x7f, RZ, 0xc0, !PT ;  /* 0x0000007f00027812 */ /* 0x002fe400078ec0ff */
[----:B------:R-:W-:Y:S02]  /*c020*/  SHF.L.U32 R0, R10, 0x1f, RZ ;  /* 0x0000001f0a007819 */ /* 0x000fe400000006ff */
[----:B------:R-:W-:Y:S02]  /*c030*/  ISETP.NE.AND P1, PT, R2, RZ, PT ;  /* 0x000000ff0200720c */ /* 0x000fe40003f25270 */
[----:B------:R-:W1:Y:S02]  /*c040*/  SYNCS.PHASECHK.TRANS64.TRYWAIT P0, [R3+URZ+0x30840], R0 ;  /* 0x03084000030075a7 */ /* 0x000e64000800017f */
[----:B-1----:R-:W-:Y:S09]  /*c050*/  @!P0 BRA `(.L_x_3078) ;  /* 0x0000000800548947 */ /* 0x002ff20003800000 */
.L_x_3097:
[----:B------:R-:W-:Y:S05]  /*c060*/  @P1 BRA `(.L_x_3079) ;  /* 0x0000000000181947 */ /* 0x000fea0003800000 */
[----:B------:R-:W1:Y:S01]  /*c070*/  S2R R2, SR_TID.X ;  /* 0x0000000000027919 */ /* 0x000e620000002100 */
[----:B------:R-:W-:-:S04]  /*c080*/  IMAD.MOV.U32 R0, RZ, RZ, 0x4100 ;  /* 0x00004100ff007424 */ /* 0x000fc800078e00ff */
[----:B------:R1:W-:Y:S02]  /*c090*/  SYNCS.ARRIVE.TRANS64 RZ, [R3+URZ+0x30830], R0 ;  /* 0x0308300003ff79a7 */ /* 0x0003e4000800003f */
[----:B-1----:R-:W-:-:S13]  /*c0a0*/  LOP3.LUT P0, RZ, R2, 0x1f, RZ, 0xc0, !PT ;  /* 0x0000001f02ff7812 */ /* 0x002fda000780c0ff */
[----:B------:R-:W-:Y:S05]  /*c0b0*/  @!P0 BRA `(.L_x_3079) ;  /* 0x0000000000048947 */ /* 0x000fea0003800000 */
[----:B------:R-:W-:Y:S01]  /*c0c0*/  BPT.TRAP 0x1 ;  /* 0x000000040000795c */ /* 0x000fe20000300000 */
.L_x_3079:
        /* <DEDUP_REMOVED lines=41> */
.L_x_3060:
[----:B------:R-:W-:Y:S05]  /*c360*/  BSYNC B0 ;  /* 0x0000000000007941 */ /* 0x000fea0003800000 */
.L_x_3056:
[----:B------:R-:W-:-:S03]  /*c370*/  UMOV UR7, 0xffffffff ;  /* 0xffffffff00077882 */ /* 0x000fc60000000000 */
[----:B------:R-:W-:Y:S05]  /*c380*/  BRA.DIV UR7, `(.L_x_3080) ;  /* 0x00000006079c7947 */ /* 0x000fea000b800000 */
[----:B------:R-:W-:-:S13]  /*c390*/  ELECT P6, URZ, PT ;  /* 0x00000000003f782f */ /* 0x000fda00038c0000 */
.L_x_3100:
[----:B------:R-:W-:Y:S05]  /*c3a0*/  @!P6 BRA `(.L_x_2934) ;  /* 0x000000000084e947 */ /* 0x000fea0003800000 */
[----:B------:R-:W-:-:S06]  /*c3b0*/  ULOP3.LUT UR7, UR38, 0x2, URZ, 0xfc, !UPT ;  /* 0x0000000226077892 */ /* 0x000fcc000f8efc3f */
[----:B------:R-:W-:-:S05]  /*c3c0*/  IMAD.U32 R0, RZ, RZ, UR7 ;  /* 0x00000007ff007e24 */ /* 0x000fca000f8e00ff */
[----:B------:R-:W-:-:S13]  /*c3d0*/  ISETP.NE.AND P2, PT, R0, 0x3, PT ;  /* 0x000000030000780c */ /* 0x000fda0003f45270 */
[----:B------:R-:W-:Y:S05]  /*c3e0*/  @!P2 BRA `(.L_x_3081) ;  /* 0x000000000004a947 */ /* 0x000fea0003800000 */
[----:B------:R-:W-:Y:S01]  /*c3f0*/  BPT.TRAP 0x1 ;  /* 0x000000040000795c */ /* 0x000fe20000300000 */
.L_x_3081:
        /* <DEDUP_REMOVED lines=15> */
.L_x_3101:
[----:B------:R-:W2:Y:S02]  /*c4f0*/  SYNCS.PHASECHK.TRANS64.TRYWAIT P0, [R3+URZ], R0 ;  /* 0x00000000030075a7 */ /* 0x000ea4000800017f */
[----:B--2---:R-:W-:Y:S05]  /*c500*/  @!P0 BRA `(.L_x_3083) ;  /* 0x0000000400708947 */ /* 0x004fea0003800000 */
.L_x_3102:
[----:B------:R-:W-:Y:S05]  /*c510*/  @!P2 BRA `(.L_x_3084) ;  /* 0x000000000004a947 */ /* 0x000fea0003800000 */
[----:B------:R-:W-:Y:S01]  /*c520*/  BPT.TRAP 0x1 ;  /* 0x000000040000795c */ /* 0x000fe20000300000 */
.L_x_3084:
[----:B--2---:R-:W-:-:S04]  /*c530*/  VIADD R3, R8, 0x30840 ;  /* 0x0003084008037836 */ /* 0x004fc80000000000 */
[----:B------:R-:W-:-:S04]  /*c540*/  IMAD R5, R2, 0x8, R3 ;  /* 0x0000000802057824 */ /* 0x000fc800078e0203 */
[----:B------:R-:W2:Y:S02]  /*c550*/  SYNCS.PHASECHK.TRANS64.TRYWAIT P0, [R5+URZ], R4 ;  /* 0x00000004050075a7 */ /* 0x000ea4000800017f */
[----:B--2---:R-:W-:Y:S05]  /*c560*/  @!P0 BRA `(.L_x_3085) ;  /* 0x00000004006c8947 */ /* 0x004fea0003800000 */
.L_x_3103:
[----:B------:R-:W-:-:S07]  /*c570*/  IMAD R3, R6, 0x8, R3 ;  /* 0x0000000806037824 */ /* 0x000fce00078e0203 */
.L_x_3086:
[----:B---3--:R3:W4:Y:S02]  /*c580*/  SYNCS.PHASECHK.TRANS64.TRYWAIT P0, [R3+URZ], R0 ;  /* 0x00000000030075a7 */ /* 0x008724000800017f */
[----:B----4-:R-:W-:Y:S05]  /*c590*/  @!P0 NANOSLEEP.SYNCS 0x989680 ;  /* 0x009896800000895d */ /* 0x010fea0003900000 */
[----:B------:R-:W4:Y:S02]  /*c5a0*/  @!P0 SYNCS.PHASECHK.TRANS64 P0, [R3+URZ], R0 ;  /* 0x00000000030085a7 */ /* 0x000f24000800007f */
[----:B----4-:R-:W-:Y:S05]  /*c5b0*/  @!P0 BRA `(.L_x_3086) ;  /* 0xfffffffc00f08947 */ /* 0x010fea000383ffff */
.L_x_2934:
[----:B------:R-:W-:Y:S05]  /*c5c0*/  BSYNC B6 ;  /* 0x0000000000067941 */ /* 0x000fea0003800000 */
.L_x_2926:
[----:B------:R-:W-:Y:S05]  /*c5d0*/  EXIT ;  /* 0x000000000000794d */ /* 0x000fea0003800000 */
.L_x_2944:
[----:B------:R-:W-:Y:S02]  /*c5e0*/  IMAD.MOV.U32 R12, RZ, RZ, RZ ;  /* 0x000000ffff0c7224 */ /* 0x000fe400078e00ff */
[----:B------:R-:W-:Y:S02]  /*c5f0*/  IMAD.MOV.U32 R11, RZ, RZ, 0x1f ;  /* 0x0000001fff0b7424 */ /* 0x000fe400078e00ff */
[----:B------:R-:W-:-:S07]  /*c600*/  IMAD.MOV.U32 R15, RZ, RZ, -0x1 ;  /* 0xffffffffff0f7424 */ /* 0x000fce00078e00ff */
[----:B------:R-:W-:Y:S05]  /*c610*/  WARPSYNC.COLLECTIVE R15, `(.L_x_3087) ;  /* 0x000000000f087348 */ /* 0x000fea0003c00000 */
[----:B------:R1:W2:Y:S02]  /*c620*/  SHFL.IDX P6, R14, R13, R12, R11 ;  /* 0x0000000c0d0e7389 */ /* 0x0002a400000c000b */
[----:B-12---:R-:W-:Y:S01]  /*c630*/  ENDCOLLECTIVE ;  /* 0x000000000000791b */ /* 0x006fe20003800000 */
.L_x_3087:
[----:B------:R-:W-:Y:S05]  /*c640*/  BRA `(.L_x_3088) ;  /* 0xffffff5000847947 */ /* 0x000fea000383ffff */
.L_x_2946:
        /* <DEDUP_REMOVED lines=8> */
.L_x_2950:
[----:B---3--:R3:W4:Y:S02]  /*c6d0*/  SYNCS.PHASECHK.TRANS64.TRYWAIT P1, [R0+URZ+0x30810], R209 ;  /* 0x030810d1000075a7 */ /* 0x008724000802017f */
[----:B----4-:R-:W-:Y:S05]  /*c6e0*/  @!P1 NANOSLEEP.SYNCS 0x989680 ;  /* 0x009896800000995d */ /* 0x010fea0003900000 */
[----:B------:R-:W4:Y:S02]  /*c6f0*/  @!P1 SYNCS.PHASECHK.TRANS64 P1, [R0+URZ+0x30810], R209 ;  /* 0x030810d1000095a7 */ /* 0x000f24000802007f */
[----:B----4-:R-:W-:Y:S05]  /*c700*/  @!P1 BRA `(.L_x_2950) ;  /* 0xfffffffc00f09947 */ /* 0x010fea000383ffff */
[----:B------:R-:W-:Y:S05]  /*c710*/  BRA `(.L_x_2949) ;  /* 0xffffff58006c7947 */ /* 0x000fea000383ffff */
.L_x_2954:
[----:B------:R1:W1:Y:S02]  /*c720*/  SYNCS.PHASECHK.TRANS64.TRYWAIT P1, [R0+URZ+0x30830], R209 ;  /* 0x030830d1000075a7 */ /* 0x000264000802017f */
[----:B-1----:R-:W-:Y:S05]  /*c730*/  @!P1 NANOSLEEP.SYNCS 0x989680 ;  /* 0x009896800000995d */ /* 0x002fea0003900000 */
[----:B------:R-:W1:Y:S02]  /*c740*/  @!P1 SYNCS.PHASECHK.TRANS64 P1, [R0+URZ+0x30830], R209 ;  /* 0x030830d1000095a7 */ /* 0x000e64000802007f */
[----:B-1----:R-:W-:Y:S05]  /*c750*/  @!P1 BRA `(.L_x_2954) ;  /* 0xfffffffc00f09947 */ /* 0x002fea000383ffff */
[----:B------:R-:W-:Y:S05]  /*c760*/  BRA `(.L_x_2953) ;  /* 0xffffff60008c7947 */ /* 0x000fea000383ffff */
.L_x_3061:
[----:B-1----:R1:W2:Y:S02]  /*c770*/  SYNCS.PHASECHK.TRANS64.TRYWAIT P0, [R15+URZ+0x30820], R2 ;  /* 0x030820020f0075a7 */ /* 0x0022a4000800017f */
[----:B--2---:R-:W-:Y:S05]  /*c780*/  @!P0 NANOSLEEP.SYNCS 0x989680 ;  /* 0x009896800000895d */ /* 0x004fea0003900000 */
[----:B------:R-:W2:Y:S02]  /*c790*/  @!P0 SYNCS.PHASECHK.TRANS64 P0, [R15+URZ+0x30820], R2 ;  /* 0x030820020f0085a7 */ /* 0x000ea4000800007f */
[----:B--2---:R-:W-:Y:S05]  /*c7a0*/  @!P0 BRA `(.L_x_3061) ;  /* 0xfffffffc00f08947 */ /* 0x004fea000383ffff */
[----:B------:R-:W-:Y:S05]  /*c7b0*/  BRA `(.L_x_3089) ;  /* 0xffffffe000307947 */ /* 0x000fea000383ffff */
.L_x_3065:
[----:B--2---:R2:W3:Y:S02]  /*c7c0*/  SYNCS.PHASECHK.TRANS64.TRYWAIT P1, [R15+URZ+0x30840], R18 ;  /* 0x030840120f0075a7 */ /* 0x0044e4000802017f */
[----:B---3--:R-:W-:Y:S05]  /*c7d0*/  @!P1 NANOSLEEP.SYNCS 0x989680 ;  /* 0x009896800000995d */ /* 0x008fea0003900000 */
[----:B------:R-:W3:Y:S02]  /*c7e0*/  @!P1 SYNCS.PHASECHK.TRANS64 P1, [R15+URZ+0x30840], R18 ;  /* 0x030840120f0095a7 */ /* 0x000ee4000802007f */
[----:B---3--:R-:W-:Y:S05]  /*c7f0*/  @!P1 BRA `(.L_x_3065) ;  /* 0xfffffffc00f09947 */ /* 0x008fea000383ffff */
[----:B------:R-:W-:Y:S05]  /*c800*/  BRA `(.L_x_3090) ;  /* 0xffffffe400d47947 */ /* 0x000fea000383ffff */
.L_x_3067:
[----:B-1----:R1:W3:Y:S02]  /*c810*/  SYNCS.PHASECHK.TRANS64.TRYWAIT P1, [R15+URZ+0x30828], R18 ;  /* 0x030828120f0075a7 */ /* 0x0022e4000802017f */
[----:B---3--:R-:W-:Y:S05]  /*c820*/  @!P1 NANOSLEEP.SYNCS 0x989680 ;  /* 0x009896800000995d */ /* 0x008fea0003900000 */
[----:B------:R-:W3:Y:S02]  /*c830*/  @!P1 SYNCS.PHASECHK.TRANS64 P1, [R15+URZ+0x30828], R18 ;  /* 0x030828120f0095a7 */ /* 0x000ee4000802007f */
[----:B---3--:R-:W-:Y:S05]  /*c840*/  @!P1 BRA `(.L_x_3067) ;  /* 0xfffffffc00f09947 */ /* 0x008fea000383ffff */
[----:B------:R-:W-:Y:S05]  /*c850*/  BRA `(.L_x_3091) ;  /* 0xffffffe800747947 */ /* 0x000fea000383ffff */
.L_x_3069:
[----:B---3--:R3:W4:Y:S02]  /*c860*/  SYNCS.PHASECHK.TRANS64.TRYWAIT P1, [R15+URZ+0x30848], R18 ;  /* 0x030848120f0075a7 */ /* 0x008724000802017f */
[----:B----4-:R-:W-:Y:S05]  /*c870*/  @!P1 NANOSLEEP.SYNCS 0x989680 ;  /* 0x009896800000995d */ /* 0x010fea0003900000 */
[----:B------:R-:W4:Y:S02]  /*c880*/  @!P1 SYNCS.PHASECHK.TRANS64 P1, [R15+URZ+0x30848], R18 ;  /* 0x030848120f0095a7 */ /* 0x000f24000802007f */
[----:B----4-:R-:W-:Y:S05]  /*c890*/  @!P1 BRA `(.L_x_3069) ;  /* 0xfffffffc00f09947 */ /* 0x010fea000383ffff */
[----:B------:R-:W-:Y:S05]  /*c8a0*/  BRA `(.L_x_3092) ;  /* 0xffffffec00147947 */ /* 0x000fea000383ffff */
.L_x_3071:
[----:B------:R-:W-:-:S07]  /*c8b0*/  SHF.L.U32 R4, R10, 0x1f, RZ ;  /* 0x0000001f0a047819 */ /* 0x000fce00000006ff */
.L_x_3093:
[----:B----4-:R4:W1:Y:S02]  /*c8c0*/  SYNCS.PHASECHK.TRANS64.TRYWAIT P1, [R15+URZ+0x30820], R4 ;  /* 0x030820040f0075a7 */ /* 0x010864000802017f */
[----:B-1----:R-:W-:Y:S05]  /*c8d0*/  @!P1 NANOSLEEP.SYNCS 0x989680 ;  /* 0x009896800000995d */ /* 0x002fea0003900000 */
[----:B------:R-:W1:Y:S02]  /*c8e0*/  @!P1 SYNCS.PHASECHK.TRANS64 P1, [R15+URZ+0x30820], R4 ;  /* 0x030820040f0095a7 */ /* 0x000e64000802007f */
[----:B-1----:R-:W-:Y:S05]  /*c8f0*/  @!P1 BRA `(.L_x_3093) ;  /* 0xfffffffc00f09947 */ /* 0x002fea000383ffff */
[----:B------:R-:W-:Y:S05]  /*c900*/  BRA `(.L_x_3094) ;  /* 0xffffffec00987947 */ /* 0x000fea000383ffff */
.L_x_3074:
[----:B----4-:R4:W1:Y:S02]  /*c910*/  SYNCS.PHASECHK.TRANS64.TRYWAIT P1, [R15+URZ+0x30840], R12 ;  /* 0x0308400c0f0075a7 */ /* 0x010864000802017f */
[----:B-1----:R-:W-:Y:S05]  /*c920*/  @!P1 NANOSLEEP.SYNCS 0x989680 ;  /* 0x009896800000995d */ /* 0x002fea0003900000 */
[----:B------:R-:W1:Y:S02]  /*c930*/  @!P1 SYNCS.PHASECHK.TRANS64 P1, [R15+URZ+0x30840], R12 ;  /* 0x0308400c0f0095a7 */ /* 0x000e64000802007f */
[----:B-1----:R-:W-:Y:S05]  /*c940*/  @!P1 BRA `(.L_x_3074) ;  /* 0xfffffffc00f09947 */ /* 0x002fea000383ffff */
[----:B------:R-:W-:Y:S05]  /*c950*/  BRA `(.L_x_3095) ;  /* 0xfffffff000547947 */ /* 0x000fea000383ffff */
.L_x_3076:
[----:B-1----:R1:W2:Y:S02]  /*c960*/  SYNCS.PHASECHK.TRANS64.TRYWAIT P1, [R15+URZ+0x30828], R12 ;  /* 0x0308280c0f0075a7 */ /* 0x0022a4000802017f */
[----:B--2---:R-:W-:Y:S05]  /*c970*/  @!P1 NANOSLEEP.SYNCS 0x989680 ;  /* 0x009896800000995d */ /* 0x004fea0003900000 */
[----:B------:R-:W2:Y:S02]  /*c980*/  @!P1 SYNCS.PHASECHK.TRANS64 P1, [R15+URZ+0x30828], R12 ;  /* 0x0308280c0f0095a7 */ /* 0x000ea4000802007f */
[----:B--2---:R-:W-:Y:S05]  /*c990*/  @!P1 BRA `(.L_x_3076) ;  /* 0xfffffffc00f09947 */ /* 0x004fea000383ffff */
[----:B------:R-:W-:Y:S05]  /*c9a0*/  BRA `(.L_x_3096) ;  /* 0xfffffff000e87947 */ /* 0x000fea000383ffff */
.L_x_3078:
[----:B------:R1:W1:Y:S02]  /*c9b0*/  SYNCS.PHASECHK.TRANS64.TRYWAIT P0, [R3+URZ+0x30840], R0 ;  /* 0x03084000030075a7 */ /* 0x000264000800017f */
[----:B-1----:R-:W-:Y:S05]  /*c9c0*/  @!P0 NANOSLEEP.SYNCS 0x989680 ;  /* 0x009896800000895d */ /* 0x002fea0003900000 */
[----:B------:R-:W1:Y:S02]  /*c9d0*/  @!P0 SYNCS.PHASECHK.TRANS64 P0, [R3+URZ+0x30840], R0 ;  /* 0x03084000030085a7 */ /* 0x000e64000800007f */
[----:B-1----:R-:W-:Y:S05]  /*c9e0*/  @!P0 BRA `(.L_x_3078) ;  /* 0xfffffffc00f08947 */ /* 0x002fea000383ffff */
[----:B------:R-:W-:Y:S05]  /*c9f0*/  BRA `(.L_x_3097) ;  /* 0xfffffff400987947 */ /* 0x000fea000383ffff */
.L_x_3080:
[----:B------:R-:W-:Y:S01]  /*ca00*/  BSSY B0, `(.L_x_3098) ;  /* 0x0000006000007945 */ /* 0x000fe20003800000 */
[----:B------:R-:W-:-:S07]  /*ca10*/  IMAD.MOV.U32 R15, RZ, RZ, -0x1 ;  /* 0xffffffffff0f7424 */ /* 0x000fce00078e00ff */
[----:B------:R-:W-:Y:S05]  /*ca20*/  WARPSYNC.COLLECTIVE R15, `(.L_x_3099) ;  /* 0x000000000f0c7348 */ /* 0x000fea0003c00000 */
[----:B------:R-:W-:Y:S02]  /*ca30*/  ELECT P6, UR62, PT ;  /* 0x00000000003e782f */ /* 0x000fe400038c0000 */
[----:B------:R-:W-:Y:S01]  /*ca40*/  MOV R14, UR62 ;  /* 0x0000003e000e7c02 */ /* 0x000fe20008000f00 */
[----:B------:R-:W-:Y:S10]  /*ca50*/  ENDCOLLECTIVE ;  /* 0x000000000000791b */ /* 0x000ff40003800000 */
.L_x_3099:
[----:B------:R-:W-:Y:S05]  /*ca60*/  BSYNC B0 ;  /* 0x0000000000007941 */ /* 0x000fea0003800000 */
.L_x_3098:
[----:B------:R-:W-:Y:S05]  /*ca70*/  BRA `(.L_x_3100) ;  /* 0xfffffff800487947 */ /* 0x000fea000383ffff */
.L_x_3082:
[----:B-1----:R1:W2:Y:S02]  /*ca80*/  SYNCS.PHASECHK.TRANS64.TRYWAIT P0, [R7+URZ], R4 ;  /* 0x00000004070075a7 */ /* 0x0022a4000800017f */
[----:B--2---:R-:W-:Y:S05]  /*ca90*/  @!P0 NANOSLEEP.SYNCS 0x989680 ;  /* 0x009896800000895d */ /* 0x004fea0003900000 */
[----:B------:R-:W2:Y:S02]  /*caa0*/  @!P0 SYNCS.PHASECHK.TRANS64 P0, [R7+URZ], R4 ;  /* 0x00000004070085a7 */ /* 0x000ea4000800007f */
[----:B--2---:R-:W-:Y:S05]  /*cab0*/  @!P0 BRA `(.L_x_3082) ;  /* 0xfffffffc00f08947 */ /* 0x004fea000383ffff */
[----:B------:R-:W-:Y:S05]  /*cac0*/  BRA `(.L_x_3101) ;  /* 0xfffffff800887947 */ /* 0x000fea000383ffff */
.L_x_3083:
[----:B--2---:R2:W3:Y:S02]  /*cad0*/  SYNCS.PHASECHK.TRANS64.TRYWAIT P0, [R3+URZ], R0 ;  /* 0x00000000030075a7 */ /* 0x0044e4000800017f */
[----:B---3--:R-:W-:Y:S05]  /*cae0*/  @!P0 NANOSLEEP.SYNCS 0x989680 ;  /* 0x009896800000895d */ /* 0x008fea0003900000 */
[----:B------:R-:W3:Y:S02]  /*caf0*/  @!P0 SYNCS.PHASECHK.TRANS64 P0, [R3+URZ], R0 ;  /* 0x00000000030085a7 */ /* 0x000ee4000800007f */
[----:B---3--:R-:W-:Y:S05]  /*cb00*/  @!P0 BRA `(.L_x_3083) ;  /* 0xfffffffc00f08947 */ /* 0x008fea000383ffff */
[----:B------:R-:W-:Y:S05]  /*cb10*/  BRA `(.L_x_3102) ;  /* 0xfffffff8007c7947 */ /* 0x000fea000383ffff */
.L_x_3085:
[----:B--2---:R2:W3:Y:S02]  /*cb20*/  SYNCS.PHASECHK.TRANS64.TRYWAIT P0, [R5+URZ], R4 ;  /* 0x00000004050075a7 */ /* 0x0044e4000800017f */
[----:B---3--:R-:W-:Y:S05]  /*cb30*/  @!P0 NANOSLEEP.SYNCS 0x989680 ;  /* 0x009896800000895d */ /* 0x008fea0003900000 */
[----:B------:R-:W3:Y:S02]  /*cb40*/  @!P0 SYNCS.PHASECHK.TRANS64 P0, [R5+URZ], R4 ;  /* 0x00000004050085a7 */ /* 0x000ee4000800007f */
[----:B---3--:R-:W-:Y:S05]  /*cb50*/  @!P0 BRA `(.L_x_3085) ;  /* 0xfffffffc00f08947 */ /* 0x008fea000383ffff */
[----:B------:R-:W-:Y:S05]  /*cb60*/  BRA `(.L_x_3103) ;  /* 0xfffffff800807947 */ /* 0x000fea000383ffff */
.L_x_3104:
        /* <DEDUP_REMOVED lines=9> */
.L_x_7310:


//--------------------- .text._ZN7cutlass13device_kernelIN5flash11enable_sm90INS1_16FlashAttnBwdSm90INS1_25CollectiveMainloopBwdSm90ILi2ELi2ELi2EN4cute5tupleIJNS5_1CILi1EEES8_S8_EEENS6_IJNS7_ILi64EEENS7_ILi128EEESB_EEENS_10bfloat16_tEfNS_4arch4Sm90ELb1ELb0ELb1ELb1ELb1ELb1ELb0ELb0ELi2ELi1ELi2ELi1ELb0EEENS1_21CollectiveEpilogueBwdISC_SD_SF_Li256ELb1ELb0ELi1EEENS1_25SingleTileBwdLPTSchedulerILb1ELi128ELb1EEEEEEEEEvNT_6ParamsE --------------------------
	.section	.text._ZN7cutlass13device_kernelIN5flash11enable_sm90INS1_16FlashAttnBwdSm90INS1_25CollectiveMainloopBwdSm90ILi2ELi2ELi2EN4cute5tupleIJNS5_1CILi1EEES8_S8_EEENS6_IJNS7_ILi64EEENS7_ILi128EEESB_EEENS_10bfloat16_tEfNS_4arch4Sm90ELb1ELb0ELb1ELb1ELb1ELb1ELb0ELb0ELi2ELi1ELi2ELi1ELb0EEENS1_21CollectiveEpilogueBwdISC_SD_SF_Li256ELb1ELb0ELi1EEENS1_25SingleTileBwdLPTSchedulerILb1ELi128ELb1EEEEEEEEEvNT_6ParamsE,"ax",@progbits
	.align	128
.text._ZN7cutlass13device_kernelIN5flash11enable_sm90INS1_16FlashAttnBwdSm90INS1_25CollectiveMainloopBwdSm90ILi2ELi2ELi2EN4cute5tupleIJNS5_1CILi1EEES8_S8_EEENS6_IJNS7_ILi64EEENS7_ILi128EEESB_EEENS_10bfloat16_tEfNS_4arch4Sm90ELb1ELb0ELb1ELb1ELb1ELb1ELb0ELb0ELi2ELi1ELi2ELi1ELb0EEENS1_21CollectiveEpilogueBwdISC_SD_SF_Li256ELb1ELb0ELi1EEENS1_25SingleTileBwdLPTSchedulerILb1ELi128ELb1EEEEEEEEEvNT_6ParamsE:
        .type           _ZN7cutlass13device_kernelIN5flash11enable_sm90INS1_16FlashAttnBwdSm90INS1_25CollectiveMainloopBwdSm90ILi2ELi2ELi2EN4cute5tupleIJNS5_1CILi1EEES8_S8_EEENS6_IJNS7_ILi64EEENS7_ILi128EEESB_EEENS_10bfloat16_tEfNS_4arch4Sm90ELb1ELb0ELb1ELb1ELb1ELb1ELb0ELb0ELi2ELi1ELi2ELi1ELb0EEENS1_21CollectiveEpilogueBwdISC_SD_SF_Li256ELb1ELb0ELi1EEENS1_25SingleTileBwdLPTSchedulerILb1ELi128ELb1EEEEEEEEEvNT_6ParamsE,@function
        .size           _ZN7cutlass13device_kernelIN5flash11enable_sm90INS1_16FlashAttnBwdSm90INS1_25CollectiveMainloopBwdSm90ILi2ELi2ELi2EN4cute5tupleIJNS5_1CILi1EEES8_S8_EEENS6_IJNS7_ILi64EEENS7_ILi128EEESB_EEENS_10bfloat16_tEfNS_4arch4Sm90ELb1ELb0ELb1ELb1ELb1ELb1ELb0ELb0ELi2ELi1ELi2ELi1ELb0EEENS1_21CollectiveEpilogueBwdISC_SD_SF_Li256ELb1ELb0ELi1EEENS1_25SingleTileBwdLPTSchedulerILb1ELi128ELb1EEEEEEEEEvNT_6ParamsE,(.L_x_7311 - _ZN7cutlass13device_kernelIN5flash11enable_sm90INS1_16FlashAttnBwdSm90INS1_25CollectiveMainloopBwdSm90ILi2ELi2ELi2EN4cute5tupleIJNS5_1CILi1EEES8_S8_EEENS6_IJNS7_ILi64EEENS7_ILi128EEESB_EEENS_10bfloat16_tEfNS_4arch4Sm90ELb1ELb0ELb1ELb1ELb1ELb1ELb0ELb0ELi2ELi1ELi2ELi1ELb0EEENS1_21CollectiveEpilogueBwdISC_SD_SF_Li256ELb1ELb0ELi1EEENS1_25SingleTileBwdLPTSchedulerILb1ELi128ELb1EEEEEEEEEvNT_6ParamsE)
        .other          _ZN7cutlass13device_kernelIN5flash11enable_sm90INS1_16FlashAttnBwdSm90INS1_25CollectiveMainloopBwdSm90ILi2ELi2ELi2EN4cute5tupleIJNS5_1CILi1EEES8_S8_EEENS6_IJNS7_ILi64EEENS7_ILi128EEESB_EEENS_10bfloat16_tEfNS_4arch4Sm90ELb1ELb0ELb1ELb1ELb1ELb1ELb0ELb0ELi2ELi1ELi2ELi1ELb0EEENS1_21CollectiveEpilogueBwdISC_SD_SF_Li256ELb1ELb0ELi1EEENS1_25SingleTileBwdLPTSchedulerILb1ELi128ELb1EEEEEEEEEvNT_6ParamsE,@"STO_CUDA_ENTRY STV_DEFAULT"
_ZN7cutlass13device_kernelIN5flash11enable_sm90INS1_16FlashAttnBwdSm90INS1_25CollectiveMainloopBwdSm90ILi2ELi2ELi2EN4cute5tupleIJNS5_1CILi1EEES8_S8_EEENS6_IJNS7_ILi64EEENS7_ILi128EEESB_EEENS_10bfloat16_tEfNS_4arch4Sm90ELb1ELb0ELb1ELb1ELb1ELb1ELb0ELb0ELi2ELi1ELi2ELi1ELb0EEENS1_21CollectiveEpilogueBwdISC_SD_SF_Li256ELb1ELb0ELi1EEENS1_25SingleTileBwdLPTSchedulerILb1ELi128ELb1EEEEEEEEEvNT_6ParamsE:
        /* <DEDUP_REMOVED lines=24> */
.L_x_3106:
[----:B------:R-:W-:Y:S05]  /*0180*/  BSYNC B0 ;  /* 0x0000000000007941 */ /* 0x000fea0003800000 */
.L_x_3105:
        /* <DEDUP_REMOVED lines=37> */
.L_x_3107:
        /* <DEDUP_REMOVED lines=22> */
.L_x_3108:
[----:B------:R-:W-:Y:S01]  /*0540*/  PLOP3.LUT P0, PT, PT, PT, UP0, 0x80, 0x0 ;  /* 0x000000000000781c */ /* 0x000fe20003f0f008 */
[----:B------:R-:W-:Y:S01]  /*0550*/  NOP ;  /* 0x0000000000007918 */ /* 0x000fe20000000000 */
[----:B------:R-:W-:Y:S01]  /*0560*/  ULDC.64 UR46, c[0x0][0x208] ;  /* 0x00008200002e7ab9 */ /* 0x000fe20000000a00 */
[----:B------:R-:W-:Y:S01]  /*0570*/  BSSY B6, `(.L_x_3109) ;  /* 0x0000c97000067945 */ /* 0x000fe20003800000 */
[----:B-12-4-:R-:W-:Y:S09]  /*0580*/  BAR.SYNC.DEFER_BLOCKING 0x0 ;  /* 0x0000000000007b1d */ /* 0x016ff20000010000 */
[----:B------:R-:W-:Y:S05]  /*0590*/  @!P0 BRA `(.L_x_3110) ;  /* 0x0000008000588947 */ /* 0x000fea0003800000 */
.L_x_3111:
        /* <DEDUP_REMOVED lines=32> */
.L_x_3112:
[----:B------:R-:W-:Y:S01]  /*07a0*/  ULDC UR8, c[0x0][0x8c4] ;  /* 0x0002310000087ab9 */ /* 0x000fe20000000800 */
[----:B------:R-:W-:Y:S01]  /*07b0*/  UMOV UR7, UR9 ;  /* 0x0000000900077c82 */ /* 0x000fe20008000000 */
[----:B------:R-:W-:-:S11]  /*07c0*/  UISETP.NE.AND UP0, UPT, UR8, 0x1, UPT ;  /* 0x000000010800788c */ /* 0x000fd6000bf05270 */
[----:B------:R-:W-:Y:S02]  /*07d0*/  @UP0 ULDC.64 UR10, c[0x0][0x8c8] ;  /* 0x00023200000a0ab9 */ /* 0x000fe40000000a00 */
[----:B------:R-:W-:-:S04]  /*07e0*/  UIMAD.WIDE.U32 UR4, UR9, UR10, URZ ;  /* 0x0000000a090472a5 */ /* 0x000fc8000f8e003f */
[----:B------:R-:W-:-:S04]  /*07f0*/  @UP0 USHF.R.U32.HI UR7, URZ, UR11, UR5 ;  /* 0x0000000b3f070299 */ /* 0x000fc80008011605 */
[----:B------:R-:W-:-:S12]  /*0800*/  UIMAD UR4, UR7, UR8, URZ ;  /* 0x00000008070472a4 */ /* 0x000fd8000f8e023f */
.L_x_3113:
        /* <DEDUP_REMOVED lines=23> */
.L_x_3114:
        /* <DEDUP_REMOVED lines=14> */
.L_x_3116:
[----:B------:R-:W-:-:S05]  /*0a60*/  ULDC UR4, c[0x0][0x8ec] ;  /* 0x00023b0000047ab9 */ /* 0x000fca0000000800 */
.L_x_3115:
[----:B------:R-:W-:Y:S02]  /*0a70*/  UIADD3 UR4, UR4, 0x7f, URZ ;  /* 0x0000007f04047890 */ /* 0x000fe4000fffe03f */
[----:B------:R-:W-:Y:S02]  /*0a80*/  ULOP3.LUT UR39, URZ, UR7, URZ, 0x33, !UPT ;  /* 0x000000073f277292 */ /* 0x000fe4000f8e333f */
[----:B------:R-:W-:-:S04]  /*0a90*/  USHF.R.S32.HI UR5, URZ, 0x1f, UR4 ;  /* 0x0000001f3f057899 */ /* 0x000fc80008011404 */
[----:B------:R-:W-:-:S04]  /*0aa0*/  ULEA.HI UR5, UR5, UR4, URZ, 0x7 ;  /* 0x0000000405057291 */ /* 0x000fc8000f8f383f */
[----:B------:R-:W-:-:S04]  /*0ab0*/  USHF.R.S32.HI UR5, URZ, 0x7, UR5 ;  /* 0x000000073f057899 */ /* 0x000fc80008011405 */
[----:B------:R-:W-:Y:S02]  /*0ac0*/  UISETP.GT.AND UP0, UPT, UR5, UR7, UPT ;  /* 0x000000070500728c */ /* 0x000fe4000bf04270 */
[----:B------:R-:W-:Y:S02]  /*0ad0*/  UIADD3 UR39, UR5, UR39, URZ ;  /* 0x0000002705277290 */ /* 0x000fe4000fffe03f */
[----:B------:R-:W-:-:S06]  /*0ae0*/  USEL UR37, UR37, 0xffffffff, UP0 ;  /* 0xffffffff25257887 */ /* 0x000fcc0008000000 */
        /* <DEDUP_REMOVED lines=14> */
.L_x_3118:
        /* <DEDUP_REMOVED lines=14> */
.L_x_3119:
        /* <DEDUP_REMOVED lines=11> */
.L_x_3120:
        /* <DEDUP_REMOVED lines=13> */
.L_x_3121:
        /* <DEDUP_REMOVED lines=104> */
.L_x_3124:
        /* <DEDUP_REMOVED lines=15> */
.L_x_3123:
        /* <DEDUP_REMOVED lines=23> */
.L_x_3126:
        /* <DEDUP_REMOVED lines=15> */
.L_x_3125:
        /* <DEDUP_REMOVED lines=8> */
.L_x_3289:
        /* <DEDUP_REMOVED lines=15> */
.L_x_3128:
        /* <DEDUP_REMOVED lines=104> */
.L_x_3140:
[----:B------:R-:W-:-:S05]  /*1ff0*/  IMAD.U32 R0, RZ, RZ, UR38 ;  /* 0x00000026ff007e24 */ /* 0x000fca000f8e00ff */
[----:B------:R-:W-:-:S04]  /*2000*/  LOP3.LUT R0, R0, 0x1, RZ, 0xfc, !PT ;  /* 0x0000000100007812 */ /* 0x000fc800078efcff */
[----:B------:R-:W-:-:S13]  /*2010*/  ISETP.NE.AND P0, PT, R0, 0x3, PT ;  /* 0x000000030000780c */ /* 0x000fda0003f05270 */
[----:B------:R-:W-:Y:S05]  /*2020*/  @!P0 BRA `(.L_x_3130) ;  /* 0x0000000000048947 */ /* 0x000fea0003800000 */
[----:B------:R-:W-:Y:S01]  /*2030*/  BPT.TRAP 0x1 ;  /* 0x000000040000795c */ /* 0x000fe20000300000 */
.L_x_3130:
        /* <DEDUP_REMOVED lines=8> */
.L_x_3131:
[----:B---3--:R-:W-:Y:S05]  /*20c0*/  @P1 BRA `(.L_x_3132) ;  /* 0x0000000000081947 */ /* 0x008fea0003800000 */
[----:B------:R-:W3:Y:S02]  /*20d0*/  SYNCS.PHASECHK.TRANS64.TRYWAIT P1, [R0+URZ+0x30810], R209 ;  /* 0x030810d1000075a7 */ /* 0x000ee4000802017f */
[----:B---3--:R-:W-:Y:S05]  /*20e0*/  @!P1 BRA `(.L_x_3133) ;  /* 0x000000ac00c09947 */ /* 0x008fea0003800000 */
.L_x_3132:
        /* <DEDUP_REMOVED lines=84> */
.L_x_3134:
[----:B------:R1:W1:Y:S01]  /*2630*/  SYNCS.PHASECHK.TRANS64.TRYWAIT P1, [R0+URZ+0x30830], R209 ;  /* 0x030830d1000075a7 */ /* 0x000262000802017f */
[----:B------:R-:W-:Y:S05]  /*2640*/  @!P0 BRA `(.L_x_3135) ;  /* 0x0000000000048947 */ /* 0x000fea0003800000 */
[----:B------:R-:W-:Y:S01]  /*2650*/  BPT.TRAP 0x1 ;  /* 0x000000040000795c */ /* 0x000fe20000300000 */
.L_x_3135:
        /* <DEDUP_REMOVED lines=54> */
.L_x_3136:
        /* <DEDUP_REMOVED lines=492> */
.L_x_3138:
        /* <DEDUP_REMOVED lines=49> */
.L_x_3139:
        /* <DEDUP_REMOVED lines=78> */
.L_x_3122:
        /* <DEDUP_REMOVED lines=163> */
.L_x_3142:
        /* <DEDUP_REMOVED lines=60> */
.L_x_3144:
[----:B------:R-:W-:Y:S05]  /*5e60*/  BSYNC B0 ;  /* 0x0000000000007941 */ /* 0x000fea0003800000 */
.L_x_3143:
        /* <DEDUP_REMOVED lines=15> */
.L_x_3146:
[----:B------:R-:W-:Y:S05]  /*5f60*/  BSYNC B0 ;  /* 0x0000000000007941 */ /* 0x000fea0003800000 */
.L_x_3145:
        /* <DEDUP_REMOVED lines=18> */
.L_x_3148:
[----:B------:R-:W-:Y:S05]  /*6090*/  BSYNC B0 ;  /* 0x0000000000007941 */ /* 0x000fea0003800000 */
.L_x_3147:
        /* <DEDUP_REMOVED lines=17> */
.L_x_3150:
[----:B------:R-:W-:Y:S05]  /*61b0*/  BSYNC B0 ;  /* 0x0000000000007941 */ /* 0x000fea0003800000 */
.L_x_3149:
        /* <DEDUP_REMOVED lines=18> */
.L_x_3152:
[----:B------:R-:W-:Y:S05]  /*62e0*/  BSYNC B0 ;  /* 0x0000000000007941 */ /* 0x000fea0003800000 */
.L_x_3151:
        /* <DEDUP_REMOVED lines=18> */
.L_x_3154:
[----:B------:R-:W-:Y:S05]  /*6410*/  BSYNC B0 ;  /* 0x0000000000007941 */ /* 0x000fea0003800000 */
.L_x_3153:
        /* <DEDUP_REMOVED lines=19> */
.L_x_3156:
[----:B------:R-:W-:Y:S05]  /*6550*/  BSYNC B0 ;  /* 0x0000000000007941 */ /* 0x000fea0003800000 */
.L_x_3155:
        /* <DEDUP_REMOVED lines=18> */
.L_x_3158:
[----:B------:R-:W-:Y:S05]  /*6680*/  BSYNC B0 ;  /* 0x0000000000007941 */ /* 0x000fea0003800000 */
.L_x_3157:
        /* <DEDUP_REMOVED lines=39> */
.L_x_3160:
[----:B------:R-:W-:Y:S05]  /*6900*/  BSYNC B0 ;  /* 0x0000000000007941 */ /* 0x000fea0003800000 */
.L_x_3159:
        /* <DEDUP_REMOVED lines=17> */
.L_x_3162:
[----:B------:R-:W-:Y:S05]  /*6a20*/  BSYNC B0 ;  /* 0x0000000000007941 */ /* 0x000fea0003800000 */
.L_x_3161:
        /* <DEDUP_REMOVED lines=15> */
.L_x_3164:
[----:B------:R-:W-:Y:S05]  /*6b20*/  BSYNC B0 ;  /* 0x0000000000007941 */ /* 0x000fea0003800000 */
.L_x_3163:
        /* <DEDUP_REMOVED lines=15> */
.L_x_3166:
[----:B------:R-:W-:Y:S05]  /*6c20*/  BSYNC B0 ;  /* 0x0000000000007941 */ /* 0x000fea0003800000 */
.L_x_3165:
        /* <DEDUP_REMOVED lines=15> */
.L_x_3168:
[----:B------:R-:W-:Y:S05]  /*6d20*/  BSYNC B0 ;  /* 0x0000000000007941 */ /* 0x000fea0003800000 */
.L_x_3167:
        /* <DEDUP_REMOVED lines=15> */
.L_x_3170:
[----:B------:R-:W-:Y:S05]  /*6e20*/  BSYNC B0 ;  /* 0x0000000000007941 */ /* 0x000fea0003800000 */
.L_x_3169:
        /* <DEDUP_REMOVED lines=15> */
.L_x_3172:
[----:B------:R-:W-:Y:S05]  /*6f20*/  BSYNC B0 ;  /* 0x0000000000007941 */ /* 0x000fea0003800000 */
.L_x_3171:
        /* <DEDUP_REMOVED lines=15> */
.L_x_3141:
        /* <DEDUP_REMOVED lines=40> */
.L_x_3173:
        /* <DEDUP_REMOVED lines=50> */
.L_x_3175:
[----:B------:R-:W-:Y:S05]  /*75c0*/  BSYNC B0 ;  /* 0x0000000000007941 */ /* 0x000fea0003800000 */
.L_x_3174:
        /* <DEDUP_REMOVED lines=16> */
.L_x_3177:
[----:B------:R-:W-:Y:S05]  /*76d0*/  BSYNC B0 ;  /* 0x0000000000007941 */ /* 0x000fea0003800000 */
.L_x_3176:
        /* <DEDUP_REMOVED lines=16> */
.L_x_3179:
[----:B------:R-:W-:Y:S05]  /*77e0*/  BSYNC B0 ;  /* 0x0000000000007941 */ /* 0x000fea0003800000 */
.L_x_3178:
        /* <DEDUP_REMOVED lines=17> */
.L_x_3181:
[----:B------:R-:W-:Y:S05]  /*7900*/  BSYNC B0 ;  /* 0x0000000000007941 */ /* 0x000fea0003800000 */
.L_x_3180:
        /* <DEDUP_REMOVED lines=16> */
.L_x_3183:
[----:B------:R-:W-:Y:S05]  /*7a10*/  BSYNC B0 ;  /* 0x0000000000007941 */ /* 0x000fea0003800000 */
.L_x_3182:
        /* <DEDUP_REMOVED lines=17> */
.L_x_3185:
[----:B------:R-:W-:Y:S05]  /*7b30*/  BSYNC B0 ;  /* 0x0000000000007941 */ /* 0x000fea0003800000 */
.L_x_3184:
        /* <DEDUP_REMOVED lines=18> */
.L_x_3187:
[----:B------:R-:W-:Y:S05]  /*7c60*/  BSYNC B0 ;  /* 0x0000000000007941 */ /* 0x000fea0003800000 */
.L_x_3186:
        /* <DEDUP_REMOVED lines=17> */
.L_x_3189:
[----:B------:R-:W-:Y:S05]  /*7d80*/  BSYNC B0 ;  /* 0x0000000000007941 */ /* 0x000fea0003800000 */
.L_x_3188:
        /* <DEDUP_REMOVED lines=38> */
.L_x_3191:
[----:B------:R-:W-:Y:S05]  /*7ff0*/  BSYNC B0 ;  /* 0x0000000000007941 */ /* 0x000fea0003800000 */
.L_x_3190:
        /* <DEDUP_REMOVED lines=16> */
.L_x_3193:
[----:B------:R-:W-:Y:S05]  /*8100*/  BSYNC B0 ;  /* 0x0000000000007941 */ /* 0x000fea0003800000 */
.L_x_3192:
        /* <DEDUP_REMOVED lines=15> */
.L_x_3195:
[----:B------:R-:W-:Y:S05]  /*8200*/  BSYNC B0 ;  /* 0x0000000000007941 */ /* 0x000fea0003800000 */
.L_x_3194:
        /* <DEDUP_REMOVED lines=15> */
.L_x_3197:
[----:B------:R-:W-:Y:S05]  /*8300*/  BSYNC B0 ;  /* 0x0000000000007941 */ /* 0x000fea0003800000 */
.L_x_3196:
        /* <DEDUP_REMOVED lines=15> */
.L_x_3199:
[----:B------:R-:W-:Y:S05]  /*8400*/  BSYNC B0 ;  /* 0x0000000000007941 */ /* 0x000fea0003800000 */
.L_x_3198:
        /* <DEDUP_REMOVED lines=15> */
.L_x_3201:
[----:B------:R-:W-:Y:S05]  /*8500*/  BSYNC B0 ;  /* 0x0000000000007941 */ /* 0x000fea0003800000 */
.L_x_3200:
        /* <DEDUP_REMOVED lines=15> */
.L_x_3203:
[----:B------:R-:W-:Y:S05]  /*8600*/  BSYNC B0 ;  /* 0x0000000000007941 */ /* 0x000fea0003800000 */
.L_x_3202:
        /* <DEDUP_REMOVED lines=15> */
.L_x_3110:
        /* <DEDUP_REMOVED lines=29> */
.L_x_3205:
[----:B------:R-:W-:Y:S01]  /*88d0*/  ULDC UR9, c[0x0][0x8c4] ;  /* 0x0002310000097ab9 */ /* 0x000fe20000000800 */
[----:B------:R-:W-:Y:S01]  /*88e0*/  UMOV UR7, UR8 ;  /* 0x0000000800077c82 */ /* 0x000fe20008000000 */
[----:B------:R-:W-:-:S11]  /*88f0*/  UISETP.NE.AND UP0, UPT, UR9, 0x1, UPT ;  /* 0x000000010900788c */ /* 0x000fd6000bf05270 */
[----:B------:R-:W-:Y:S02]  /*8900*/  @UP0 ULDC.64 UR10, c[0x0][0x8c8] ;  /* 0x00023200000a0ab9 */ /* 0x000fe40000000a00 */
[----:B------:R-:W-:-:S04]  /*8910*/  UIMAD.WIDE.U32 UR4, UR8, UR10, URZ ;  /* 0x0000000a080472a5 */ /* 0x000fc8000f8e003f */
[----:B------:R-:W-:-:S04]  /*8920*/  @UP0 USHF.R.U32.HI UR7, URZ, UR11, UR5 ;  /* 0x0000000b3f070299 */ /* 0x000fc80008011605 */
[----:B------:R-:W-:-:S12]  /*8930*/  UIMAD UR4, UR7, UR9, URZ ;  /* 0x00000009070472a4 */ /* 0x000fd8000f8e023f */
.L_x_3206:
        /* <DEDUP_REMOVED lines=23> */
.L_x_3207:
        /* <DEDUP_REMOVED lines=13> */
.L_x_3209:
[----:B------:R-:W-:-:S05]  /*8b80*/  ULDC UR4, c[0x0][0x8ec] ;  /* 0x00023b0000047ab9 */ /* 0x000fca0000000800 */
.L_x_3208:
[----:B------:R-:W-:-:S04]  /*8b90*/  UIADD3 UR4, UR4, 0x7f, URZ ;  /* 0x0000007f04047890 */ /* 0x000fc8000fffe03f */
[----:B------:R-:W-:-:S04]  /*8ba0*/  USHF.R.S32.HI UR5, URZ, 0x1f, UR4 ;  /* 0x0000001f3f057899 */ /* 0x000fc80008011404 */
[----:B------:R-:W-:-:S04]  /*8bb0*/  ULEA.HI UR5, UR5, UR4, URZ, 0x7 ;  /* 0x0000000405057291 */ /* 0x000fc8000f8f383f */
[----:B------:R-:W-:-:S04]  /*8bc0*/  USHF.R.S32.HI UR5, URZ, 0x7, UR5 ;  /* 0x000000073f057899 */ /* 0x000fc80008011405 */
[----:B------:R-:W-:Y:S02]  /*8bd0*/  UISETP.GT.AND UP0, UPT, UR5, UR7, UPT ;  /* 0x000000070500728c */ /* 0x000fe4000bf04270 */
[----:B------:R-:W-:Y:S02]  /*8be0*/  ULOP3.LUT UR7, URZ, UR7, URZ, 0x33, !UPT ;  /* 0x000000073f077292 */ /* 0x000fe4000f8e333f */
[----:B------:R-:W-:Y:S02]  /*8bf0*/  USEL UR10, UR10, 0xffffffff, UP0 ;  /* 0xffffffff0a0a7887 */ /* 0x000fe40008000000 */
[----:B------:R-:W-:-:S04]  /*8c00*/  UIADD3 UR7, UR5, UR7, URZ ;  /* 0x0000000705077290 */ /* 0x000fc8000fffe03f */
        /* <DEDUP_REMOVED lines=40> */
.L_x_3210:
        /* <DEDUP_REMOVED lines=13> */
.L_x_3211:
        /* <DEDUP_REMOVED lines=12> */
.L_x_3212:
[----:B------:R-:W-:Y:S01]  /*9020*/  ULEA UR8, UR7, UR14, 0x7 ;  /* 0x0000000e07087291 */ /* 0x000fe2000f8e383f */
[----:B------:R-:W-:-:S03]  /*9030*/  ULDC UR9, c[0x0][0x74c] ;  /* 0x0001d30000097ab9 */ /* 0x000fc60000000800 */
[----:B------:R-:W-:Y:S02]  /*9040*/  UIADD3 UR9, UR8, -UR9, -UR11 ;  /* 0x8000000908097290 */ /* 0x000fe4000fffe80b */
        /* <DEDUP_REMOVED lines=13> */
[----:B------:R-:W1:Y:S01]  /*9120*/  S2R R0, SR_TID.X ;  /* 0x0000000000007919 */ /* 0x000e620000002100 */
[----:B------:R-:W-:Y:S01]  /*9130*/  UIMAD UR16, UR20, UR18, URZ ;  /* 0x00000012141072a4 */ /* 0x000fe2000f8e023f */
[----:B------:R-:W-:Y:S01]  /*9140*/  LOP3.LUT R8, RZ, UR7, RZ, 0x33, !PT ;  /* 0x00000007ff087c12 */ /* 0x000fe2000f8e33ff */
[----:B------:R-:W-:Y:S02]  /*9150*/  USHF.R.S32.HI UR15, URZ, 0x1f, UR10 ;  /* 0x0000001f3f0f7899 */ /* 0x000fe4000801140a */
[----:B------:R-:W-:Y:S02]  /*9160*/  UIMAD UR17, UR6, UR19, UR16 ;  /* 0x00000013061172a4 */ /* 0x000fe4000f8e0210 */
[----:B------:R-:W-:Y:S02]  /*9170*/  UIADD3 UR19, UR11, 0x7f, URZ ;  /* 0x0000007f0b137890 */ /* 0x000fe4000fffe03f */
[----:B------:R-:W-:Y:S01]  /*9180*/  UIMAD.WIDE.U32 UR8, UR6, UR18, URZ ;  /* 0x00000012060872a5 */ /* 0x000fe2000f8e003f */
[----:B------:R-:W-:Y:S01]  /*9190*/  ULDC UR21, c[0x0][0x288] ;  /* 0x0000a20000157ab9 */ /* 0x000fe20000000800 */
[----:B------:R-:W-:-:S02]  /*91a0*/  UIADD3 UR16, UR12, -UR13, URZ ;  /* 0x8000000d0c107290 */ /* 0x000fc4000fffe03f */
[----:B------:R-:W-:Y:S01]  /*91b0*/  UIADD3 UR14, UR11, 0xbf, -UR14 ;  /* 0x000000bf0b0e7890 */ /* 0x000fe2000fffe80e */
[----:B------:R-:W-:Y:S01]  /*91c0*/  ULDC UR22, c[0x0][0x760] ;  /* 0x0001d80000167ab9 */ /* 0x000fe20000000800 */
[----:B------:R-:W-:Y:S02]  /*91d0*/  USEL UR29, UR10, URZ, !UP0 ;  /* 0x0000003f0a1d7287 */ /* 0x000fe4000c000000 */
[----:B------:R-:W-:Y:S02]  /*91e0*/  USEL UR23, UR15, URZ, !UP0 ;  /* 0x0000003f0f177287 */ /* 0x000fe4000c000000 */
[----:B------:R-:W-:Y:S02]  /*91f0*/  UIMAD UR18, UR10, UR21, URZ ;  /* 0x000000150a1272a4 */ /* 0x000fe4000f8e023f */
[----:B------:R-:W-:Y:S02]  /*9200*/  USHF.R.S32.HI UR11, URZ, 0x1f, UR19 ;  /* 0x0000001f3f0b7899 */ /* 0x000fe40008011413 */
[----:B------:R-:W-:-:S02]  /*9210*/  UIMAD UR15, UR21, UR22, URZ ;  /* 0x00000016150f72a4 */ /* 0x000fc4000f8e023f */
[----:B------:R-:W-:Y:S02]  /*9220*/  UIADD3 UR10, UP0, UR4, UR8, URZ ;  /* 0x00000008040a7290 */ /* 0x000fe4000ff1e03f */
[----:B------:R-:W-:Y:S02]  /*9230*/  UIADD3 UR17, UR9, UR17, URZ ;  /* 0x0000001109117290 */ /* 0x000fe4000fffe03f */
[----:B------:R-:W-:Y:S01]  /*9240*/  ULOP3.LUT UR21, UR16, 0x1, URZ, 0xc0, !UPT ;  /* 0x0000000110157892 */ /* 0x000fe2000f8ec03f */
[----:B-1----:R-:W-:Y:S01]  /*9250*/  LOP3.LUT R0, R0, 0x1f, RZ, 0xc0, !PT ;  /* 0x0000001f00007812 */ /* 0x002fe200078ec0ff */
[----:B------:R-:W-:Y:S02]  /*9260*/  ULEA.HI UR22, UR11, UR19, URZ, 0x7 ;  /* 0x000000130b167291 */ /* 0x000fe4000f8f383f */
[----:B------:R-:W-:Y:S02]  /*9270*/  UIADD3.X UR11, UR5, UR17, URZ, UP0, !UPT ;  /* 0x00000011050b7290 */ /* 0x000fe400087fe43f */
[----:B------:R-:W-:Y:S01]  /*9280*/  UISETP.NE.U32.AND UP0, UPT, UR21, 0x1, UPT ;  /* 0x000000011500788c */ /* 0x000fe2000bf05070 */
[----:B------:R-:W-:Y:S01]  /*9290*/  ULDC.64 UR30, c[0x0][0x2e0] ;  /* 0x0000b800001e7ab9 */ /* 0x000fe20000000a00 */
[----:B------:R-:W-:-:S02]  /*92a0*/  UIADD3 UR16, UP1, UR6, UR18, URZ ;  /* 0x0000001206107290 */ /* 0x000fc4000ff3e03f */
[----:B------:R-:W-:Y:S02]  /*92b0*/  UIMAD UR6, UR23, UR30, URZ ;  /* 0x0000001e170672a4 */ /* 0x000fe4000f8e023f */
[----:B------:R-:W-:Y:S01]  /*92c0*/  PLOP3.LUT P1, PT, PT, PT, UP0, 0x80, 0x0 ;  /* 0x000000000000781c */ /* 0x000fe20003f2f008 */
[----:B------:R-:W-:Y:S02]  /*92d0*/  UIMAD.WIDE.U32 UR10, UR29, UR30, UR10 ;  /* 0x0000001e1d0a72a5 */ /* 0x000fe4000f8e000a */
[----:B------:R-:W-:Y:S01]  /*92e0*/  UIMAD UR21, UR29, UR31, UR6 ;  /* 0x0000001f1d1572a4 */ /* 0x000fe2000f8e0206 */
[----:B------:R-:W-:Y:S01]  /*92f0*/  ELECT P0, URZ, PT ;  /* 0x00000000003f782f */ /* 0x000fe20003800000 */
[----:B------:R-:W-:Y:S02]  /*9300*/  ULEA.HI.X.SX32 UR20, UR18, UR20, 0x1, UP1 ;  /* 0x0000001412147291 */ /* 0x000fe400088f0e3f */
[----:B------:R-:W-:Y:S02]  /*9310*/  USHF.R.S32.HI UR22, URZ, 0x7, UR22 ;  /* 0x000000073f167899 */ /* 0x000fe40008011416 */
[----:B------:R-:W-:-:S04]  /*9320*/  UIADD3 UR32, UR11, UR21, URZ ;  /* 0x000000150b207290 */ /* 0x000fc8000fffe03f */
[----:B------:R-:W-:Y:S08]  /*9330*/  @P1 BRA `(.L_x_3213) ;  /* 0x0000000400881947 */ /* 0x000ff00003800000 */
        /* <DEDUP_REMOVED lines=18> */
.L_x_3216:
[----:B------:R-:W2:Y:S04]  /*9460*/  LDG.E.STRONG.GPU R4, desc[UR46][R2.64] ;  /* 0x0000002e02047981 */ /* 0x000ea8000c1ef900 */
[----:B--2---:R-:W-:Y:S01]  /*9470*/  CCTL.IVALL ;  /* 0x00000000ff00798f */ /* 0x004fe20002000000 */
[----:B------:R-:W-:Y:S05]  /*9480*/  YIELD ;  /* 0x0000000000007946 */ /* 0x000fea0003800000 */
[----:B------:R-:W-:-:S13]  /*9490*/  ISETP.NE.AND P1, PT, R4, R5, PT ;  /* 0x000000050400720c */ /* 0x000fda0003f25270 */
[----:B------:R-:W-:Y:S05]  /*94a0*/  @P1 BRA `(.L_x_3216) ;  /* 0xfffffffc00ec1947 */ /* 0x000fea000383ffff */
.L_x_3215:
[----:B------:R-:W-:Y:S05]  /*94b0*/  BSYNC B0 ;  /* 0x0000000000007941 */ /* 0x000fea0003800000 */
.L_x_3214:
[----:B------:R-:W-:-:S03]  /*94c0*/  UMOV UR6, 0xffffffff ;  /* 0xffffffff00067882 */ /* 0x000fc60000000000 */
[----:B------:R-:W-:Y:S05]  /*94d0*/  BRA.DIV UR6, `(.L_x_3217) ;  /* 0x0000003a06ec7947 */ /* 0x000fea000b800000 */
[----:B------:R-:W-:Y:S01]  /*94e0*/  NOP ;  /* 0x0000000000007918 */ /* 0x000fe20000000000 */
.L_x_3292:
        /* <DEDUP_REMOVED lines=22> */
.L_x_3219:
[----:B------:R-:W-:Y:S05]  /*9650*/  BSYNC B0 ;  /* 0x0000000000007941 */ /* 0x000fea0003800000 */
.L_x_3218:
        /* <DEDUP_REMOVED lines=9> */
[----:B------:R-:W-:Y:S02]  /*96f0*/  UIADD3 UR24, UP0, UR6, UR10, URZ ;  /* 0x0000000a06187290 */ /* 0x000fe4000ff1e03f */
[----:B-1----:R-:W-:Y:S02]  /*9700*/  ULEA UR23, UR23, UR7, 0x18 ;  /* 0x0000000717177291 */ /* 0x002fe4000f8ec03f */
[----:B------:R-:W-:Y:S02]  /*9710*/  ULEA.HI.X.SX32 UR7, UR6, UR32, 0x1, UP0 ;  /* 0x0000002006077291 */ /* 0x000fe400080f0e3f */
        /* <DEDUP_REMOVED lines=8> */
.L_x_3221:
[----:B------:R-:W-:Y:S05]  /*97a0*/  BSYNC B0 ;  /* 0x0000000000007941 */ /* 0x000fea0003800000 */
.L_x_3220:
[----:B------:R-:W-:Y:S06]  /*97b0*/  BAR.ARV 0xa, 0xa0 ;  /* 0x0282800000007b1d */ /* 0x000fec0000002000 */
[----:B------:R-:W-:Y:S04]  /*97c0*/  BSSY B0, `(.L_x_3222) ;  /* 0x0000003000007945 */ /* 0x000fe80003800000 */
[----:B------:R-:W-:Y:S05]  /*97d0*/  @!P0 BRA `(.L_x_3223) ;  /* 0x0000000000048947 */ /* 0x000fea0003800000 */
[----:B------:R-:W-:-:S04]  /*97e0*/  DEPBAR.LE SB0, 0x0 ;  /* 0x000080000000791a */ /* 0x000fc80000000000 */
.L_x_3223:
[----:B------:R-:W-:Y:S05]  /*97f0*/  BSYNC B0 ;  /* 0x0000000000007941 */ /* 0x000fea0003800000 */
.L_x_3222:
        /* <DEDUP_REMOVED lines=19> */
.L_x_3225:
[----:B------:R-:W-:Y:S05]  /*9930*/  BSYNC B0 ;  /* 0x0000000000007941 */ /* 0x000fea0003800000 */
.L_x_3224:
[----:B------:R-:W-:Y:S01]  /*9940*/  UIADD3 UR7, UR13, 0x1, URZ ;  /* 0x000000010d077890 */ /* 0x000fe2000fffe03f */
[----:B------:R-:W-:Y:S11]  /*9950*/  BRA `(.L_x_3226) ;  /* 0x0000000000047947 */ /* 0x000ff60003800000 */
.L_x_3213:
[----:B------:R-:W-:-:S05]  /*9960*/  UMOV UR7, UR13 ;  /* 0x0000000d00077c82 */ /* 0x000fca0008000000 */
.L_x_3226:
[----:B------:R-:W-:-:S04]  /*9970*/  UIADD3 UR6, UR13, 0x1, URZ ;  /* 0x000000010d067890 */ /* 0x000fc8000fffe03f */
[----:B------:R-:W-:-:S06]  /*9980*/  UISETP.NE.AND UP0, UPT, UR12, UR6, UPT ;  /* 0x000000060c00728c */ /* 0x000fcc000bf05270 */
[----:B------:R-:W-:-:S13]  /*9990*/  PLOP3.LUT P1, PT, PT, PT, UP0, 0x80, 0x0 ;  /* 0x000000000000781c */ /* 0x000fda0003f2f008 */
[----:B------:R-:W-:Y:S05]  /*99a0*/  @!P1 BRA `(.L_x_3117) ;  /* 0x00000034004c9947 */ /* 0x000fea0003800000 */
[----:B------:R-:W-:Y:S01]  /*99b0*/  UMOV UR18, UR8 ;  /* 0x0000000800127c82 */ /* 0x000fe20008000000 */
[----:B------:R-:W-:Y:S01]  /*99c0*/  UMOV UR19, UR17 ;  /* 0x0000001100137c82 */ /* 0x000fe20008000000 */
[----:B------:R-:W-:Y:S01]  /*99d0*/  ULDC.64 UR24, c[0x0][0x2c0] ;  /* 0x0000b00000187ab9 */ /* 0x000fe20000000a00 */
[----:B------:R-:W-:Y:S01]  /*99e0*/  UIMAD.WIDE.U32 UR18, UR29, UR30, UR18 ;  /* 0x0000001e1d1272a5 */ /* 0x000fe2000f8e0012 */
[----:B------:R-:W-:Y:S01]  /*99f0*/  UMOV UR23, UR7 ;  /* 0x0000000700177c82 */ /* 0x000fe20008000000 */
[----:B------:R-:W-:Y:S02]  /*9a00*/  UMOV UR6, URZ ;  /* 0x0000003f00067c82 */ /* 0x000fe40008000000 */
[----:B------:R-:W-:-:S04]  /*9a10*/  UIADD3 UR27, UP0, UR4, UR18, URZ ;  /* 0x00000012041b7290 */ /* 0x000fc8000ff1e03f */
[----:B------:R-:W-:Y:S02]  /*9a20*/  UIADD3.X UR18, UR5, UR21, UR19, UP0, !UPT ;  /* 0x0000001505127290 */ /* 0x000fe400087fe413 */
[----:B------:R-:W-:-:S04]  /*9a30*/  ULEA UR26, UP0, UR27, UR24, 0x2 ;  /* 0x000000181b1a7291 */ /* 0x000fc8000f80103f */
[----:B------:R-:W-:Y:S02]  /*9a40*/  ULEA.HI.X UR27, UR27, UR25, UR18, 0x2, UP0 ;  /* 0x000000191b1b7291 */ /* 0x000fe400080f1412 */
[----:B------:R-:W-:-:S04]  /*9a50*/  UIADD3 UR26, UP0, UR26, 0x4000, URZ ;  /* 0x000040001a1a7890 */ /* 0x000fc8000ff1e03f */
[----:B------:R-:W-:-:S12]  /*9a60*/  UIADD3.X UR27, URZ, UR27, URZ, UP0, !UPT ;  /* 0x0000001b3f1b7290 */ /* 0x000fd800087fe43f */
.L_x_3251:
        /* <DEDUP_REMOVED lines=18> */
.L_x_3229:
[----:B------:R-:W2:Y:S04]  /*9b90*/  LDG.E.STRONG.GPU R4, desc[UR46][R2.64] ;  /* 0x0000002e02047981 */ /* 0x000ea8000c1ef900 */
[----:B--2---:R-:W-:Y:S01]  /*9ba0*/  CCTL.IVALL ;  /* 0x00000000ff00798f */ /* 0x004fe20002000000 */
[----:B------:R-:W-:Y:S05]  /*9bb0*/  YIELD ;  /* 0x0000000000007946 */ /* 0x000fea0003800000 */
[----:B------:R-:W-:-:S13]  /*9bc0*/  ISETP.NE.AND P1, PT, R4, R5, PT ;  /* 0x000000050400720c */ /* 0x000fda0003f25270 */
[----:B------:R-:W-:Y:S05]  /*9bd0*/  @P1 BRA `(.L_x_3229) ;  /* 0xfffffffc00ec1947 */ /* 0x000fea000383ffff */
.L_x_3228:
[----:B------:R-:W-:Y:S05]  /*9be0*/  BSYNC B0 ;  /* 0x0000000000007941 */ /* 0x000fea0003800000 */
.L_x_3227:
[----:B------:R-:W-:-:S03]  /*9bf0*/  UMOV UR24, 0xffffffff ;  /* 0xffffffff00187882 */ /* 0x000fc60000000000 */
[----:B------:R-:W-:Y:S05]  /*9c00*/  BRA.DIV UR24, `(.L_x_3230) ;  /* 0x00000036183c7947 */ /* 0x000fea000b800000 */
[----:B------:R-:W-:Y:S01]  /*9c10*/  NOP ;  /* 0x0000000000007918 */ /* 0x000fe20000000000 */
.L_x_3295:
        /* <DEDUP_REMOVED lines=19> */
.L_x_3232:
[----:B------:R-:W-:Y:S05]  /*9d50*/  BSYNC B0 ;  /* 0x0000000000007941 */ /* 0x000fea0003800000 */
.L_x_3231:
        /* <DEDUP_REMOVED lines=15> */
.L_x_3234:
[----:B------:R-:W-:Y:S05]  /*9e50*/  BSYNC B0 ;  /* 0x0000000000007941 */ /* 0x000fea0003800000 */
.L_x_3233:
[----:B------:R-:W-:Y:S06]  /*9e60*/  BAR.ARV 0xa, 0xa0 ;  /* 0x0282800000007b1d */ /* 0x000fec0000002000 */
[----:B------:R-:W-:Y:S04]  /*9e70*/  BSSY B0, `(.L_x_3235) ;  /* 0x0000003000007945 */ /* 0x000fe80003800000 */
[----:B------:R-:W-:Y:S05]  /*9e80*/  @!P0 BRA `(.L_x_3236) ;  /* 0x0000000000048947 */ /* 0x000fea0003800000 */
[----:B------:R-:W-:-:S04]  /*9e90*/  DEPBAR.LE SB0, 0x0 ;  /* 0x000080000000791a */ /* 0x000fc80000000000 */
.L_x_3236:
[----:B------:R-:W-:Y:S05]  /*9ea0*/  BSYNC B0 ;  /* 0x0000000000007941 */ /* 0x000fea0003800000 */
.L_x_3235:
        /* <DEDUP_REMOVED lines=19> */
.L_x_3238:
[----:B------:R-:W-:Y:S05]  /*9fe0*/  BSYNC B0 ;  /* 0x0000000000007941 */ /* 0x000fea0003800000 */
.L_x_3237:
        /* <DEDUP_REMOVED lines=17> */
.L_x_3241:
[----:B------:R-:W2:Y:S04]  /*a100*/  LDG.E.STRONG.GPU R4, desc[UR46][R2.64] ;  /* 0x0000002e02047981 */ /* 0x000ea8000c1ef900 */
[----:B--2---:R-:W-:Y:S01]  /*a110*/  CCTL.IVALL ;  /* 0x00000000ff00798f */ /* 0x004fe20002000000 */
[----:B------:R-:W-:Y:S05]  /*a120*/  YIELD ;  /* 0x0000000000007946 */ /* 0x000fea0003800000 */
[----:B------:R-:W-:-:S13]  /*a130*/  ISETP.NE.AND P1, PT, R4, R5, PT ;  /* 0x000000050400720c */ /* 0x000fda0003f25270 */
[----:B------:R-:W-:Y:S05]  /*a140*/  @P1 BRA `(.L_x_3241) ;  /* 0xfffffffc00ec1947 */ /* 0x000fea000383ffff */
.L_x_3240:
[----:B------:R-:W-:Y:S05]  /*a150*/  BSYNC B0 ;  /* 0x0000000000007941 */ /* 0x000fea0003800000 */
.L_x_3239:
[----:B------:R-:W-:-:S03]  /*a160*/  UMOV UR18, 0xffffffff ;  /* 0xffffffff00127882 */ /* 0x000fc60000000000 */
[----:B------:R-:W-:Y:S05]  /*a170*/  BRA.DIV UR18, `(.L_x_3242) ;  /* 0x0000002e12fc7947 */ /* 0x000fea000b800000 */
[----:B------:R-:W-:Y:S01]  /*a180*/  NOP ;  /* 0x0000000000007918 */ /* 0x000fe20000000000 */
.L_x_3298:
        /* <DEDUP_REMOVED lines=15> */
.L_x_3244:
[----:B------:R-:W-:Y:S05]  /*a280*/  BSYNC B0 ;  /* 0x0000000000007941 */ /* 0x000fea0003800000 */
.L_x_3243:
        /* <DEDUP_REMOVED lines=15> */
.L_x_3246:
[----:B------:R-:W-:Y:S05]  /*a380*/  BSYNC B0 ;  /* 0x0000000000007941 */ /* 0x000fea0003800000 */
.L_x_3245:
[----:B------:R-:W-:Y:S06]  /*a390*/  BAR.ARV 0xa, 0xa0 ;  /* 0x0282800000007b1d */ /* 0x000fec0000002000 */
[----:B------:R-:W-:Y:S04]  /*a3a0*/  BSSY B0, `(.L_x_3247) ;  /* 0x0000003000007945 */ /* 0x000fe80003800000 */
[----:B------:R-:W-:Y:S05]  /*a3b0*/  @!P0 BRA `(.L_x_3248) ;  /* 0x0000000000048947 */ /* 0x000fea0003800000 */
[----:B------:R-:W-:-:S04]  /*a3c0*/  DEPBAR.LE SB0, 0x0 ;  /* 0x000080000000791a */ /* 0x000fc80000000000 */
.L_x_3248:
[----:B------:R-:W-:Y:S05]  /*a3d0*/  BSYNC B0 ;  /* 0x0000000000007941 */ /* 0x000fea0003800000 */
.L_x_3247:
        /* <DEDUP_REMOVED lines=19> */
.L_x_3250:
[----:B------:R-:W-:Y:S05]  /*a510*/  BSYNC B0 ;  /* 0x0000000000007941 */ /* 0x000fea0003800000 */
.L_x_3249:
[----:B------:R-:W-:Y:S02]  /*a520*/  UIADD3 UR7, UR7, 0x2, URZ ;  /* 0x0000000207077890 */ /* 0x000fe4000fffe03f */
[----:B------:R-:W-:Y:S02]  /*a530*/  UIADD3 UR6, UR6, 0x4000, URZ ;  /* 0x0000400006067890 */ /* 0x000fe4000fffe03f */
[----:B------:R-:W-:-:S06]  /*a540*/  UISETP.GE.AND UP0, UPT, UR7, UR12, UPT ;  /* 0x0000000c0700728c */ /* 0x000fcc000bf06270 */
[----:B------:R-:W-:-:S13]  /*a550*/  PLOP3.LUT P1, PT, PT, PT, UP0, 0x80, 0x0 ;  /* 0x000000000000781c */ /* 0x000fda0003f2f008 */
[----:B------:R-:W-:Y:S05]  /*a560*/  @!P1 BRA `(.L_x_3251) ;  /* 0xfffffff400409947 */ /* 0x000fea000383ffff */
[----:B------:R-:W-:Y:S05]  /*a570*/  BRA `(.L_x_3117) ;  /* 0x0000002800587947 */ /* 0x000fea0003800000 */
.L_x_3204:
[----:B------:R-:W1:Y:S01]  /*a580*/  LDC R5, c[0x0][0x8d0] ;  /* 0x00023400ff057b82 */ /* 0x000e620000000800 */
[----:B------:R-:W2:Y:S01]  /*a590*/  S2R R3, SR_CTAID.X ;  /* 0x0000000000037919 */ /* 0x000ea20000002500 */
[----:B------:R-:W-:Y:S01]  /*a5a0*/  ULDC UR4, c[0x0][0x8e8] ;  /* 0x00023a0000047ab9 */ /* 0x000fe20000000800 */
[----:B-1----:R-:W-:Y:S01]  /*a5b0*/  ISETP.NE.AND P0, PT, R5, 0x1, PT ;  /* 0x000000010500780c */ /* 0x002fe20003f05270 */
[----:B--2---:R-:W-:-:S12]  /*a5c0*/  IMAD.MOV.U32 R2, RZ, RZ, R3 ;  /* 0x000000ffff027224 */ /* 0x004fd800078e0003 */
[----:B------:R-:W1:Y:S08]  /*a5d0*/  @P0 LDC R0, c[0x0][0x8d4] ;  /* 0x00023500ff000b82 */ /* 0x000e700000000800 */
[----:B------:R-:W2:Y:S01]  /*a5e0*/  @P0 LDC R7, c[0x0][0x8d8] ;  /* 0x00023600ff070b82 */ /* 0x000ea20000000800 */
[----:B-1----:R-:W-:-:S05]  /*a5f0*/  @P0 IMAD.HI.U32 R0, R3, R0, RZ ;  /* 0x0000000003000227 */ /* 0x002fca00078e00ff */
[----:B--2---:R-:W-:-:S04]  /*a600*/  @P0 SHF.R.U32.HI R2, RZ, R7, R0 ;  /* 0x00000007ff020219 */ /* 0x004fc80000011600 */
[----:B------:R-:W-:Y:S01]  /*a610*/  ISETP.GE.AND P0, PT, R2, UR4, PT ;  /* 0x0000000402007c0c */ /* 0x000fe2000bf06270 */
[----:B------:R-:W-:-:S04]  /*a620*/  IMAD.MOV R0, RZ, RZ, -R2 ;  /* 0x000000ffff007224 */ /* 0x000fc800078e0a02 */
[----:B------:R-:W-:-:S08]  /*a630*/  IMAD R5, R5, R0, R3 ;  /* 0x0000000005057224 */ /* 0x000fd000078e0203 */
[----:B------:R-:W-:Y:S05]  /*a640*/  @!P0 BRA `(.L_x_3252) ;  /* 0x0000000000208947 */ /* 0x000fea0003800000 */
[----:B------:R-:W1:Y:S01]  /*a650*/  LDC R3, c[0x0][0x8dc] ;  /* 0x00023700ff037b82 */ /* 0x000e620000000800 */
[----:B------:R-:W-:Y:S01]  /*a660*/  IMAD.MOV.U32 R0, RZ, RZ, R5 ;  /* 0x000000ffff007224 */ /* 0x000fe200078e0005 */
[----:B-1----:R-:W-:-:S13]  /*a670*/  ISETP.NE.AND P0, PT, R3, 0x1, PT ;  /* 0x000000010300780c */ /* 0x002fda0003f05270 */
[----:B------:R-:W1:Y:S02]  /*a680*/  @P0 LDC.64 R6, c[0x0][0x8e0] ;  /* 0x00023800ff060b82 */ /* 0x000e640000000a00 */
[----:B-1----:R-:W-:-:S05]  /*a690*/  @P0 IMAD.HI.U32 R4, R5, R6, RZ ;  /* 0x0000000605040227 */ /* 0x002fca00078e00ff */
[----:B------:R-:W-:-:S05]  /*a6a0*/  @P0 SHF.R.U32.HI R0, RZ, R7, R4 ;  /* 0x00000007ff000219 */ /* 0x000fca0000011604 */
[----:B------:R-:W-:Y:S01]  /*a6b0*/  IMAD R3, R0, R3, RZ ;  /* 0x0000000300037224 */ /* 0x000fe200078e02ff */
[----:B------:R-:W-:Y:S06]  /*a6c0*/  BRA `(.L_x_3253) ;  /* 0x00000000001c7947 */ /* 0x000fec0003800000 */
.L_x_3252:
[----:B------:R-:W1:Y:S01]  /*a6d0*/  LDC R3, c[0x0][0x8c4] ;  /* 0x00023100ff037b82 */ /* 0x000e620000000800 */
[----:B------:R-:W-:Y:S01]  /*a6e0*/  IMAD.MOV.U32 R0, RZ, RZ, R5 ;  /* 0x000000ffff007224 */ /* 0x000fe200078e0005 */
[----:B-1----:R-:W-:-:S13]  /*a6f0*/  ISETP.NE.AND P0, PT, R3, 0x1, PT ;  /* 0x000000010300780c */ /* 0x002fda0003f05270 */
[----:B------:R-:W1:Y:S02]  /*a700*/  @P0 LDC.64 R6, c[0x0][0x8c8] ;  /* 0x00023200ff060b82 */ /* 0x000e640000000a00 */
[----:B-1----:R-:W-:-:S05]  /*a710*/  @P0 IMAD.HI.U32 R4, R5, R6, RZ ;  /* 0x0000000605040227 */ /* 0x002fca00078e00ff */
[----:B------:R-:W-:-:S05]  /*a720*/  @P0 SHF.R.U32.HI R0, RZ, R7, R4 ;  /* 0x00000007ff000219 */ /* 0x000fca0000011604 */
[----:B------:R-:W-:-:S07]  /*a730*/  IMAD R3, R0, R3, RZ ;  /* 0x0000000300037224 */ /* 0x000fce00078e02ff */
.L_x_3253:
[----:B------:R-:W1:Y:S01]  /*a740*/  LDC R8, c[0x0][0x8b8] ;  /* 0x00022e00ff087b82 */ /* 0x000e620000000800 */
[----:B------:R-:W-:Y:S01]  /*a750*/  IMAD.IADD R3, R5, 0x1, -R3 ;  /* 0x0000000105037824 */ /* 0x000fe200078e0a03 */
[----:B------:R-:W-:-:S06]  /*a760*/  ULDC.64 UR6, c[0x0][0x8f8] ;  /* 0x00023e0000067ab9 */ /* 0x000fcc0000000a00 */
[----:B------:R-:W2:Y:S01]  /*a770*/  LDC R4, c[0x0][0x8c4] ;  /* 0x00023100ff047b82 */ /* 0x000ea20000000800 */
[C---:B-1----:R-:W-:Y:S02]  /*a780*/  ISETP.NE.AND P0, PT, R8.reuse, 0x1, PT ;  /* 0x000000010800780c */ /* 0x042fe40003f05270 */
[----:B------:R-:W-:Y:S01]  /*a790*/  R2UR UR20, R8 ;  /* 0x00000000081472ca */ /* 0x000fe200000e0000 */
[----:B--2---:R-:W-:-:S04]  /*a7a0*/  IMAD R3, R2, R4, R3 ;  /* 0x0000000402037224 */ /* 0x004fc800078e0203 */
[----:B------:R-:W-:-:S06]  /*a7b0*/  IMAD.MOV.U32 R11, RZ, RZ, R3 ;  /* 0x000000ffff0b7224 */ /* 0x000fcc00078e0003 */
[----:B------:R-:W1:Y:S01]  /*a7c0*/  @P0 LDC R6, c[0x0][0x8bc] ;  /* 0x00022f00ff060b82 */ /* 0x000e620000000800 */
[----:B------:R-:W-:-:S07]  /*a7d0*/  R2UR UR5, R3 ;  /* 0x00000000030572ca */ /* 0x000fce00000e0000 */
[----:B------:R-:W2:Y:S01]  /*a7e0*/  @P0 LDC R7, c[0x0][0x8c0] ;  /* 0x00023000ff070b82 */ /* 0x000ea20000000800 */
[----:B-1----:R-:W-:-:S05]  /*a7f0*/  @P0 IMAD.HI.U32 R2, R3, R6, RZ ;  /* 0x0000000603020227 */ /* 0x002fca00078e00ff */
[----:B--2---:R-:W-:Y:S02]  /*a800*/  @P0 SHF.R.U32.HI R11, RZ, R7, R2 ;  /* 0x00000007ff0b0219 */ /* 0x004fe40000011602 */
[----:B------:R-:W-:-:S03]  /*a810*/  ISETP.NE.U32.AND P0, PT, RZ, UR6, PT ;  /* 0x00000006ff007c0c */ /* 0x000fc6000bf05070 */
[----:B------:R-:W-:Y:S01]  /*a820*/  IMAD.MOV R2, RZ, RZ, -R11 ;  /* 0x000000ffff027224 */ /* 0x000fe200078e0a0b */
[----:B------:R-:W-:-:S04]  /*a830*/  ISETP.NE.AND.EX P0, PT, RZ, UR7, PT, P0 ;  /* 0x00000007ff007c0c */ /* 0x000fc8000bf05300 */
[----:B------:R-:W-:-:S13]  /*a840*/  R2UR UR4, R2 ;  /* 0x00000000020472ca */ /* 0x000fda00000e0000 */
[----:B------:R-:W-:Y:S01]  /*a850*/  UIMAD UR20, UR20, UR4, UR5 ;  /* 0x00000004141472a4 */ /* 0x000fe2000f8e0205 */
[----:B------:R-:W-:Y:S11]  /*a860*/  @!P0 BRA `(.L_x_3254) ;  /* 0x0000000000108947 */ /* 0x000ff60003800000 */
[----:B------:R-:W1:Y:S02]  /*a870*/  LDC.64 R2, c[0x0][0x8f8] ;  /* 0x00023e00ff027b82 */ /* 0x000e640000000a00 */
[----:B-1----:R-:W-:-:S05]  /*a880*/  IMAD.WIDE R2, R11, 0x4, R2 ;  /* 0x000000040b027825 */ /* 0x002fca00078e0202 */
[----:B------:R2:W5:Y:S01]  /*a890*/  LDG.E R4, desc[UR46][R2.64] ;  /* 0x0000002e02047981 */ /* 0x000562000c1e1900 */
[----:B------:R-:W-:Y:S05]  /*a8a0*/  BRA `(.L_x_3255) ;  /* 0x00000000002c7947 */ /* 0x000fea0003800000 */
.L_x_3254:
        /* <DEDUP_REMOVED lines=10> */
.L_x_3256:
[----:B------:R-:W1:Y:S02]  /*a950*/  LDC R4, c[0x0][0x8ec] ;  /* 0x00023b00ff047b82 */ /* 0x000e640000000800 */
.L_x_3255:
[----:B-1---5:R-:W-:Y:S01]  /*a960*/  VIADD R4, R4, 0x7f ;  /* 0x0000007f04047836 */ /* 0x022fe20000000000 */
[----:B------:R-:W-:Y:S01]  /*a970*/  LOP3.LUT R12, R0, 0x1ffffff, RZ, 0x3c, !PT ;  /* 0x01ffffff000c7812 */ /* 0x000fe200078e3cff */
[----:B------:R-:W-:Y:S02]  /*a980*/  IMAD.MOV.U32 R10, RZ, RZ, 0x1 ;  /* 0x00000001ff0a7424 */ /* 0x000fe400078e00ff */
[----:B--2---:R-:W-:Y:S01]  /*a990*/  IMAD.MOV.U32 R2, RZ, RZ, RZ ;  /* 0x000000ffff027224 */ /* 0x004fe200078e00ff */
[----:B------:R-:W-:-:S04]  /*a9a0*/  SHF.R.S32.HI R3, RZ, 0x1f, R4 ;  /* 0x0000001fff037819 */ /* 0x000fc80000011404 */
[----:B------:R-:W-:-:S04]  /*a9b0*/  LEA.HI R3, R3, R4, RZ, 0x7 ;  /* 0x0000000403037211 */ /* 0x000fc800078f38ff */
[----:B------:R-:W-:-:S04]  /*a9c0*/  SHF.R.S32.HI R3, RZ, 0x7, R3 ;  /* 0x00000007ff037819 */ /* 0x000fc80000011403 */
[C---:B------:R-:W-:Y:S01]  /*a9d0*/  ISETP.GT.AND P0, PT, R3.reuse, R0, PT ;  /* 0x000000000300720c */ /* 0x040fe20003f04270 */
[----:B------:R-:W-:-:S03]  /*a9e0*/  IMAD.IADD R12, R3, 0x1, R12 ;  /* 0x00000001030c7824 */ /* 0x000fc600078e020c */
[----:B------:R-:W-:-:S04]  /*a9f0*/  SEL R11, R11, 0xffffffff, P0 ;  /* 0xffffffff0b0b7807 */ /* 0x000fc80000000000 */
[----:B------:R-:W-:-:S13]  /*aa00*/  ISETP.GE.AND P0, PT, R11, RZ, PT ;  /* 0x000000ff0b00720c */ /* 0x000fda0003f06270 */
[----:B------:R-:W-:Y:S05]  /*aa10*/  @!P0 BRA `(.L_x_3257) ;  /* 0x00000020009c8947 */ /* 0x000fea0003800000 */
[----:B------:R-:W1:Y:S08]  /*aa20*/  LDC.64 R8, c[0x0][0x770] ;  /* 0x0001dc00ff087b82 */ /* 0x000e700000000a00 */
[----:B------:R-:W2:Y:S08]  /*aa30*/  LDC.64 R2, c[0x0][0x780] ;  /* 0x0001e000ff027b82 */ /* 0x000eb00000000a00 */
[----:B------:R-:W3:Y:S01]  /*aa40*/  LDC.64 R6, c[0x0][0x778] ;  /* 0x0001de00ff067b82 */ /* 0x000ee20000000a00 */
[----:B-1----:R-:W-:-:S07]  /*aa50*/  ISETP.NE.U32.AND P0, PT, R8, RZ, PT ;  /* 0x000000ff0800720c */ /* 0x002fce0003f05070 */
[----:B------:R-:W1:Y:S01]  /*aa60*/  LDC.64 R14, c[0x0][0x778] ;  /* 0x0001de00ff0e7b82 */ /* 0x000e620000000a00 */
[----:B------:R-:W-:Y:S02]  /*aa70*/  ISETP.NE.AND.EX P0, PT, R9, RZ, PT, P0 ;  /* 0x000000ff0900720c */ /* 0x000fe40003f05300 */
[----:B--2---:R-:W-:-:S05]  /*aa80*/  ISETP.NE.U32.AND P1, PT, R2, RZ, PT ;  /* 0x000000ff0200720c */ /* 0x004fca0003f25070 */
[----:B------:R-:W2:Y:S01]  /*aa90*/  LDC.64 R4, c[0x0][0x770] ;  /* 0x0001dc00ff047b82 */ /* 0x000ea20000000a00 */
[----:B------:R-:W-:-:S05]  /*aaa0*/  ISETP.NE.AND.EX P1, PT, R3, RZ, PT, P1 ;  /* 0x000000ff0300720c */ /* 0x000fca0003f25310 */
[----:B------:R-:W-:Y:S01]  /*aab0*/  VOTEU.ANY UP0, P0 ;  /* 0x00000000003f7886 */ /* 0x000fe20000000100 */
[----:B---3--:R-:W-:Y:S02]  /*aac0*/  ISETP.NE.U32.AND P0, PT, R6, RZ, PT ;  /* 0x000000ff0600720c */ /* 0x008fe40003f05070 */
[----:B------:R-:W-:Y:S02]  /*aad0*/  PLOP3.LUT P2, PT, PT, PT, UP0, 0x80, 0x0 ;  /* 0x000000000000781c */ /* 0x000fe40003f4f008 */
[----:B------:R-:W-:-:S03]  /*aae0*/  ISETP.NE.AND.EX P0, PT, R7, RZ, PT, P0 ;  /* 0x000000ff0700720c */ /* 0x000fc60003f05300 */
[----:B------:R-:W3:Y:S01]  /*aaf0*/  @P1 LDC.64 R6, c[0x0][0x780] ;  /* 0x0001e000ff061b82 */ /* 0x000ee20000000a00 */
[----:B-1----:R-:W-:-:S07]  /*ab00*/  IMAD.WIDE R2, R11, 0x4, R14 ;  /* 0x000000040b027825 */ /* 0x002fce00078e020e */
[----:B------:R-:W1:Y:S01]  /*ab10*/  LDC R15, c[0x0][0x280] ;  /* 0x0000a000ff0f7b82 */ /* 0x000e620000000800 */
[----:B--2---:R-:W-:-:S05]  /*ab20*/  IMAD.WIDE R4, R11, 0x4, R4 ;  /* 0x000000040b047825 */ /* 0x004fca00078e0204 */
[----:B------:R-:W2:Y:S01]  /*ab30*/  @P2 LDG.E R16, desc[UR46][R4.64] ;  /* 0x0000002e04102981 */ /* 0x000ea2000c1e1900 */
[----:B------:R-:W-:-:S03]  /*ab40*/  IMAD.MOV.U32 R13, RZ, RZ, RZ ;  /* 0x000000ffff0d7224 */ /* 0x000fc600078e00ff */
[----:B------:R4:W5:Y:S04]  /*ab50*/  @P2 LDG.E R0, desc[UR46][R4.64] ;  /* 0x0000002e04002981 */ /* 0x000968000c1e1900 */
[----:B------:R4:W5:Y:S01]  /*ab60*/  @P0 LDG.E R13, desc[UR46][R2.64] ;  /* 0x0000002e020d0981 */ /* 0x000962000c1e1900 */
[----:B---3--:R-:W-:-:S05]  /*ab70*/  @P1 IMAD.WIDE R6, R11, 0x4, R6 ;  /* 0x000000040b061825 */ /* 0x008fca00078e0206 */
[----:B-1----:R4:W5:Y:S01]  /*ab80*/  @P1 LDG.E R15, desc[UR46][R6.64] ;  /* 0x0000002e060f1981 */ /* 0x002962000c1e1900 */
[----:B--2---:R-:W-:-:S05]  /*ab90*/  @P2 IMAD R16, R11, 0x40, R16 ;  /* 0x000000400b102824 */ /* 0x004fca00078e0210 */
[----:B------:R-:W-:Y:S01]  /*aba0*/  @P2 R2UR UR4, R16 ;  /* 0x00000000100422ca */ /* 0x000fe200000e0000 */
[----:B----4-:R-:W-:-:S14]  /*abb0*/  @P1 BRA `(.L_x_3258) ;  /* 0x0000000000101947 */ /* 0x010fdc0003800000 */
[----:B------:R-:W-:Y:S05]  /*abc0*/  @!P2 BRA `(.L_x_3258) ;  /* 0x00000000000ca947 */ /* 0x000fea0003800000 */
[----:B------:R-:W2:Y:S04]  /*abd0*/  LDG.E R6, desc[UR46][R4.64] ;  /* 0x0000002e04067981 */ /* 0x000ea8000c1e1900 */
[----:B-----5:R-:W2:Y:S02]  /*abe0*/  LDG.E R15, desc[UR46][R4.64+0x4] ;  /* 0x0000042e040f7981 */ /* 0x020ea4000c1e1900 */
[----:B--2---:R-:W-:-:S07]  /*abf0*/  IMAD.IADD R15, R15, 0x1, -R6 ;  /* 0x000000010f0f7824 */ /* 0x004fce00078e0a06 */
.L_x_3258:
[----:B------:R-:W-:Y:S01]  /*ac00*/  @UP0 USHF.R.S32.HI UR5, URZ, 0x1f, UR4 ;  /* 0x0000001f3f050899 */ /* 0x000fe20008011404 */
[----:B------:R-:W-:Y:S01]  /*ac10*/  ULDC.64 UR8, c[0x0][0x788] ;  /* 0x0001e20000087ab9 */ /* 0x000fe20000000a00 */
[----:B------:R-:W-:Y:S01]  /*ac20*/  UMOV UR6, URZ ;  /* 0x0000003f00067c82 */ /* 0x000fe20008000000 */
[----:B------:R-:W-:Y:S01]  /*ac30*/  ISETP.NE.U32.AND P1, PT, RZ, UR8, PT ;  /* 0x00000008ff007c0c */ /* 0x000fe2000bf25070 */
[----:B------:R-:W-:Y:S01]  /*ac40*/  @UP0 ULEA.HI UR5, UR5, UR4, URZ, 0x6 ;  /* 0x0000000405050291 */ /* 0x000fe2000f8f303f */
[----:B-----5:R-:W-:Y:S02]  /*ac50*/  @P2 R2UR UR6, R0 ;  /* 0x00000000000622ca */ /* 0x020fe400000e0000 */
[----:B------:R-:W-:Y:S01]  /*ac60*/  ISETP.NE.AND.EX P1, PT, RZ, UR9, PT, P1 ;  /* 0x00000009ff007c0c */ /* 0x000fe2000bf25310 */
[----:B------:R-:W-:Y:S01]  /*ac70*/  @UP0 ULOP3.LUT UR7, UR5, 0xffffffc0, URZ, 0xc0, !UPT ;  /* 0xffffffc005070892 */ /* 0x000fe2000f8ec03f */
[----:B------:R-:W-:Y:S01]  /*ac80*/  ULDC UR9, c[0x0][0x290] ;  /* 0x0000a40000097ab9 */ /* 0x000fe20000000800 */
[----:B------:R-:W-:-:S02]  /*ac90*/  UMOV UR4, URZ ;  /* 0x0000003f00047c82 */ /* 0x000fc40008000000 */
[----:B------:R-:W-:Y:S01]  /*aca0*/  @UP0 USHF.R.S32.HI UR8, URZ, 0x1f, UR7 ;  /* 0x0000001f3f080899 */ /* 0x000fe20008011407 */
[----:B------:R-:W-:Y:S01]  /*acb0*/  IMAD.U32 R0, RZ, RZ, UR9 ;  /* 0x00000009ff007e24 */ /* 0x000fe2000f8e00ff */
[----:B------:R-:W-:Y:S01]  /*acc0*/  UMOV UR5, URZ ;  /* 0x0000003f00057c82 */ /* 0x000fe20008000000 */
[----:B------:R-:W-:-:S04]  /*acd0*/  @UP0 UMOV UR4, UR7 ;  /* 0x0000000700040c82 */ /* 0x000fc80008000000 */
[----:B------:R-:W-:Y:S01]  /*ace0*/  @UP0 UMOV UR5, UR8 ;  /* 0x0000000800050c82 */ /* 0x000fe20008000000 */
[----:B------:R-:W-:Y:S05]  /*acf0*/  @!P1 BRA `(.L_x_3259) ;  /* 0x0000000000109947 */ /* 0x000fea0003800000 */
[----:B------:R-:W1:Y:S02]  /*ad00*/  LDC.64 R2, c[0x0][0x788] ;  /* 0x0001e200ff027b82 */ /* 0x000e640000000a00 */
[----:B-1----:R-:W-:-:S05]  /*ad10*/  IMAD.WIDE R2, R11, 0x4, R2 ;  /* 0x000000040b027825 */ /* 0x002fca00078e0202 */
[----:B------:R1:W5:Y:S01]  /*ad20*/  LDG.E R0, desc[UR46][R2.64] ;  /* 0x0000002e02007981 */ /* 0x000362000c1e1900 */
[----:B------:R-:W-:Y:S05]  /*ad30*/  BRA `(.L_x_3260) ;  /* 0x0000000000107947 */ /* 0x000fea0003800000 */
.L_x_3259:
[----:B------:R-:W-:Y:S05]  /*ad40*/  @!P0 BRA `(.L_x_3260) ;  /* 0x00000000000c8947 */ /* 0x000fea0003800000 */
[----:B------:R-:W2:Y:S04]  /*ad50*/  LDG.E R5, desc[UR46][R2.64] ;  /* 0x0000002e02057981 */ /* 0x000ea8000c1e1900 */
[----:B------:R-:W2:Y:S02]  /*ad60*/  LDG.E R0, desc[UR46][R2.64+0x4] ;  /* 0x0000042e02007981 */ /* 0x000ea4000c1e1900 */
[----:B--2---:R-:W-:-:S07]  /*ad70*/  IMAD.IADD R0, R0, 0x1, -R5 ;  /* 0x0000000100007824 */ /* 0x004fce00078e0a05 */
.L_x_3260:
[----:B-1----:R-:W-:Y:S01]  /*ad80*/  IMAD R3, R12, 0x80, R15 ;  /* 0x000000800c037824 */ /* 0x002fe200078e020f */
[----:B------:R-:W-:Y:S01]  /*ad90*/  ULDC UR7, c[0x0][0x74c] ;  /* 0x0001d30000077ab9 */ /* 0x000fe20000000800 */
[----:B------:R-:W-:Y:S02]  /*ada0*/  VIADD R15, R15, 0x3f ;  /* 0x0000003f0f0f7836 */ /* 0x000fe40000000000 */
[----:B------:R-:W-:Y:S01]  /*adb0*/  IMAD.MOV.U32 R2, RZ, RZ, RZ ;  /* 0x000000ffff027224 */ /* 0x000fe200078e00ff */
[----:B-----5:R-:W-:-:S04]  /*adc0*/  IADD3 R0, R3, -UR7, -R0 ;  /* 0x8000000703007c10 */ /* 0x020fc8000fffe800 */
[----:B------:R-:W-:-:S04]  /*add0*/  SHF.R.S32.HI R3, RZ, 0x1f, R0 ;  /* 0x0000001fff037819 */ /* 0x000fc80000011400 */
[----:B------:R-:W-:Y:S02]  /*ade0*/  LEA.HI R3, R3, R0, RZ, 0x6 ;  /* 0x0000000003037211 */ /* 0x000fe400078f30ff */
[----:B------:R-:W-:Y:S02]  /*adf0*/  SHF.R.S32.HI R0, RZ, 0x1f, R15 ;  /* 0x0000001fff007819 */ /* 0x000fe4000001140f */
[----:B------:R-:W-:Y:S02]  /*ae00*/  SHF.R.S32.HI R3, RZ, 0x6, R3 ;  /* 0x00000006ff037819 */ /* 0x000fe40000011403 */
[----:B------:R-:W-:Y:S02]  /*ae10*/  LEA.HI R0, R0, R15, RZ, 0x6 ;  /* 0x0000000f00007211 */ /* 0x000fe400078f30ff */
[----:B------:R-:W-:Y:S02]  /*ae20*/  VIMNMX R4, RZ, R3, !PT ;  /* 0x00000003ff047248 */ /* 0x000fe40007fe0100 */
[----:B------:R-:W-:-:S04]  /*ae30*/  SHF.R.S32.HI R0, RZ, 0x6, R0 ;  /* 0x00000006ff007819 */ /* 0x000fc80000011400 */
[----:B------:R-:W-:-:S13]  /*ae40*/  ISETP.GT.AND P1, PT, R0, R4, PT ;  /* 0x000000040000720c */ /* 0x000fda0003f24270 */
[----:B------:R-:W-:Y:S05]  /*ae50*/  @!P1 BRA `(.L_x_3257) ;  /* 0x0000001c008c9947 */ /* 0x000fea0003800000 */
[----:B------:R-:W-:Y:S01]  /*ae60*/  ISETP.NE.U32.AND P1, PT, R8, RZ, PT ;  /* 0x000000ff0800720c */ /* 0x000fe20003f25070 */
[----:B------:R-:W-:Y:S01]  /*ae70*/  USHF.R.S32.HI UR7, URZ, 0x1f, UR20 ;  /* 0x0000001f3f077899 */ /* 0x000fe20008011414 */
[----:B------:R-:W-:Y:S01]  /*ae80*/  SHF.R.S32.HI R2, RZ, 0x1f, R11 ;  /* 0x0000001fff027819 */ /* 0x000fe2000001140b */
[----:B------:R-:W-:Y:S01]  /*ae90*/  ULDC.64 UR10, c[0x0][0x718] ;  /* 0x0001c600000a7ab9 */ /* 0x000fe20000000a00 */
[----:B------:R-:W-:Y:S01]  /*aea0*/  ISETP.NE.AND.EX P1, PT, R9, RZ, PT, P1 ;  /* 0x000000ff0900720c */ /* 0x000fe20003f25310 */
[----:B------:R-:W-:Y:S01]  /*aeb0*/  UMOV UR8, UR4 ;  /* 0x0000000400087c82 */ /* 0x000fe20008000000 */
[----:B------:R-:W-:Y:S01]  /*aec0*/  UMOV UR9, UR5 ;  /* 0x0000000500097c82 */ /* 0x000fe20008000000 */
[----:B------:R-:W-:Y:S01]  /*aed0*/  R2UR UR21, R11 ;  /* 0x000000000b1572ca */ /* 0x000fe200000e0000 */
[----:B------:R-:W-:Y:S01]  /*aee0*/  UIMAD.WIDE.U32 UR4, UR20, UR10, UR8 ;  /* 0x0000000a140472a5 */ /* 0x000fe2000f8e0008 */
[----:B------:R-:W-:Y:S01]  /*aef0*/  SEL R2, R2, RZ, !P1 ;  /* 0x000000ff02027207 */ /* 0x000fe20004800000 */
[----:B------:R-:W-:Y:S01]  /*af00*/  UIMAD UR10, UR7, UR10, URZ ;  /* 0x0000000a070a72a4 */ /* 0x000fe2000f8e023f */
[----:B------:R-:W-:Y:S01]  /*af10*/  R2UR UR18, R12 ;  /* 0x000000000c1272ca */ /* 0x000fe200000e0000 */
[----:B------:R-:W-:Y:S01]  /*af20*/  ULDC.64 UR14, c[0x0][0x730] ;  /* 0x0001cc00000e7ab9 */ /* 0x000fe20000000a00 */
[----:B------:R-:W-:Y:S01]  /*af30*/  R2UR UR12, R2 ;  /* 0x00000000020c72ca */ /* 0x000fe200000e0000 */
[----:B------:R-:W-:Y:S01]  /*af40*/  UIMAD UR7, UR7, UR14, URZ ;  /* 0x0000000e070772a4 */ /* 0x000fe2000f8e023f */
[----:B------:R-:W-:Y:S01]  /*af50*/  R2UR UR19, R13 ;  /* 0x000000000d1372ca */ /* 0x000fe200000e0000 */
[----:B------:R-:W-:Y:S01]  /*af60*/  UIMAD UR10, UR20, UR11, UR10 ;  /* 0x0000000b140a72a4 */ /* 0x000fe2000f8e020a */
[----:B------:R-:W-:Y:S01]  /*af70*/  SEL R11, R11, RZ, !P0 ;  /* 0x000000ff0b0b7207 */ /* 0x000fe20004000000 */
[----:B------:R-:W-:Y:S01]  /*af80*/  UIMAD.WIDE.U32 UR8, UR20, UR14, UR8 ;  /* 0x0000000e140872a5 */ /* 0x000fe2000f8e0008 */
[----:B------:R-:W-:Y:S01]  /*af90*/  BSSY B0, `(.L_x_3257) ;  /* 0x00001cf000007945 */ /* 0x000fe20003800000 */
[----:B------:R-:W-:Y:S01]  /*afa0*/  ULDC UR11, c[0x0][0x2e8] ;  /* 0x0000ba00000b7ab9 */ /* 0x000fe20000000800 */
[----:B------:R-:W-:Y:S01]  /*afb0*/  UIMAD UR7, UR20, UR15, UR7 ;  /* 0x0000000f140772a4 */ /* 0x000fe2000f8e0207 */
[----:B------:R-:W-:Y:S01]  /*afc0*/  R2UR UR13, R11 ;  /* 0x000000000b0d72ca */ /* 0x000fe200000e0000 */
[----:B------:R-:W-:Y:S01]  /*afd0*/  UISETP.NE.AND UP0, UPT, UR11, 0x1, UPT ;  /* 0x000000010b00788c */ /* 0x000fe2000bf05270 */
[----:B------:R-:W-:Y:S01]  /*afe0*/  IMAD.MOV.U32 R2, RZ, RZ, RZ ;  /* 0x000000ffff027224 */ /* 0x000fe200078e00ff */
[----:B------:R-:W-:Y:S01]  /*aff0*/  ULDC.64 UR14, c[0x0][0x720] ;  /* 0x0001c800000e7ab9 */ /* 0x000fe20000000a00 */
[----:B------:R-:W-:Y:S01]  /*b000*/  VOTEU.ANY UP1, P1 ;  /* 0x00000000003f7886 */ /* 0x000fe20000820100 */
[----:B------:R-:W-:-:S02]  /*b010*/  UIADD3 UR5, UR5, UR10, URZ ;  /* 0x0000000a05057290 */ /* 0x000fc4000fffe03f */
[----:B------:R-:W-:Y:S02]  /*b020*/  UIADD3 UR9, UR9, UR7, URZ ;  /* 0x0000000709097290 */ /* 0x000fe4000fffe03f */
[----:B------:R-:W-:Y:S02]  /*b030*/  USEL UR21, UR21, URZ, !UP1 ;  /* 0x0000003f15157287 */ /* 0x000fe4000c800000 */
[----:B------:R-:W-:Y:S01]  /*b040*/  UIMAD UR7, UR12, UR14, URZ ;  /* 0x0000000e0c0772a4 */ /* 0x000fe2000f8e023f */
[----:B------:R-:W-:Y:S01]  /*b050*/  ELECT P0, URZ, PT ;  /* 0x00000000003f782f */ /* 0x000fe20003800000 */
[----:B------:R-:W-:Y:S01]  /*b060*/  ULDC.64 UR16, c[0x0][0x738] ;  /* 0x0001ce0000107ab9 */ /* 0x000fe20000000a00 */
[----:B------:R-:W-:Y:S02]  /*b070*/  UIMAD.WIDE.U32 UR22, UR14, UR21, UR4 ;  /* 0x000000150e1672a5 */ /* 0x000fe4000f8e0004 */
[----:B------:R-:W-:Y:S02]  /*b080*/  UIMAD UR5, UR15, UR21, UR7 ;  /* 0x000000150f0572a4 */ /* 0x000fe4000f8e0207 */
[----:B------:R-:W-:-:S02]  /*b090*/  UIMAD.WIDE.U32 UR14, UR16, UR21, UR8 ;  /* 0x00000015100e72a5 */ /* 0x000fc4000f8e0008 */
[----:B------:R-:W-:Y:S01]  /*b0a0*/  UIMAD UR10, UR12, UR16, URZ ;  /* 0x000000100c0a72a4 */ /* 0x000fe2000f8e023f */
[----:B------:R-:W-:Y:S01]  /*b0b0*/  @UP0 ULDC UR8, c[0x0][0x2ec] ;  /* 0x0000bb0000080ab9 */ /* 0x000fe20000000800 */
[----:B------:R-:W-:Y:S01]  /*b0c0*/  @UP0 ULDC UR7, c[0x0][0x2f0] ;  /* 0x0000bc0000070ab9 */ /* 0x000fe20000000800 */
[----:B------:R-:W-:Y:S02]  /*b0d0*/  UIMAD.WIDE.U32 UR8, UR20, UR8, URZ ;  /* 0x00000008140872a5 */ /* 0x000fe4000f8e003f */
[----:B------:R-:W-:Y:S01]  /*b0e0*/  UMOV UR12, UR20 ;  /* 0x00000014000c7c82 */ /* 0x000fe20008000000 */
[----:B------:R-:W-:Y:S02]  /*b0f0*/  UIMAD UR4, UR17, UR21, UR10 ;  /* 0x00000015110472a4 */ /* 0x000fe4000f8e020a */
[----:B------:R-:W-:Y:S02]  /*b100*/  ULEA UR11, UR18, UR19, 0x7 ;  /* 0x00000013120b7291 */ /* 0x000fe4000f8e383f */
        /* <DEDUP_REMOVED lines=9> */
.L_x_3299:
        /* <DEDUP_REMOVED lines=15> */
.L_x_3263:
        /* <DEDUP_REMOVED lines=92> */
.L_x_3274:
[----:B-123--:R-:W-:-:S04]  /*b850*/  SHF.L.U32 R18, R10, 0x1f, RZ ;  /* 0x0000001f0a127819 */ /* 0x00efc800000006ff */
[----:B------:R-:W2:Y:S02]  /*b860*/  SYNCS.PHASECHK.TRANS64.TRYWAIT P1, [R15+URZ+0x30840], R18 ;  /* 0x030840120f0075a7 */ /* 0x000ea4000802017f */
[----:B--2---:R-:W-:Y:S05]  /*b870*/  @!P1 BRA `(.L_x_3266) ;  /* 0x00000018006c9947 */ /* 0x004fea0003800000 */
.L_x_3300:
        /* <DEDUP_REMOVED lines=8> */
.L_x_3267:
        /* <DEDUP_REMOVED lines=37> */
.L_x_3301:
        /* <DEDUP_REMOVED lines=8> */
.L_x_3269:
        /* <DEDUP_REMOVED lines=37> */
.L_x_3302:
        /* <DEDUP_REMOVED lines=8> */
.L_x_3271:
        /* <DEDUP_REMOVED lines=31> */
.L_x_3304:
        /* <DEDUP_REMOVED lines=8> */
.L_x_3273:
        /* <DEDUP_REMOVED lines=37> */
.L_x_3265:
[----:B------:R-:W4:Y:S02]  /*c360*/  LDL.LU R4, [R1+0x8] ;  /* 0x0000080001047983 */ /* 0x000f240000300800 */
[----:B----4-:R-:W-:Y:S02]  /*c370*/  ISETP.NE.AND P1, PT, R4, RZ, PT ;  /* 0x000000ff0400720c */ /* 0x010fe40003f25270 */
[----:B------:R4:W5:Y:S11]  /*c380*/  LDL R4, [R1+0x4] ;  /* 0x0000040001047983 */ /* 0x0009760000100800 */
[----:B----4-:R-:W-:Y:S05]  /*c390*/  @!P1 BRA `(.L_x_3264) ;  /* 0x00000004005c9947 */ /* 0x010fea0003800000 */
[----:B------:R-:W-:-:S04]  /*c3a0*/  SHF.L.U32 R12, R10, 0x1f, RZ ;  /* 0x0000001f0a0c7819 */ /* 0x000fc800000006ff */
[----:B------:R-:W4:Y:S02]  /*c3b0*/  SYNCS.PHASECHK.TRANS64.TRYWAIT P1, [R15+URZ+0x30840], R12 ;  /* 0x0308400c0f0075a7 */ /* 0x000f24000802017f */
[----:B----4-:R-:W-:Y:S05]  /*c3c0*/  @!P1 BRA `(.L_x_3275) ;  /* 0x0000000c00ec9947 */ /* 0x010fea0003800000 */
.L_x_3305:
        /* <DEDUP_REMOVED lines=8> */
.L_x_3276:
        /* <DEDUP_REMOVED lines=34> */
.L_x_3306:
        /* <DEDUP_REMOVED lines=8> */
.L_x_3278:
        /* <DEDUP_REMOVED lines=34> */
.L_x_3264:
[----:B------:R-:W1:Y:S01]  /*c910*/  S2R R0, SR_TID.X ;  /* 0x0000000000007919 */ /* 0x000e620000002100 */
[----:B------:R-:W-:Y:S01]  /*c920*/  IMAD R3, R16, 0x8, R15 ;  /* 0x0000000810037824 */ /* 0x000fe200078e020f */
[----:B-1----:R-:W-:Y:S02]  /*c930*/  LOP3.LUT R2, R0, 0x7f, RZ, 0xc0, !PT ;  /* 0x0000007f00027812 */ /* 0x002fe400078ec0ff */
[----:B------:R-:W-:Y:S02]  /*c940*/  SHF.L.U32 R0, R10, 0x1f, RZ ;  /* 0x0000001f0a007819 */ /* 0x000fe400000006ff */
[----:B------:R-:W-:Y:S02]  /*c950*/  ISETP.NE.AND P1, PT, R2, RZ, PT ;  /* 0x000000ff0200720c */ /* 0x000fe40003f25270 */
[----:B------:R-:W1:Y:S02]  /*c960*/  SYNCS.PHASECHK.TRANS64.TRYWAIT P0, [R3+URZ+0x30840], R0 ;  /* 0x03084000030075a7 */ /* 0x000e64000800017f */
[----:B-1----:R-:W-:Y:S09]  /*c970*/  @!P0 BRA `(.L_x_3279) ;  /* 0x0000000800a88947 */ /* 0x002ff20003800000 */
.L_x_3307:
[----:B------:R-:W-:Y:S05]  /*c980*/  @P1 BRA `(.L_x_3280) ;  /* 0x0000000000181947 */ /* 0x000fea0003800000 */
[----:B------:R-:W1:Y:S01]  /*c990*/  S2R R2, SR_TID.X ;  /* 0x0000000000027919 */ /* 0x000e620000002100 */
[----:B------:R-:W-:-:S04]  /*c9a0*/  IMAD.MOV.U32 R0, RZ, RZ, 0x4100 ;  /* 0x00004100ff007424 */ /* 0x000fc800078e00ff */
[----:B------:R1:W-:Y:S02]  /*c9b0*/  SYNCS.ARRIVE.TRANS64 RZ, [R3+URZ+0x30830], R0 ;  /* 0x0308300003ff79a7 */ /* 0x0003e4000800003f */
[----:B-1----:R-:W-:-:S13]  /*c9c0*/  LOP3.LUT P0, RZ, R2, 0x1f, RZ, 0xc0, !PT ;  /* 0x0000001f02ff7812 */ /* 0x002fda000780c0ff */
[----:B------:R-:W-:Y:S05]  /*c9d0*/  @!P0 BRA `(.L_x_3280) ;  /* 0x0000000000048947 */ /* 0x000fea0003800000 */
[----:B------:R-:W-:Y:S01]  /*c9e0*/  BPT.TRAP 0x1 ;  /* 0x000000040000795c */ /* 0x000fe20000300000 */
.L_x_3280:
        /* <DEDUP_REMOVED lines=41> */
.L_x_3261:
[----:B------:R-:W-:Y:S05]  /*cc80*/  BSYNC B0 ;  /* 0x0000000000007941 */ /* 0x000fea0003800000 */
.L_x_3257:
[----:B------:R-:W-:-:S03]  /*cc90*/  UMOV UR7, 0xffffffff ;  /* 0xffffffff00077882 */ /* 0x000fc60000000000 */
[----:B------:R-:W-:Y:S05]  /*cca0*/  BRA.DIV UR7, `(.L_x_3281) ;  /* 0x0000000607f07947 */ /* 0x000fea000b800000 */
[----:B------:R-:W-:-:S13]  /*ccb0*/  ELECT P6, URZ, PT ;  /* 0x00000000003f782f */ /* 0x000fda00038c0000 */
.L_x_3310:
[----:B------:R-:W-:Y:S05]  /*ccc0*/  @!P6 BRA `(.L_x_3117) ;  /* 0x000000000084e947 */ /* 0x000fea0003800000 */
[----:B------:R-:W-:-:S06]  /*ccd0*/  ULOP3.LUT UR7, UR38, 0x2, URZ, 0xfc, !UPT ;  /* 0x0000000226077892 */ /* 0x000fcc000f8efc3f */
[----:B------:R-:W-:-:S05]  /*cce0*/  IMAD.U32 R0, RZ, RZ, UR7 ;  /* 0x00000007ff007e24 */ /* 0x000fca000f8e00ff */
[----:B------:R-:W-:-:S13]  /*ccf0*/  ISETP.NE.AND P2, PT, R0, 0x3, PT ;  /* 0x000000030000780c */ /* 0x000fda0003f45270 */
[----:B------:R-:W-:Y:S05]  /*cd00*/  @!P2 BRA `(.L_x_3282) ;  /* 0x000000000004a947 */ /* 0x000fea0003800000 */
[----:B------:R-:W-:Y:S01]  /*cd10*/  BPT.TRAP 0x1 ;  /* 0x000000040000795c */ /* 0x000fe20000300000 */
.L_x_3282:
        /* <DEDUP_REMOVED lines=15> */
.L_x_3311:
[----:B------:R-:W2:Y:S02]  /*ce10*/  SYNCS.PHASECHK.TRANS64.TRYWAIT P0, [R3+URZ], R0 ;  /* 0x00000000030075a7 */ /* 0x000ea4000800017f */
[----:B--2---:R-:W-:Y:S05]  /*ce20*/  @!P0 BRA `(.L_x_3284) ;  /* 0x0000000400c48947 */ /* 0x004fea0003800000 */
.L_x_3312:
[----:B------:R-:W-:Y:S05]  /*ce30*/  @!P2 BRA `(.L_x_3285) ;  /* 0x000000000004a947 */ /* 0x000fea0003800000 */
[----:B------:R-:W-:Y:S01]  /*ce40*/  BPT.TRAP 0x1 ;  /* 0x000000040000795c */ /* 0x000fe20000300000 */
.L_x_3285:
[----:B--2---:R-:W-:-:S04]  /*ce50*/  VIADD R3, R8, 0x30840 ;  /* 0x0003084008037836 */ /* 0x004fc80000000000 */
[----:B------:R-:W-:-:S04]  /*ce60*/  IMAD R5, R2, 0x8, R3 ;  /* 0x0000000802057824 */ /* 0x000fc800078e0203 */
[----:B------:R-:W2:Y:S02]  /*ce70*/  SYNCS.PHASECHK.TRANS64.TRYWAIT P0, [R5+URZ], R4 ;  /* 0x00000004050075a7 */ /* 0x000ea4000800017f */
[----:B--2---:R-:W-:Y:S05]  /*ce80*/  @!P0 BRA `(.L_x_3286) ;  /* 0x0000000400c08947 */ /* 0x004fea0003800000 */
.L_x_3313:
[----:B------:R-:W-:-:S07]  /*ce90*/  IMAD R3, R6, 0x8, R3 ;  /* 0x0000000806037824 */ /* 0x000fce00078e0203 */
.L_x_3287:
[----:B---3--:R3:W4:Y:S02]  /*cea0*/  SYNCS.PHASECHK.TRANS64.TRYWAIT P0, [R3+URZ], R0 ;  /* 0x00000000030075a7 */ /* 0x008724000800017f */
[----:B----4-:R-:W-:Y:S05]  /*ceb0*/  @!P0 NANOSLEEP.SYNCS 0x989680 ;  /* 0x009896800000895d */ /* 0x010fea0003900000 */
[----:B------:R-:W4:Y:S02]  /*cec0*/  @!P0 SYNCS.PHASECHK.TRANS64 P0, [R3+URZ], R0 ;  /* 0x00000000030085a7 */ /* 0x000f24000800007f */
[----:B----4-:R-:W-:Y:S05]  /*ced0*/  @!P0 BRA `(.L_x_3287) ;  /* 0xfffffffc00f08947 */ /* 0x010fea000383ffff */
.L_x_3117:
[----:B------:R-:W-:Y:S05]  /*cee0*/  BSYNC B6 ;  /* 0x0000000000067941 */ /* 0x000fea0003800000 */
.L_x_3109:
[----:B------:R-:W-:Y:S05]  /*cef0*/  EXIT ;  /* 0x000000000000794d */ /* 0x000fea0003800000 */
.L_x_3127:
[----:B------:R-:W-:Y:S02]  /*cf00*/  IMAD.MOV.U32 R12, RZ, RZ, RZ ;  /* 0x000000ffff0c7224 */ /* 0x000fe400078e00ff */
[----:B------:R-:W-:Y:S02]  /*cf10*/  IMAD.MOV.U32 R11, RZ, RZ, 0x1f ;  /* 0x0000001fff0b7424 */ /* 0x000fe400078e00ff */
[----:B------:R-:W-:-:S07]  /*cf20*/  IMAD.MOV.U32 R15, RZ, RZ, -0x1 ;  /* 0xffffffffff0f7424 */ /* 0x000fce00078e00ff */
[----:B------:R-:W-:Y:S05]  /*cf30*/  WARPSYNC.COLLECTIVE R15, `(.L_x_3288) ;  /* 0x000000000f087348 */ /* 0x000fea0003c00000 */
[----:B------:R1:W2:Y:S02]  /*cf40*/  SHFL.IDX P6, R14, R13, R12, R11 ;  /* 0x0000000c0d0e7389 */ /* 0x0002a400000c000b */
[----:B-12---:R-:W-:Y:S01]  /*cf50*/  ENDCOLLECTIVE ;  /* 0x000000000000791b */ /* 0x006fe20003800000 */
.L_x_3288:
[----:B------:R-:W-:Y:S05]  /*cf60*/  BRA `(.L_x_3289) ;  /* 0xffffff4800447947 */ /* 0x000fea000383ffff */
.L_x_3129:
        /* <DEDUP_REMOVED lines=8> */
.L_x_3133:
[----:B---3--:R3:W4:Y:S02]  /*cff0*/  SYNCS.PHASECHK.TRANS64.TRYWAIT P1, [R0+URZ+0x30810], R209 ;  /* 0x030810d1000075a7 */ /* 0x008724000802017f */
[----:B----4-:R-:W-:Y:S05]  /*d000*/  @!P1 NANOSLEEP.SYNCS 0x989680 ;  /* 0x009896800000995d */ /* 0x010fea0003900000 */
[----:B------:R-:W4:Y:S02]  /*d010*/  @!P1 SYNCS.PHASECHK.TRANS64 P1, [R0+URZ+0x30810], R209 ;  /* 0x030810d1000095a7 */ /* 0x000f24000802007f */
[----:B----4-:R-:W-:Y:S05]  /*d020*/  @!P1 BRA `(.L_x_3133) ;  /* 0xfffffffc00f09947 */ /* 0x010fea000383ffff */
[----:B------:R-:W-:Y:S05]  /*d030*/  BRA `(.L_x_3132) ;  /* 0xffffff50002c7947 */ /* 0x000fea000383ffff */
.L_x_3137:
[----:B------:R1:W1:Y:S02]  /*d040*/  SYNCS.PHASECHK.TRANS64.TRYWAIT P1, [R0+URZ+0x30830], R209 ;  /* 0x030830d1000075a7 */ /* 0x000264000802017f */
[----:B-1----:R-:W-:Y:S05]  /*d050*/  @!P1 NANOSLEEP.SYNCS 0x989680 ;  /* 0x009896800000995d */ /* 0x002fea0003900000 */
[----:B------:R-:W1:Y:S02]  /*d060*/  @!P1 SYNCS.PHASECHK.TRANS64 P1, [R0+URZ+0x30830], R209 ;  /* 0x030830d1000095a7 */ /* 0x000e64000802007f */
[----:B-1----:R-:W-:Y:S05]  /*d070*/  @!P1 BRA `(.L_x_3137) ;  /* 0xfffffffc00f09947 */ /* 0x002fea000383ffff */
[----:B------:R-:W-:Y:S05]  /*d080*/  BRA `(.L_x_3136) ;  /* 0xffffff58004c7947 */ /* 0x000fea000383ffff */
.L_x_3217:
[----:B------:R-:W-:Y:S01]  /*d090*/  BSSY B0, `(.L_x_3290) ;  /* 0x0000005000007945 */ /* 0x000fe20003800000 */
[----:B------:R-:W-:-:S07]  /*d0a0*/  IMAD.MOV.U32 R15, RZ, RZ, -0x1 ;  /* 0xffffffffff0f7424 */ /* 0x000fce00078e00ff */
[----:B------:R-:W-:Y:S05]  /*d0b0*/  WARPSYNC.COLLECTIVE R15, `(.L_x_3291) ;  /* 0x000000000f087348 */ /* 0x000fea0003c00000 */
[----:B------:R-:W-:Y:S01]  /*d0c0*/  NOP ;  /* 0x0000000000007918 */ /* 0x000fe20000000000 */
[----:B------:R-:W-:Y:S01]  /*d0d0*/  ENDCOLLECTIVE ;  /* 0x000000000000791b */ /* 0x000fe20003800000 */
.L_x_3291:
[----:B------:R-:W-:Y:S05]  /*d0e0*/  BSYNC B0 ;  /* 0x0000000000007941 */ /* 0x000fea0003800000 */
.L_x_3290:
[----:B------:R-:W-:Y:S05]  /*d0f0*/  BRA `(.L_x_3292) ;  /* 0xffffffc000fc7947 */ /* 0x000fea000383ffff */
.L_x_3230:
[----:B------:R-:W-:Y:S01]  /*d100*/  BSSY B0, `(.L_x_3293) ;  /* 0x0000005000007945 */ /* 0x000fe20003800000 */
[----:B------:R-:W-:-:S07]  /*d110*/  IMAD.MOV.U32 R15, RZ, RZ, -0x1 ;  /* 0xffffffffff0f7424 */ /* 0x000fce00078e00ff */
[----:B------:R-:W-:Y:S05]  /*d120*/  WARPSYNC.COLLECTIVE R15, `(.L_x_3294) ;  /* 0x000000000f087348 */ /* 0x000fea0003c00000 */
[----:B------:R-:W-:Y:S01]  /*d130*/  NOP ;  /* 0x0000000000007918 */ /* 0x000fe20000000000 */
[----:B------:R-:W-:Y:S01]  /*d140*/  ENDCOLLECTIVE ;  /* 0x000000000000791b */ /* 0x000fe20003800000 */
.L_x_3294:
[----:B------:R-:W-:Y:S05]  /*d150*/  BSYNC B0 ;  /* 0x0000000000007941 */ /* 0x000fea0003800000 */
.L_x_3293:
[----:B------:R-:W-:Y:S05]  /*d160*/  BRA `(.L_x_3295) ;  /* 0xffffffc800ac7947 */ /* 0x000fea000383ffff */
.L_x_3242:
[----:B------:R-:W-:Y:S01]  /*d170*/  BSSY B0, `(.L_x_3296) ;  /* 0x0000005000007945 */ /* 0x000fe20003800000 */
[----:B------:R-:W-:-:S07]  /*d180*/  IMAD.MOV.U32 R15, RZ, RZ, -0x1 ;  /* 0xffffffffff0f7424 */ /* 0x000fce00078e00ff */
[----:B------:R-:W-:Y:S05]  /*d190*/  WARPSYNC.COLLECTIVE R15, `(.L_x_3297) ;  /* 0x000000000f087348 */ /* 0x000fea0003c00000 */
[----:B------:R-:W-:Y:S01]  /*d1a0*/  NOP ;  /* 0x0000000000007918 */ /* 0x000fe20000000000 */
[----:B------:R-:W-:Y:S01]  /*d1b0*/  ENDCOLLECTIVE ;  /* 0x000000000000791b */ /* 0x000fe20003800000 */
.L_x_3297:
[----:B------:R-:W-:Y:S05]  /*d1c0*/  BSYNC B0 ;  /* 0x0000000000007941 */ /* 0x000fea0003800000 */
.L_x_3296:
[----:B------:R-:W-:Y:S05]  /*d1d0*/  BRA `(.L_x_3298) ;  /* 0xffffffcc00ec7947 */ /* 0x000fea000383ffff */
.L_x_3262:
[----:B-1----:R1:W2:Y:S02]  /*d1e0*/  SYNCS.PHASECHK.TRANS64.TRYWAIT P0, [R15+URZ+0x30820], R2 ;  /* 0x030820020f0075a7 */ /* 0x0022a4000800017f */
[----:B--2---:R-:W-:Y:S05]  /*d1f0*/  @!P0 NANOSLEEP.SYNCS 0x989680 ;  /* 0x009896800000895d */ /* 0x004fea0003900000 */
[----:B------:R-:W2:Y:S02]  /*d200*/  @!P0 SYNCS.PHASECHK.TRANS64 P0, [R15+URZ+0x30820], R2 ;  /* 0x030820020f0085a7 */ /* 0x000ea4000800007f */
[----:B--2---:R-:W-:Y:S05]  /*d210*/  @!P0 BRA `(.L_x_3262) ;  /* 0xfffffffc00f08947 */ /* 0x004fea000383ffff */
[----:B------:R-:W-:Y:S05]  /*d220*/  BRA `(.L_x_3299) ;  /* 0xffffffdc00dc7947 */ /* 0x000fea000383ffff */
.L_x_3266:
[----:B--2---:R2:W3:Y:S02]  /*d230*/  SYNCS.PHASECHK.TRANS64.TRYWAIT P1, [R15+URZ+0x30840], R18 ;  /* 0x030840120f0075a7 */ /* 0x0044e4000802017f */
[----:B---3--:R-:W-:Y:S05]  /*d240*/  @!P1 NANOSLEEP.SYNCS 0x989680 ;  /* 0x009896800000995d */ /* 0x008fea0003900000 */
[----:B------:R-:W3:Y:S02]  /*d250*/  @!P1 SYNCS.PHASECHK.TRANS64 P1, [R15+URZ+0x30840], R18 ;  /* 0x030840120f0095a7 */ /* 0x000ee4000802007f */
[----:B---3--:R-:W-:Y:S05]  /*d260*/  @!P1 BRA `(.L_x_3266) ;  /* 0xfffffffc00f09947 */ /* 0x008fea000383ffff */
[----:B------:R-:W-:Y:S05]  /*d270*/  BRA `(.L_x_3300) ;  /* 0xffffffe400807947 */ /* 0x000fea000383ffff */
.L_x_3268:
[----:B-1----:R1:W3:Y:S02]  /*d280*/  SYNCS.PHASECHK.TRANS64.TRYWAIT P1, [R15+URZ+0x30828], R18 ;  /* 0x030828120f0075a7 */ /* 0x0022e4000802017f */
[----:B---3--:R-:W-:Y:S05]  /*d290*/  @!P1 NANOSLEEP.SYNCS 0x989680 ;  /* 0x009896800000995d */ /* 0x008fea0003900000 */
[----:B------:R-:W3:Y:S02]  /*d2a0*/  @!P1 SYNCS.PHASECHK.TRANS64 P1, [R15+URZ+0x30828], R18 ;  /* 0x030828120f0095a7 */ /* 0x000ee4000802007f */
[----:B---3--:R-:W-:Y:S05]  /*d2b0*/  @!P1 BRA `(.L_x_3268) ;  /* 0xfffffffc00f09947 */ /* 0x008fea000383ffff */
[----:B------:R-:W-:Y:S05]  /*d2c0*/  BRA `(.L_x_3301) ;  /* 0xffffffe800207947 */ /* 0x000fea000383ffff */
.L_x_3270:
[----:B---3--:R3:W4:Y:S02]  /*d2d0*/  SYNCS.PHASECHK.TRANS64.TRYWAIT P1, [R15+URZ+0x30848], R18 ;  /* 0x030848120f0075a7 */ /* 0x008724000802017f */
[----:B----4-:R-:W-:Y:S05]  /*d2e0*/  @!P1 NANOSLEEP.SYNCS 0x989680 ;  /* 0x009896800000995d */ /* 0x010fea0003900000 */
[----:B------:R-:W4:Y:S02]  /*d2f0*/  @!P1 SYNCS.PHASECHK.TRANS64 P1, [R15+URZ+0x30848], R18 ;  /* 0x030848120f0095a7 */ /* 0x000f24000802007f */
[----:B----4-:R-:W-:Y:S05]  /*d300*/  @!P1 BRA `(.L_x_3270) ;  /* 0xfffffffc00f09947 */ /* 0x010fea000383ffff */
[----:B------:R-:W-:Y:S05]  /*d310*/  BRA `(.L_x_3302) ;  /* 0xffffffe800c07947 */ /* 0x000fea000383ffff */
.L_x_3272:
[----:B------:R-:W-:-:S07]  /*d320*/  SHF.L.U32 R4, R10, 0x1f, RZ ;  /* 0x0000001f0a047819 */ /* 0x000fce00000006ff */
.L_x_3303:
[----:B----4-:R4:W1:Y:S02]  /*d330*/  SYNCS.PHASECHK.TRANS64.TRYWAIT P1, [R15+URZ+0x30820], R4 ;  /* 0x030820040f0075a7 */ /* 0x010864000802017f */
[----:B-1----:R-:W-:Y:S05]  /*d340*/  @!P1 NANOSLEEP.SYNCS 0x989680 ;  /* 0x009896800000995d */ /* 0x002fea0003900000 */
[----:B------:R-:W1:Y:S02]  /*d350*/  @!P1 SYNCS.PHASECHK.TRANS64 P1, [R15+URZ+0x30820], R4 ;  /* 0x030820040f0095a7 */ /* 0x000e64000802007f */
[----:B-1----:R-:W-:Y:S05]  /*d360*/  @!P1 BRA `(.L_x_3303) ;  /* 0xfffffffc00f09947 */ /* 0x002fea000383ffff */
[----:B------:R-:W-:Y:S05]  /*d370*/  BRA `(.L_x_3304) ;  /* 0xffffffec00447947 */ /* 0x000fea000383ffff */
.L_x_3275:
[----:B----4-:R4:W1:Y:S02]  /*d380*/  SYNCS.PHASECHK.TRANS64.TRYWAIT P1, [R15+URZ+0x30840], R12 ;  /* 0x0308400c0f0075a7 */ /* 0x010864000802017f */
[----:B-1----:R-:W-:Y:S05]  /*d390*/  @!P1 NANOSLEEP.SYNCS 0x989680 ;  /* 0x009896800000995d */ /* 0x002fea0003900000 */
[----:B------:R-:W1:Y:S02]  /*d3a0*/  @!P1 SYNCS.PHASECHK.TRANS64 P1, [R15+URZ+0x30840], R12 ;  /* 0x0308400c0f0095a7 */ /* 0x000e64000802007f */
[----:B-1----:R-:W-:Y:S05]  /*d3b0*/  @!P1 BRA `(.L_x_3275) ;  /* 0xfffffffc00f09947 */ /* 0x002fea000383ffff */
[----:B------:R-:W-:Y:S05]  /*d3c0*/  BRA `(.L_x_3305) ;  /* 0xfffffff000007947 */ /* 0x000fea000383ffff */
.L_x_3277:
[----:B-1----:R1:W2:Y:S02]  /*d3d0*/  SYNCS.PHASECHK.TRANS64.TRYWAIT P1, [R15+URZ+0x30828], R12 ;  /* 0x0308280c0f0075a7 */ /* 0x0022a4000802017f */
[----:B--2---:R-:W-:Y:S05]  /*d3e0*/  @!P1 NANOSLEEP.SYNCS 0x989680 ;  /* 0x009896800000995d */ /* 0x004fea0003900000 */
[----:B------:R-:W2:Y:S02]  /*d3f0*/  @!P1 SYNCS.PHASECHK.TRANS64 P1, [R15+URZ+0x30828], R12 ;  /* 0x0308280c0f0095a7 */ /* 0x000ea4000802007f */
[----:B--2---:R-:W-:Y:S05]  /*d400*/  @!P1 BRA `(.L_x_3277) ;  /* 0xfffffffc00f09947 */ /* 0x004fea000383ffff */
[----:B------:R-:W-:Y:S05]  /*d410*/  BRA `(.L_x_3306) ;  /* 0xfffffff000947947 */ /* 0x000fea000383ffff */
.L_x_3279:
[----:B------:R1:W1:Y:S02]  /*d420*/  SYNCS.PHASECHK.TRANS64.TRYWAIT P0, [R3+URZ+0x30840], R0 ;  /* 0x03084000030075a7 */ /* 0x000264000800017f */
[----:B-1----:R-:W-:Y:S05]  /*d430*/  @!P0 NANOSLEEP.SYNCS 0x989680 ;  /* 0x009896800000895d */ /* 0x002fea0003900000 */
[----:B------:R-:W1:Y:S02]  /*d440*/  @!P0 SYNCS.PHASECHK.TRANS64 P0, [R3+URZ+0x30840], R0 ;  /* 0x03084000030085a7 */ /* 0x000e64000800007f */
[----:B-1----:R-:W-:Y:S05]  /*d450*/  @!P0 BRA `(.L_x_3279) ;  /* 0xfffffffc00f08947 */ /* 0x002fea000383ffff */
[----:B------:R-:W-:Y:S05]  /*d460*/  BRA `(.L_x_3307) ;  /* 0xfffffff400447947 */ /* 0x000fea000383ffff */
.L_x_3281:
[----:B------:R-:W-:Y:S01]  /*d470*/  BSSY B0, `(.L_x_3308) ;  /* 0x0000006000007945 */ /* 0x000fe20003800000 */
[----:B------:R-:W-:-:S07]  /*d480*/  IMAD.MOV.U32 R15, RZ, RZ, -0x1 ;  /* 0xffffffffff0f7424 */ /* 0x000fce00078e00ff */
[----:B------:R-:W-:Y:S05]  /*d490*/  WARPSYNC.COLLECTIVE R15, `(.L_x_3309) ;  /* 0x000000000f0c7348 */ /* 0x000fea0003c00000 */
[----:B------:R-:W-:Y:S02]  /*d4a0*/  ELECT P6, UR62, PT ;  /* 0x00000000003e782f */ /* 0x000fe400038c0000 */
[----:B------:R-:W-:Y:S01]  /*d4b0*/  MOV R14, UR62 ;  /* 0x0000003e000e7c02 */ /* 0x000fe20008000f00 */
[----:B------:R-:W-:Y:S10]  /*d4c0*/  ENDCOLLECTIVE ;  /* 0x000000000000791b */ /* 0x000ff40003800000 */
.L_x_3309:
[----:B------:R-:W-:Y:S05]  /*d4d0*/  BSYNC B0 ;  /* 0x0000000000007941 */ /* 0x000fea0003800000 */
.L_x_3308:
[----:B------:R-:W-:Y:S05]  /*d4e0*/  BRA `(.L_x_3310) ;  /* 0xfffffff400f47947 */ /* 0x000fea000383ffff */
.L_x_3283:
[----:B-1----:R1:W2:Y:S02]  /*d4f0*/  SYNCS.PHASECHK.TRANS64.TRYWAIT P0, [R7+URZ], R4 ;  /* 0x00000004070075a7 */ /* 0x0022a4000800017f */
[----:B--2---:R-:W-:Y:S05]  /*d500*/  @!P0 NANOSLEEP.SYNCS 0x989680 ;  /* 0x009896800000895d */ /* 0x004fea0003900000 */
[----:B------:R-:W2:Y:S02]  /*d510*/  @!P0 SYNCS.PHASECHK.TRANS64 P0, [R7+URZ], R4 ;  /* 0x00000004070085a7 */ /* 0x000ea4000800007f */
[----:B--2---:R-:W-:Y:S05]  /*d520*/  @!P0 BRA `(.L_x_3283) ;  /* 0xfffffffc00f08947 */ /* 0x004fea000383ffff */
[----:B------:R-:W-:Y:S05]  /*d530*/  BRA `(.L_x_3311) ;  /* 0xfffffff800347947 */ /* 0x000fea000383ffff */
.L_x_3284:
[----:B--2---:R2:W3:Y:S02]  /*d540*/  SYNCS.PHASECHK.TRANS64.TRYWAIT P0, [R3+URZ], R0 ;  /* 0x00000000030075a7 */ /* 0x0044e4000800017f */
[----:B---3--:R-:W-:Y:S05]  /*d550*/  @!P0 NANOSLEEP.SYNCS 0x989680 ;  /* 0x009896800000895d */ /* 0x008fea0003900000 */
[----:B------:R-:W3:Y:S02]  /*d560*/  @!P0 SYNCS.PHASECHK.TRANS64 P0, [R3+URZ], R0 ;  /* 0x00000000030085a7 */ /* 0x000ee4000800007f */
[----:B---3--:R-:W-:Y:S05]  /*d570*/  @!P0 BRA `(.L_x_3284) ;  /* 0xfffffffc00f08947 */ /* 0x008fea000383ffff */
[----:B------:R-:W-:Y:S05]  /*d580*/  BRA `(.L_x_3312) ;  /* 0xfffffff800287947 */ /* 0x000fea000383ffff */
.L_x_3286:
[----:B--2---:R2:W3:Y:S02]  /*d590*/  SYNCS.PHASECHK.TRANS64.TRYWAIT P0, [R5+URZ], R4 ;  /* 0x00000004050075a7 */ /* 0x0044e4000800017f */
[----:B---3--:R-:W-:Y:S05]  /*d5a0*/  @!P0 NANOSLEEP.SYNCS 0x989680 ;  /* 0x009896800000895d */ /* 0x008fea0003900000 */
[----:B------:R-:W3:Y:S02]  /*d5b0*/  @!P0 SYNCS.PHASECHK.TRANS64 P0, [R5+URZ], R4 ;  /* 0x00000004050085a7 */ /* 0x000ee4000800007f */
[----:B---3--:R-:W-:Y:S05]  /*d5c0*/  @!P0 BRA `(.L_x_3286) ;  /* 0xfffffffc00f08947 */ /* 0x008fea000383ffff */
[----:B------:R-:W-:Y:S05]  /*d5d0*/  BRA `(.L_x_3313) ;  /* 0xfffffff8002c7947 */ /* 0x000fea000383ffff */
.L_x_3314:
        /* <DEDUP_REMOVED lines=10> */
.L_x_7311:


//--------------------- .text._ZN7cutlass13device_kernelIN5flash11enable_sm90INS1_16FlashAttnBwdSm90INS1_25CollectiveMainloopBwdSm90ILi2ELi2ELi2EN4cute5tupleIJNS5_1CILi1EEES8_S8_EEENS6_IJNS7_ILi64EEENS7_ILi128EEESB_EEENS_10bfloat16_tEfNS_4arch4Sm90ELb1ELb0ELb1ELb1ELb0ELb1ELb0ELb0ELi2ELi1ELi2ELi1ELb0EEENS1_24CollectiveEpilogueBwdGQAISC_fSF_Li256ELb1ELb0EEENS1_25SingleTileBwdLPTSchedulerILb1ELi128ELb0EEEEEEEEEvNT_6ParamsE --------------------------
	.section	.text._ZN7cutlass13device_kernelIN5flash11enable_sm90INS1_16FlashAttnBwdSm90INS1_25CollectiveMainloopBwdSm90ILi2ELi2ELi2EN4cute5tupleIJNS5_1CILi1EEES8_S8_EEENS6_IJNS7_ILi64EEENS7_ILi128EEESB_EEENS_10bfloat16_tEfNS_4arch4Sm90ELb1ELb0ELb1ELb1ELb0ELb1ELb0ELb0ELi2ELi1ELi2ELi1ELb0EEENS1_24CollectiveEpilogueBwdGQAISC_fSF_Li256ELb1ELb0EEENS1_25SingleTileBwdLPTSchedulerILb1ELi128ELb0EEEEEEEEEvNT_6ParamsE,"ax",@progbits
	.align	128
.text._ZN7cutlass13device_kernelIN5flash11enable_sm90INS1_16FlashAttnBwdSm90INS1_25CollectiveMainloopBwdSm90ILi2ELi2ELi2EN4cute5tupleIJNS5_1CILi1EEES8_S8_EEENS6_IJNS7_ILi64EEENS7_ILi128EEESB_EEENS_10bfloat16_tEfNS_4arch4Sm90ELb1ELb0ELb1ELb1ELb0ELb1ELb0ELb0ELi2ELi1ELi2ELi1ELb0EEENS1_24CollectiveEpilogueBwdGQAISC_fSF_Li256ELb1ELb0EEENS1_25SingleTileBwdLPTSchedulerILb1ELi128ELb0EEEEEEEEEvNT_6ParamsE:
        .type           _ZN7cutlass13device_kernelIN5flash11enable_sm90INS1_16FlashAttnBwdSm90INS1_25CollectiveMainloopBwdSm90ILi2ELi2ELi2EN4cute5tupleIJNS5_1CILi1EEES8_S8_EEENS6_IJNS7_ILi64EEENS7_ILi128EEESB_EEENS_10bfloat16_tEfNS_4arch4Sm90ELb1ELb0ELb1ELb1ELb0ELb1ELb0ELb0ELi2ELi1ELi2ELi1ELb0EEENS1_24CollectiveEpilogueBwdGQAISC_fSF_Li256ELb1ELb0EEENS1_25SingleTileBwdLPTSchedulerILb1ELi128ELb0EEEEEEEEEvNT_6ParamsE,@function
        .size           _ZN7cutlass13device_kernelIN5flash11enable_sm90INS1_16FlashAttnBwdSm90INS1_25CollectiveMainloopBwdSm90ILi2ELi2ELi2EN4cute5tupleIJNS5_1CILi1EEES8_S8_EEENS6_IJNS7_ILi64EEENS7_ILi128EEESB_EEENS_10bfloat16_tEfNS_4arch4Sm90ELb1ELb0ELb1ELb1ELb0ELb1ELb0ELb0ELi2ELi1ELi2ELi1ELb0EEENS1_24CollectiveEpilogueBwdGQAISC_fSF_Li256ELb1ELb0EEENS1_25SingleTileBwdLPTSchedulerILb1ELi128ELb0EEEEEEEEEvNT_6ParamsE,(.L_x_7312 - _ZN7cutlass13device_kernelIN5flash11enable_sm90INS1_16FlashAttnBwdSm90INS1_25CollectiveMainloopBwdSm90ILi2ELi2ELi2EN4cute5tupleIJNS5_1CILi1EEES8_S8_EEENS6_IJNS7_ILi64EEENS7_ILi128EEESB_EEENS_10bfloat16_tEfNS_4arch4Sm90ELb1ELb0ELb1ELb1ELb0ELb1ELb0ELb0ELi2ELi1ELi2ELi1ELb0EEENS1_24CollectiveEpilogueBwdGQAISC_fSF_Li256ELb1ELb0EEENS1_25SingleTileBwdLPTSchedulerILb1ELi128ELb0EEEEEEEEEvNT_6ParamsE)
        .other          _ZN7cutlass13device_kernelIN5flash11enable_sm90INS1_16FlashAttnBwdSm90INS1_25CollectiveMainloopBwdSm90ILi2ELi2ELi2EN4cute5tupleIJNS5_1CILi1EEES8_S8_EEENS6_IJNS7_ILi64EEENS7_ILi128EEESB_EEENS_10bfloat16_tEfNS_4arch4Sm90ELb1ELb0ELb1ELb1ELb0ELb1ELb0ELb0ELi2ELi1ELi2ELi1ELb0EEENS1_24CollectiveEpilogueBwdGQAISC_fSF_Li256ELb1ELb0EEENS1_25SingleTileBwdLPTSchedulerILb1ELi128ELb0EEEEEEEEEvNT_6ParamsE,@"STO_CUDA_ENTRY STV_DEFAULT"
_ZN7cutlass13device_kernelIN5flash11enable_sm90INS1_16FlashAttnBwdSm90INS1_25CollectiveMainloopBwdSm90ILi2ELi2ELi2EN4cute5tupleIJNS5_1CILi1EEES8_S8_EEENS6_IJNS7_ILi64EEENS7_ILi128EEESB_EEENS_10bfloat16_tEfNS_4arch4Sm90ELb1ELb0ELb1ELb1ELb0ELb1ELb0ELb0ELi2ELi1ELi2ELi1ELb0EEENS1_24CollectiveEpilogueBwdGQAISC_fSF_Li256ELb1ELb0EEENS1_25SingleTileBwdLPTSchedulerILb1ELi128ELb0EEEEEEEEEvNT_6ParamsE:
        /* <DEDUP_REMOVED lines=24> */
.L_x_3316:
[----:B------:R-:W-:Y:S05]  /*0180*/  BSYNC B0 ;  /* 0x0000000000007941 */ /* 0x000fea0003800000 */
.L_x_3315:
        /* <DEDUP_REMOVED lines=37> */
.L_x_3317:
        /* <DEDUP_REMOVED lines=22> */
.L_x_3318:
[----:B------:R-:W-:Y:S01]  /*0540*/  PLOP3.LUT P0, PT, PT, PT, UP0, 0x80, 0x0 ;  /* 0x000000000000781c */ /* 0x000fe20003f0f008 */
[----:B------:R-:W-:Y:S01]  /*0550*/  NOP ;  /* 0x0000000000007918 */ /* 0x000fe20000000000 */
[----:B------:R-:W-:Y:S01]  /*0560*/  ULDC.64 UR46, c[0x0][0x208] ;  /* 0x00008200002e7ab9 */ /* 0x000fe20000000a00 */
[----:B------:R-:W-:Y:S01]  /*0570*/  BSSY B6, `(.L_x_3319) ;  /* 0x0000931000067945 */ /* 0x000fe20003800000 */
[----:B-12-4-:R-:W-:Y:S09]  /*0580*/  BAR.SYNC.DEFER_BLOCKING 0x0 ;  /* 0x0000000000007b1d */ /* 0x016ff20000010000 */
[----:B------:R-:W-:Y:S05]  /*0590*/  @!P0 BRA `(.L_x_3320) ;  /* 0x0000005400008947 */ /* 0x000fea0003800000 */
.L_x_3321:
        /* <DEDUP_REMOVED lines=32> */
.L_x_3322:
[----:B------:R-:W-:Y:S01]  /*07a0*/  ULDC UR7, c[0x0][0x8cc] ;  /* 0x0002330000077ab9 */ /* 0x000fe20000000800 */
[----:B------:R-:W-:Y:S01]  /*07b0*/  UMOV UR36, UR10 ;  /* 0x0000000a00247c82 */ /* 0x000fe20008000000 */
[----:B------:R-:W-:-:S11]  /*07c0*/  UISETP.NE.AND UP0, UPT, UR7, 0x1, UPT ;  /* 0x000000010700788c */ /* 0x000fd6000bf05270 */
[----:B------:R-:W-:Y:S02]  /*07d0*/  @UP0 ULDC.64 UR8, c[0x0][0x8d0] ;  /* 0x0002340000080ab9 */ /* 0x000fe40000000a00 */
[----:B------:R-:W-:-:S04]  /*07e0*/  UIMAD.WIDE.U32 UR4, UR10, UR8, URZ ;  /* 0x000000080a0472a5 */ /* 0x000fc8000f8e003f */
[----:B------:R-:W-:-:S04]  /*07f0*/  @UP0 USHF.R.U32.HI UR36, URZ, UR9, UR5 ;  /* 0x000000093f240299 */ /* 0x000fc80008011605 */
[----:B------:R-:W-:-:S12]  /*0800*/  UIMAD UR4, UR36, UR7, URZ ;  /* 0x00000007240472a4 */ /* 0x000fd8000f8e023f */
.L_x_3323:
        /* <DEDUP_REMOVED lines=23> */
.L_x_3324:
        /* <DEDUP_REMOVED lines=14> */
.L_x_3326:
[----:B------:R-:W-:-:S05]  /*0a60*/  ULDC UR4, c[0x0][0x8f4] ;  /* 0x00023d0000047ab9 */ /* 0x000fca0000000800 */
.L_x_3325:
        /* <DEDUP_REMOVED lines=20> */
.L_x_3328:
        /* <DEDUP_REMOVED lines=14> */
.L_x_3329:
        /* <DEDUP_REMOVED lines=11> */
.L_x_3330:
        /* <DEDUP_REMOVED lines=13> */
.L_x_3331:
        /* <DEDUP_REMOVED lines=102> */
.L_x_3334:
        /* <DEDUP_REMOVED lines=15> */
.L_x_3333:
        /* <DEDUP_REMOVED lines=23> */
.L_x_3336:
        /* <DEDUP_REMOVED lines=15> */
.L_x_3335:
        /* <DEDUP_REMOVED lines=8> */
.L_x_3422:
        /* <DEDUP_REMOVED lines=15> */
.L_x_3338:
        /* <DEDUP_REMOVED lines=104> */
.L_x_3350:
[----:B------:R-:W-:-:S05]  /*1fb0*/  IMAD.U32 R0, RZ, RZ, UR38 ;  /* 0x00000026ff007e24 */ /* 0x000fca000f8e00ff */
[----:B------:R-:W-:-:S04]  /*1fc0*/  LOP3.LUT R0, R0, 0x1, RZ, 0xfc, !PT ;  /* 0x0000000100007812 */ /* 0x000fc800078efcff */
[----:B------:R-:W-:-:S13]  /*1fd0*/  ISETP.NE.AND P0, PT, R0, 0x3, PT ;  /* 0x000000030000780c */ /* 0x000fda0003f05270 */
[----:B------:R-:W-:Y:S05]  /*1fe0*/  @!P0 BRA `(.L_x_3340) ;  /* 0x0000000000048947 */ /* 0x000fea0003800000 */
[----:B------:R-:W-:Y:S01]  /*1ff0*/  BPT.TRAP 0x1 ;  /* 0x000000040000795c */ /* 0x000fe20000300000 */
.L_x_3340:
        /* <DEDUP_REMOVED lines=8> */
.L_x_3341:
[----:B---3--:R-:W-:Y:S05]  /*2080*/  @P1 BRA `(.L_x_3342) ;  /* 0x0000000000081947 */ /* 0x008fea0003800000 */
[----:B------:R-:W3:Y:S02]  /*2090*/  SYNCS.PHASECHK.TRANS64.TRYWAIT P1, [R0+URZ+0x30810], R209 ;  /* 0x030810d1000075a7 */ /* 0x000ee4000802017f */
[----:B---3--:R-:W-:Y:S05]  /*20a0*/  @!P1 BRA `(.L_x_3343) ;  /* 0x0000007800389947 */ /* 0x008fea0003800000 */
.L_x_3342:
        /* <DEDUP_REMOVED lines=84> */
.L_x_3344:
[----:B------:R1:W1:Y:S01]  /*25f0*/  SYNCS.PHASECHK.TRANS64.TRYWAIT P1, [R0+URZ+0x30830], R209 ;  /* 0x030830d1000075a7 */ /* 0x000262000802017f */
[----:B------:R-:W-:Y:S05]  /*2600*/  @!P0 BRA `(.L_x_3345) ;  /* 0x0000000000048947 */ /* 0x000fea0003800000 */
[----:B------:R-:W-:Y:S01]  /*2610*/  BPT.TRAP 0x1 ;  /* 0x000000040000795c */ /* 0x000fe20000300000 */
.L_x_3345:
        /* <DEDUP_REMOVED lines=54> */
.L_x_3346:
        /* <DEDUP_REMOVED lines=492> */
.L_x_3348:
        /* <DEDUP_REMOVED lines=49> */
.L_x_3349:
        /* <DEDUP_REMOVED lines=78> */
.L_x_3332:
[----:B------:R-:W-:Y:S05]  /*5030*/  @P0 BRA `(.L_x_3327) ;  /* 0x0000004800100947 */ /* 0x000fea0003800000 */
[----:B------:R-:W-:Y:S01]  /*5040*/  ULDC.64 UR4, c[0x0][0x878] ;  /* 0x00021e0000047ab9 */ /* 0x000fe20000000a00 */
[----:B------:R-:W1:Y:S01]  /*5050*/  S2R R4, SR_TID.X ;  /* 0x0000000000047919 */ /* 0x000e620000002100 */
[----:B------:R-:W-:Y:S01]  /*5060*/  UISETP.NE.U32.AND UP0, UPT, UR4, URZ, UPT ;  /* 0x0000003f0400728c */ /* 0x000fe2000bf05070 */
[----:B------:R-:W2:Y:S01]  /*5070*/  S2UR UR10, SR_CgaCtaId ;  /* 0x00000000000a79c3 */ /* 0x000ea20000008800 */
[----:B------:R-:W-:Y:S01]  /*5080*/  UMOV UR7, 0x400 ;  /* 0x0000040000077882 */ /* 0x000fe20000000000 */
[----:B------:R-:W-:Y:S02]  /*5090*/  USHF.L.U32 UR36, UR36, 0xe, URZ ;  /* 0x0000000e24247899 */ /* 0x000fe4000800063f */
[----:B------:R-:W-:Y:S01]  /*50a0*/  UISETP.NE.AND.EX UP0, UPT, UR5, URZ, UPT, UP0 ;  /* 0x0000003f0500728c */ /* 0x000fe2000bf05300 */
[----:B------:R-:W-:Y:S01]  /*50b0*/  ULDC.64 UR12, c[0x0][0x818] ;  /* 0x00020600000c7ab9 */ /* 0x000fe20000000a00 */
[----:B------:R-:W-:Y:S01]  /*50c0*/  ULDC.64 UR14, c[0x0][0x840] ;  /* 0x00021000000e7ab9 */ /* 0x000fe20000000a00 */
[----:B------:R-:W-:-:S03]  /*50d0*/  ULDC.64 UR16, c[0x0][0x848] ;  /* 0x0002120000107ab9 */ /* 0x000fc60000000a00 */
[----:B------:R-:W-:-:S05]  /*50e0*/  PLOP3.LUT P0, PT, PT, PT, UP0, 0x80, 0x0 ;  /* 0x000000000000781c */ /* 0x000fca0003f0f008 */
[----:B------:R-:W-:Y:S02]  /*50f0*/  @UP0 ULDC.64 UR4, c[0x0][0x878] ;  /* 0x00021e0000040ab9 */ /* 0x000fe40000000a00 */
[----:B------:R-:W-:-:S06]  /*5100*/  @UP0 UIMAD.WIDE UR4, UR39, 0x4, UR4 ;  /* 0x00000004270408a5 */ /* 0x000fcc000f8e0204 */
[----:B------:R-:W-:Y:S02]  /*5110*/  IMAD.U32 R2, RZ, RZ, UR4 ;  /* 0x00000004ff027e24 */ /* 0x000fe4000f8e00ff */
[----:B------:R-:W-:Y:S01]  /*5120*/  IMAD.U32 R3, RZ, RZ, UR5 ;  /* 0x00000005ff037e24 */ /* 0x000fe2000f8e00ff */
[----:B------:R-:W-:-:S04]  /*5130*/  ULDC UR5, c[0x0][0x850] ;  /* 0x0002140000057ab9 */ /* 0x000fc80000000800 */
[----:B------:R-:W3:Y:S01]  /*5140*/  @P0 LDG.E R2, desc[UR46][R2.64] ;  /* 0x0000002e02020981 */ /* 0x000ee2000c1e1900 */
[----:B-1----:R-:W-:Y:S01]  /*5150*/  VIADD R5, R4, 0xffffff80 ;  /* 0xffffff8004057836 */ /* 0x002fe20000000000 */
[----:B------:R-:W-:Y:S01]  /*5160*/  UISETP.NE.AND UP1, UPT, UR5, 0x1, UPT ;  /* 0x000000010500788c */ /* 0x000fe2000bf25270 */
[----:B------:R-:W-:Y:S03]  /*5170*/  BSSY B0, `(.L_x_3351) ;  /* 0x000005a000007945 */ /* 0x000fe60003800000 */
[----:B------:R-:W-:-:S07]  /*5180*/  SHF.R.S32.HI R0, RZ, 0x1f, R5 ;  /* 0x0000001fff007819 */ /* 0x000fce0000011405 */
[----:B------:R-:W-:Y:S02]  /*5190*/  @UP1 ULDC UR8, c[0x0][0x854] ;  /* 0x0002150000081ab9 */ /* 0x000fe40000000800 */
[----:B------:R-:W-:Y:S01]  /*51a0*/  UIMAD.WIDE.U32 UR8, UR37, UR8, URZ ;  /* 0x00000008250872a5 */ /* 0x000fe2000f8e003f */
[----:B------:R-:W-:Y:S01]  /*51b0*/  BAR.SYNC.DEFER_BLOCKING 0x1, 0x100 ;  /* 0x0044000000007b1d */ /* 0x000fe20000010000 */
[----:B---3--:R-:W-:Y:S02]  /*51c0*/  @P0 R2UR UR4, R2 ;  /* 0x00000000020402ca */ /* 0x008fe400000e0000 */
        /* <DEDUP_REMOVED lines=10> */
[----:B--2---:R-:W-:Y:S02]  /*5270*/  ULEA UR4, UR10, UR7, 0x18 ;  /* 0x000000070a047291 */ /* 0x004fe4000f8ec03f */
[----:B------:R-:W-:-:S04]  /*5280*/  @UP0 USHF.L.U32 UR5, UR5, 0x7, URZ ;  /* 0x0000000705050899 */ /* 0x000fc8000800063f */
[----:B------:R-:W-:Y:S01]  /*5290*/  @UP0 ULOP3.LUT UR6, UR5, 0xffffc000, URZ, 0xc0, !UPT ;  /* 0xffffc00005060892 */ /* 0x000fe2000f8ec03f */
[----:B------:R-:W-:Y:S02]  /*52a0*/  LEA R0, R0, UR4, 0x2 ;  /* 0x0000000400007c11 */ /* 0x000fe4000f8e10ff */
[----:B------:R-:W-:Y:S01]  /*52b0*/  @UP1 ULDC UR5, c[0x0][0x858] ;  /* 0x0002160000051ab9 */ /* 0x000fe20000000800 */
[----:B------:R-:W-:Y:S02]  /*52c0*/  @UP0 USHF.R.S32.HI UR7, URZ, 0x1f, UR6 ;  /* 0x0000001f3f070899 */ /* 0x000fe40008011406 */
[----:B------:R-:W-:Y:S01]  /*52d0*/  @UP1 USHF.R.U32.HI UR37, URZ, UR5, UR9 ;  /* 0x000000053f251299 */ /* 0x000fe20008011609 */
[----:B------:R1:W-:Y:S01]  /*52e0*/  STS.128 [R0], R24 ;  /* 0x0000001800007388 */ /* 0x0003e20000000c00 */
[----:B------:R-:W-:Y:S02]  /*52f0*/  @!UP0 UMOV UR6, URZ ;  /* 0x0000003f00068c82 */ /* 0x000fe40008000000 */
[----:B------:R-:W-:Y:S01]  /*5300*/  USHF.R.S32.HI UR5, URZ, 0x1f, UR37 ;  /* 0x0000001f3f057899 */ /* 0x000fe20008011425 */
[----:B------:R1:W-:Y:S01]  /*5310*/  STS.128 [R0+0x800], R28 ;  /* 0x0008001c00007388 */ /* 0x0003e20000000c00 */
[----:B------:R-:W-:Y:S01]  /*5320*/  UIADD3 UR8, UP1, UR36, UR6, URZ ;  /* 0x0000000624087290 */ /* 0x000fe2000ff3e03f */
[----:B------:R-:W-:Y:S01]  /*5330*/  @!UP0 UMOV UR7, URZ ;  /* 0x0000003f00078c82 */ /* 0x000fe20008000000 */
[----:B------:R-:W-:Y:S01]  /*5340*/  UIMAD UR6, UR5, UR12, URZ ;  /* 0x0000000c050672a4 */ /* 0x000fe2000f8e023f */
[----:B------:R1:W-:Y:S01]  /*5350*/  STS.128 [R0+0x1000], R32 ;  /* 0x0010002000007388 */ /* 0x0003e20000000c00 */
[----:B------:R-:W-:-:S02]  /*5360*/  ULEA.HI.X.SX32 UR9, UR36, UR7, 0x1, UP1 ;  /* 0x0000000724097291 */ /* 0x000fc400088f0e3f */
[----:B------:R-:W-:Y:S01]  /*5370*/  UIMAD UR5, UR5, UR14, URZ ;  /* 0x0000000e050572a4 */ /* 0x000fe2000f8e023f */
[----:B------:R1:W-:Y:S01]  /*5380*/  STS.128 [R0+0x1800], R36 ;  /* 0x0018002400007388 */ /* 0x0003e20000000c00 */
[----:B------:R-:W-:Y:S02]  /*5390*/  UIMAD UR10, UR37, UR13, UR6 ;  /* 0x0000000d250a72a4 */ /* 0x000fe4000f8e0206 */
[----:B------:R-:W-:Y:S01]  /*53a0*/  UIMAD.WIDE.U32 UR6, UR37, UR12, UR8 ;  /* 0x0000000c250672a5 */ /* 0x000fe2000f8e0008 */
[----:B------:R1:W-:Y:S01]  /*53b0*/  STS.128 [R0+0x2000], R40 ;  /* 0x0020002800007388 */ /* 0x0003e20000000c00 */
[----:B------:R-:W-:Y:S02]  /*53c0*/  UIMAD UR12, UR37, UR15, UR5 ;  /* 0x0000000f250c72a4 */ /* 0x000fe4000f8e0205 */
[----:B------:R-:W-:Y:S01]  /*53d0*/  USHF.R.S32.HI UR5, URZ, 0x1f, UR39 ;  /* 0x0000001f3f057899 */ /* 0x000fe20008011427 */
[----:B------:R1:W-:Y:S01]  /*53e0*/  STS.128 [R0+0x2800], R44 ;  /* 0x0028002c00007388 */ /* 0x0003e20000000c00 */
[----:B------:R-:W-:-:S02]  /*53f0*/  UIMAD.WIDE.U32 UR8, UR37, UR14, UR8 ;  /* 0x0000000e250872a5 */ /* 0x000fc4000f8e0008 */
[----:B------:R-:W-:Y:S01]  /*5400*/  USEL UR5, UR5, URZ, !UP0 ;  /* 0x0000003f05057287 */ /* 0x000fe2000c000000 */
[----:B------:R1:W-:Y:S01]  /*5410*/  STS.128 [R0+0x3000], R48 ;  /* 0x0030003000007388 */ /* 0x0003e20000000c00 */
[----:B------:R-:W-:Y:S01]  /*5420*/  ULDC.64 UR14, c[0x0][0x820] ;  /* 0x00020800000e7ab9 */ /* 0x000fe20000000a00 */
[----:B------:R-:W-:Y:S02]  /*5430*/  USEL UR39, UR39, URZ, !UP0 ;  /* 0x0000003f27277287 */ /* 0x000fe4000c000000 */
[----:B------:R1:W-:Y:S01]  /*5440*/  STS.128 [R0+0x3800], R52 ;  /* 0x0038003400007388 */ /* 0x0003e20000000c00 */
[----:B------:R-:W-:Y:S02]  /*5450*/  UIMAD UR11, UR5, UR14, URZ ;  /* 0x0000000e050b72a4 */ /* 0x000fe4000f8e023f */
[----:B------:R-:W-:Y:S01]  /*5460*/  UIADD3 UR7, UR7, UR10, URZ ;  /* 0x0000000a07077290 */ /* 0x000fe2000fffe03f */
[----:B------:R1:W-:Y:S01]  /*5470*/  STS.128 [R0+0x4000], R56 ;  /* 0x0040003800007388 */ /* 0x0003e20000000c00 */
[----:B------:R-:W-:-:S02]  /*5480*/  UIMAD UR5, UR5, UR16, URZ ;  /* 0x00000010050572a4 */ /* 0x000fc4000f8e023f */
[----:B------:R-:W-:Y:S01]  /*5490*/  UIADD3 UR9, UR9, UR12, URZ ;  /* 0x0000000c09097290 */ /* 0x000fe2000fffe03f */
[----:B------:R1:W-:Y:S01]  /*54a0*/  STS.128 [R0+0x4800], R60 ;  /* 0x0048003c00007388 */ /* 0x0003e20000000c00 */
[----:B------:R-:W-:Y:S02]  /*54b0*/  UIMAD UR11, UR39, UR15, UR11 ;  /* 0x0000000f270b72a4 */ /* 0x000fe4000f8e020b */
[----:B------:R-:W-:Y:S01]  /*54c0*/  UIMAD.WIDE.U32 UR6, UR39, UR14, UR6 ;  /* 0x0000000e270672a5 */ /* 0x000fe2000f8e0006 */
[----:B------:R1:W-:Y:S01]  /*54d0*/  STS.128 [R0+0x5000], R64 ;  /* 0x0050004000007388 */ /* 0x0003e20000000c00 */
[----:B------:R-:W-:Y:S02]  /*54e0*/  UIMAD UR5, UR39, UR17, UR5 ;  /* 0x00000011270572a4 */ /* 0x000fe4000f8e0205 */
[----:B------:R-:W-:Y:S01]  /*54f0*/  UIMAD.WIDE.U32 UR8, UR39, UR16, UR8 ;  /* 0x00000010270872a5 */ /* 0x000fe2000f8e0008 */
[----:B------:R1:W-:Y:S01]  /*5500*/  STS.128 [R0+0x5800], R68 ;  /* 0x0058004400007388 */ /* 0x0003e20000000c00 */
[----:B------:R-:W-:Y:S01]  /*5510*/  ULDC.64 UR12, c[0x0][0x800] ;  /* 0x00020000000c7ab9 */ /* 0x000fe20000000a00 */
[----:B------:R-:W-:Y:S01]  /*5520*/  ULDC.64 UR14, c[0x0][0x828] ;  /* 0x00020a00000e7ab9 */ /* 0x000fe20000000a00 */
[----:B------:R-:W-:Y:S01]  /*5530*/  UIADD3 UR7, UR7, UR11, URZ ;  /* 0x0000000b07077290 */ /* 0x000fe2000fffe03f */
        /* <DEDUP_REMOVED lines=22> */
.L_x_3353:
[----:B------:R-:W-:Y:S01]  /*56a0*/  @P0 ELECT P1, URZ, PT ;  /* 0x00000000003f082f */ /* 0x000fe20003820000 */
[----:B------:R2:W-:-:S12]  /*56b0*/  UBLKRED.G.S.ADD.F32.RN [UR6], [UR4], UR5, desc[UR8] ;  /* 0x00000806040073bb */ /* 0x0005d800080a1405 */
[----:B------:R-:W-:Y:S02]  /*56c0*/  @P1 PLOP3.LUT P0, PT, P1, PT, PT, 0x8, 0x0 ;  /* 0x000000000000181c */ /* 0x000fe40000f0e170 */
[----:B------:R-:W-:-:S11]  /*56d0*/  PLOP3.LUT P1, PT, PT, PT, PT, 0x8, 0x0 ;  /* 0x000000000000781c */ /* 0x000fd60003f2e170 */
[----:B--2---:R-:W-:Y:S05]  /*56e0*/  @P0 BRA.U.ANY `(.L_x_3353) ;  /* 0xfffffffd00ec0947 */ /* 0x004fea000393ffff */
[----:B------:R0:W-:Y:S01]  /*56f0*/  UTMACMDFLUSH ;  /* 0x00000000000079b7 */ /* 0x0001e20000000000 */
[----:B------:R-:W-:-:S04]  /*5700*/  DEPBAR.LE SB0, 0x0 ;  /* 0x000080000000791a */ /* 0x000fc80000000000 */
.L_x_3352:
[----:B------:R-:W-:Y:S05]  /*5710*/  BSYNC B0 ;  /* 0x0000000000007941 */ /* 0x000fea0003800000 */
.L_x_3351:
        /* <DEDUP_REMOVED lines=32> */
.L_x_3354:
[----:B------:R-:W-:Y:S01]  /*5920*/  @P0 ELECT P1, URZ, PT ;  /* 0x00000000003f082f */ /* 0x000fe20003820000 */
[----:B------:R2:W-:-:S12]  /*5930*/  UBLKRED.G.S.ADD.F32.RN [UR6], [UR4], UR5, desc[UR8] ;  /* 0x00000806040073bb */ /* 0x0005d800080a1405 */
[----:B------:R-:W-:Y:S02]  /*5940*/  @P1 PLOP3.LUT P0, PT, P1, PT, PT, 0x8, 0x0 ;  /* 0x000000000000181c */ /* 0x000fe40000f0e170 */
[----:B------:R-:W-:-:S11]  /*5950*/  PLOP3.LUT P1, PT, PT, PT, PT, 0x8, 0x0 ;  /* 0x000000000000781c */ /* 0x000fd60003f2e170 */
[----:B--2---:R-:W-:Y:S05]  /*5960*/  @P0 BRA.U.ANY `(.L_x_3354) ;  /* 0xfffffffd00ec0947 */ /* 0x004fea000393ffff */
[----:B------:R0:W-:Y:S01]  /*5970*/  UTMACMDFLUSH ;  /* 0x00000000000079b7 */ /* 0x0001e20000000000 */
[----:B------:R-:W-:-:S04]  /*5980*/  DEPBAR.LE SB0, 0x0 ;  /* 0x000080000000791a */ /* 0x000fc80000000000 */
[----:B------:R-:W-:Y:S05]  /*5990*/  BRA `(.L_x_3327) ;  /* 0x0000003c00b87947 */ /* 0x000fea0003800000 */
.L_x_3320:
        /* <DEDUP_REMOVED lines=29> */
.L_x_3356:
[----:B------:R-:W-:Y:S01]  /*5b70*/  ULDC UR9, c[0x0][0x8cc] ;  /* 0x0002330000097ab9 */ /* 0x000fe20000000800 */
[----:B------:R-:W-:Y:S01]  /*5b80*/  UMOV UR7, UR8 ;  /* 0x0000000800077c82 */ /* 0x000fe20008000000 */
[----:B------:R-:W-:-:S11]  /*5b90*/  UISETP.NE.AND UP0, UPT, UR9, 0x1, UPT ;  /* 0x000000010900788c */ /* 0x000fd6000bf05270 */
[----:B------:R-:W-:Y:S02]  /*5ba0*/  @UP0 ULDC.64 UR10, c[0x0][0x8d0] ;  /* 0x00023400000a0ab9 */ /* 0x000fe40000000a00 */
[----:B------:R-:W-:-:S04]  /*5bb0*/  UIMAD.WIDE.U32 UR4, UR8, UR10, URZ ;  /* 0x0000000a080472a5 */ /* 0x000fc8000f8e003f */
[----:B------:R-:W-:-:S04]  /*5bc0*/  @UP0 USHF.R.U32.HI UR7, URZ, UR11, UR5 ;  /* 0x0000000b3f070299 */ /* 0x000fc80008011605 */
[----:B------:R-:W-:-:S12]  /*5bd0*/  UIMAD UR4, UR7, UR9, URZ ;  /* 0x00000009070472a4 */ /* 0x000fd8000f8e023f */
.L_x_3357:
        /* <DEDUP_REMOVED lines=23> */
.L_x_3358:
        /* <DEDUP_REMOVED lines=13> */
.L_x_3360:
[----:B------:R-:W-:-:S05]  /*5e20*/  ULDC UR4, c[0x0][0x8f4] ;  /* 0x00023d0000047ab9 */ /* 0x000fca0000000800 */
.L_x_3359:
        /* <DEDUP_REMOVED lines=46> */
.L_x_3361:
        /* <DEDUP_REMOVED lines=13> */
.L_x_3362:
        /* <DEDUP_REMOVED lines=12> */
.L_x_3363:
        /* <DEDUP_REMOVED lines=54> */
.L_x_3366:
[----:B------:R-:W-:Y:S05]  /*6600*/  BSYNC B0 ;  /* 0x0000000000007941 */ /* 0x000fea0003800000 */
.L_x_3365:
        /* <DEDUP_REMOVED lines=19> */
.L_x_3368:
[----:B------:R-:W-:Y:S05]  /*6740*/  BSYNC B0 ;  /* 0x0000000000007941 */ /* 0x000fea0003800000 */
.L_x_3367:
[----:B------:R-:W-:Y:S06]  /*6750*/  BAR.ARV 0xa, 0xa0 ;  /* 0x0282800000007b1d */ /* 0x000fec0000002000 */
[----:B------:R-:W-:Y:S04]  /*6760*/  BSSY B0, `(.L_x_3369) ;  /* 0x0000003000007945 */ /* 0x000fe80003800000 */
[----:B------:R-:W-:Y:S05]  /*6770*/  @!P0 BRA `(.L_x_3370) ;  /* 0x0000000000048947 */ /* 0x000fea0003800000 */
[----:B------:R-:W-:-:S04]  /*6780*/  DEPBAR.LE SB0, 0x0 ;  /* 0x000080000000791a */ /* 0x000fc80000000000 */
.L_x_3370:
[----:B------:R-:W-:Y:S05]  /*6790*/  BSYNC B0 ;  /* 0x0000000000007941 */ /* 0x000fea0003800000 */
.L_x_3369:
[----:B------:R-:W-:Y:S06]  /*67a0*/  BAR.ARV 0xb, 0xa0 ;  /* 0x02c2800000007b1d */ /* 0x000fec0000002000 */
[----:B------:R-:W-:Y:S01]  /*67b0*/  UIADD3 UR18, UR12, 0x1, URZ ;  /* 0x000000010c127890 */ /* 0x000fe2000fffe03f */
[----:B------:R-:W-:Y:S11]  /*67c0*/  BRA `(.L_x_3371) ;  /* 0x0000000000047947 */ /* 0x000ff60003800000 */
.L_x_3364:
[----:B------:R-:W-:-:S05]  /*67d0*/  UMOV UR18, UR12 ;  /* 0x0000000c00127c82 */ /* 0x000fca0008000000 */
.L_x_3371:
        /* <DEDUP_REMOVED lines=22> */
.L_x_3384:
        /* <DEDUP_REMOVED lines=20> */
.L_x_3373:
[----:B------:R-:W-:Y:S05]  /*6a80*/  BSYNC B0 ;  /* 0x0000000000007941 */ /* 0x000fea0003800000 */
.L_x_3372:
        /* <DEDUP_REMOVED lines=13> */
.L_x_3375:
[----:B------:R-:W-:Y:S05]  /*6b60*/  BSYNC B0 ;  /* 0x0000000000007941 */ /* 0x000fea0003800000 */
.L_x_3374:
[----:B------:R-:W-:Y:S06]  /*6b70*/  BAR.ARV 0xa, 0xa0 ;  /* 0x0282800000007b1d */ /* 0x000fec0000002000 */
[----:B------:R-:W-:Y:S04]  /*6b80*/  BSSY B0, `(.L_x_3376) ;  /* 0x0000003000007945 */ /* 0x000fe80003800000 */
[----:B------:R-:W-:Y:S05]  /*6b90*/  @!P0 BRA `(.L_x_3377) ;  /* 0x0000000000048947 */ /* 0x000fea0003800000 */
[----:B------:R-:W-:-:S04]  /*6ba0*/  DEPBAR.LE SB0, 0x0 ;  /* 0x000080000000791a */ /* 0x000fc80000000000 */
.L_x_3377:
[----:B------:R-:W-:Y:S05]  /*6bb0*/  BSYNC B0 ;  /* 0x0000000000007941 */ /* 0x000fea0003800000 */
.L_x_3376:
        /* <DEDUP_REMOVED lines=13> */
.L_x_3379:
[----:B------:R-:W-:Y:S05]  /*6c90*/  BSYNC B0 ;  /* 0x0000000000007941 */ /* 0x000fea0003800000 */
.L_x_3378:
        /* <DEDUP_REMOVED lines=13> */
.L_x_3381:
[----:B------:R-:W-:Y:S05]  /*6d70*/  BSYNC B0 ;  /* 0x0000000000007941 */ /* 0x000fea0003800000 */
.L_x_3380:
[----:B------:R-:W-:Y:S01]  /*6d80*/  UIADD3 UR18, UR18, 0x2, URZ ;  /* 0x0000000212127890 */ /* 0x000fe2000fffe03f */
[----:B------:R-:W-:Y:S06]  /*6d90*/  BAR.ARV 0xa, 0xa0 ;  /* 0x0282800000007b1d */ /* 0x000fec0000002000 */
[----:B------:R-:W-:Y:S01]  /*6da0*/  UISETP.GE.AND UP0, UPT, UR18, UR7, UPT ;  /* 0x000000071200728c */ /* 0x000fe2000bf06270 */
[----:B------:R-:W-:Y:S04]  /*6db0*/  BSSY B0, `(.L_x_3382) ;  /* 0x0000003000007945 */ /* 0x000fe80003800000 */
[----:B------:R-:W-:Y:S06]  /*6dc0*/  @!P0 BRA `(.L_x_3383) ;  /* 0x0000000000048947 */ /* 0x000fec0003800000 */
[----:B------:R-:W-:-:S04]  /*6dd0*/  DEPBAR.LE SB0, 0x0 ;  /* 0x000080000000791a */ /* 0x000fc80000000000 */
.L_x_3383:
[----:B------:R-:W-:Y:S05]  /*6de0*/  BSYNC B0 ;  /* 0x0000000000007941 */ /* 0x000fea0003800000 */
.L_x_3382:
[----:B------:R-:W-:Y:S06]  /*6df0*/  BAR.ARV 0xb, 0xa0 ;  /* 0x02c2800000007b1d */ /* 0x000fec0000002000 */
[----:B------:R-:W-:Y:S01]  /*6e00*/  PLOP3.LUT P1, PT, PT, PT, UP0, 0x80, 0x0 ;  /* 0x000000000000781c */ /* 0x000fe20003f2f008 */
[----:B------:R-:W-:Y:S02]  /*6e10*/  UIADD3 UR26, UR26, 0x4000, URZ ;  /* 0x000040001a1a7890 */ /* 0x000fe4000fffe03f */
[----:B------:R-:W-:-:S10]  /*6e20*/  UIADD3 UR6, UR6, 0x4000, URZ ;  /* 0x0000400006067890 */ /* 0x000fd4000fffe03f */
[----:B------:R-:W-:Y:S05]  /*6e30*/  @!P1 BRA `(.L_x_3384) ;  /* 0xfffffff800c09947 */ /* 0x000fea000383ffff */
[----:B------:R-:W-:Y:S05]  /*6e40*/  BRA `(.L_x_3327) ;  /* 0x00000028008c7947 */ /* 0x000fea0003800000 */
.L_x_3355:
        /* <DEDUP_REMOVED lines=22> */
.L_x_3385:
[----:B------:R-:W-:Y:S01]  /*6fb0*/  ULDC UR9, c[0x0][0x8cc] ;  /* 0x0002330000097ab9 */ /* 0x000fe20000000800 */
[----:B------:R-:W-:Y:S01]  /*6fc0*/  UMOV UR7, UR8 ;  /* 0x0000000800077c82 */ /* 0x000fe20008000000 */
[----:B------:R-:W-:-:S11]  /*6fd0*/  UISETP.NE.AND UP0, UPT, UR9, 0x1, UPT ;  /* 0x000000010900788c */ /* 0x000fd6000bf05270 */
[----:B------:R-:W-:Y:S02]  /*6fe0*/  @UP0 ULDC.64 UR10, c[0x0][0x8d0] ;  /* 0x00023400000a0ab9 */ /* 0x000fe40000000a00 */
[----:B------:R-:W-:-:S04]  /*6ff0*/  UIMAD.WIDE.U32 UR4, UR8, UR10, URZ ;  /* 0x0000000a080472a5 */ /* 0x000fc8000f8e003f */
[----:B------:R-:W-:-:S04]  /*7000*/  @UP0 USHF.R.U32.HI UR7, URZ, UR11, UR5 ;  /* 0x0000000b3f070299 */ /* 0x000fc80008011605 */
[----:B------:R-:W-:-:S12]  /*7010*/  UIMAD UR4, UR7, UR9, URZ ;  /* 0x00000009070472a4 */ /* 0x000fd8000f8e023f */
.L_x_3386:
        /* <DEDUP_REMOVED lines=23> */
.L_x_3387:
        /* <DEDUP_REMOVED lines=14> */
.L_x_3389:
[----:B------:R-:W-:-:S05]  /*7270*/  ULDC UR4, c[0x0][0x8f4] ;  /* 0x00023d0000047ab9 */ /* 0x000fca0000000800 */
.L_x_3388:
        /* <DEDUP_REMOVED lines=60> */
.L_x_3391:
        /* <DEDUP_REMOVED lines=12> */
.L_x_3392:
[----:B------:R-:W-:Y:S05]  /*7700*/  @!P2 BRA `(.L_x_3393) ;  /* 0x000000000014a947 */ /* 0x000fea0003800000 */
[----:B------:R-:W-:Y:S02]  /*7710*/  IMAD.U32 R2, RZ, RZ, UR14 ;  /* 0x0000000eff027e24 */ /* 0x000fe4000f8e00ff */
[----:B------:R-:W-:-:S05]  /*7720*/  IMAD.U32 R3, RZ, RZ, UR15 ;  /* 0x0000000fff037e24 */ /* 0x000fca000f8e00ff */
[----:B------:R-:W2:Y:S04]  /*7730*/  LDG.E R5, desc[UR46][R2.64] ;  /* 0x0000002e02057981 */ /* 0x000ea8000c1e1900 */
[----:B------:R-:W2:Y:S02]  /*7740*/  LDG.E R4, desc[UR46][R2.64+0x4] ;  /* 0x0000042e02047981 */ /* 0x000ea4000c1e1900 */
[----:B--2---:R-:W-:-:S07]  /*7750*/  IMAD.IADD R4, R4, 0x1, -R5 ;  /* 0x0000000104047824 */ /* 0x004fce00078e0a05 */
.L_x_3393:
        /* <DEDUP_REMOVED lines=62> */
.L_x_3423:
        /* <DEDUP_REMOVED lines=15> */
.L_x_3396:
        /* <DEDUP_REMOVED lines=92> */
.L_x_3407:
[----:B-123--:R-:W-:-:S04]  /*81f0*/  SHF.L.U32 R18, R10, 0x1f, RZ ;  /* 0x0000001f0a127819 */ /* 0x00efc800000006ff */
[----:B------:R-:W2:Y:S02]  /*8200*/  SYNCS.PHASECHK.TRANS64.TRYWAIT P1, [R15+URZ+0x30840], R18 ;  /* 0x030840120f0075a7 */ /* 0x000ea4000802017f */
[----:B--2---:R-:W-:Y:S05]  /*8210*/  @!P1 BRA `(.L_x_3399) ;  /* 0x0000001800189947 */ /* 0x004fea0003800000 */
.L_x_3424:
        /* <DEDUP_REMOVED lines=8> */
.L_x_3400:
        /* <DEDUP_REMOVED lines=37> */
.L_x_3425:
        /* <DEDUP_REMOVED lines=8> */
.L_x_3402:
        /* <DEDUP_REMOVED lines=37> */
.L_x_3426:
        /* <DEDUP_REMOVED lines=8> */
.L_x_3404:
        /* <DEDUP_REMOVED lines=31> */
.L_x_3428:
        /* <DEDUP_REMOVED lines=8> */
.L_x_3406:
        /* <DEDUP_REMOVED lines=37> */
.L_x_3398:
[----:B------:R-:W4:Y:S02]  /*8d00*/  LDL.LU R4, [R1+0x8] ;  /* 0x0000080001047983 */ /* 0x000f240000300800 */
[----:B----4-:R-:W-:Y:S02]  /*8d10*/  ISETP.NE.AND P1, PT, R4, RZ, PT ;  /* 0x000000ff0400720c */ /* 0x010fe40003f25270 */
[----:B------:R4:W5:Y:S11]  /*8d20*/  LDL R4, [R1+0x4] ;  /* 0x0000040001047983 */ /* 0x0009760000100800 */
[----:B----4-:R-:W-:Y:S05]  /*8d30*/  @!P1 BRA `(.L_x_3397) ;  /* 0x00000004005c9947 */ /* 0x010fea0003800000 */
[----:B------:R-:W-:-:S04]  /*8d40*/  SHF.L.U32 R12, R10, 0x1f, RZ ;  /* 0x0000001f0a0c7819 */ /* 0x000fc800000006ff */
[----:B------:R-:W4:Y:S02]  /*8d50*/  SYNCS.PHASECHK.TRANS64.TRYWAIT P1, [R15+URZ+0x30840], R12 ;  /* 0x0308400c0f0075a7 */ /* 0x000f24000802017f */
[----:B----4-:R-:W-:Y:S05]  /*8d60*/  @!P1 BRA `(.L_x_3408) ;  /* 0x0000000c00989947 */ /* 0x010fea0003800000 */
.L_x_3429:
        /* <DEDUP_REMOVED lines=8> */
.L_x_3409:
        /* <DEDUP_REMOVED lines=34> */
.L_x_3430:
        /* <DEDUP_REMOVED lines=8> */
.L_x_3411:
        /* <DEDUP_REMOVED lines=34> */
.L_x_3397:
[----:B------:R-:W1:Y:S01]  /*92b0*/  S2R R0, SR_TID.X ;  /* 0x0000000000007919 */ /* 0x000e620000002100 */
[----:B------:R-:W-:Y:S01]  /*92c0*/  IMAD R3, R16, 0x8, R15 ;  /* 0x0000000810037824 */ /* 0x000fe200078e020f */
[----:B-1----:R-:W-:Y:S02]  /*92d0*/  LOP3.LUT R2, R0, 0x7f, RZ, 0xc0, !PT ;  /* 0x0000007f00027812 */ /* 0x002fe400078ec0ff */
[----:B------:R-:W-:Y:S02]  /*92e0*/  SHF.L.U32 R0, R10, 0x1f, RZ ;  /* 0x0000001f0a007819 */ /* 0x000fe400000006ff */
[----:B------:R-:W-:Y:S02]  /*92f0*/  ISETP.NE.AND P1, PT, R2, RZ, PT ;  /* 0x000000ff0200720c */ /* 0x000fe40003f25270 */
[----:B------:R-:W1:Y:S02]  /*9300*/  SYNCS.PHASECHK.TRANS64.TRYWAIT P0, [R3+URZ+0x30840], R0 ;  /* 0x03084000030075a7 */ /* 0x000e64000800017f */
[----:B-1----:R-:W-:Y:S09]  /*9310*/  @!P0 BRA `(.L_x_3412) ;  /* 0x0000000800548947 */ /* 0x002ff20003800000 */
.L_x_3431:
[----:B------:R-:W-:Y:S05]  /*9320*/  @P1 BRA `(.L_x_3413) ;  /* 0x0000000000181947 */ /* 0x000fea0003800000 */
[----:B------:R-:W1:Y:S01]  /*9330*/  S2R R2, SR_TID.X ;  /* 0x0000000000027919 */ /* 0x000e620000002100 */
[----:B------:R-:W-:-:S04]  /*9340*/  IMAD.MOV.U32 R0, RZ, RZ, 0x4100 ;  /* 0x00004100ff007424 */ /* 0x000fc800078e00ff */
[----:B------:R1:W-:Y:S02]  /*9350*/  SYNCS.ARRIVE.TRANS64 RZ, [R3+URZ+0x30830], R0 ;  /* 0x0308300003ff79a7 */ /* 0x0003e4000800003f */
[----:B-1----:R-:W-:-:S13]  /*9360*/  LOP3.LUT P0, RZ, R2, 0x1f, RZ, 0xc0, !PT ;  /* 0x0000001f02ff7812 */ /* 0x002fda000780c0ff */
[----:B------:R-:W-:Y:S05]  /*9370*/  @!P0 BRA `(.L_x_3413) ;  /* 0x0000000000048947 */ /* 0x000fea0003800000 */
[----:B------:R-:W-:Y:S01]  /*9380*/  BPT.TRAP 0x1 ;  /* 0x000000040000795c */ /* 0x000fe20000300000 */
.L_x_3413:
        /* <DEDUP_REMOVED lines=41> */
.L_x_3394:
[----:B------:R-:W-:Y:S05]  /*9620*/  BSYNC B0 ;  /* 0x0000000000007941 */ /* 0x000fea0003800000 */
.L_x_3390:
[----:B------:R-:W-:-:S03]  /*9630*/  UMOV UR7, 0xffffffff ;  /* 0xffffffff00077882 */ /* 0x000fc60000000000 */
[----:B------:R-:W-:Y:S05]  /*9640*/  BRA.DIV UR7, `(.L_x_3414) ;  /* 0x00000006079c7947 */ /* 0x000fea000b800000 */
[----:B------:R-:W-:-:S13]  /*9650*/  ELECT P6, URZ, PT ;  /* 0x00000000003f782f */ /* 0x000fda00038c0000 */
.L_x_3434:
[----:B------:R-:W-:Y:S05]  /*9660*/  @!P6 BRA `(.L_x_3327) ;  /* 0x000000000084e947 */ /* 0x000fea0003800000 */
[----:B------:R-:W-:-:S06]  /*9670*/  ULOP3.LUT UR7, UR38, 0x2, URZ, 0xfc, !UPT ;  /* 0x0000000226077892 */ /* 0x000fcc000f8efc3f */
[----:B------:R-:W-:-:S05]  /*9680*/  IMAD.U32 R0, RZ, RZ, UR7 ;  /* 0x00000007ff007e24 */ /* 0x000fca000f8e00ff */
[----:B------:R-:W-:-:S13]  /*9690*/  ISETP.NE.AND P2, PT, R0, 0x3, PT ;  /* 0x000000030000780c */ /* 0x000fda0003f45270 */
[----:B------:R-:W-:Y:S05]  /*96a0*/  @!P2 BRA `(.L_x_3415) ;  /* 0x000000000004a947 */ /* 0x000fea0003800000 */
[----:B------:R-:W-:Y:S01]  /*96b0*/  BPT.TRAP 0x1 ;  /* 0x000000040000795c */ /* 0x000fe20000300000 */
.L_x_3415:
        /* <DEDUP_REMOVED lines=15> */
.L_x_3435:
[----:B------:R-:W2:Y:S02]  /*97b0*/  SYNCS.PHASECHK.TRANS64.TRYWAIT P0, [R3+URZ], R0 ;  /* 0x00000000030075a7 */ /* 0x000ea4000800017f */
[----:B--2---:R-:W-:Y:S05]  /*97c0*/  @!P0 BRA `(.L_x_3417) ;  /* 0x0000000400708947 */ /* 0x004fea0003800000 */
.L_x_3436:
[----:B------:R-:W-:Y:S05]  /*97d0*/  @!P2 BRA `(.L_x_3418) ;  /* 0x000000000004a947 */ /* 0x000fea0003800000 */
[----:B------:R-:W-:Y:S01]  /*97e0*/  BPT.TRAP 0x1 ;  /* 0x000000040000795c */ /* 0x000fe20000300000 */
.L_x_3418:
[----:B--2---:R-:W-:-:S04]  /*97f0*/  VIADD R3, R8, 0x30840 ;  /* 0x0003084008037836 */ /* 0x004fc80000000000 */
[----:B------:R-:W-:-:S04]  /*9800*/  IMAD R5, R2, 0x8, R3 ;  /* 0x0000000802057824 */ /* 0x000fc800078e0203 */
[----:B------:R-:W2:Y:S02]  /*9810*/  SYNCS.PHASECHK.TRANS64.TRYWAIT P0, [R5+URZ], R4 ;  /* 0x00000004050075a7 */ /* 0x000ea4000800017f */
[----:B--2---:R-:W-:Y:S05]  /*9820*/  @!P0 BRA `(.L_x_3419) ;  /* 0x00000004006c8947 */ /* 0x004fea0003800000 */
.L_x_3437:
[----:B------:R-:W-:-:S07]  /*9830*/  IMAD R3, R6, 0x8, R3 ;  /* 0x0000000806037824 */ /* 0x000fce00078e0203 */
.L_x_3420:
[----:B---3--:R3:W4:Y:S02]  /*9840*/  SYNCS.PHASECHK.TRANS64.TRYWAIT P0, [R3+URZ], R0 ;  /* 0x00000000030075a7 */ /* 0x008724000800017f */
[----:B----4-:R-:W-:Y:S05]  /*9850*/  @!P0 NANOSLEEP.SYNCS 0x989680 ;  /* 0x009896800000895d */ /* 0x010fea0003900000 */
[----:B------:R-:W4:Y:S02]  /*9860*/  @!P0 SYNCS.PHASECHK.TRANS64 P0, [R3+URZ], R0 ;  /* 0x00000000030085a7 */ /* 0x000f24000800007f */
[----:B----4-:R-:W-:Y:S05]  /*9870*/  @!P0 BRA `(.L_x_3420) ;  /* 0xfffffffc00f08947 */ /* 0x010fea000383ffff */
.L_x_3327:
[----:B------:R-:W-:Y:S05]  /*9880*/  BSYNC B6 ;  /* 0x0000000000067941 */ /* 0x000fea0003800000 */
.L_x_3319:
[----:B------:R-:W-:Y:S05]  /*9890*/  EXIT ;  /* 0x000000000000794d */ /* 0x000fea0003800000 */
.L_x_3337:
[----:B------:R-:W-:Y:S02]  /*98a0*/  IMAD.MOV.U32 R12, RZ, RZ, RZ ;  /* 0x000000ffff0c7224 */ /* 0x000fe400078e00ff */
[----:B------:R-:W-:Y:S02]  /*98b0*/  IMAD.MOV.U32 R11, RZ, RZ, 0x1f ;  /* 0x0000001fff0b7424 */ /* 0x000fe400078e00ff */
[----:B------:R-:W-:-:S07]  /*98c0*/  IMAD.MOV.U32 R15, RZ, RZ, -0x1 ;  /* 0xffffffffff0f7424 */ /* 0x000fce00078e00ff */
[----:B------:R-:W-:Y:S05]  /*98d0*/  WARPSYNC.COLLECTIVE R15, `(.L_x_3421) ;  /* 0x000000000f087348 */ /* 0x000fea0003c00000 */
[----:B------:R1:W2:Y:S02]  /*98e0*/  SHFL.IDX P6, R14, R13, R12, R11 ;  /* 0x0000000c0d0e7389 */ /* 0x0002a400000c000b */
[----:B-12---:R-:W-:Y:S01]  /*98f0*/  ENDCOLLECTIVE ;  /* 0x000000000000791b */ /* 0x006fe20003800000 */
.L_x_3421:
[----:B------:R-:W-:Y:S05]  /*9900*/  BRA `(.L_x_3422) ;  /* 0xffffff7c00cc7947 */ /* 0x000fea000383ffff */
.L_x_3339:
        /* <DEDUP_REMOVED lines=8> */
.L_x_3343:
[----:B---3--:R3:W4:Y:S02]  /*9990*/  SYNCS.PHASECHK.TRANS64.TRYWAIT P1, [R0+URZ+0x30810], R209 ;  /* 0x030810d1000075a7 */ /* 0x008724000802017f */
[----:B----4-:R-:W-:Y:S05]  /*99a0*/  @!P1 NANOSLEEP.SYNCS 0x989680 ;  /* 0x009896800000995d */ /* 0x010fea0003900000 */
[----:B------:R-:W4:Y:S02]  /*99b0*/  @!P1 SYNCS.PHASECHK.TRANS64 P1, [R0+URZ+0x30810], R209 ;  /* 0x030810d1000095a7 */ /* 0x000f24000802007f */
[----:B----4-:R-:W-:Y:S05]  /*99c0*/  @!P1 BRA `(.L_x_3343) ;  /* 0xfffffffc00f09947 */ /* 0x010fea000383ffff */
[----:B------:R-:W-:Y:S05]  /*99d0*/  BRA `(.L_x_3342) ;  /* 0xffffff8400b47947 */ /* 0x000fea000383ffff */
.L_x_3347:
[----:B------:R1:W1:Y:S02]  /*99e0*/  SYNCS.PHASECHK.TRANS64.TRYWAIT P1, [R0+URZ+0x30830], R209 ;  /* 0x030830d1000075a7 */ /* 0x000264000802017f */
[----:B-1----:R-:W-:Y:S05]  /*99f0*/  @!P1 NANOSLEEP.SYNCS 0x989680 ;  /* 0x009896800000995d */ /* 0x002fea0003900000 */
[----:B------:R-:W1:Y:S02]  /*9a00*/  @!P1 SYNCS.PHASECHK.TRANS64 P1, [R0+URZ+0x30830], R209 ;  /* 0x030830d1000095a7 */ /* 0x000e64000802007f */
[----:B-1----:R-:W-:Y:S05]  /*9a10*/  @!P1 BRA `(.L_x_3347) ;  /* 0xfffffffc00f09947 */ /* 0x002fea000383ffff */
[----:B------:R-:W-:Y:S05]  /*9a20*/  BRA `(.L_x_3346) ;  /* 0xffffff8c00d47947 */ /* 0x000fea000383ffff */
.L_x_3395:
[----:B-1----:R1:W2:Y:S02]  /*9a30*/  SYNCS.PHASECHK.TRANS64.TRYWAIT P0, [R15+URZ+0x30820], R2 ;  /* 0x030820020f0075a7 */ /* 0x0022a4000800017f */
[----:B--2---:R-:W-:Y:S05]  /*9a40*/  @!P0 NANOSLEEP.SYNCS 0x989680 ;  /* 0x009896800000895d */ /* 0x004fea0003900000 */
[----:B------:R-:W2:Y:S02]  /*9a50*/  @!P0 SYNCS.PHASECHK.TRANS64 P0, [R15+URZ+0x30820], R2 ;  /* 0x030820020f0085a7 */ /* 0x000ea4000800007f */
[----:B--2---:R-:W-:Y:S05]  /*9a60*/  @!P0 BRA `(.L_x_3395) ;  /* 0xfffffffc00f08947 */ /* 0x004fea000383ffff */
[----:B------:R-:W-:Y:S05]  /*9a70*/  BRA `(.L_x_3423) ;  /* 0xffffffe000307947 */ /* 0x000fea000383ffff */
.L_x_3399:
[----:B--2---:R2:W3:Y:S02]  /*9a80*/  SYNCS.PHASECHK.TRANS64.TRYWAIT P1, [R15+URZ+0x30840], R18 ;  /* 0x030840120f0075a7 */ /* 0x0044e4000802017f */
[----:B---3--:R-:W-:Y:S05]  /*9a90*/  @!P1 NANOSLEEP.SYNCS 0x989680 ;  /* 0x009896800000995d */ /* 0x008fea0003900000 */
[----:B------:R-:W3:Y:S02]  /*9aa0*/  @!P1 SYNCS.PHASECHK.TRANS64 P1, [R15+URZ+0x30840], R18 ;  /* 0x030840120f0095a7 */ /* 0x000ee4000802007f */
[----:B---3--:R-:W-:Y:S05]  /*9ab0*/  @!P1 BRA `(.L_x_3399) ;  /* 0xfffffffc00f09947 */ /* 0x008fea000383ffff */
[----:B------:R-:W-:Y:S05]  /*9ac0*/  BRA `(.L_x_3424) ;  /* 0xffffffe400d47947 */ /* 0x000fea000383ffff */
.L_x_3401:
[----:B-1----:R1:W3:Y:S02]  /*9ad0*/  SYNCS.PHASECHK.TRANS64.TRYWAIT P1, [R15+URZ+0x30828], R18 ;  /* 0x030828120f0075a7 */ /* 0x0022e4000802017f */
[----:B---3--:R-:W-:Y:S05]  /*9ae0*/  @!P1 NANOSLEEP.SYNCS 0x989680 ;  /* 0x009896800000995d */ /* 0x008fea0003900000 */
[----:B------:R-:W3:Y:S02]  /*9af0*/  @!P1 SYNCS.PHASECHK.TRANS64 P1, [R15+URZ+0x30828], R18 ;  /* 0x030828120f0095a7 */ /* 0x000ee4000802007f */
[----:B---3--:R-:W-:Y:S05]  /*9b00*/  @!P1 BRA `(.L_x_3401) ;  /* 0xfffffffc00f09947 */ /* 0x008fea000383ffff */
[----:B------:R-:W-:Y:S05]  /*9b10*/  BRA `(.L_x_3425) ;  /* 0xffffffe800747947 */ /* 0x000fea000383ffff */
.L_x_3403:
[----:B---3--:R3:W4:Y:S02]  /*9b20*/  SYNCS.PHASECHK.TRANS64.TRYWAIT P1, [R15+URZ+0x30848], R18 ;  /* 0x030848120f0075a7 */ /* 0x008724000802017f */
[----:B----4-:R-:W-:Y:S05]  /*9b30*/  @!P1 NANOSLEEP.SYNCS 0x989680 ;  /* 0x009896800000995d */ /* 0x010fea0003900000 */
[----:B------:R-:W4:Y:S02]  /*9b40*/  @!P1 SYNCS.PHASECHK.TRANS64 P1, [R15+URZ+0x30848], R18 ;  /* 0x030848120f0095a7 */ /* 0x000f24000802007f */
[----:B----4-:R-:W-:Y:S05]  /*9b50*/  @!P1 BRA `(.L_x_3403) ;  /* 0xfffffffc00f09947 */ /* 0x010fea000383ffff */
[----:B------:R-:W-:Y:S05]  /*9b60*/  BRA `(.L_x_3426) ;  /* 0xffffffec00147947 */ /* 0x000fea000383ffff */
.L_x_3405:
[----:B------:R-:W-:-:S07]  /*9b70*/  SHF.L.U32 R4, R10, 0x1f, RZ ;  /* 0x0000001f0a047819 */ /* 0x000fce00000006ff */
.L_x_3427:
[----:B----4-:R4:W1:Y:S02]  /*9b80*/  SYNCS.PHASECHK.TRANS64.TRYWAIT P1, [R15+URZ+0x30820], R4 ;  /* 0x030820040f0075a7 */ /* 0x010864000802017f */
[----:B-1----:R-:W-:Y:S05]  /*9b90*/  @!P1 NANOSLEEP.SYNCS 0x989680 ;  /* 0x009896800000995d */ /* 0x002fea0003900000 */
[----:B------:R-:W1:Y:S02]  /*9ba0*/  @!P1 SYNCS.PHASECHK.TRANS64 P1, [R15+URZ+0x30820], R4 ;  /* 0x030820040f0095a7 */ /* 0x000e64000802007f */
[----:B-1----:R-:W-:Y:S05]  /*9bb0*/  @!P1 BRA `(.L_x_3427) ;  /* 0xfffffffc00f09947 */ /* 0x002fea000383ffff */
[----:B------:R-:W-:Y:S05]  /*9bc0*/  BRA `(.L_x_3428) ;  /* 0xffffffec00987947 */ /* 0x000fea000383ffff */
.L_x_3408:
[----:B----4-:R4:W1:Y:S02]  /*9bd0*/  SYNCS.PHASECHK.TRANS64.TRYWAIT P1, [R15+URZ+0x30840], R12 ;  /* 0x0308400c0f0075a7 */ /* 0x010864000802017f */
[----:B-1----:R-:W-:Y:S05]  /*9be0*/  @!P1 NANOSLEEP.SYNCS 0x989680 ;  /* 0x009896800000995d */ /* 0x002fea0003900000 */
[----:B------:R-:W1:Y:S02]  /*9bf0*/  @!P1 SYNCS.PHASECHK.TRANS64 P1, [R15+URZ+0x30840], R12 ;  /* 0x0308400c0f0095a7 */ /* 0x000e64000802007f */
[----:B-1----:R-:W-:Y:S05]  /*9c00*/  @!P1 BRA `(.L_x_3408) ;  /* 0xfffffffc00f09947 */ /* 0x002fea000383ffff */
[----:B------:R-:W-:Y:S05]  /*9c10*/  BRA `(.L_x_3429) ;  /* 0xfffffff000547947 */ /* 0x000fea000383ffff */
.L_x_3410:
[----:B-1----:R1:W2:Y:S02]  /*9c20*/  SYNCS.PHASECHK.TRANS64.TRYWAIT P1, [R15+URZ+0x30828], R12 ;  /* 0x0308280c0f0075a7 */ /* 0x0022a4000802017f */
[----:B--2---:R-:W-:Y:S05]  /*9c30*/  @!P1 NANOSLEEP.SYNCS 0x989680 ;  /* 0x009896800000995d */ /* 0x004fea0003900000 */
[----:B------:R-:W2:Y:S02]  /*9c40*/  @!P1 SYNCS.PHASECHK.TRANS64 P1, [R15+URZ+0x30828], R12 ;  /* 0x0308280c0f0095a7 */ /* 0x000ea4000802007f */
[----:B--2---:R-:W-:Y:S05]  /*9c50*/  @!P1 BRA `(.L_x_3410) ;  /* 0xfffffffc00f09947 */ /* 0x004fea000383ffff */
[----:B------:R-:W-:Y:S05]  /*9c60*/  BRA `(.L_x_3430) ;  /* 0xfffffff000e87947 */ /* 0x000fea000383ffff */
.L_x_3412:
[----:B------:R1:W1:Y:S02]  /*9c70*/  SYNCS.PHASECHK.TRANS64.TRYWAIT P0, [R3+URZ+0x30840], R0 ;  /* 0x03084000030075a7 */ /* 0x000264000800017f */
[----:B-1----:R-:W-:Y:S05]  /*9c80*/  @!P0 NANOSLEEP.SYNCS 0x989680 ;  /* 0x009896800000895d */ /* 0x002fea0003900000 */
[----:B------:R-:W1:Y:S02]  /*9c90*/  @!P0 SYNCS.PHASECHK.TRANS64 P0, [R3+URZ+0x30840], R0 ;  /* 0x03084000030085a7 */ /* 0x000e64000800007f */
[----:B-1----:R-:W-:Y:S05]  /*9ca0*/  @!P0 BRA `(.L_x_3412) ;  /* 0xfffffffc00f08947 */ /* 0x002fea000383ffff */
[----:B------:R-:W-:Y:S05]  /*9cb0*/  BRA `(.L_x_3431) ;  /* 0xfffffff400987947 */ /* 0x000fea000383ffff */
.L_x_3414:
[----:B------:R-:W-:Y:S01]  /*9cc0*/  BSSY B0, `(.L_x_3432) ;  /* 0x0000006000007945 */ /* 0x000fe20003800000 */
[----:B------:R-:W-:-:S07]  /*9cd0*/  IMAD.MOV.U32 R15, RZ, RZ, -0x1 ;  /* 0xffffffffff0f7424 */ /* 0x000fce00078e00ff */
[----:B------:R-:W-:Y:S05]  /*9ce0*/  WARPSYNC.COLLECTIVE R15, `(.L_x_3433) ;  /* 0x000000000f0c7348 */ /* 0x000fea0003c00000 */
[----:B------:R-:W-:Y:S02]  /*9cf0*/  ELECT P6, UR62, PT ;  /* 0x00000000003e782f */ /* 0x000fe400038c0000 */
[----:B------:R-:W-:Y:S01]  /*9d00*/  MOV R14, UR62 ;  /* 0x0000003e000e7c02 */ /* 0x000fe20008000f00 */
[----:B------:R-:W-:Y:S10]  /*9d10*/  ENDCOLLECTIVE ;  /* 0x000000000000791b */ /* 0x000ff40003800000 */
.L_x_3433:
[----:B------:R-:W-:Y:S05]  /*9d20*/  BSYNC B0 ;  /* 0x0000000000007941 */ /* 0x000fea0003800000 */
.L_x_3432:
[----:B------:R-:W-:Y:S05]  /*9d30*/  BRA `(.L_x_3434) ;  /* 0xfffffff800487947 */ /* 0x000fea000383ffff */
.L_x_3416:
[----:B-1----:R1:W2:Y:S02]  /*9d40*/  SYNCS.PHASECHK.TRANS64.TRYWAIT P0, [R7+URZ], R4 ;  /* 0x00000004070075a7 */ /* 0x0022a4000800017f */
[----:B--2---:R-:W-:Y:S05]  /*9d50*/  @!P0 NANOSLEEP.SYNCS 0x989680 ;  /* 0x009896800000895d */ /* 0x004fea0003900000 */
[----:B------:R-:W2:Y:S02]  /*9d60*/  @!P0 SYNCS.PHASECHK.TRANS64 P0, [R7+URZ], R4 ;  /* 0x00000004070085a7 */ /* 0x000ea4000800007f */
[----:B--2---:R-:W-:Y:S05]  /*9d70*/  @!P0 BRA `(.L_x_3416) ;  /* 0xfffffffc00f08947 */ /* 0x004fea000383ffff */
[----:B------:R-:W-:Y:S05]  /*9d80*/  BRA `(.L_x_3435) ;  /* 0xfffffff800887947 */ /* 0x000fea000383ffff */
.L_x_3417:
[----:B--2---:R2:W3:Y:S02]  /*9d90*/  SYNCS.PHASECHK.TRANS64.TRYWAIT P0, [R3+URZ], R0 ;  /* 0x00000000030075a7 */ /* 0x0044e4000800017f */
[----:B---3--:R-:W-:Y:S05]  /*9da0*/  @!P0 NANOSLEEP.SYNCS 0x989680 ;  /* 0x009896800000895d */ /* 0x008fea0003900000 */
[----:B------:R-:W3:Y:S02]  /*9db0*/  @!P0 SYNCS.PHASECHK.TRANS64 P0, [R3+URZ], R0 ;  /* 0x00000000030085a7 */ /* 0x000ee4000800007f */
[----:B---3--:R-:W-:Y:S05]  /*9dc0*/  @!P0 BRA `(.L_x_3417) ;  /* 0xfffffffc00f08947 */ /* 0x008fea000383ffff */
[----:B------:R-:W-:Y:S05]  /*9dd0*/  BRA `(.L_x_3436) ;  /* 0xfffffff8007c7947 */ /* 0x000fea000383ffff */
.L_x_3419:
[----:B--2---:R2:W3:Y:S02]  /*9de0*/  SYNCS.PHASECHK.TRANS64.TRYWAIT P0, [R5+URZ], R4 ;  /* 0x00000004050075a7 */ /* 0x0044e4000800017f */
[----:B---3--:R-:W-:Y:S05]  /*9df0*/  @!P0 NANOSLEEP.SYNCS 0x989680 ;  /* 0x009896800000895d */ /* 0x008fea0003900000 */
[----:B------:R-:W3:Y:S02]  /*9e00*/  @!P0 SYNCS.PHASECHK.TRANS64 P0, [R5+URZ], R4 ;  /* 0x00000004050085a7 */ /* 0x000ee4000800007f */
[----:B---3--:R-:W-:Y:S05]  /*9e10*/  @!P0 BRA `(.L_x_3419) ;  /* 0xfffffffc00f08947 */ /* 0x008fea000383ffff */
[----:B------:R-:W-:Y:S05]  /*9e20*/  BRA `(.L_x_3437) ;  /* 0xfffffff800807947 */ /* 0x000fea000383ffff */
.L_x_3438:
        /* <DEDUP_REMOVED lines=13> */
.L_x_7312:


//--------------------- .text._ZN7cutlass13device_kernelIN5flash11enable_sm90INS1_16FlashAttnBwdSm90INS1_25CollectiveMainloopBwdSm90ILi2ELi2ELi2EN4cute5tupleIJNS5_1CILi1EEES8_S8_EEENS6_IJNS7_ILi64EEENS7_ILi128EEESB_EEENS_10bfloat16_tEfNS_4arch4Sm90ELb1ELb0ELb1ELb1ELb1ELb1ELb0ELb0ELi2ELi1ELi2ELi1ELb0EEENS1_24CollectiveEpilogueBwdGQAISC_fSF_Li256ELb1ELb1EEENS1_25SingleTileBwdLPTSchedulerILb1ELi128ELb1EEEEEEEEEvNT_6ParamsE --------------------------
	.section	.text._ZN7cutlass13device_kernelIN5flash11enable_sm90INS1_16FlashAttnBwdSm90INS1_25CollectiveMainloopBwdSm90ILi2ELi2ELi2EN4cute5tupleIJNS5_1CILi1EEES8_S8_EEENS6_IJNS7_ILi64EEENS7_ILi128EEESB_EEENS_10bfloat16_tEfNS_4arch4Sm90ELb1ELb0ELb1ELb1ELb1ELb1ELb0ELb0ELi2ELi1ELi2ELi1ELb0EEENS1_24CollectiveEpilogueBwdGQAISC_fSF_Li256ELb1ELb1EEENS1_25SingleTileBwdLPTSchedulerILb1ELi128ELb1EEEEEEEEEvNT_6ParamsE,"ax",@progbits
	.align	128
.text._ZN7cutlass13device_kernelIN5flash11enable_sm90INS1_16FlashAttnBwdSm90INS1_25CollectiveMainloopBwdSm90ILi2ELi2ELi2EN4cute5tupleIJNS5_1CILi1EEES8_S8_EEENS6_IJNS7_ILi64EEENS7_ILi128EEESB_EEENS_10bfloat16_tEfNS_4arch4Sm90ELb1ELb0ELb1ELb1ELb1ELb1ELb0ELb0ELi2ELi1ELi2ELi1ELb0EEENS1_24CollectiveEpilogueBwdGQAISC_fSF_Li256ELb1ELb1EEENS1_25SingleTileBwdLPTSchedulerILb1ELi128ELb1EEEEEEEEEvNT_6ParamsE:
        .type           _ZN7cutlass13device_kernelIN5flash11enable_sm90INS1_16FlashAttnBwdSm90INS1_25CollectiveMainloopBwdSm90ILi2ELi2ELi2EN4cute5tupleIJNS5_1CILi1EEES8_S8_EEENS6_IJNS7_ILi64EEENS7_ILi128EEESB_EEENS_10bfloat16_tEfNS_4arch4Sm90ELb1ELb0ELb1ELb1ELb1ELb1ELb0ELb0ELi2ELi1ELi2ELi1ELb0EEENS1_24CollectiveEpilogueBwdGQAISC_fSF_Li256ELb1ELb1EEENS1_25SingleTileBwdLPTSchedulerILb1ELi128ELb1EEEEEEEEEvNT_6ParamsE,@function
        .size           _ZN7cutlass13device_kernelIN5flash11enable_sm90INS1_16FlashAttnBwdSm90INS1_25CollectiveMainloopBwdSm90ILi2ELi2ELi2EN4cute5tupleIJNS5_1CILi1EEES8_S8_EEENS6_IJNS7_ILi64EEENS7_ILi128EEESB_EEENS_10bfloat16_tEfNS_4arch4Sm90ELb1ELb0ELb1ELb1ELb1ELb1ELb0ELb0ELi2ELi1ELi2ELi1ELb0EEENS1_24CollectiveEpilogueBwdGQAISC_fSF_Li256ELb1ELb1EEENS1_25SingleTileBwdLPTSchedulerILb1ELi128ELb1EEEEEEEEEvNT_6ParamsE,(.L_x_7313 - _ZN7cutlass13device_kernelIN5flash11enable_sm90INS1_16FlashAttnBwdSm90INS1_25CollectiveMainloopBwdSm90ILi2ELi2ELi2EN4cute5tupleIJNS5_1CILi1EEES8_S8_EEENS6_IJNS7_ILi64EEENS7_ILi128EEESB_EEENS_10bfloat16_tEfNS_4arch4Sm90ELb1ELb0ELb1ELb1ELb1ELb1ELb0ELb0ELi2ELi1ELi2ELi1ELb0EEENS1_24CollectiveEpilogueBwdGQAISC_fSF_Li256ELb1ELb1EEENS1_25SingleTileBwdLPTSchedulerILb1ELi128ELb1EEEEEEEEEvNT_6ParamsE)
        .other          _ZN7cutlass13device_kernelIN5flash11enable_sm90INS1_16FlashAttnBwdSm90INS1_25CollectiveMainloopBwdSm90ILi2ELi2ELi2EN4cute5tupleIJNS5_1CILi1EEES8_S8_EEENS6_IJNS7_ILi64EEENS7_ILi128EEESB_EEENS_10bfloat16_tEfNS_4arch4Sm90ELb1ELb0ELb1ELb1ELb1ELb1ELb0ELb0ELi2ELi1ELi2ELi1ELb0EEENS1_24CollectiveEpilogueBwdGQAISC_fSF_Li256ELb1ELb1EEENS1_25SingleTileBwdLPTSchedulerILb1ELi128ELb1EEEEEEEEEvNT_6ParamsE,@"STO_CUDA_ENTRY STV_DEFAULT"
_ZN7cutlass13device_kernelIN5flash11enable_sm90INS1_16FlashAttnBwdSm90INS1_25CollectiveMainloopBwdSm90ILi2ELi2ELi2EN4cute5tupleIJNS5_1CILi1EEES8_S8_EEENS6_IJNS7_ILi64EEENS7_ILi128EEESB_EEENS_10bfloat16_tEfNS_4arch4Sm90ELb1ELb0ELb1ELb1ELb1ELb1ELb0ELb0ELi2ELi1ELi2ELi1ELb0EEENS1_24CollectiveEpilogueBwdGQAISC_fSF_Li256ELb1ELb1EEENS1_25SingleTileBwdLPTSchedulerILb1ELi128ELb1EEEEEEEEEvNT_6ParamsE:
        /* <DEDUP_REMOVED lines=24> */
.L_x_3440:
[----:B------:R-:W-:Y:S05]  /*0180*/  BSYNC B0 ;  /* 0x0000000000007941 */ /* 0x000fea0003800000 */
.L_x_3439:
        /* <DEDUP_REMOVED lines=37> */
.L_x_3441:
        /* <DEDUP_REMOVED lines=22> */
.L_x_3442:
[----:B------:R-:W-:Y:S01]  /*0540*/  PLOP3.LUT P0, PT, PT, PT, UP0, 0x80, 0x0 ;  /* 0x000000000000781c */ /* 0x000fe20003f0f008 */
[----:B------:R-:W-:Y:S01]  /*0550*/  NOP ;  /* 0x0000000000007918 */ /* 0x000fe20000000000 */
[----:B------:R-:W-:Y:S01]  /*0560*/  ULDC.64 UR46, c[0x0][0x208] ;  /* 0x00008200002e7ab9 */ /* 0x000fe20000000a00 */
[----:B------:R-:W-:Y:S01]  /*0570*/  BSSY B6, `(.L_x_3443) ;  /* 0x0000a11000067945 */ /* 0x000fe20003800000 */
[----:B-12-4-:R-:W-:Y:S09]  /*0580*/  BAR.SYNC.DEFER_BLOCKING 0x0 ;  /* 0x0000000000007b1d */ /* 0x016ff20000010000 */
[----:B------:R-:W-:Y:S05]  /*0590*/  @!P0 BRA `(.L_x_3444) ;  /* 0x0000005800408947 */ /* 0x000fea0003800000 */
.L_x_3445:
        /* <DEDUP_REMOVED lines=32> */
.L_x_3446:
[----:B------:R-:W-:Y:S01]  /*07a0*/  ULDC UR8, c[0x0][0x8cc] ;  /* 0x0002330000087ab9 */ /* 0x000fe20000000800 */
[----:B------:R-:W-:Y:S01]  /*07b0*/  UMOV UR7, UR9 ;  /* 0x0000000900077c82 */ /* 0x000fe20008000000 */
[----:B------:R-:W-:-:S11]  /*07c0*/  UISETP.NE.AND UP0, UPT, UR8, 0x1, UPT ;  /* 0x000000010800788c */ /* 0x000fd6000bf05270 */
[----:B------:R-:W-:Y:S02]  /*07d0*/  @UP0 ULDC.64 UR10, c[0x0][0x8d0] ;  /* 0x00023400000a0ab9 */ /* 0x000fe40000000a00 */
[----:B------:R-:W-:-:S04]  /*07e0*/  UIMAD.WIDE.U32 UR4, UR9, UR10, URZ ;  /* 0x0000000a090472a5 */ /* 0x000fc8000f8e003f */
[----:B------:R-:W-:-:S04]  /*07f0*/  @UP0 USHF.R.U32.HI UR7, URZ, UR11, UR5 ;  /* 0x0000000b3f070299 */ /* 0x000fc80008011605 */
[----:B------:R-:W-:-:S12]  /*0800*/  UIMAD UR4, UR7, UR8, URZ ;  /* 0x00000008070472a4 */ /* 0x000fd8000f8e023f */
.L_x_3447:
        /* <DEDUP_REMOVED lines=23> */
.L_x_3448:
        /* <DEDUP_REMOVED lines=14> */
.L_x_3450:
[----:B------:R-:W-:-:S05]  /*0a60*/  ULDC UR4, c[0x0][0x8f4] ;  /* 0x00023d0000047ab9 */ /* 0x000fca0000000800 */
.L_x_3449:
        /* <DEDUP_REMOVED lines=22> */
.L_x_3452:
        /* <DEDUP_REMOVED lines=14> */
.L_x_3453:
        /* <DEDUP_REMOVED lines=11> */
.L_x_3454:
        /* <DEDUP_REMOVED lines=13> */
.L_x_3455:
        /* <DEDUP_REMOVED lines=102> */
.L_x_3458:
        /* <DEDUP_REMOVED lines=15> */
.L_x_3457:
        /* <DEDUP_REMOVED lines=23> */
.L_x_3460:
        /* <DEDUP_REMOVED lines=15> */
.L_x_3459:
        /* <DEDUP_REMOVED lines=8> */
.L_x_3576:
        /* <DEDUP_REMOVED lines=15> */
.L_x_3462:
        /* <DEDUP_REMOVED lines=104> */
.L_x_3474:
[----:B------:R-:W-:-:S05]  /*1fd0*/  IMAD.U32 R0, RZ, RZ, UR38 ;  /* 0x00000026ff007e24 */ /* 0x000fca000f8e00ff */
[----:B------:R-:W-:-:S04]  /*1fe0*/  LOP3.LUT R0, R0, 0x1, RZ, 0xfc, !PT ;  /* 0x0000000100007812 */ /* 0x000fc800078efcff */
[----:B------:R-:W-:-:S13]  /*1ff0*/  ISETP.NE.AND P0, PT, R0, 0x3, PT ;  /* 0x000000030000780c */ /* 0x000fda0003f05270 */
[----:B------:R-:W-:Y:S05]  /*2000*/  @!P0 BRA `(.L_x_3464) ;  /* 0x0000000000048947 */ /* 0x000fea0003800000 */
[----:B------:R-:W-:Y:S01]  /*2010*/  BPT.TRAP 0x1 ;  /* 0x000000040000795c */ /* 0x000fe20000300000 */
.L_x_3464:
        /* <DEDUP_REMOVED lines=8> */
.L_x_3465:
[----:B---3--:R-:W-:Y:S05]  /*20a0*/  @P1 BRA `(.L_x_3466) ;  /* 0x0000000000081947 */ /* 0x008fea0003800000 */
[----:B------:R-:W3:Y:S02]  /*20b0*/  SYNCS.PHASECHK.TRANS64.TRYWAIT P1, [R0+URZ+0x30810], R209 ;  /* 0x030810d1000075a7 */ /* 0x000ee4000802017f */
[----:B---3--:R-:W-:Y:S05]  /*20c0*/  @!P1 BRA `(.L_x_3467) ;  /* 0x0000008400b09947 */ /* 0x008fea0003800000 */
.L_x_3466:
        /* <DEDUP_REMOVED lines=84> */
.L_x_3468:
[----:B------:R1:W1:Y:S01]  /*2610*/  SYNCS.PHASECHK.TRANS64.TRYWAIT P1, [R0+URZ+0x30830], R209 ;  /* 0x030830d1000075a7 */ /* 0x000262000802017f */
[----:B------:R-:W-:Y:S05]  /*2620*/  @!P0 BRA `(.L_x_3469) ;  /* 0x0000000000048947 */ /* 0x000fea0003800000 */
[----:B------:R-:W-:Y:S01]  /*2630*/  BPT.TRAP 0x1 ;  /* 0x000000040000795c */ /* 0x000fe20000300000 */
.L_x_3469:
        /* <DEDUP_REMOVED lines=54> */
.L_x_3470:
        /* <DEDUP_REMOVED lines=492> */
.L_x_3472:
        /* <DEDUP_REMOVED lines=49> */
.L_x_3473:
        /* <DEDUP_REMOVED lines=78> */
.L_x_3456:
[----:B------:R-:W-:Y:S05]  /*5050*/  @P0 BRA `(.L_x_3451) ;  /* 0x0000005400880947 */ /* 0x000fea0003800000 */
[----:B------:R-:W-:Y:S01]  /*5060*/  ULDC.64 UR4, c[0x0][0x878] ;  /* 0x00021e0000047ab9 */ /* 0x000fe20000000a00 */
[----:B------:R-:W1:Y:S01]  /*5070*/  S2R R4, SR_TID.X ;  /* 0x0000000000047919 */ /* 0x000e620000002100 */
[----:B------:R-:W-:Y:S01]  /*5080*/  UISETP.NE.U32.AND UP0, UPT, UR4, URZ, UPT ;  /* 0x0000003f0400728c */ /* 0x000fe2000bf05070 */
[----:B------:R-:W-:Y:S01]  /*5090*/  ULDC UR10, c[0x0][0x870] ;  /* 0x00021c00000a7ab9 */ /* 0x000fe20000000800 */
[----:B------:R-:W-:Y:S02]  /*50a0*/  ULDC UR11, c[0x0][0x80c] ;  /* 0x00020300000b7ab9 */ /* 0x000fe40000000800 */
[----:B------:R-:W-:Y:S01]  /*50b0*/  UISETP.NE.AND.EX UP0, UPT, UR5, URZ, UPT, UP0 ;  /* 0x0000003f0500728c */ /* 0x000fe2000bf05300 */
[----:B------:R-:W2:Y:S01]  /*50c0*/  S2UR UR15, SR_CgaCtaId ;  /* 0x00000000000f79c3 */ /* 0x000ea20000008800 */
[----:B------:R-:W-:Y:S01]  /*50d0*/  UMOV UR14, 0x400 ;  /* 0x00000400000e7882 */ /* 0x000fe20000000000 */
[----:B------:R-:W-:Y:S01]  /*50e0*/  ULDC.64 UR18, c[0x0][0x818] ;  /* 0x0002060000127ab9 */ /* 0x000fe20000000a00 */
[----:B------:R-:W-:Y:S01]  /*50f0*/  ULDC.64 UR20, c[0x0][0x840] ;  /* 0x0002100000147ab9 */ /* 0x000fe20000000a00 */
[----:B------:R-:W-:Y:S01]  /*5100*/  ULDC.64 UR22, c[0x0][0x848] ;  /* 0x0002120000167ab9 */ /* 0x000fe20000000a00 */
[----:B------:R-:W-:-:S05]  /*5110*/  PLOP3.LUT P0, PT, PT, PT, UP0, 0x80, 0x0 ;  /* 0x000000000000781c */ /* 0x000fca0003f0f008 */
[----:B------:R-:W-:Y:S02]  /*5120*/  @UP0 ULDC.64 UR4, c[0x0][0x878] ;  /* 0x00021e0000040ab9 */ /* 0x000fe40000000a00 */
[----:B------:R-:W-:-:S06]  /*5130*/  @UP0 UIMAD.WIDE UR4, UR37, 0x4, UR4 ;  /* 0x00000004250408a5 */ /* 0x000fcc000f8e0204 */
[----:B------:R-:W-:Y:S01]  /*5140*/  IMAD.U32 R2, RZ, RZ, UR4 ;  /* 0x00000004ff027e24 */ /* 0x000fe2000f8e00ff */
[----:B------:R-:W-:Y:S01]  /*5150*/  ULDC UR4, c[0x0][0x850] ;  /* 0x0002140000047ab9 */ /* 0x000fe20000000800 */
[----:B------:R-:W-:-:S05]  /*5160*/  IMAD.U32 R3, RZ, RZ, UR5 ;  /* 0x00000005ff037e24 */ /* 0x000fca000f8e00ff */
[----:B------:R-:W3:Y:S01]  /*5170*/  @P0 LDG.E R2, desc[UR46][R2.64] ;  /* 0x0000002e02020981 */ /* 0x000ee2000c1e1900 */
[----:B------:R-:W-:Y:S01]  /*5180*/  UISETP.NE.AND UP1, UPT, UR4, 0x1, UPT ;  /* 0x000000010400788c */ /* 0x000fe2000bf25270 */
[C---:B-1----:R-:W-:Y:S01]  /*5190*/  VIADD R5, R4.reuse, 0xffffff80 ;  /* 0xffffff8004057836 */ /* 0x042fe20000000000 */
[----:B------:R-:W-:Y:S01]  /*51a0*/  UIMAD UR10, UR39, UR10, URZ ;  /* 0x0000000a270a72a4 */ /* 0x000fe2000f8e023f */
[----:B------:R-:W-:Y:S01]  /*51b0*/  BSSY B0, `(.L_x_3475) ;  /* 0x000005e000007945 */ /* 0x000fe20003800000 */
[----:B------:R-:W-:Y:S01]  /*51c0*/  UMOV UR5, UR36 ;  /* 0x0000002400057c82 */ /* 0x000fe20008000000 */
[----:B------:R-:W-:Y:S01]  /*51d0*/  UIMAD UR9, UR37, UR11, URZ ;  /* 0x0000000b250972a4 */ /* 0x000fe2000f8e023f */
[----:B------:R-:W-:Y:S01]  /*51e0*/  SHF.R.S32.HI R0, RZ, 0x1f, R5 ;  /* 0x0000001fff007819 */ /* 0x000fe20000011405 */
[----:B------:R-:W-:Y:S01]  /*51f0*/  UIMAD UR10, UR10, UR11, URZ ;  /* 0x0000000b0a0a72a4 */ /* 0x000fe2000f8e023f */
[----:B------:R-:W-:Y:S01]  /*5200*/  BAR.SYNC.DEFER_BLOCKING 0x1, 0x100 ;  /* 0x0044000000007b1d */ /* 0x000fe20000010000 */
[----:B------:R-:W-:Y:S01]  /*5210*/  USHF.L.U32 UR39, UR39, 0xe, URZ ;  /* 0x0000000e27277899 */ /* 0x000fe2000800063f */
[----:B------:R-:W-:-:S04]  /*5220*/  ISETP.NE.AND P1, PT, R4, 0x80, PT ;  /* 0x000000800400780c */ /* 0x000fc80003f25270 */
[----:B------:R-:W-:Y:S01]  /*5230*/  @UP1 ULDC UR6, c[0x0][0x854] ;  /* 0x0002150000061ab9 */ /* 0x000fe20000000800 */
[----:B------:R-:W-:Y:S01]  /*5240*/  @UP1 ULDC UR12, c[0x0][0x858] ;  /* 0x00021600000c1ab9 */ /* 0x000fe20000000800 */
[----:B------:R-:W-:Y:S02]  /*5250*/  UIMAD.WIDE.U32 UR6, UR36, UR6, URZ ;  /* 0x00000006240672a5 */ /* 0x000fe4000f8e003f */
[----:B------:R-:W-:Y:S02]  /*5260*/  USHF.R.S32.HI UR6, URZ, 0x1f, UR9 ;  /* 0x0000001f3f067899 */ /* 0x000fe40008011409 */
[----:B------:R-:W-:Y:S02]  /*5270*/  @UP1 USHF.R.U32.HI UR5, URZ, UR12, UR7 ;  /* 0x0000000c3f051299 */ /* 0x000fe40008011607 */
[----:B------:R-:W-:Y:S02]  /*5280*/  USHF.R.S32.HI UR7, URZ, 0x1f, UR10 ;  /* 0x0000001f3f077899 */ /* 0x000fe4000801140a */
[----:B------:R-:W-:-:S02]  /*5290*/  UIADD3 UR9, UP1, UP2, UR10, UR9, UR5 ;  /* 0x000000090a097290 */ /* 0x000fc4000fa3e005 */
[----:B------:R-:W-:Y:S01]  /*52a0*/  USHF.R.S32.HI UR11, URZ, 0x1f, UR5 ;  /* 0x0000001f3f0b7899 */ /* 0x000fe20008011405 */
[----:B------:R-:W-:-:S03]  /*52b0*/  ULDC.64 UR12, c[0x0][0x868] ;  /* 0x00021a00000c7ab9 */ /* 0x000fc60000000a00 */
[----:B------:R-:W-:Y:S02]  /*52c0*/  UIADD3.X UR7, UR7, UR6, UR11, UP1, UP2 ;  /* 0x0000000607077290 */ /* 0x000fe40008fe440b */
[----:B------:R-:W-:Y:S02]  /*52d0*/  USHF.L.U32 UR6, UR9, 0x2, URZ ;  /* 0x0000000209067899 */ /* 0x000fe4000800063f */
[----:B------:R-:W-:Y:S02]  /*52e0*/  USHF.L.U64.HI UR7, UR9, 0x2, UR7 ;  /* 0x0000000209077899 */ /* 0x000fe40008010207 */
[----:B------:R-:W-:Y:S01]  /*52f0*/  UIADD3 UR9, UP1, UR6, UR12, URZ ;  /* 0x0000000c06097290 */ /* 0x000fe2000ff3e03f */
[----:B---3--:R-:W-:Y:S02]  /*5300*/  @P0 R2UR UR8, R2 ;  /* 0x00000000020802ca */ /* 0x008fe400000e0000 */
[----:B------:R-:W-:Y:S02]  /*5310*/  LEA.HI R2, R0, R5, RZ, 0x7 ;  /* 0x0000000500027211 */ /* 0x000fe400078f38ff */
[----:B------:R-:W-:-:S02]  /*5320*/  ISETP.NE.AND P0, PT, R5, RZ, PT ;  /* 0x000000ff0500720c */ /* 0x000fc40003f05270 */
[C---:B------:R-:W-:Y:S01]  /*5330*/  LOP3.LUT R0, R2.reuse, 0xfffff80, RZ, 0xc0, !PT ;  /* 0x0fffff8002007812 */ /* 0x040fe200078ec0ff */
[----:B------:R-:W-:-:S04]  /*5340*/  IMAD.SHL.U32 R2, R2, 0x40, RZ ;  /* 0x0000004002027824 */ /* 0x000fc800078e00ff */
[----:B------:R-:W-:Y:S01]  /*5350*/  IMAD.IADD R0, R5, 0x1, -R0 ;  /* 0x0000000105007824 */ /* 0x000fe200078e0a00 */
[----:B------:R-:W-:Y:S01]  /*5360*/  LOP3.LUT R3, R2, 0x3fffe000, RZ, 0xc0, !PT ;  /* 0x3fffe00002037812 */ /* 0x000fe200078ec0ff */
[----:B------:R-:W-:Y:S01]  /*5370*/  @UP0 ULEA UR8, UR37, UR8, 0x7 ;  /* 0x0000000825080291 */ /* 0x000fe2000f8e383f */
[----:B------:R-:W-:-:S03]  /*5380*/  IMAD.U32 R2, RZ, RZ, UR9 ;  /* 0x00000009ff027e24 */ /* 0x000fc6000f8e00ff */
[----:B------:R-:W-:Y:S01]  /*5390*/  @UP0 USHF.R.S32.HI UR10, URZ, 0x1f, UR8 ;  /* 0x0000001f3f0a0899 */ /* 0x000fe20008011408 */
[----:B------:R-:W-:-:S03]  /*53a0*/  IMAD R0, R0, 0x4, R3 ;  /* 0x0000000400007824 */ /* 0x000fc600078e0203 */
[----:B------:R-:W-:Y:S02]  /*53b0*/  @UP0 ULEA.HI UR8, UR10, UR8, URZ, 0x7 ;  /* 0x000000080a080291 */ /* 0x000fe4000f8f383f */
[----:B------:R-:W-:Y:S02]  /*53c0*/  UIADD3.X UR10, UR7, UR13, URZ, UP1, !UPT ;  /* 0x0000000d070a7290 */ /* 0x000fe40008ffe43f */
[----:B------:R-:W-:-:S04]  /*53d0*/  @UP0 USHF.L.U32 UR8, UR8, 0x7, URZ ;  /* 0x0000000708080899 */ /* 0x000fc8000800063f */
[----:B------:R-:W-:Y:S01]  /*53e0*/  @UP0 ULOP3.LUT UR12, UR8, 0xffffc000, URZ, 0xc0, !UPT ;  /* 0xffffc000080c0892 */ /* 0x000fe2000f8ec03f */
[----:B------:R-:W-:Y:S01]  /*53f0*/  IMAD.U32 R3, RZ, RZ, UR10 ;  /* 0x0000000aff037e24 */ /* 0x000fe2000f8e00ff */
[----:B--2---:R-:W-:Y:S02]  /*5400*/  ULEA UR8, UR15, UR14, 0x18 ;  /* 0x0000000e0f087291 */ /* 0x004fe4000f8ec03f */
[----:B------:R-:W-:-:S03]  /*5410*/  @UP0 USHF.R.S32.HI UR13, URZ, 0x1f, UR12 ;  /* 0x0000001f3f0d0899 */ /* 0x000fc6000801140c */
[----:B------:R-:W-:Y:S01]  /*5420*/  @!UP0 UMOV UR12, URZ ;  /* 0x0000003f000c8c82 */ /* 0x000fe20008000000 */
[----:B------:R-:W-:Y:S01]  /*5430*/  LEA R0, R0, UR8, 0x2 ;  /* 0x0000000800007c11 */ /* 0x000fe2000f8e10ff */
[----:B------:R-:W-:Y:S02]  /*5440*/  UIADD3 UR14, UP1, UR39, UR12, URZ ;  /* 0x0000000c270e7290 */ /* 0x000fe4000ff3e03f */
[----:B------:R-:W-:Y:S01]  /*5450*/  @!UP0 UMOV UR13, URZ ;  /* 0x0000003f000d8c82 */ /* 0x000fe20008000000 */
[----:B------:R-:W-:Y:S01]  /*5460*/  UIMAD UR12, UR11, UR18, URZ ;  /* 0x000000120b0c72a4 */ /* 0x000fe2000f8e023f */
[----:B------:R1:W-:Y:S01]  /*5470*/  STS.128 [R0], R24 ;  /* 0x0000001800007388 */ /* 0x0003e20000000c00 */
[----:B------:R-:W-:Y:S02]  /*5480*/  ULEA.HI.X.SX32 UR15, UR39, UR13, 0x1, UP1 ;  /* 0x0000000d270f7291 */ /* 0x000fe400088f0e3f */
[----:B------:R-:W-:Y:S01]  /*5490*/  UIMAD UR11, UR11, UR20, URZ ;  /* 0x000000140b0b72a4 */ /* 0x000fe2000f8e023f */
[----:B------:R1:W-:Y:S01]  /*54a0*/  STS.128 [R0+0x800], R28 ;  /* 0x0008001c00007388 */ /* 0x0003e20000000c00 */
[----:B------:R-:W-:-:S02]  /*54b0*/  UIMAD UR16, UR5, UR19, UR12 ;  /* 0x00000013051072a4 */ /* 0x000fc4000f8e020c */
[----:B------:R-:W-:Y:S01]  /*54c0*/  UIMAD.WIDE.U32 UR12, UR5, UR18, UR14 ;  /* 0x00000012050c72a5 */ /* 0x000fe2000f8e000e */
[----:B------:R1:W-:Y:S01]  /*54d0*/  STS.128 [R0+0x1000], R32 ;  /* 0x0010002000007388 */ /* 0x0003e20000000c00 */
[----:B------:R-:W-:Y:S02]  /*54e0*/  UIMAD UR18, UR5, UR21, UR11 ;  /* 0x00000015051272a4 */ /* 0x000fe4000f8e020b */
[----:B------:R-:W-:Y:S01]  /*54f0*/  USHF.R.S32.HI UR11, URZ, 0x1f, UR37 ;  /* 0x0000001f3f0b7899 */ /* 0x000fe20008011425 */
[----:B------:R1:W-:Y:S01]  /*5500*/  STS.128 [R0+0x1800], R36 ;  /* 0x0018002400007388 */ /* 0x0003e20000000c00 */
[----:B------:R-:W-:Y:S02]  /*5510*/  UIMAD.WIDE.U32 UR14, UR5, UR20, UR14 ;  /* 0x00000014050e72a5 */ /* 0x000fe4000f8e000e */
[----:B------:R-:W-:Y:S01]  /*5520*/  USEL UR11, UR11, URZ, !UP0 ;  /* 0x0000003f0b0b7287 */ /* 0x000fe2000c000000 */
[----:B------:R1:W-:Y:S01]  /*5530*/  STS.128 [R0+0x2000], R40 ;  /* 0x0020002800007388 */ /* 0x0003e20000000c00 */
[----:B------:R-:W-:Y:S01]  /*5540*/  ULDC.64 UR20, c[0x0][0x820] ;  /* 0x0002080000147ab9 */ /* 0x000fe20000000a00 */
[----:B------:R-:W-:-:S02]  /*5550*/  UIADD3 UR13, UR13, UR16, URZ ;  /* 0x000000100d0d7290 */ /* 0x000fc4000fffe03f */
[----:B------:R1:W-:Y:S01]  /*5560*/  STS.128 [R0+0x2800], R44 ;  /* 0x0028002c00007388 */ /* 0x0003e20000000c00 */
[----:B------:R-:W-:Y:S02]  /*5570*/  USEL UR37, UR37, URZ, !UP0 ;  /* 0x0000003f25257287 */ /* 0x000fe4000c000000 */
        /* <DEDUP_REMOVED lines=16> */
[----:B------:R-:W-:Y:S01]  /*5680*/  UIADD3 UR5, UR15, UR16, URZ ;  /* 0x000000100f057290 */ /* 0x000fe2000fffe03f */
[----:B------:R1:W-:Y:S01]  /*5690*/  STS.128 [R0+0x5800], R68 ;  /* 0x0058004400007388 */ /* 0x0003e20000000c00 */
[----:B------:R-:W-:-:S02]  /*56a0*/  ULEA UR18, UP0, UR12, UR18, 0x2 ;  /* 0x000000120c127291 */ /* 0x000fc4000f80103f */
[----:B------:R-:W-:Y:S01]  /*56b0*/  ULEA UR20, UP1, UR14, UR20, 0x2 ;  /* 0x000000140e147291 */ /* 0x000fe2000f82103f */
[----:B------:R1:W-:Y:S01]  /*56c0*/  STS.128 [R0+0x6000], R72 ;  /* 0x0060004800007388 */ /* 0x0003e20000000c00 */
[----:B------:R-:W-:Y:S02]  /*56d0*/  ULEA.HI.X UR19, UR12, UR19, UR11, 0x2, UP0 ;  /* 0x000000130c137291 */ /* 0x000fe400080f140b */
[----:B------:R-:W-:Y:S01]  /*56e0*/  ULEA.HI.X UR5, UR14, UR21, UR5, 0x2, UP1 ;  /* 0x000000150e057291 */ /* 0x000fe200088f1405 */
[----:B------:R1:W-:Y:S01]  /*56f0*/  STS.128 [R0+0x6800], R76 ;  /* 0x0068004c00007388 */ /* 0x0003e20000000c00 */
[----:B------:R-:W-:-:S03]  /*5700*/  UIMAD UR17, UR4, UR17, UR36 ;  /* 0x00000011041172a4 */ /* 0x000fc6000f8e0224 */
[----:B------:R1:W-:Y:S04]  /*5710*/  STS.128 [R0+0x7000], R80 ;  /* 0x0070005000007388 */ /* 0x0003e80000000c00 */
[----:B------:R1:W-:Y:S01]  /*5720*/  STS.128 [R0+0x7800], R84 ;  /* 0x0078005400007388 */ /* 0x0003e20000000c00 */
[----:B------:R-:W-:Y:S05]  /*5730*/  @P0 BRA `(.L_x_3476) ;  /* 0x0000000000140947 */ /* 0x000fea0003800000 */
.L_x_3477:
[----:B------:R-:W2:Y:S04]  /*5740*/  LDG.E.STRONG.GPU R4, desc[UR46][R2.64] ;  /* 0x0000002e02047981 */ /* 0x000ea8000c1ef900 */
[----:B--2---:R-:W-:Y:S01]  /*5750*/  CCTL.IVALL ;  /* 0x00000000ff00798f */ /* 0x004fe20002000000 */
[----:B------:R-:W-:Y:S05]  /*5760*/  YIELD ;  /* 0x0000000000007946 */ /* 0x000fea0003800000 */
[----:B------:R-:W-:-:S13]  /*5770*/  ISETP.NE.AND P0, PT, R4, UR17, PT ;  /* 0x0000001104007c0c */ /* 0x000fda000bf05270 */
[----:B------:R-:W-:Y:S05]  /*5780*/  @P0 BRA `(.L_x_3477) ;  /* 0xfffffffc00ec0947 */ /* 0x000fea000383ffff */
.L_x_3476:
[----:B------:R-:W-:Y:S05]  /*5790*/  BSYNC B0 ;  /* 0x0000000000007941 */ /* 0x000fea0003800000 */
.L_x_3475:
[----:B------:R-:W-:-:S03]  /*57a0*/  UMOV UR4, 0xffffffff ;  /* 0xffffffff00047882 */ /* 0x000fc60000000000 */
[----:B------:R-:W-:Y:S05]  /*57b0*/  BRA.DIV UR4, `(.L_x_3478) ;  /* 0x00000052041c7947 */ /* 0x000fea000b800000 */
[----:B------:R-:W-:Y:S01]  /*57c0*/  NOP ;  /* 0x0000000000007918 */ /* 0x000fe20000000000 */
.L_x_3579:
        /* <DEDUP_REMOVED lines=15> */
.L_x_3481:
[----:B------:R-:W-:Y:S01]  /*58c0*/  @P0 ELECT P2, URZ, PT ;  /* 0x00000000003f082f */ /* 0x000fe20003840000 */
[----:B------:R2:W-:-:S12]  /*58d0*/  UBLKRED.G.S.ADD.F32.RN [UR4], [UR8], UR9, desc[UR10] ;  /* 0x00000a04080073bb */ /* 0x0005d800080a1409 */
[----:B------:R-:W-:Y:S02]  /*58e0*/  @P2 PLOP3.LUT P0, PT, P2, PT, PT, 0x8, 0x0 ;  /* 0x000000000000281c */ /* 0x000fe4000170e170 */
[----:B------:R-:W-:-:S11]  /*58f0*/  PLOP3.LUT P2, PT, PT, PT, PT, 0x8, 0x0 ;  /* 0x000000000000781c */ /* 0x000fd60003f4e170 */
[----:B--2---:R-:W-:Y:S05]  /*5900*/  @P0 BRA.U.ANY `(.L_x_3481) ;  /* 0xfffffffd00ec0947 */ /* 0x004fea000393ffff */
[----:B------:R0:W-:Y:S01]  /*5910*/  UTMACMDFLUSH ;  /* 0x00000000000079b7 */ /* 0x0001e20000000000 */
[----:B------:R-:W-:-:S04]  /*5920*/  DEPBAR.LE SB0, 0x0 ;  /* 0x000080000000791a */ /* 0x000fc80000000000 */
.L_x_3480:
[----:B------:R-:W-:Y:S05]  /*5930*/  BSYNC B0 ;  /* 0x0000000000007941 */ /* 0x000fea0003800000 */
.L_x_3479:
        /* <DEDUP_REMOVED lines=14> */
.L_x_3483:
[----:B------:R-:W-:Y:S05]  /*5a20*/  BSYNC B0 ;  /* 0x0000000000007941 */ /* 0x000fea0003800000 */
.L_x_3482:
        /* <DEDUP_REMOVED lines=24> */
.L_x_3486:
[----:B-12---:R-:W2:Y:S04]  /*5bb0*/  LDG.E.STRONG.GPU R0, desc[UR46][R2.64] ;  /* 0x0000002e02007981 */ /* 0x006ea8000c1ef900 */
[----:B--2---:R-:W-:Y:S01]  /*5bc0*/  CCTL.IVALL ;  /* 0x00000000ff00798f */ /* 0x004fe20002000000 */
[----:B------:R-:W-:Y:S05]  /*5bd0*/  YIELD ;  /* 0x0000000000007946 */ /* 0x000fea0003800000 */
[----:B------:R-:W-:-:S13]  /*5be0*/  ISETP.NE.AND P0, PT, R0, UR17, PT ;  /* 0x0000001100007c0c */ /* 0x000fda000bf05270 */
[----:B------:R-:W-:Y:S05]  /*5bf0*/  @P0 BRA `(.L_x_3486) ;  /* 0xfffffffc00ec0947 */ /* 0x000fea000383ffff */
.L_x_3485:
[----:B------:R-:W-:Y:S05]  /*5c00*/  BSYNC B0 ;  /* 0x0000000000007941 */ /* 0x000fea0003800000 */
.L_x_3484:
[----:B------:R-:W-:-:S03]  /*5c10*/  UMOV UR4, 0xffffffff ;  /* 0xffffffff00047882 */ /* 0x000fc60000000000 */
[----:B------:R-:W-:Y:S05]  /*5c20*/  BRA.DIV UR4, `(.L_x_3487) ;  /* 0x0000004e041c7947 */ /* 0x000fea000b800000 */
[----:B------:R-:W-:Y:S01]  /*5c30*/  NOP ;  /* 0x0000000000007918 */ /* 0x000fe20000000000 */
.L_x_3582:
        /* <DEDUP_REMOVED lines=16> */
.L_x_3490:
[----:B------:R-:W-:Y:S01]  /*5d40*/  @P0 ELECT P2, URZ, PT ;  /* 0x00000000003f082f */ /* 0x000fe20003840000 */
[----:B------:R3:W-:-:S12]  /*5d50*/  UBLKRED.G.S.ADD.F32.RN [UR4], [UR8], UR6, desc[UR10] ;  /* 0x00000a04080073bb */ /* 0x0007d800080a1406 */
[----:B------:R-:W-:Y:S02]  /*5d60*/  @P2 PLOP3.LUT P0, PT, P2, PT, PT, 0x8, 0x0 ;  /* 0x000000000000281c */ /* 0x000fe4000170e170 */
[----:B------:R-:W-:-:S11]  /*5d70*/  PLOP3.LUT P2, PT, PT, PT, PT, 0x8, 0x0 ;  /* 0x000000000000781c */ /* 0x000fd60003f4e170 */
[----:B---3--:R-:W-:Y:S05]  /*5d80*/  @P0 BRA.U.ANY `(.L_x_3490) ;  /* 0xfffffffd00ec0947 */ /* 0x008fea000393ffff */
[----:B------:R0:W-:Y:S01]  /*5d90*/  UTMACMDFLUSH ;  /* 0x00000000000079b7 */ /* 0x0001e20000000000 */
[----:B------:R-:W-:-:S04]  /*5da0*/  DEPBAR.LE SB0, 0x0 ;  /* 0x000080000000791a */ /* 0x000fc80000000000 */
.L_x_3489:
[----:B------:R-:W-:Y:S05]  /*5db0*/  BSYNC B0 ;  /* 0x0000000000007941 */ /* 0x000fea0003800000 */
.L_x_3488:
        /* <DEDUP_REMOVED lines=14> */
.L_x_3444:
        /* <DEDUP_REMOVED lines=29> */
.L_x_3492:
[----:B------:R-:W-:Y:S01]  /*6070*/  ULDC UR9, c[0x0][0x8cc] ;  /* 0x0002330000097ab9 */ /* 0x000fe20000000800 */
[----:B------:R-:W-:Y:S01]  /*6080*/  UMOV UR7, UR8 ;  /* 0x0000000800077c82 */ /* 0x000fe20008000000 */
[----:B------:R-:W-:-:S11]  /*6090*/  UISETP.NE.AND UP0, UPT, UR9, 0x1, UPT ;  /* 0x000000010900788c */ /* 0x000fd6000bf05270 */
[----:B------:R-:W-:Y:S02]  /*60a0*/  @UP0 ULDC.64 UR10, c[0x0][0x8d0] ;  /* 0x00023400000a0ab9 */ /* 0x000fe40000000a00 */
[----:B------:R-:W-:-:S04]  /*60b0*/  UIMAD.WIDE.U32 UR4, UR8, UR10, URZ ;  /* 0x0000000a080472a5 */ /* 0x000fc8000f8e003f */
[----:B------:R-:W-:-:S04]  /*60c0*/  @UP0 USHF.R.U32.HI UR7, URZ, UR11, UR5 ;  /* 0x0000000b3f070299 */ /* 0x000fc80008011605 */
[----:B------:R-:W-:-:S12]  /*60d0*/  UIMAD UR4, UR7, UR9, URZ ;  /* 0x00000009070472a4 */ /* 0x000fd8000f8e023f */
.L_x_3493:
        /* <DEDUP_REMOVED lines=23> */
.L_x_3494:
        /* <DEDUP_REMOVED lines=13> */
.L_x_3496:
[----:B------:R-:W-:-:S05]  /*6320*/  ULDC UR4, c[0x0][0x8f4] ;  /* 0x00023d0000047ab9 */ /* 0x000fca0000000800 */
.L_x_3495:
        /* <DEDUP_REMOVED lines=48> */
.L_x_3497:
        /* <DEDUP_REMOVED lines=13> */
.L_x_3498:
        /* <DEDUP_REMOVED lines=12> */
.L_x_3499:
        /* <DEDUP_REMOVED lines=68> */
.L_x_3503:
[----:B------:R-:W2:Y:S04]  /*6c00*/  LDG.E.STRONG.GPU R4, desc[UR46][R2.64] ;  /* 0x0000002e02047981 */ /* 0x000ea8000c1ef900 */
[----:B--2---:R-:W-:Y:S01]  /*6c10*/  CCTL.IVALL ;  /* 0x00000000ff00798f */ /* 0x004fe20002000000 */
[----:B------:R-:W-:Y:S05]  /*6c20*/  YIELD ;  /* 0x0000000000007946 */ /* 0x000fea0003800000 */
[----:B------:R-:W-:-:S13]  /*6c30*/  ISETP.NE.AND P1, PT, R4, R5, PT ;  /* 0x000000050400720c */ /* 0x000fda0003f25270 */
[----:B------:R-:W-:Y:S05]  /*6c40*/  @P1 BRA `(.L_x_3503) ;  /* 0xfffffffc00ec1947 */ /* 0x000fea000383ffff */
.L_x_3502:
[----:B------:R-:W-:Y:S05]  /*6c50*/  BSYNC B0 ;  /* 0x0000000000007941 */ /* 0x000fea0003800000 */
.L_x_3501:
[----:B------:R-:W-:-:S03]  /*6c60*/  UMOV UR6, 0xffffffff ;  /* 0xffffffff00067882 */ /* 0x000fc60000000000 */
[----:B------:R-:W-:Y:S05]  /*6c70*/  BRA.DIV UR6, `(.L_x_3504) ;  /* 0x0000003e06247947 */ /* 0x000fea000b800000 */
[----:B------:R-:W-:Y:S01]  /*6c80*/  NOP ;  /* 0x0000000000007918 */ /* 0x000fe20000000000 */
.L_x_3585:
        /* <DEDUP_REMOVED lines=22> */
.L_x_3506:
[----:B------:R-:W-:Y:S05]  /*6df0*/  BSYNC B0 ;  /* 0x0000000000007941 */ /* 0x000fea0003800000 */
.L_x_3505:
        /* <DEDUP_REMOVED lines=20> */
.L_x_3508:
[----:B------:R-:W-:Y:S05]  /*6f40*/  BSYNC B0 ;  /* 0x0000000000007941 */ /* 0x000fea0003800000 */
.L_x_3507:
[----:B------:R-:W-:Y:S06]  /*6f50*/  BAR.ARV 0xa, 0xa0 ;  /* 0x0282800000007b1d */ /* 0x000fec0000002000 */
[----:B------:R-:W-:Y:S04]  /*6f60*/  BSSY B0, `(.L_x_3509) ;  /* 0x0000003000007945 */ /* 0x000fe80003800000 */
[----:B------:R-:W-:Y:S05]  /*6f70*/  @!P0 BRA `(.L_x_3510) ;  /* 0x0000000000048947 */ /* 0x000fea0003800000 */
[----:B------:R-:W-:-:S04]  /*6f80*/  DEPBAR.LE SB0, 0x0 ;  /* 0x000080000000791a */ /* 0x000fc80000000000 */
.L_x_3510:
[----:B------:R-:W-:Y:S05]  /*6f90*/  BSYNC B0 ;  /* 0x0000000000007941 */ /* 0x000fea0003800000 */
.L_x_3509:
        /* <DEDUP_REMOVED lines=19> */
.L_x_3512:
[----:B------:R-:W-:Y:S05]  /*70d0*/  BSYNC B0 ;  /* 0x0000000000007941 */ /* 0x000fea0003800000 */
.L_x_3511:
[----:B------:R-:W-:Y:S01]  /*70e0*/  UIADD3 UR7, UR13, 0x1, URZ ;  /* 0x000000010d077890 */ /* 0x000fe2000fffe03f */
[----:B------:R-:W-:Y:S11]  /*70f0*/  BRA `(.L_x_3513) ;  /* 0x0000000000047947 */ /* 0x000ff60003800000 */
.L_x_3500:
[----:B------:R-:W-:-:S05]  /*7100*/  UMOV UR7, UR13 ;  /* 0x0000000d00077c82 */ /* 0x000fca0008000000 */
.L_x_3513:
        /* <DEDUP_REMOVED lines=16> */
.L_x_3538:
        /* <DEDUP_REMOVED lines=18> */
.L_x_3516:
[----:B------:R-:W2:Y:S04]  /*7330*/  LDG.E.STRONG.GPU R4, desc[UR46][R2.64] ;  /* 0x0000002e02047981 */ /* 0x000ea8000c1ef900 */
[----:B--2---:R-:W-:Y:S01]  /*7340*/  CCTL.IVALL ;  /* 0x00000000ff00798f */ /* 0x004fe20002000000 */
[----:B------:R-:W-:Y:S05]  /*7350*/  YIELD ;  /* 0x0000000000007946 */ /* 0x000fea0003800000 */
[----:B------:R-:W-:-:S13]  /*7360*/  ISETP.NE.AND P1, PT, R4, R5, PT ;  /* 0x000000050400720c */ /* 0x000fda0003f25270 */
[----:B------:R-:W-:Y:S05]  /*7370*/  @P1 BRA `(.L_x_3516) ;  /* 0xfffffffc00ec1947 */ /* 0x000fea000383ffff */
.L_x_3515:
[----:B------:R-:W-:Y:S05]  /*7380*/  BSYNC B0 ;  /* 0x0000000000007941 */ /* 0x000fea0003800000 */
.L_x_3514:
[----:B------:R-:W-:-:S03]  /*7390*/  UMOV UR24, 0xffffffff ;  /* 0xffffffff00187882 */ /* 0x000fc60000000000 */
[----:B------:R-:W-:Y:S05]  /*73a0*/  BRA.DIV UR24, `(.L_x_3517) ;  /* 0x0000003618747947 */ /* 0x000fea000b800000 */
[----:B------:R-:W-:Y:S01]  /*73b0*/  NOP ;  /* 0x0000000000007918 */ /* 0x000fe20000000000 */
.L_x_3588:
        /* <DEDUP_REMOVED lines=19> */
.L_x_3519:
[----:B------:R-:W-:Y:S05]  /*74f0*/  BSYNC B0 ;  /* 0x0000000000007941 */ /* 0x000fea0003800000 */
.L_x_3518:
        /* <DEDUP_REMOVED lines=15> */
.L_x_3521:
[----:B------:R-:W-:Y:S05]  /*75f0*/  BSYNC B0 ;  /* 0x0000000000007941 */ /* 0x000fea0003800000 */
.L_x_3520:
[----:B------:R-:W-:Y:S06]  /*7600*/  BAR.ARV 0xa, 0xa0 ;  /* 0x0282800000007b1d */ /* 0x000fec0000002000 */
[----:B------:R-:W-:Y:S04]  /*7610*/  BSSY B0, `(.L_x_3522) ;  /* 0x0000003000007945 */ /* 0x000fe80003800000 */
[----:B------:R-:W-:Y:S05]  /*7620*/  @!P0 BRA `(.L_x_3523) ;  /* 0x0000000000048947 */ /* 0x000fea0003800000 */
[----:B------:R-:W-:-:S04]  /*7630*/  DEPBAR.LE SB0, 0x0 ;  /* 0x000080000000791a */ /* 0x000fc80000000000 */
.L_x_3523:
[----:B------:R-:W-:Y:S05]  /*7640*/  BSYNC B0 ;  /* 0x0000000000007941 */ /* 0x000fea0003800000 */
.L_x_3522:
        /* <DEDUP_REMOVED lines=19> */
.L_x_3525:
[----:B------:R-:W-:Y:S05]  /*7780*/  BSYNC B0 ;  /* 0x0000000000007941 */ /* 0x000fea0003800000 */
.L_x_3524:
        /* <DEDUP_REMOVED lines=17> */
.L_x_3528:
[----:B------:R-:W2:Y:S04]  /*78a0*/  LDG.E.STRONG.GPU R4, desc[UR46][R2.64] ;  /* 0x0000002e02047981 */ /* 0x000ea8000c1ef900 */
[----:B--2---:R-:W-:Y:S01]  /*78b0*/  CCTL.IVALL ;  /* 0x00000000ff00798f */ /* 0x004fe20002000000 */
[----:B------:R-:W-:Y:S05]  /*78c0*/  YIELD ;  /* 0x0000000000007946 */ /* 0x000fea0003800000 */
[----:B------:R-:W-:-:S13]  /*78d0*/  ISETP.NE.AND P1, PT, R4, R5, PT ;  /* 0x000000050400720c */ /* 0x000fda0003f25270 */
[----:B------:R-:W-:Y:S05]  /*78e0*/  @P1 BRA `(.L_x_3528) ;  /* 0xfffffffc00ec1947 */ /* 0x000fea000383ffff */
.L_x_3527:
[----:B------:R-:W-:Y:S05]  /*78f0*/  BSYNC B0 ;  /* 0x0000000000007941 */ /* 0x000fea0003800000 */
.L_x_3526:
[----:B------:R-:W-:-:S03]  /*7900*/  UMOV UR18, 0xffffffff ;  /* 0xffffffff00127882 */ /* 0x000fc60000000000 */
[----:B------:R-:W-:Y:S05]  /*7910*/  BRA.DIV UR18, `(.L_x_3529) ;  /* 0x0000003212347947 */ /* 0x000fea000b800000 */
[----:B------:R-:W-:Y:S01]  /*7920*/  NOP ;  /* 0x0000000000007918 */ /* 0x000fe20000000000 */
.L_x_3591:
        /* <DEDUP_REMOVED lines=15> */
.L_x_3531:
[----:B------:R-:W-:Y:S05]  /*7a20*/  BSYNC B0 ;  /* 0x0000000000007941 */ /* 0x000fea0003800000 */
.L_x_3530:
        /* <DEDUP_REMOVED lines=15> */
.L_x_3533:
[----:B------:R-:W-:Y:S05]  /*7b20*/  BSYNC B0 ;  /* 0x0000000000007941 */ /* 0x000fea0003800000 */
.L_x_3532:
[----:B------:R-:W-:Y:S06]  /*7b30*/  BAR.ARV 0xa, 0xa0 ;  /* 0x0282800000007b1d */ /* 0x000fec0000002000 */
[----:B------:R-:W-:Y:S04]  /*7b40*/  BSSY B0, `(.L_x_3534) ;  /* 0x0000003000007945 */ /* 0x000fe80003800000 */
[----:B------:R-:W-:Y:S05]  /*7b50*/  @!P0 BRA `(.L_x_3535) ;  /* 0x0000000000048947 */ /* 0x000fea0003800000 */
[----:B------:R-:W-:-:S04]  /*7b60*/  DEPBAR.LE SB0, 0x0 ;  /* 0x000080000000791a */ /* 0x000fc80000000000 */
.L_x_3535:
[----:B------:R-:W-:Y:S05]  /*7b70*/  BSYNC B0 ;  /* 0x0000000000007941 */ /* 0x000fea0003800000 */
.L_x_3534:
        /* <DEDUP_REMOVED lines=19> */
.L_x_3537:
[----:B------:R-:W-:Y:S05]  /*7cb0*/  BSYNC B0 ;  /* 0x0000000000007941 */ /* 0x000fea0003800000 */
.L_x_3536:
[----:B------:R-:W-:Y:S02]  /*7cc0*/  UIADD3 UR7, UR7, 0x2, URZ ;  /* 0x0000000207077890 */ /* 0x000fe4000fffe03f */
[----:B------:R-:W-:Y:S02]  /*7cd0*/  UIADD3 UR6, UR6, 0x4000, URZ ;  /* 0x0000400006067890 */ /* 0x000fe4000fffe03f */
[----:B------:R-:W-:-:S06]  /*7ce0*/  UISETP.GE.AND UP0, UPT, UR7, UR12, UPT ;  /* 0x0000000c0700728c */ /* 0x000fcc000bf06270 */
[----:B------:R-:W-:-:S13]  /*7cf0*/  PLOP3.LUT P1, PT, PT, PT, UP0, 0x80, 0x0 ;  /* 0x000000000000781c */ /* 0x000fda0003f2f008 */
[----:B------:R-:W-:Y:S05]  /*7d00*/  @!P1 BRA `(.L_x_3538) ;  /* 0xfffffff400409947 */ /* 0x000fea000383ffff */
[----:B------:R-:W-:Y:S05]  /*7d10*/  BRA `(.L_x_3451) ;  /* 0x0000002800587947 */ /* 0x000fea0003800000 */
.L_x_3491:
        /* <DEDUP_REMOVED lines=21> */
.L_x_3539:
[----:B------:R-:W1:Y:S01]  /*7e70*/  LDC R3, c[0x0][0x8cc] ;  /* 0x00023300ff037b82 */ /* 0x000e620000000800 */
[----:B------:R-:W-:Y:S01]  /*7e80*/  IMAD.MOV.U32 R0, RZ, RZ, R5 ;  /* 0x000000ffff007224 */ /* 0x000fe200078e0005 */
[----:B-1----:R-:W-:-:S13]  /*7e90*/  ISETP.NE.AND P0, PT, R3, 0x1, PT ;  /* 0x000000010300780c */ /* 0x002fda0003f05270 */
[----:B------:R-:W1:Y:S02]  /*7ea0*/  @P0 LDC.64 R6, c[0x0][0x8d0] ;  /* 0x00023400ff060b82 */ /* 0x000e640000000a00 */
[----:B-1----:R-:W-:-:S05]  /*7eb0*/  @P0 IMAD.HI.U32 R4, R5, R6, RZ ;  /* 0x0000000605040227 */ /* 0x002fca00078e00ff */
[----:B------:R-:W-:-:S05]  /*7ec0*/  @P0 SHF.R.U32.HI R0, RZ, R7, R4 ;  /* 0x00000007ff000219 */ /* 0x000fca0000011604 */
[----:B------:R-:W-:-:S07]  /*7ed0*/  IMAD R3, R0, R3, RZ ;  /* 0x0000000300037224 */ /* 0x000fce00078e02ff */
.L_x_3540:
        /* <DEDUP_REMOVED lines=23> */
.L_x_3541:
        /* <DEDUP_REMOVED lines=10> */
.L_x_3543:
[----:B------:R-:W2:Y:S02]  /*80f0*/  LDC R4, c[0x0][0x8f4] ;  /* 0x00023d00ff047b82 */ /* 0x000ea40000000800 */
.L_x_3542:
[----:B--2--5:R-:W-:Y:S01]  /*8100*/  VIADD R4, R4, 0x7f ;  /* 0x0000007f04047836 */ /* 0x024fe20000000000 */
[----:B------:R-:W-:Y:S01]  /*8110*/  LOP3.LUT R12, R0, 0x1ffffff, RZ, 0x3c, !PT ;  /* 0x01ffffff000c7812 */ /* 0x000fe200078e3cff */
[----:B------:R-:W-:Y:S02]  /*8120*/  IMAD.MOV.U32 R10, RZ, RZ, 0x1 ;  /* 0x00000001ff0a7424 */ /* 0x000fe400078e00ff */
[----:B-1----:R-:W-:Y:S01]  /*8130*/  IMAD.MOV.U32 R2, RZ, RZ, RZ ;  /* 0x000000ffff027224 */ /* 0x002fe200078e00ff */
        /* <DEDUP_REMOVED lines=38> */
.L_x_3545:
        /* <DEDUP_REMOVED lines=20> */
.L_x_3546:
[----:B------:R-:W-:Y:S05]  /*84e0*/  @!P0 BRA `(.L_x_3547) ;  /* 0x00000000000c8947 */ /* 0x000fea0003800000 */
[----:B------:R-:W2:Y:S04]  /*84f0*/  LDG.E R5, desc[UR46][R2.64] ;  /* 0x0000002e02057981 */ /* 0x000ea8000c1e1900 */
[----:B------:R-:W2:Y:S02]  /*8500*/  LDG.E R0, desc[UR46][R2.64+0x4] ;  /* 0x0000042e02007981 */ /* 0x000ea4000c1e1900 */
[----:B--2---:R-:W-:-:S07]  /*8510*/  IMAD.IADD R0, R0, 0x1, -R5 ;  /* 0x0000000100007824 */ /* 0x004fce00078e0a05 */
.L_x_3547:
        /* <DEDUP_REMOVED lines=66> */
.L_x_3592:
        /* <DEDUP_REMOVED lines=15> */
.L_x_3550:
        /* <DEDUP_REMOVED lines=92> */
.L_x_3561:
[----:B-123--:R-:W-:-:S04]  /*8ff0*/  SHF.L.U32 R18, R10, 0x1f, RZ ;  /* 0x0000001f0a127819 */ /* 0x00efc800000006ff */
[----:B------:R-:W2:Y:S02]  /*9000*/  SYNCS.PHASECHK.TRANS64.TRYWAIT P1, [R15+URZ+0x30840], R18 ;  /* 0x030840120f0075a7 */ /* 0x000ea4000802017f */
[----:B--2---:R-:W-:Y:S05]  /*9010*/  @!P1 BRA `(.L_x_3553) ;  /* 0x0000001800a49947 */ /* 0x004fea0003800000 */
.L_x_3593:
        /* <DEDUP_REMOVED lines=8> */
.L_x_3554:
        /* <DEDUP_REMOVED lines=37> */
.L_x_3594:
        /* <DEDUP_REMOVED lines=8> */
.L_x_3556:
        /* <DEDUP_REMOVED lines=37> */
.L_x_3595:
        /* <DEDUP_REMOVED lines=8> */
.L_x_3558:
        /* <DEDUP_REMOVED lines=31> */
.L_x_3597:
        /* <DEDUP_REMOVED lines=8> */
.L_x_3560:
        /* <DEDUP_REMOVED lines=37> */
.L_x_3552:
[----:B------:R-:W4:Y:S02]  /*9b00*/  LDL.LU R4, [R1+0x8] ;  /* 0x0000080001047983 */ /* 0x000f240000300800 */
[----:B----4-:R-:W-:Y:S02]  /*9b10*/  ISETP.NE.AND P1, PT, R4, RZ, PT ;  /* 0x000000ff0400720c */ /* 0x010fe40003f25270 */
[----:B------:R4:W5:Y:S11]  /*9b20*/  LDL R4, [R1+0x4] ;  /* 0x0000040001047983 */ /* 0x0009760000100800 */
[----:B----4-:R-:W-:Y:S05]  /*9b30*/  @!P1 BRA `(.L_x_3551) ;  /* 0x00000004005c9947 */ /* 0x010fea0003800000 */
[----:B------:R-:W-:-:S04]  /*9b40*/  SHF.L.U32 R12, R10, 0x1f, RZ ;  /* 0x0000001f0a0c7819 */ /* 0x000fc800000006ff */
[----:B------:R-:W4:Y:S02]  /*9b50*/  SYNCS.PHASECHK.TRANS64.TRYWAIT P1, [R15+URZ+0x30840], R12 ;  /* 0x0308400c0f0075a7 */ /* 0x000f24000802017f */
[----:B----4-:R-:W-:Y:S05]  /*9b60*/  @!P1 BRA `(.L_x_3562) ;  /* 0x0000001000249947 */ /* 0x010fea0003800000 */
.L_x_3598:
        /* <DEDUP_REMOVED lines=8> */
.L_x_3563:
        /* <DEDUP_REMOVED lines=34> */
.L_x_3599:
        /* <DEDUP_REMOVED lines=8> */
.L_x_3565:
        /* <DEDUP_REMOVED lines=34> */
.L_x_3551:
[----:B------:R-:W1:Y:S01]  /*a0b0*/  S2R R0, SR_TID.X ;  /* 0x0000000000007919 */ /* 0x000e620000002100 */
[----:B------:R-:W-:Y:S01]  /*a0c0*/  IMAD R3, R16, 0x8, R15 ;  /* 0x0000000810037824 */ /* 0x000fe200078e020f */
[----:B-1----:R-:W-:Y:S02]  /*a0d0*/  LOP3.LUT R2, R0, 0x7f, RZ, 0xc0, !PT ;  /* 0x0000007f00027812 */ /* 0x002fe400078ec0ff */
[----:B------:R-:W-:Y:S02]  /*a0e0*/  SHF.L.U32 R0, R10, 0x1f, RZ ;  /* 0x0000001f0a007819 */ /* 0x000fe400000006ff */
[----:B------:R-:W-:Y:S02]  /*a0f0*/  ISETP.NE.AND P1, PT, R2, RZ, PT ;  /* 0x000000ff0200720c */ /* 0x000fe40003f25270 */
[----:B------:R-:W1:Y:S02]  /*a100*/  SYNCS.PHASECHK.TRANS64.TRYWAIT P0, [R3+URZ+0x30840], R0 ;  /* 0x03084000030075a7 */ /* 0x000e64000800017f */
[----:B-1----:R-:W-:Y:S09]  /*a110*/  @!P0 BRA `(.L_x_3566) ;  /* 0x0000000800e08947 */ /* 0x002ff20003800000 */
.L_x_3600:
[----:B------:R-:W-:Y:S05]  /*a120*/  @P1 BRA `(.L_x_3567) ;  /* 0x0000000000181947 */ /* 0x000fea0003800000 */
[----:B------:R-:W1:Y:S01]  /*a130*/  S2R R2, SR_TID.X ;  /* 0x0000000000027919 */ /* 0x000e620000002100 */
[----:B------:R-:W-:-:S04]  /*a140*/  IMAD.MOV.U32 R0, RZ, RZ, 0x4100 ;  /* 0x00004100ff007424 */ /* 0x000fc800078e00ff */
[----:B------:R1:W-:Y:S02]  /*a150*/  SYNCS.ARRIVE.TRANS64 RZ, [R3+URZ+0x30830], R0 ;  /* 0x0308300003ff79a7 */ /* 0x0003e4000800003f */
[----:B-1----:R-:W-:-:S13]  /*a160*/  LOP3.LUT P0, RZ, R2, 0x1f, RZ, 0xc0, !PT ;  /* 0x0000001f02ff7812 */ /* 0x002fda000780c0ff */
[----:B------:R-:W-:Y:S05]  /*a170*/  @!P0 BRA `(.L_x_3567) ;  /* 0x0000000000048947 */ /* 0x000fea0003800000 */
[----:B------:R-:W-:Y:S01]  /*a180*/  BPT.TRAP 0x1 ;  /* 0x000000040000795c */ /* 0x000fe20000300000 */
.L_x_3567:
        /* <DEDUP_REMOVED lines=41> */
.L_x_3548:
[----:B------:R-:W-:Y:S05]  /*a420*/  BSYNC B0 ;  /* 0x0000000000007941 */ /* 0x000fea0003800000 */
.L_x_3544:
[----:B------:R-:W-:-:S03]  /*a430*/  UMOV UR7, 0xffffffff ;  /* 0xffffffff00077882 */ /* 0x000fc60000000000 */
[----:B------:R-:W-:Y:S05]  /*a440*/  BRA.DIV UR7, `(.L_x_3568) ;  /* 0x0000000a07287947 */ /* 0x000fea000b800000 */
[----:B------:R-:W-:-:S13]  /*a450*/  ELECT P6, URZ, PT ;  /* 0x00000000003f782f */ /* 0x000fda00038c0000 */
.L_x_3603:
[----:B------:R-:W-:Y:S05]  /*a460*/  @!P6 BRA `(.L_x_3451) ;  /* 0x000000000084e947 */ /* 0x000fea0003800000 */
[----:B------:R-:W-:-:S06]  /*a470*/  ULOP3.LUT UR7, UR38, 0x2, URZ, 0xfc, !UPT ;  /* 0x0000000226077892 */ /* 0x000fcc000f8efc3f */
[----:B------:R-:W-:-:S05]  /*a480*/  IMAD.U32 R0, RZ, RZ, UR7 ;  /* 0x00000007ff007e24 */ /* 0x000fca000f8e00ff */
[----:B------:R-:W-:-:S13]  /*a490*/  ISETP.NE.AND P2, PT, R0, 0x3, PT ;  /* 0x000000030000780c */ /* 0x000fda0003f45270 */
[----:B------:R-:W-:Y:S05]  /*a4a0*/  @!P2 BRA `(.L_x_3569) ;  /* 0x000000000004a947 */ /* 0x000fea0003800000 */
[----:B------:R-:W-:Y:S01]  /*a4b0*/  BPT.TRAP 0x1 ;  /* 0x000000040000795c */ /* 0x000fe20000300000 */
.L_x_3569:
        /* <DEDUP_REMOVED lines=15> */
.L_x_3604:
[----:B------:R-:W2:Y:S02]  /*a5b0*/  SYNCS.PHASECHK.TRANS64.TRYWAIT P0, [R3+URZ], R0 ;  /* 0x00000000030075a7 */ /* 0x000ea4000800017f */
[----:B--2---:R-:W-:Y:S05]  /*a5c0*/  @!P0 BRA `(.L_x_3571) ;  /* 0x0000000400fc8947 */ /* 0x004fea0003800000 */
.L_x_3605:
[----:B------:R-:W-:Y:S05]  /*a5d0*/  @!P2 BRA `(.L_x_3572) ;  /* 0x000000000004a947 */ /* 0x000fea0003800000 */
[----:B------:R-:W-:Y:S01]  /*a5e0*/  BPT.TRAP 0x1 ;  /* 0x000000040000795c */ /* 0x000fe20000300000 */
.L_x_3572:
[----:B--2---:R-:W-:-:S04]  /*a5f0*/  VIADD R3, R8, 0x30840 ;  /* 0x0003084008037836 */ /* 0x004fc80000000000 */
[----:B------:R-:W-:-:S04]  /*a600*/  IMAD R5, R2, 0x8, R3 ;  /* 0x0000000802057824 */ /* 0x000fc800078e0203 */
[----:B------:R-:W2:Y:S02]  /*a610*/  SYNCS.PHASECHK.TRANS64.TRYWAIT P0, [R5+URZ], R4 ;  /* 0x00000004050075a7 */ /* 0x000ea4000800017f */
[----:B--2---:R-:W-:Y:S05]  /*a620*/  @!P0 BRA `(.L_x_3573) ;  /* 0x0000000400f88947 */ /* 0x004fea0003800000 */
.L_x_3606:
[----:B------:R-:W-:-:S07]  /*a630*/  IMAD R3, R6, 0x8, R3 ;  /* 0x0000000806037824 */ /* 0x000fce00078e0203 */
.L_x_3574:
[----:B---3--:R3:W4:Y:S02]  /*a640*/  SYNCS.PHASECHK.TRANS64.TRYWAIT P0, [R3+URZ], R0 ;  /* 0x00000000030075a7 */ /* 0x008724000800017f */
[----:B----4-:R-:W-:Y:S05]  /*a650*/  @!P0 NANOSLEEP.SYNCS 0x989680 ;  /* 0x009896800000895d */ /* 0x010fea0003900000 */
[----:B------:R-:W4:Y:S02]  /*a660*/  @!P0 SYNCS.PHASECHK.TRANS64 P0, [R3+URZ], R0 ;  /* 0x00000000030085a7 */ /* 0x000f24000800007f */
[----:B----4-:R-:W-:Y:S05]  /*a670*/  @!P0 BRA `(.L_x_3574) ;  /* 0xfffffffc00f08947 */ /* 0x010fea000383ffff */
.L_x_3451:
[----:B------:R-:W-:Y:S05]  /*a680*/  BSYNC B6 ;  /* 0x0000000000067941 */ /* 0x000fea0003800000 */
.L_x_3443:
[----:B------:R-:W-:Y:S05]  /*a690*/  EXIT ;  /* 0x000000000000794d */ /* 0x000fea0003800000 */
.L_x_3461:
[----:B------:R-:W-:Y:S02]  /*a6a0*/  IMAD.MOV.U32 R12, RZ, RZ, RZ ;  /* 0x000000ffff0c7224 */ /* 0x000fe400078e00ff */
[----:B------:R-:W-:Y:S02]  /*a6b0*/  IMAD.MOV.U32 R11, RZ, RZ, 0x1f ;  /* 0x0000001fff0b7424 */ /* 0x000fe400078e00ff */
[----:B------:R-:W-:-:S07]  /*a6c0*/  IMAD.MOV.U32 R15, RZ, RZ, -0x1 ;  /* 0xffffffffff0f7424 */ /* 0x000fce00078e00ff */
[----:B------:R-:W-:Y:S05]  /*a6d0*/  WARPSYNC.COLLECTIVE R15, `(.L_x_3575) ;  /* 0x000000000f087348 */ /* 0x000fea0003c00000 */
[----:B------:R1:W2:Y:S02]  /*a6e0*/  SHFL.IDX P6, R14, R13, R12, R11 ;  /* 0x0000000c0d0e7389 */ /* 0x0002a400000c000b */
[----:B-12---:R-:W-:Y:S01]  /*a6f0*/  ENDCOLLECTIVE ;  /* 0x000000000000791b */ /* 0x006fe20003800000 */
.L_x_3575:
[----:B------:R-:W-:Y:S05]  /*a700*/  BRA `(.L_x_3576) ;  /* 0xffffff7000547947 */ /* 0x000fea000383ffff */
.L_x_3463:
        /* <DEDUP_REMOVED lines=8> */
.L_x_3467:
[----:B---3--:R3:W4:Y:S02]  /*a790*/  SYNCS.PHASECHK.TRANS64.TRYWAIT P1, [R0+URZ+0x30810], R209 ;  /* 0x030810d1000075a7 */ /* 0x008724000802017f */
[----:B----4-:R-:W-:Y:S05]  /*a7a0*/  @!P1 NANOSLEEP.SYNCS 0x989680 ;  /* 0x009896800000995d */ /* 0x010fea0003900000 */
[----:B------:R-:W4:Y:S02]  /*a7b0*/  @!P1 SYNCS.PHASECHK.TRANS64 P1, [R0+URZ+0x30810], R209 ;  /* 0x030810d1000095a7 */ /* 0x000f24000802007f */
[----:B----4-:R-:W-:Y:S05]  /*a7c0*/  @!P1 BRA `(.L_x_3467) ;  /* 0xfffffffc00f09947 */ /* 0x010fea000383ffff */
[----:B------:R-:W-:Y:S05]  /*a7d0*/  BRA `(.L_x_3466) ;  /* 0xffffff78003c7947 */ /* 0x000fea000383ffff */
.L_x_3471:
[----:B------:R1:W1:Y:S02]  /*a7e0*/  SYNCS.PHASECHK.TRANS64.TRYWAIT P1, [R0+URZ+0x30830], R209 ;  /* 0x030830d1000075a7 */ /* 0x000264000802017f */
[----:B-1----:R-:W-:Y:S05]  /*a7f0*/  @!P1 NANOSLEEP.SYNCS 0x989680 ;  /* 0x009896800000995d */ /* 0x002fea0003900000 */
[----:B------:R-:W1:Y:S02]  /*a800*/  @!P1 SYNCS.PHASECHK.TRANS64 P1, [R0+URZ+0x30830], R209 ;  /* 0x030830d1000095a7 */ /* 0x000e64000802007f */
[----:B-1----:R-:W-:Y:S05]  /*a810*/  @!P1 BRA `(.L_x_3471) ;  /* 0xfffffffc00f09947 */ /* 0x002fea000383ffff */
[----:B------:R-:W-:Y:S05]  /*a820*/  BRA `(.L_x_3470) ;  /* 0xffffff80005c7947 */ /* 0x000fea000383ffff */
.L_x_3478:
[----:B------:R-:W-:Y:S01]  /*a830*/  BSSY B0, `(.L_x_3577) ;  /* 0x0000005000007945 */ /* 0x000fe20003800000 */
[----:B------:R-:W-:-:S07]  /*a840*/  IMAD.MOV.U32 R15, RZ, RZ, -0x1 ;  /* 0xffffffffff0f7424 */ /* 0x000fce00078e00ff */
[----:B-1----:R-:W-:Y:S05]  /*a850*/  WARPSYNC.COLLECTIVE R15, `(.L_x_3578) ;  /* 0x000000000f087348 */ /* 0x002fea0003c00000 */
[----:B------:R-:W-:Y:S01]  /*a860*/  NOP ;  /* 0x0000000000007918 */ /* 0x000fe20000000000 */
[----:B-1----:R-:W-:Y:S01]  /*a870*/  ENDCOLLECTIVE ;  /* 0x000000000000791b */ /* 0x002fe20003800000 */
.L_x_3578:
[----:B------:R-:W-:Y:S05]  /*a880*/  BSYNC B0 ;  /* 0x0000000000007941 */ /* 0x000fea0003800000 */
.L_x_3577:
[----:B------:R-:W-:Y:S05]  /*a890*/  BRA `(.L_x_3579) ;  /* 0xffffffac00cc7947 */ /* 0x000fea000383ffff */
.L_x_3487:
[----:B------:R-:W-:Y:S01]  /*a8a0*/  BSSY B0, `(.L_x_3580) ;  /* 0x0000005000007945 */ /* 0x000fe20003800000 */
[----:B------:R-:W-:-:S07]  /*a8b0*/  IMAD.MOV.U32 R15, RZ, RZ, -0x1 ;  /* 0xffffffffff0f7424 */ /* 0x000fce00078e00ff */
[----:B-12---:R-:W-:Y:S05]  /*a8c0*/  WARPSYNC.COLLECTIVE R15, `(.L_x_3581) ;  /* 0x000000000f087348 */ /* 0x006fea0003c00000 */
[----:B------:R-:W-:Y:S01]  /*a8d0*/  NOP ;  /* 0x0000000000007918 */ /* 0x000fe20000000000 */
[----:B-12---:R-:W-:Y:S01]  /*a8e0*/  ENDCOLLECTIVE ;  /* 0x000000000000791b */ /* 0x006fe20003800000 */
.L_x_3581:
[----:B------:R-:W-:Y:S05]  /*a8f0*/  BSYNC B0 ;  /* 0x0000000000007941 */ /* 0x000fea0003800000 */
.L_x_3580:
[----:B------:R-:W-:Y:S05]  /*a900*/  BRA `(.L_x_3582) ;  /* 0xffffffb000cc7947 */ /* 0x000fea000383ffff */
.L_x_3504:
[----:B------:R-:W-:Y:S01]  /*a910*/  BSSY B0, `(.L_x_3583) ;  /* 0x0000005000007945 */ /* 0x000fe20003800000 */
[----:B------:R-:W-:-:S07]  /*a920*/  IMAD.MOV.U32 R15, RZ, RZ, -0x1 ;  /* 0xffffffffff0f7424 */ /* 0x000fce00078e00ff */
[----:B------:R-:W-:Y:S05]  /*a930*/  WARPSYNC.COLLECTIVE R15, `(.L_x_3584) ;  /* 0x000000000f087348 */ /* 0x000fea0003c00000 */
[----:B------:R-:W-:Y:S01]  /*a940*/  NOP ;  /* 0x0000000000007918 */ /* 0x000fe20000000000 */
[----:B------:R-:W-:Y:S01]  /*a950*/  ENDCOLLECTIVE ;  /* 0x000000000000791b */ /* 0x000fe20003800000 */
.L_x_3584:
[----:B------:R-:W-:Y:S05]  /*a960*/  BSYNC B0 ;  /* 0x0000000000007941 */ /* 0x000fea0003800000 */
.L_x_3583:
[----:B------:R-:W-:Y:S05]  /*a970*/  BRA `(.L_x_3585) ;  /* 0xffffffc000c47947 */ /* 0x000fea000383ffff */
.L_x_3517:
[----:B------:R-:W-:Y:S01]  /*a980*/  BSSY B0, `(.L_x_3586) ;  /* 0x0000005000007945 */ /* 0x000fe20003800000 */
[----:B------:R-:W-:-:S07]  /*a990*/  IMAD.MOV.U32 R15, RZ, RZ, -0x1 ;  /* 0xffffffffff0f7424 */ /* 0x000fce00078e00ff */
[----:B------:R-:W-:Y:S05]  /*a9a0*/  WARPSYNC.COLLECTIVE R15, `(.L_x_3587) ;  /* 0x000000000f087348 */ /* 0x000fea0003c00000 */
[----:B------:R-:W-:Y:S01]  /*a9b0*/  NOP ;  /* 0x0000000000007918 */ /* 0x000fe20000000000 */
[----:B------:R-:W-:Y:S01]  /*a9c0*/  ENDCOLLECTIVE ;  /* 0x000000000000791b */ /* 0x000fe20003800000 */
.L_x_3587:
[----:B------:R-:W-:Y:S05]  /*a9d0*/  BSYNC B0 ;  /* 0x0000000000007941 */ /* 0x000fea0003800000 */
.L_x_3586:
[----:B------:R-:W-:Y:S05]  /*a9e0*/  BRA `(.L_x_3588) ;  /* 0xffffffc800747947 */ /* 0x000fea000383ffff */
.L_x_3529:
[----:B------:R-:W-:Y:S01]  /*a9f0*/  BSSY B0, `(.L_x_3589) ;  /* 0x0000005000007945 */ /* 0x000fe20003800000 */
[----:B------:R-:W-:-:S07]  /*aa00*/  IMAD.MOV.U32 R15, RZ, RZ, -0x1 ;  /* 0xffffffffff0f7424 */ /* 0x000fce00078e00ff */
[----:B------:R-:W-:Y:S05]  /*aa10*/  WARPSYNC.COLLECTIVE R15, `(.L_x_3590) ;  /* 0x000000000f087348 */ /* 0x000fea0003c00000 */
[----:B------:R-:W-:Y:S01]  /*aa20*/  NOP ;  /* 0x0000000000007918 */ /* 0x000fe20000000000 */
[----:B------:R-:W-:Y:S01]  /*aa30*/  ENDCOLLECTIVE ;  /* 0x000000000000791b */ /* 0x000fe20003800000 */
.L_x_3590:
[----:B------:R-:W-:Y:S05]  /*aa40*/  BSYNC B0 ;  /* 0x0000000000007941 */ /* 0x000fea0003800000 */
.L_x_3589:
[----:B------:R-:W-:Y:S05]  /*aa50*/  BRA `(.L_x_3591) ;  /* 0xffffffcc00b47947 */ /* 0x000fea000383ffff */
.L_x_3549:
[----:B-1----:R1:W2:Y:S02]  /*aa60*/  SYNCS.PHASECHK.TRANS64.TRYWAIT P0, [R15+URZ+0x30820], R2 ;  /* 0x030820020f0075a7 */ /* 0x0022a4000800017f */
[----:B--2---:R-:W-:Y:S05]  /*aa70*/  @!P0 NANOSLEEP.SYNCS 0x989680 ;  /* 0x009896800000895d */ /* 0x004fea0003900000 */
[----:B------:R-:W2:Y:S02]  /*aa80*/  @!P0 SYNCS.PHASECHK.TRANS64 P0, [R15+URZ+0x30820], R2 ;  /* 0x030820020f0085a7 */ /* 0x000ea4000800007f */
[----:B--2---:R-:W-:Y:S05]  /*aa90*/  @!P0 BRA `(.L_x_3549) ;  /* 0xfffffffc00f08947 */ /* 0x004fea000383ffff */
[----:B------:R-:W-:Y:S05]  /*aaa0*/  BRA `(.L_x_3592) ;  /* 0xffffffdc00a47947 */ /* 0x000fea000383ffff */
.L_x_3553:
[----:B--2---:R2:W3:Y:S02]  /*aab0*/  SYNCS.PHASECHK.TRANS64.TRYWAIT P1, [R15+URZ+0x30840], R18 ;  /* 0x030840120f0075a7 */ /* 0x0044e4000802017f */
[----:B---3--:R-:W-:Y:S05]  /*aac0*/  @!P1 NANOSLEEP.SYNCS 0x989680 ;  /* 0x009896800000995d */ /* 0x008fea0003900000 */
[----:B------:R-:W3:Y:S02]  /*aad0*/  @!P1 SYNCS.PHASECHK.TRANS64 P1, [R15+URZ+0x30840], R18 ;  /* 0x030840120f0095a7 */ /* 0x000ee4000802007f */
[----:B---3--:R-:W-:Y:S05]  /*aae0*/  @!P1 BRA `(.L_x_3553) ;  /* 0xfffffffc00f09947 */ /* 0x008fea000383ffff */
[----:B------:R-:W-:Y:S05]  /*aaf0*/  BRA `(.L_x_3593) ;  /* 0xffffffe400487947 */ /* 0x000fea000383ffff */
.L_x_3555:
[----:B-1----:R1:W3:Y:S02]  /*ab00*/  SYNCS.PHASECHK.TRANS64.TRYWAIT P1, [R15+URZ+0x30828], R18 ;  /* 0x030828120f0075a7 */ /* 0x0022e4000802017f */
[----:B---3--:R-:W-:Y:S05]  /*ab10*/  @!P1 NANOSLEEP.SYNCS 0x989680 ;  /* 0x009896800000995d */ /* 0x008fea0003900000 */
[----:B------:R-:W3:Y:S02]  /*ab20*/  @!P1 SYNCS.PHASECHK.TRANS64 P1, [R15+URZ+0x30828], R18 ;  /* 0x030828120f0095a7 */ /* 0x000ee4000802007f */
[----:B---3--:R-:W-:Y:S05]  /*ab30*/  @!P1 BRA `(.L_x_3555) ;  /* 0xfffffffc00f09947 */ /* 0x008fea000383ffff */
[----:B------:R-:W-:Y:S05]  /*ab40*/  BRA `(.L_x_3594) ;  /* 0xffffffe400e87947 */ /* 0x000fea000383ffff */
.L_x_3557:
[----:B---3--:R3:W4:Y:S02]  /*ab50*/  SYNCS.PHASECHK.TRANS64.TRYWAIT P1, [R15+URZ+0x30848], R18 ;  /* 0x030848120f0075a7 */ /* 0x008724000802017f */
[----:B----4-:R-:W-:Y:S05]  /*ab60*/  @!P1 NANOSLEEP.SYNCS 0x989680 ;  /* 0x009896800000995d */ /* 0x010fea0003900000 */
[----:B------:R-:W4:Y:S02]  /*ab70*/  @!P1 SYNCS.PHASECHK.TRANS64 P1, [R15+URZ+0x30848], R18 ;  /* 0x030848120f0095a7 */ /* 0x000f24000802007f */
[----:B----4-:R-:W-:Y:S05]  /*ab80*/  @!P1 BRA `(.L_x_3557) ;  /* 0xfffffffc00f09947 */ /* 0x010fea000383ffff */
[----:B------:R-:W-:Y:S05]  /*ab90*/  BRA `(.L_x_3595) ;  /* 0xffffffe800887947 */ /* 0x000fea000383ffff */
.L_x_3559:
[----:B------:R-:W-:-:S07]  /*aba0*/  SHF.L.U32 R4, R10, 0x1f, RZ ;  /* 0x0000001f0a047819 */ /* 0x000fce00000006ff */
.L_x_3596:
[----:B----4-:R4:W1:Y:S02]  /*abb0*/  SYNCS.PHASECHK.TRANS64.TRYWAIT P1, [R15+URZ+0x30820], R4 ;  /* 0x030820040f0075a7 */ /* 0x010864000802017f */
[----:B-1----:R-:W-:Y:S05]  /*abc0*/  @!P1 NANOSLEEP.SYNCS 0x989680 ;  /* 0x009896800000995d */ /* 0x002fea0003900000 */
[----:B------:R-:W1:Y:S02]  /*abd0*/  @!P1 SYNCS.PHASECHK.TRANS64 P1, [R15+URZ+0x30820], R4 ;  /* 0x030820040f0095a7 */ /* 0x000e64000802007f */
[----:B-1----:R-:W-:Y:S05]  /*abe0*/  @!P1 BRA `(.L_x_3596) ;  /* 0xfffffffc00f09947 */ /* 0x002fea000383ffff */
[----:B------:R-:W-:Y:S05]  /*abf0*/  BRA `(.L_x_3597) ;  /* 0xffffffec000c7947 */ /* 0x000fea000383ffff */
.L_x_3562:
[----:B----4-:R4:W1:Y:S02]  /*ac00*/  SYNCS.PHASECHK.TRANS64.TRYWAIT P1, [R15+URZ+0x30840], R12 ;  /* 0x0308400c0f0075a7 */ /* 0x010864000802017f */
[----:B-1----:R-:W-:Y:S05]  /*ac10*/  @!P1 NANOSLEEP.SYNCS 0x989680 ;  /* 0x009896800000995d */ /* 0x002fea0003900000 */
[----:B------:R-:W1:Y:S02]  /*ac20*/  @!P1 SYNCS.PHASECHK.TRANS64 P1, [R15+URZ+0x30840], R12 ;  /* 0x0308400c0f0095a7 */ /* 0x000e64000802007f */
[----:B-1----:R-:W-:Y:S05]  /*ac30*/  @!P1 BRA `(.L_x_3562) ;  /* 0xfffffffc00f09947 */ /* 0x002fea000383ffff */
[----:B------:R-:W-:Y:S05]  /*ac40*/  BRA `(.L_x_3598) ;  /* 0xffffffec00c87947 */ /* 0x000fea000383ffff */
.L_x_3564:
[----:B-1----:R1:W2:Y:S02]  /*ac50*/  SYNCS.PHASECHK.TRANS64.TRYWAIT P1, [R15+URZ+0x30828], R12 ;  /* 0x0308280c0f0075a7 */ /* 0x0022a4000802017f */
[----:B--2---:R-:W-:Y:S05]  /*ac60*/  @!P1 NANOSLEEP.SYNCS 0x989680 ;  /* 0x009896800000995d */ /* 0x004fea0003900000 */
[----:B------:R-:W2:Y:S02]  /*ac70*/  @!P1 SYNCS.PHASECHK.TRANS64 P1, [R15+URZ+0x30828], R12 ;  /* 0x0308280c0f0095a7 */ /* 0x000ea4000802007f */
[----:B--2---:R-:W-:Y:S05]  /*ac80*/  @!P1 BRA `(.L_x_3564) ;  /* 0xfffffffc00f09947 */ /* 0x004fea000383ffff */
[----:B------:R-:W-:Y:S05]  /*ac90*/  BRA `(.L_x_3599) ;  /* 0xfffffff0005c7947 */ /* 0x000fea000383ffff */
.L_x_3566:
[----:B------:R1:W1:Y:S02]  /*aca0*/  SYNCS.PHASECHK.TRANS64.TRYWAIT P0, [R3+URZ+0x30840], R0 ;  /* 0x03084000030075a7 */ /* 0x000264000800017f */
[----:B-1----:R-:W-:Y:S05]  /*acb0*/  @!P0 NANOSLEEP.SYNCS 0x989680 ;  /* 0x009896800000895d */ /* 0x002fea0003900000 */
[----:B------:R-:W1:Y:S02]  /*acc0*/  @!P0 SYNCS.PHASECHK.TRANS64 P0, [R3+URZ+0x30840], R0 ;  /* 0x03084000030085a7 */ /* 0x000e64000800007f */
[----:B-1----:R-:W-:Y:S05]  /*acd0*/  @!P0 BRA `(.L_x_3566) ;  /* 0xfffffffc00f08947 */ /* 0x002fea000383ffff */
[----:B------:R-:W-:Y:S05]  /*ace0*/  BRA `(.L_x_3600) ;  /* 0xfffffff4000c7947 */ /* 0x000fea000383ffff */
.L_x_3568:
[----:B------:R-:W-:Y:S01]  /*acf0*/  BSSY B0, `(.L_x_3601) ;  /* 0x0000006000007945 */ /* 0x000fe20003800000 */
[----:B------:R-:W-:-:S07]  /*ad00*/  IMAD.MOV.U32 R15, RZ, RZ, -0x1 ;  /* 0xffffffffff0f7424 */ /* 0x000fce00078e00ff */
[----:B------:R-:W-:Y:S05]  /*ad10*/  WARPSYNC.COLLECTIVE R15, `(.L_x_3602) ;  /* 0x000000000f0c7348 */ /* 0x000fea0003c00000 */
[----:B------:R-:W-:Y:S02]  /*ad20*/  ELECT P6, UR62, PT ;  /* 0x00000000003e782f */ /* 0x000fe400038c0000 */
[----:B------:R-:W-:Y:S01]  /*ad30*/  MOV R14, UR62 ;  /* 0x0000003e000e7c02 */ /* 0x000fe20008000f00 */
[----:B------:R-:W-:Y:S10]  /*ad40*/  ENDCOLLECTIVE ;  /* 0x000000000000791b */ /* 0x000ff40003800000 */
.L_x_3602:
[----:B------:R-:W-:Y:S05]  /*ad50*/  BSYNC B0 ;  /* 0x0000000000007941 */ /* 0x000fea0003800000 */
.L_x_3601:
[----:B------:R-:W-:Y:S05]  /*ad60*/  BRA `(.L_x_3603) ;  /* 0xfffffff400bc7947 */ /* 0x000fea000383ffff */
.L_x_3570:
[----:B-1----:R1:W2:Y:S02]  /*ad70*/  SYNCS.PHASECHK.TRANS64.TRYWAIT P0, [R7+URZ], R4 ;  /* 0x00000004070075a7 */ /* 0x0022a4000800017f */
[----:B--2---:R-:W-:Y:S05]  /*ad80*/  @!P0 NANOSLEEP.SYNCS 0x989680 ;  /* 0x009896800000895d */ /* 0x004fea0003900000 */
[----:B------:R-:W2:Y:S02]  /*ad90*/  @!P0 SYNCS.PHASECHK.TRANS64 P0, [R7+URZ], R4 ;  /* 0x00000004070085a7 */ /* 0x000ea4000800007f */
[----:B--2---:R-:W-:Y:S05]  /*ada0*/  @!P0 BRA `(.L_x_3570) ;  /* 0xfffffffc00f08947 */ /* 0x004fea000383ffff */
[----:B------:R-:W-:Y:S05]  /*adb0*/  BRA `(.L_x_3604) ;  /* 0xfffffff400fc7947 */ /* 0x000fea000383ffff */
.L_x_3571:
[----:B--2---:R2:W3:Y:S02]  /*adc0*/  SYNCS.PHASECHK.TRANS64.TRYWAIT P0, [R3+URZ], R0 ;  /* 0x00000000030075a7 */ /* 0x0044e4000800017f */
[----:B---3--:R-:W-:Y:S05]  /*add0*/  @!P0 NANOSLEEP.SYNCS 0x989680 ;  /* 0x009896800000895d */ /* 0x008fea0003900000 */
[----:B------:R-:W3:Y:S02]  /*ade0*/  @!P0 SYNCS.PHASECHK.TRANS64 P0, [R3+URZ], R0 ;  /* 0x00000000030085a7 */ /* 0x000ee4000800007f */
[----:B---3--:R-:W-:Y:S05]  /*adf0*/  @!P0 BRA `(.L_x_3571) ;  /* 0xfffffffc00f08947 */ /* 0x008fea000383ffff */
[----:B------:R-:W-:Y:S05]  /*ae00*/  BRA `(.L_x_3605) ;  /* 0xfffffff400f07947 */ /* 0x000fea000383ffff */
.L_x_3573:
[----:B--2---:R2:W3:Y:S02]  /*ae10*/  SYNCS.PHASECHK.TRANS64.TRYWAIT P0, [R5+URZ], R4 ;  /* 0x00000004050075a7 */ /* 0x0044e4000800017f */
[----:B---3--:R-:W-:Y:S05]  /*ae20*/  @!P0 NANOSLEEP.SYNCS 0x989680 ;  /* 0x009896800000895d */ /* 0x008fea0003900000 */
[----:B------:R-:W3:Y:S02]  /*ae30*/  @!P0 SYNCS.PHASECHK.TRANS64 P0, [R5+URZ], R4 ;  /* 0x00000004050085a7 */ /* 0x000ee4000800007f */
[----:B---3--:R-:W-:Y:S05]  /*ae40*/  @!P0 BRA `(.L_x_3573) ;  /* 0xfffffffc00f08947 */ /* 0x008fea000383ffff */
[----:B------:R-:W-:Y:S05]  /*ae50*/  BRA `(.L_x_3606) ;  /* 0xfffffff400f47947 */ /* 0x000fea000383ffff */
.L_x_3607:
        /* <DEDUP_REMOVED lines=10> */
.L_x_7313:


//--------------------- .text._ZN7cutlass13device_kernelIN5flash11enable_sm90INS1_16FlashAttnBwdSm90INS1_25CollectiveMainloopBwdSm90ILi2ELi2ELi2EN4cute5tupleIJNS5_1CILi1EEES8_S8_EEENS6_IJNS7_ILi80EEENS7_ILi128EEESB_EEENS_10bfloat16_tEfNS_4arch4Sm90ELb0ELb0ELb0ELb0ELb0ELb1ELb0ELb1ELi2ELi1ELi2ELi1ELb0EEENS1_21CollectiveEpilogueBwdISC_SD_SF_Li256ELb0ELb0ELi1EEENS1_19SingleTileSchedulerILb0ELb0ELb0ELi128EEEEEEEEEvNT_6ParamsE --------------------------
	.section	.text._ZN7cutlass13device_kernelIN5flash11enable_sm90INS1_16FlashAttnBwdSm90INS1_25CollectiveMainloopBwdSm90ILi2ELi2ELi2EN4cute5tupleIJNS5_1CILi1EEES8_S8_EEENS6_IJNS7_ILi80EEENS7_ILi128EEESB_EEENS_10bfloat16_tEfNS_4arch4Sm90ELb0ELb0ELb0ELb0ELb0ELb1ELb0ELb1ELi2ELi1ELi2ELi1ELb0EEENS1_21CollectiveEpilogueBwdISC_SD_SF_Li256ELb0ELb0ELi1EEENS1_19SingleTileSchedulerILb0ELb0ELb0ELi128EEEEEEEEEvNT_6ParamsE,"ax",@progbits
	.align	128
.text._ZN7cutlass13device_kernelIN5flash11enable_sm90INS1_16FlashAttnBwdSm90INS1_25CollectiveMainloopBwdSm90ILi2ELi2ELi2EN4cute5tupleIJNS5_1CILi1EEES8_S8_EEENS6_IJNS7_ILi80EEENS7_ILi128EEESB_EEENS_10bfloat16_tEfNS_4arch4Sm90ELb0ELb0ELb0ELb0ELb0ELb1ELb0ELb1ELi2ELi1ELi2ELi1ELb0EEENS1_21CollectiveEpilogueBwdISC_SD_SF_Li256ELb0ELb0ELi1EEENS1_19SingleTileSchedulerILb0ELb0ELb0ELi128EEEEEEEEEvNT_6ParamsE:
        .type           _ZN7cutlass13device_kernelIN5flash11enable_sm90INS1_16FlashAttnBwdSm90INS1_25CollectiveMainloopBwdSm90ILi2ELi2ELi2EN4cute5tupleIJNS5_1CILi1EEES8_S8_EEENS6_IJNS7_ILi80EEENS7_ILi128EEESB_EEENS_10bfloat16_tEfNS_4arch4Sm90ELb0ELb0ELb0ELb0ELb0ELb1ELb0ELb1ELi2ELi1ELi2ELi1ELb0EEENS1_21CollectiveEpilogueBwdISC_SD_SF_Li256ELb0ELb0ELi1EEENS1_19SingleTileSchedulerILb0ELb0ELb0ELi128EEEEEEEEEvNT_6ParamsE,@function
        .size           _ZN7cutlass13device_kernelIN5flash11enable_sm90INS1_16FlashAttnBwdSm90INS1_25CollectiveMainloopBwdSm90ILi2ELi2ELi2EN4cute5tupleIJNS5_1CILi1EEES8_S8_EEENS6_IJNS7_ILi80EEENS7_ILi128EEESB_EEENS_10bfloat16_tEfNS_4arch4Sm90ELb0ELb0ELb0ELb0ELb0ELb1ELb0ELb1ELi2ELi1ELi2ELi1ELb0EEENS1_21CollectiveEpilogueBwdISC_SD_SF_Li256ELb0ELb0ELi1EEENS1_19SingleTileSchedulerILb0ELb0ELb0ELi128EEEEEEEEEvNT_6ParamsE,(.L_x_7314 - _ZN7cutlass13device_kernelIN5flash11enable_sm90INS1_16FlashAttnBwdSm90INS1_25CollectiveMainloopBwdSm90ILi2ELi2ELi2EN4cute5tupleIJNS5_1CILi1EEES8_S8_EEENS6_IJNS7_ILi80EEENS7_ILi128EEESB_EEENS_10bfloat16_tEfNS_4arch4Sm90ELb0ELb0ELb0ELb0ELb0ELb1ELb0ELb1ELi2ELi1ELi2ELi1ELb0EEENS1_21CollectiveEpilogueBwdISC_SD_SF_Li256ELb0ELb0ELi1EEENS1_19SingleTileSchedulerILb0ELb0ELb0ELi128EEEEEEEEEvNT_6ParamsE)
        .other          _ZN7cutlass13device_kernelIN5flash11enable_sm90INS1_16FlashAttnBwdSm90INS1_25CollectiveMainloopBwdSm90ILi2ELi2ELi2EN4cute5tupleIJNS5_1CILi1EEES8_S8_EEENS6_IJNS7_ILi80EEENS7_ILi128EEESB_EEENS_10bfloat16_tEfNS_4arch4Sm90ELb0ELb0ELb0ELb0ELb0ELb1ELb0ELb1ELi2ELi1ELi2ELi1ELb0EEENS1_21CollectiveEpilogueBwdISC_SD_SF_Li256ELb0ELb0ELi1EEENS1_19SingleTileSchedulerILb0ELb0ELb0ELi128EEEEEEEEEvNT_6ParamsE,@"STO_CUDA_ENTRY STV_DEFAULT"
_ZN7cutlass13device_kernelIN5flash11enable_sm90INS1_16FlashAttnBwdSm90INS1_25CollectiveMainloopBwdSm90ILi2ELi2ELi2EN4cute5tupleIJNS5_1CILi1EEES8_S8_EEENS6_IJNS7_ILi80EEENS7_ILi128EEESB_EEENS_10bfloat16_tEfNS_4arch4Sm90ELb0ELb0ELb0ELb0ELb0ELb1ELb0ELb1ELi2ELi1ELi2ELi1ELb0EEENS1_21CollectiveEpilogueBwdISC_SD_SF_Li256ELb0ELb0ELi1EEENS1_19SingleTileSchedulerILb0ELb0ELb0ELi128EEEEEEEEEvNT_6ParamsE:
        /* <DEDUP_REMOVED lines=29> */
.L_x_3609:
[----:B------:R-:W-:Y:S05]  /*01d0*/  BSYNC B0 ;  /* 0x0000000000007941 */ /* 0x000fea0003800000 */
.L_x_3608:
        /* <DEDUP_REMOVED lines=34> */
.L_x_3610:
        /* <DEDUP_REMOVED lines=22> */
.L_x_3611:
[----:B---3--:R-:W-:Y:S01]  /*0560*/  ISETP.NE.AND P0, PT, R2, RZ, PT ;  /* 0x000000ff0200720c */ /* 0x008fe20003f05270 */
[----:B------:R-:W-:Y:S01]  /*0570*/  IMAD.MOV.U32 R2, RZ, RZ, 0x1 ;  /* 0x00000001ff027424 */ /* 0x000fe200078e00ff */
[----:B------:R-:W-:Y:S01]  /*0580*/  NOP ;  /* 0x0000000000007918 */ /* 0x000fe20000000000 */
[----:B------:R-:W-:Y:S03]  /*0590*/  BSSY B6, `(.L_x_3612) ;  /* 0x000095a000067945 */ /* 0x000fe60003800000 */
[----:B------:R-:W-:-:S05]  /*05a0*/  SEL R2, R2, 0x2, !P0 ;  /* 0x0000000202027807 */ /* 0x000fca0004000000 */
[----:B------:R3:W-:Y:S01]  /*05b0*/  STL [R1], R2 ;  /* 0x0000000201007387 */ /* 0x0007e20000100800 */
[----:B-12-4-:R-:W-:Y:S06]  /*05c0*/  BAR.SYNC.DEFER_BLOCKING 0x0 ;  /* 0x0000000000007b1d */ /* 0x016fec0000010000 */
[----:B------:R-:W-:Y:S05]  /*05d0*/  @!P0 BRA `(.L_x_3613) ;  /* 0x0000006c00348947 */ /* 0x000fea0003800000 */
.L_x_3614:
[----:B------:R-:W-:-:S08]  /*05e0*/  NOP ;  /* 0x0000000000007918 */ /* 0x000fd00000000000 */
[----:B------:R-:W1:Y:S02]  /*05f0*/  USETMAXREG.TRY_ALLOC.CTAPOOL UP0, 0xf0 ;  /* 0x000000f0000079c8 */ /* 0x000e640008000600 */
[----:B-1----:R-:W-:-:S13]  /*0600*/  PLOP3.LUT P0, PT, PT, PT, UP0, 0x80, 0x0 ;  /* 0x000000000000781c */ /* 0x002fda0003f0f008 */
[----:B------:R-:W-:Y:S05]  /*0610*/  @!P0 BRA `(.L_x_3614) ;  /* 0xfffffffc00f08947 */ /* 0x000fea000383ffff */
[----:B------:R-:W-:Y:S01]  /*0620*/  LOP3.LUT R0, R0, 0x3, RZ, 0xc0, !PT ;  /* 0x0000000300007812 */ /* 0x000fe200078ec0ff */
[----:B---3--:R-:W1:Y:S01]  /*0630*/  S2R R2, SR_TID.X ;  /* 0x0000000000027919 */ /* 0x008e620000002100 */
        /* <DEDUP_REMOVED lines=27> */
.L_x_3617:
        /* <DEDUP_REMOVED lines=15> */
.L_x_3616:
[----:B------:R-:W1:Y:S01]  /*08e0*/  S2R R3, SR_CgaCtaId ;  /* 0x0000000000037919 */ /* 0x000e620000008800 */
[----:B------:R-:W-:-:S04]  /*08f0*/  MOV R0, 0x400 ;  /* 0x0000040000007802 */ /* 0x000fc80000000f00 */
[----:B-1----:R-:W-:-:S05]  /*0900*/  LEA R16, R3, R0, 0x18 ;  /* 0x0000000003107211 */ /* 0x002fca00078ec0ff */
[----:B------:R1:W-:Y:S01]  /*0910*/  STL [R1+0xc], R16 ;  /* 0x00000c1001007387 */ /* 0x0003e20000100800 */
        /* <DEDUP_REMOVED lines=19> */
.L_x_3619:
        /* <DEDUP_REMOVED lines=15> */
.L_x_3618:
        /* <DEDUP_REMOVED lines=8> */
.L_x_3691:
        /* <DEDUP_REMOVED lines=9> */
[----:B------:R-:W-:-:S05]  /*0c50*/  IMAD.IADD R4, R6, 0x1, -R7 ;  /* 0x0000000106047824 */ /* 0x000fca00078e0a07 */
[----:B------:R2:W-:Y:S04]  /*0c60*/  STL [R1+0x1c], R4 ;  /* 0x00001c0401007387 */ /* 0x0005e80000100800 */
[----:B------:R2:W-:Y:S02]  /*0c70*/  STL [R1+0x4], R5 ;  /* 0x0000040501007387 */ /* 0x0005e40000100800 */
[----:B--23--:R-:W-:Y:S05]  /*0c80*/  @P0 BRA `(.L_x_3621) ;  /* 0x0000000000080947 */ /* 0x00cfea0003800000 */
[----:B------:R-:W2:Y:S02]  /*0c90*/  SYNCS.PHASECHK.TRANS64.TRYWAIT P0, [R16+URZ+0x38800], R8 ;  /* 0x03880008100075a7 */ /* 0x000ea4000800017f */
[----:B--2---:R-:W-:Y:S05]  /*0ca0*/  @!P0 BRA `(.L_x_3622) ;  /* 0x0000008c00c48947 */ /* 0x004fea0003800000 */
.L_x_3621:
[----:B------:R-:W-:Y:S01]  /*0cb0*/  LOP3.LUT R5, R2, 0xffffff80, RZ, 0xc0, !PT ;  /* 0xffffff8002057812 */ /* 0x000fe200078ec0ff */
[----:B------:R-:W3:Y:S01]  /*0cc0*/  LDC R10, c[0x0][0x280] ;  /* 0x0000a000ff0a7b82 */ /* 0x000ee20000000800 */
[----:B------:R-:W-:Y:S02]  /*0cd0*/  LEA.HI R2, R3, R0, RZ, 0x5 ;  /* 0x0000000003027211 */ /* 0x000fe400078f28ff */
[----:B------:R-:W-:Y:S02]  /*0ce0*/  CS2R R150, SRZ ;  /* 0x0000000000967805 */ /* 0x000fe4000001ff00 */
[----:B------:R-:W-:Y:S01]  /*0cf0*/  CS2R R148, SRZ ;  /* 0x0000000000947805 */ /* 0x000fe2000001ff00 */
[----:B------:R-:W-:Y:S01]  /*0d00*/  IMAD.IADD R5, R0, 0x1, -R5 ;  /* 0x0000000100057824 */ /* 0x000fe200078e0a05 */
[----:B------:R-:W-:Y:S02]  /*0d10*/  CS2R R146, SRZ ;  /* 0x0000000000927805 */ /* 0x000fe4000001ff00 */
[----:B------:R-:W-:-:S02]  /*0d20*/  CS2R R144, SRZ ;  /* 0x0000000000907805 */ /* 0x000fc4000001ff00 */
[----:B------:R-:W-:Y:S02]  /*0d30*/  CS2R R142, SRZ ;  /* 0x00000000008e7805 */ /* 0x000fe4000001ff00 */
[----:B------:R-:W-:Y:S02]  /*0d40*/  CS2R R140, SRZ ;  /* 0x00000000008c7805 */ /* 0x000fe4000001ff00 */
[----:B--2---:R-:W-:Y:S02]  /*0d50*/  SHF.R.S32.HI R4, RZ, 0x1f, R5 ;  /* 0x0000001fff047819 */ /* 0x004fe40000011405 */
[----:B------:R-:W-:Y:S02]  /*0d60*/  CS2R R138, SRZ ;  /* 0x00000000008a7805 */ /* 0x000fe4000001ff00 */
[----:B------:R-:W-:Y:S02]  /*0d70*/  CS2R R136, SRZ ;  /* 0x0000000000887805 */ /* 0x000fe4000001ff00 */
[----:B------:R-:W-:-:S02]  /*0d80*/  CS2R R134, SRZ ;  /* 0x0000000000867805 */ /* 0x000fc4000001ff00 */
[----:B------:R-:W-:Y:S02]  /*0d90*/  LEA.HI R6, R4, R5, RZ, 0x2 ;  /* 0x0000000504067211 */ /* 0x000fe400078f10ff */
[----:B------:R-:W-:Y:S02]  /*0da0*/  CS2R R132, SRZ ;  /* 0x0000000000847805 */ /* 0x000fe4000001ff00 */
[----:B------:R-:W-:Y:S02]  /*0db0*/  CS2R R130, SRZ ;  /* 0x0000000000827805 */ /* 0x000fe4000001ff00 */
[----:B------:R-:W-:Y:S02]  /*0dc0*/  CS2R R128, SRZ ;  /* 0x0000000000807805 */ /* 0x000fe4000001ff00 */
[----:B------:R-:W-:Y:S02]  /*0dd0*/  LOP3.LUT R8, R6, 0x7ffffffc, RZ, 0xc0, !PT ;  /* 0x7ffffffc06087812 */ /* 0x000fe400078ec0ff */
[----:B------:R-:W-:-:S02]  /*0de0*/  CS2R R126, SRZ ;  /* 0x00000000007e7805 */ /* 0x000fc4000001ff00 */
[----:B------:R-:W-:Y:S02]  /*0df0*/  CS2R R124, SRZ ;  /* 0x00000000007c7805 */ /* 0x000fe4000001ff00 */
[----:B------:R-:W-:Y:S02]  /*0e00*/  CS2R R122, SRZ ;  /* 0x00000000007a7805 */ /* 0x000fe4000001ff00 */
[----:B------:R-:W-:Y:S01]  /*0e10*/  CS2R R120, SRZ ;  /* 0x0000000000787805 */ /* 0x000fe2000001ff00 */
[----:B------:R-:W-:Y:S01]  /*0e20*/  IMAD.IADD R7, R5, 0x1, -R8 ;  /* 0x0000000105077824 */ /* 0x000fe200078e0a08 */
[----:B------:R-:W-:Y:S02]  /*0e30*/  CS2R R118, SRZ ;  /* 0x0000000000767805 */ /* 0x000fe4000001ff00 */
[----:B---3--:R-:W-:Y:S02]  /*0e40*/  ISETP.GE.AND P0, PT, R10, 0x1, PT ;  /* 0x000000010a00780c */ /* 0x008fe40003f06270 */
[----:B------:R-:W-:-:S02]  /*0e50*/  CS2R R116, SRZ ;  /* 0x0000000000747805 */ /* 0x000fc4000001ff00 */
[----:B------:R-:W-:Y:S01]  /*0e60*/  CS2R R114, SRZ ;  /* 0x0000000000727805 */ /* 0x000fe2000001ff00 */
[----:B------:R2:W-:Y:S01]  /*0e70*/  STL [R1+0x18], R7 ;  /* 0x0000180701007387 */ /* 0x0005e20000100800 */
        /* <DEDUP_REMOVED lines=46> */
[----:B--2---:R-:W-:Y:S06]  /*1160*/  @!P0 BRA `(.L_x_3623) ;  /* 0x0000004c00a48947 */ /* 0x004fec0003800000 */
[----:B------:R-:W2:Y:S01]  /*1170*/  LDL R15, [R1+0x1c] ;  /* 0x00001c00010f7983 */ /* 0x000ea20000100800 */
[----:B------:R-:W3:Y:S03]  /*1180*/  LDC R12, c[0x0][0x290] ;  /* 0x0000a400ff0c7b82 */ /* 0x000ee60000000800 */
[----:B------:R-:W4:Y:S01]  /*1190*/  LDL.LU R14, [R1] ;  /* 0x00000000010e7983 */ /* 0x000f220000300800 */
[----:B------:R-:W-:Y:S01]  /*11a0*/  IMAD.SHL.U32 R7, R0, 0x40, RZ ;  /* 0x0000004000077824 */ /* 0x000fe200078e00ff */
[----:B------:R-:W-:Y:S01]  /*11b0*/  LEA.HI R8, R3, R0, RZ, 0x3 ;  /* 0x0000000003087211 */ /* 0x000fe200078f18ff */
[----:B------:R-:W-:Y:S01]  /*11c0*/  IMAD.SHL.U32 R0, R2, 0x10, RZ ;  /* 0x0000001002007824 */ /* 0x000fe200078e00ff */
[----:B------:R-:W3:Y:S01]  /*11d0*/  S2R R9, SR_CTAID.X ;  /* 0x0000000000097919 */ /* 0x000ee20000002500 */
[----:B------:R-:W-:Y:S02]  /*11e0*/  LEA.HI R4, R4, R5, RZ, 0x5 ;  /* 0x0000000504047211 */ /* 0x000fe400078f28ff */
[----:B------:R-:W-:-:S02]  /*11f0*/  CS2R R236, SRZ ;  /* 0x0000000000ec7805 */ /* 0x000fc4000001ff00 */
[----:B------:R-:W-:Y:S01]  /*1200*/  LOP3.LUT R7, R7, 0x1c0, RZ, 0xc0, !PT ;  /* 0x000001c007077812 */ /* 0x000fe200078ec0ff */
[----:B------:R-:W-:Y:S01]  /*1210*/  IMAD.MOV.U32 R151, RZ, RZ, RZ ;  /* 0x000000ffff977224 */ /* 0x000fe200078e00ff */
[--C-:B------:R-:W-:Y:S02]  /*1220*/  SHF.R.S32.HI R2, RZ, 0x2, R6.reuse ;  /* 0x00000002ff027819 */ /* 0x100fe40000011406 */
[----:B------:R-:W-:Y:S01]  /*1230*/  SHF.R.S32.HI R3, RZ, 0x1f, R6 ;  /* 0x0000001fff037819 */ /* 0x000fe20000011406 */
[----:B------:R-:W-:Y:S01]  /*1240*/  VIADD R6, R10, 0x4f ;  /* 0x0000004f0a067836 */ /* 0x000fe20000000000 */
[----:B------:R-:W-:Y:S02]  /*1250*/  SHF.R.S32.HI R4, RZ, 0x5, R4 ;  /* 0x00000005ff047819 */ /* 0x000fe40000011404 */
[----:B------:R-:W-:Y:S01]  /*1260*/  LOP3.LUT R11, R7, 0x30, R0, 0xf8, !PT ;  /* 0x00000030070b7812 */ /* 0x000fe200078ef800 */
[----:B------:R-:W-:Y:S01]  /*1270*/  IMAD.HI R6, R6, 0x66666667, RZ ;  /* 0x6666666706067827 */ /* 0x000fe200078e02ff */
[----:B------:R-:W-:-:S02]  /*1280*/  LEA.HI R0, R13, R13, RZ, 0x1 ;  /* 0x0000000d0d007211 */ /* 0x000fc400078f08ff */
[----:B------:R-:W-:Y:S02]  /*1290*/  LEA.HI R3, R3, R2, RZ, 0x3 ;  /* 0x0000000203037211 */ /* 0x000fe400078f18ff */
[----:B------:R-:W-:Y:S02]  /*12a0*/  LOP3.LUT R8, R11, 0x8, R8, 0xf8, !PT ;  /* 0x000000080b087812 */ /* 0x000fe400078ef808 */
[----:B------:R-:W-:Y:S02]  /*12b0*/  LOP3.LUT R3, R3, 0xfffffff8, RZ, 0xc0, !PT ;  /* 0xfffffff803037812 */ /* 0x000fe400078ec0ff */
[----:B------:R-:W-:-:S04]  /*12c0*/  SHF.R.U32.HI R7, RZ, 0x3, R7 ;  /* 0x00000003ff077819 */ /* 0x000fc80000011607 */
[----:B------:R-:W-:Y:S01]  /*12d0*/  LOP3.LUT R7, R8, R7, RZ, 0x3c, !PT ;  /* 0x0000000708077212 */ /* 0x000fe200078e3cff */
[----:B---3--:R-:W-:-:S04]  /*12e0*/  IMAD R9, R9, -0x80, R12 ;  /* 0xffffff8009097824 */ /* 0x008fc800078e020c */
[----:B------:R-:W-:Y:S01]  /*12f0*/  IMAD R9, R4, -0x10, R9 ;  /* 0xfffffff004097824 */ /* 0x000fe200078e0209 */
[----:B------:R-:W-:Y:S01]  /*1300*/  LOP3.LUT R4, R0, 0xfffffffe, RZ, 0xc0, !PT ;  /* 0xfffffffe00047812 */ /* 0x000fe200078ec0ff */
[----:B------:R-:W-:-:S03]  /*1310*/  IMAD R0, R13, 0x1400, RZ ;  /* 0x000014000d007824 */ /* 0x000fc600078e02ff */
[----:B------:R-:W-:Y:S01]  /*1320*/  IADD3 R3, R9, R3, -R2 ;  /* 0x0000000309037210 */ /* 0x000fe20007ffe802 */
[----:B------:R-:W-:Y:S01]  /*1330*/  IMAD R5, R5, 0x4, R0 ;  /* 0x0000000405057824 */ /* 0x000fe200078e0200 */
[----:B------:R-:W-:Y:S01]  /*1340*/  SHF.R.U32.HI R9, RZ, 0x1f, R6 ;  /* 0x0000001fff097819 */ /* 0x000fe20000011606 */
[----:B------:R-:W-:Y:S02]  /*1350*/  IMAD.IADD R4, R13, 0x1, -R4 ;  /* 0x000000010d047824 */ /* 0x000fe400078e0a04 */
[----:B--2---:R-:W-:Y:S01]  /*1360*/  IMAD R2, R15, 0x200, R0 ;  /* 0x000002000f027824 */ /* 0x004fe200078e0200 */
[----:B------:R-:W-:Y:S01]  /*1370*/  LEA.HI.SX32 R0, R6, R9, 0x1b ;  /* 0x0000000906007211 */ /* 0x000fe200078fdaff */
[----:B------:R-:W2:Y:S02]  /*1380*/  S2R R15, SR_CgaCtaId ;  /* 0x00000000000f7919 */ /* 0x000ea40000008800 */
[----:B------:R-:W-:Y:S02]  /*1390*/  IMAD.IADD R6, R2, 0x1, R7 ;  /* 0x0000000102067824 */ /* 0x000fe400078e0207 */
[----:B------:R4:W-:Y:S01]  /*13a0*/  STL [R1+0x10], R0 ;  /* 0x0000100001007387 */ /* 0x0009e20000100800 */
[----:B------:R-:W-:-:S03]  /*13b0*/  IMAD R2, R4, -0x40, R3 ;  /* 0xffffffc004027824 */ /* 0x000fc600078e0203 */
[----:B------:R-:W-:Y:S04]  /*13c0*/  STL [R1+0x14], R6 ;  /* 0x0000140601007387 */ /* 0x000fe80000100800 */
[----:B------:R-:W-:Y:S01]  /*13d0*/  STL [R1+0x8], R2 ;  /* 0x0000080201007387 */ /* 0x000fe20000100800 */
[----:B----4-:R-:W-:Y:S02]  /*13e0*/  LOP3.LUT R0, R14, 0x1, RZ, 0xfc, !PT ;  /* 0x000000010e007812 */ /* 0x010fe400078efcff */
[----:B------:R-:W-:-:S03]  /*13f0*/  MOV R14, 0x400 ;  /* 0x00000400000e7802 */ /* 0x000fc60000000f00 */
[----:B------:R3:W-:Y:S02]  /*1400*/  STL [R1], R0 ;  /* 0x0000000001007387 */ /* 0x0007e40000100800 */
[----:B---3--:R-:W-:Y:S01]  /*1410*/  IMAD.MOV.U32 R0, RZ, RZ, RZ ;  /* 0x000000ffff007224 */ /* 0x008fe200078e00ff */
[----:B--2---:R-:W-:-:S05]  /*1420*/  LEA R14, R15, R14, 0x18 ;  /* 0x0000000e0f0e7211 */ /* 0x004fca00078ec0ff */
[----:B------:R-:W-:-:S07]  /*1430*/  IMAD R2, R5, 0x4, R14 ;  /* 0x0000000405027824 */ /* 0x000fce00078e020e */
.L_x_3634:
[----:B------:R-:W2:Y:S01]  /*1440*/  LDL R3, [R1] ;  /* 0x0000000001037983 */ /* 0x000ea20000100800 */
[----:B------:R-:W-:Y:S05]  /*1450*/  YIELD ;  /* 0x0000000000007946 */ /* 0x000fea0003800000 */
[----:B--2---:R-:W-:-:S13]  /*1460*/  ISETP.NE.AND P0, PT, R3, 0x3, PT ;  /* 0x000000030300780c */ /* 0x004fda0003f05270 */
[----:B------:R-:W-:Y:S05]  /*1470*/  @!P0 BRA `(.L_x_3624) ;  /* 0x0000000000048947 */ /* 0x000fea0003800000 */
[----:B------:R-:W-:Y:S01]  /*1480*/  BPT.TRAP 0x1 ;  /* 0x000000040000795c */ /* 0x000fe20000300000 */
.L_x_3624:
        /* <DEDUP_REMOVED lines=8> */
.L_x_3625:
[----:B---3--:R-:W-:Y:S05]  /*1510*/  @P1 BRA `(.L_x_3626) ;  /* 0x0000000000081947 */ /* 0x008fea0003800000 */
[----:B------:R-:W3:Y:S02]  /*1520*/  SYNCS.PHASECHK.TRANS64.TRYWAIT P1, [R3+URZ+0x38810], R152 ;  /* 0x03881098030075a7 */ /* 0x000ee4000802017f */
[----:B---3--:R-:W-:Y:S05]  /*1530*/  @!P1 BRA `(.L_x_3627) ;  /* 0x0000008400c09947 */ /* 0x008fea0003800000 */
.L_x_3626:
[----:B------:R-:W-:Y:S05]  /*1540*/  WARPSYNC.ALL ;  /* 0x0000000000007948 */ /* 0x000fea0003800000 */
[----:B------:R-:W4:Y:S01]  /*1550*/  LDL R5, [R1+0x4] ;  /* 0x0000040001057983 */ /* 0x000f220000100800 */
[----:B------:R-:W-:Y:S01]  /*1560*/  MOV R153, 0x400 ;  /* 0x0000040000997802 */ /* 0x000fe20000000f00 */
[----:B------:R-:W5:Y:S02]  /*1570*/  S2R R154, SR_CgaCtaId ;  /* 0x00000000009a7919 */ /* 0x000f640000008800 */
[----:B------:R-:W2:Y:S01]  /*1580*/  LDL R6, [R1+0x18] ;  /* 0x0000180001067983 */ /* 0x000ea20000100800 */
[----:B-----5:R-:W-:-:S05]  /*1590*/  LEA R153, R154, R153, 0x18 ;  /* 0x000000999a997211 */ /* 0x020fca00078ec0ff */
[----:B------:R-:W-:-:S05]  /*15a0*/  VIADD R4, R153, 0x1a000 ;  /* 0x0001a00099047836 */ /* 0x000fca0000000000 */
[----:B------:R-:W-:-:S04]  /*15b0*/  SHF.R.U32.HI R4, RZ, 0x4, R4 ;  /* 0x00000004ff047819 */ /* 0x000fc80000011604 */
[----:B------:R-:W-:Y:S01]  /*15c0*/  LOP3.LUT R235, R4, 0x3fff, RZ, 0xc0, !PT ;  /* 0x00003fff04eb7812 */ /* 0x000fe200078ec0ff */
[----:B------:R-:W-:Y:S01]  /*15d0*/  WARPGROUP.ARRIVE ;  /* 0x00000000000079c5 */ /* 0x000fe20000000000 */
[----:B------:R-:W-:Y:S01]  /*15e0*/  UMOV UR9, 0x40000040 ;  /* 0x4000004000097882 */ /* 0x000fe20000000000 */
[----:B------:R-:W-:Y:S01]  /*15f0*/  UMOV UR11, 0x40000040 ;  /* 0x40000040000b7882 */ /* 0x000fe20000000000 */
[----:B------:R-:W-:Y:S01]  /*1600*/  UMOV UR13, UR9 ;  /* 0x00000009000d7c82 */ /* 0x000fe20008000000 */
[----:B------:R-:W-:Y:S01]  /*1610*/  UMOV UR15, 0x40000040 ;  /* 0x40000040000f7882 */ /* 0x000fe20000000000 */
[----:B----4-:R-:W-:-:S05]  /*1620*/  IMAD R5, R5, 0x2000, R153 ;  /* 0x0000200005057824 */ /* 0x010fca00078e0299 */
[----:B------:R-:W-:Y:S02]  /*1630*/  R2UR UR4, R5 ;  /* 0x00000000050472ca */ /* 0x000fe400000e0000 */
[----:B------:R-:W-:-:S05]  /*1640*/  LOP3.LUT R5, R235, 0x10000, RZ, 0xfc, !PT ;  /* 0x00010000eb057812 */ /* 0x000fca00078efcff */
[----:B------:R-:W-:-:S06]  /*1650*/  IMAD R5, R0, 0x500, R5 ;  /* 0x0000050000057824 */ /* 0x000fcc00078e0205 */
[----:B------:R-:W-:Y:S01]  /*1660*/  USHF.R.U32.HI UR5, URZ, 0x4, UR4 ;  /* 0x000000043f057899 */ /* 0x000fe20008011604 */
[----:B------:R-:W-:-:S03]  /*1670*/  R2UR UR6, R5 ;  /* 0x00000000050672ca */ /* 0x000fc600000e0000 */
[----:B------:R-:W-:-:S04]  /*1680*/  ULOP3.LUT UR5, UR5, 0x3fff, URZ, 0xc0, !UPT ;  /* 0x00003fff05057892 */ /* 0x000fc8000f8ec03f */
[----:B------:R-:W-:-:S06]  /*1690*/  ULOP3.LUT UR8, UR5, 0x10000, URZ, 0xfc, !UPT ;  /* 0x0001000005087892 */ /* 0x000fcc000f8efc3f */
[----:B------:R-:W-:-:S03]  /*16a0*/  UMOV UR10, UR6 ;  /* 0x00000006000a7c82 */ /* 0x000fc60008000000 */
[----:B------:R-:W-:Y:S01]  /*16b0*/  HGMMA.64x16x16.F32.BF16 R224, gdesc[UR8], RZ, !UPT, gsb0 ;  /* 0x0020000008e079f0 */ /* 0x000fe2000c0018ff */
[----:B------:R-:W-:Y:S01]  /*16c0*/  UIADD3 UR14, UR6, 0x80, URZ ;  /* 0x00000080060e7890 */ /* 0x000fe2000fffe03f */
[----:B------:R-:W-:Y:S01]  /*16d0*/  UMOV UR12, UR8 ;  /* 0x00000008000c7c82 */ /* 0x000fe20008000000 */
[----:B------:R-:W-:Y:S02]  /*16e0*/  WARPGROUP.DEPBAR.LE gsb0, 0x0 ;  /* 0x00008000000079c5 */ /* 0x000fe40000010000 */
[----:B------:R-:W-:-:S06]  /*16f0*/  WARPGROUP.ARRIVE ;  /* 0x00000000000079c5 */ /* 0x000fcc0000000000 */
[----:B------:R-:W-:Y:S01]  /*1700*/  HGMMA.64x16x16.F32.BF16 R216, gdesc[UR12], RZ, !UPT, gsb0 ;  /* 0x002000000cd879f0 */ /* 0x000fe2000c0018ff */
[----:B------:R-:W-:Y:S01]  /*1710*/  UIADD3 UR5, UR6, 0x100, URZ ;  /* 0x0000010006057890 */ /* 0x000fe2000fffe03f */
[----:B------:R-:W-:Y:S01]  /*1720*/  UMOV UR12, UR8 ;  /* 0x00000008000c7c82 */ /* 0x000fe20008000000 */
[----:B------:R-:W-:Y:S01]  /*1730*/  UMOV UR13, UR9 ;  /* 0x00000009000d7c82 */ /* 0x000fe20008000000 */
[----:B------:R-:W-:-:S04]  /*1740*/  UMOV UR15, 0x40000040 ;  /* 0x40000040000f7882 */ /* 0x000fc80000000000 */
        /* <DEDUP_REMOVED lines=20> */
[----:B------:R-:W-:Y:S02]  /*1890*/  UIADD3 UR12, UR8, 0x2, URZ ;  /* 0x00000002080c7890 */ /* 0x000fe4000fffe03f */
[----:B------:R-:W-:Y:S01]  /*18a0*/  UIADD3 UR14, UR6, 0x2, URZ ;  /* 0x00000002060e7890 */ /* 0x000fe2000fffe03f */
[----:B------:R-:W-:Y:S01]  /*18b0*/  UMOV UR13, 0x40000040 ;  /* 0x40000040000d7882 */ /* 0x000fe20000000000 */
[----:B------:R-:W-:Y:S01]  /*18c0*/  UMOV UR15, 0x40000040 ;  /* 0x40000040000f7882 */ /* 0x000fe20000000000 */
[----:B------:R-:W-:Y:S02]  /*18d0*/  WARPGROUP.DEPBAR.LE gsb0, 0x0 ;  /* 0x00008000000079c5 */ /* 0x000fe40000010000 */
[----:B------:R-:W-:-:S06]  /*18e0*/  WARPGROUP.ARRIVE ;  /* 0x00000000000079c5 */ /* 0x000fcc0000000000 */
[----:B------:R-:W-:Y:S01]  /*18f0*/  HGMMA.64x16x16.F32.BF16 R224, gdesc[UR12], R224, gsb0 ;  /* 0x002000000ce079f0 */ /* 0x000fe200080018e0 */
[----:B------:R-:W-:Y:S01]  /*1900*/  UIADD3 UR5, UR6, 0x82, URZ ;  /* 0x0000008206057890 */ /* 0x000fe2000fffe03f */
[----:B------:R-:W-:-:S06]  /*1910*/  UMOV UR15, 0x40000040 ;  /* 0x40000040000f7882 */ /* 0x000fcc0000000000 */
[----:B------:R-:W-:Y:S01]  /*1920*/  UMOV UR14, UR5 ;  /* 0x00000005000e7c82 */ /* 0x000fe20008000000 */
        /* <DEDUP_REMOVED lines=207> */
[----:B--2---:R-:W-:-:S04]  /*2620*/  IMAD R5, R0, 0x40, R6 ;  /* 0x0000004000057824 */ /* 0x004fc800078e0206 */
[----:B------:R-:W-:-:S04]  /*2630*/  IMAD.SHL.U32 R5, R5, 0x2, RZ ;  /* 0x0000000205057824 */ /* 0x000fc800078e00ff */
[----:B------:R-:W-:Y:S01]  /*2640*/  IMAD R5, R5, 0x4, R153 ;  /* 0x0000000405057824 */ /* 0x000fe200078e0299 */
[----:B------:R-:W-:-:S04]  /*2650*/  WARPGROUP.DEPBAR.LE gsb0, 0x0 ;  /* 0x00008000000079c5 */ /* 0x000fc80000010000 */
[----:B------:R2:W4:Y:S04]  /*2660*/  LDS.64 R6, [R5+0x2e000] ;  /* 0x02e0000005067984 */ /* 0x0005280000000a00 */
[----:B------:R2:W2:Y:S04]  /*2670*/  LDS.64 R8, [R5+0x2e020] ;  /* 0x02e0200005087984 */ /* 0x0004a80000000a00 */
[----:B------:R2:W2:Y:S04]  /*2680*/  LDS.64 R10, [R5+0x2e040] ;  /* 0x02e04000050a7984 */ /* 0x0004a80000000a00 */
[----:B-1----:R1:W1:Y:S04]  /*2690*/  LDS.64 R12, [R5+0x2e060] ;  /* 0x02e06000050c7984 */ /* 0x0022680000000a00 */
        /* <DEDUP_REMOVED lines=8> */
.L_x_3628:
[----:B------:R1:W1:Y:S01]  /*2720*/  SYNCS.PHASECHK.TRANS64.TRYWAIT P1, [R3+URZ+0x38830], R152 ;  /* 0x03883098030075a7 */ /* 0x000262000802017f */
[----:B------:R-:W-:Y:S05]  /*2730*/  @!P0 BRA `(.L_x_3629) ;  /* 0x0000000000048947 */ /* 0x000fea0003800000 */
[----:B------:R-:W-:Y:S01]  /*2740*/  BPT.TRAP 0x1 ;  /* 0x000000040000795c */ /* 0x000fe20000300000 */
.L_x_3629:
[----:B------:R-:W-:-:S05]  /*2750*/  VIADD R4, R153, 0x24000 ;  /* 0x0002400099047836 */ /* 0x000fca0000000000 */
[----:B------:R-:W-:-:S04]  /*2760*/  SHF.R.U32.HI R4, RZ, 0x4, R4 ;  /* 0x00000004ff047819 */ /* 0x000fc80000011604 */
[----:B------:R-:W-:-:S04]  /*2770*/  LOP3.LUT R4, R4, 0x3fff, RZ, 0xc0, !PT ;  /* 0x00003fff04047812 */ /* 0x000fc800078ec0ff */
[----:B------:R-:W-:Y:S01]  /*2780*/  LOP3.LUT R153, R4, 0x10000, RZ, 0xfc, !PT ;  /* 0x0001000004997812 */ /* 0x000fe200078efcff */
[----:B-1----:R-:W-:Y:S06]  /*2790*/  @P1 BRA `(.L_x_3630) ;  /* 0x0000000000081947 */ /* 0x002fec0003800000 */
[----:B------:R-:W1:Y:S02]  /*27a0*/  SYNCS.PHASECHK.TRANS64.TRYWAIT P1, [R3+URZ+0x38830], R152 ;  /* 0x03883098030075a7 */ /* 0x000e64000802017f */
[----:B-1----:R-:W-:Y:S05]  /*27b0*/  @!P1 BRA `(.L_x_3631) ;  /* 0x0000007400349947 */ /* 0x002fea0003800000 */
.L_x_3630:
[----:B------:R-:W-:Y:S01]  /*27c0*/  UIADD3 UR4, UR4, 0x8000, URZ ;  /* 0x0000800004047890 */ /* 0x000fe2000fffe03f */
[----:B------:R-:W-:Y:S01]  /*27d0*/  IMAD R153, R0, 0x500, R153 ;  /* 0x0000050000997824 */ /* 0x000fe200078e0299 */
[----:B------:R-:W5:Y:S01]  /*27e0*/  LDL R234, [R1+0x8] ;  /* 0x0000080001ea7983 */ /* 0x000f620000100800 */
[----:B------:R-:W-:Y:S01]  /*27f0*/  WARPGROUP.ARRIVE ;  /* 0x00000000000079c5 */ /* 0x000fe20000000000 */
[----:B------:R-:W-:Y:S01]  /*2800*/  USHF.R.U32.HI UR5, URZ, 0x4, UR4 ;  /* 0x000000043f057899 */ /* 0x000fe20008011604 */
[----:B------:R-:W-:Y:S02]  /*2810*/  UMOV UR11, 0x40000040 ;  /* 0x40000040000b7882 */ /* 0x000fe40000000000 */
[----:B------:R-:W-:Y:S01]  /*2820*/  R2UR UR4, R153 ;  /* 0x00000000990472ca */ /* 0x000fe200000e0000 */
[----:B------:R-:W-:Y:S01]  /*2830*/  ULOP3.LUT UR5, UR5, 0x3fff, URZ, 0xc0, !UPT ;  /* 0x00003fff05057892 */ /* 0x000fe2000f8ec03f */
[----:B------:R-:W-:Y:S01]  /*2840*/  UMOV UR9, 0x40000040 ;  /* 0x4000004000097882 */ /* 0x000fe20000000000 */
[----:B------:R-:W-:-:S02]  /*2850*/  UMOV UR15, 0x40000040 ;  /* 0x40000040000f7882 */ /* 0x000fc40000000000 */
[----:B------:R-:W-:Y:S01]  /*2860*/  ULOP3.LUT UR6, UR5, 0x10000, URZ, 0xfc, !UPT ;  /* 0x0001000005067892 */ /* 0x000fe2000f8efc3f */
[----:B------:R-:W-:Y:S01]  /*2870*/  UMOV UR13, UR9 ;  /* 0x00000009000d7c82 */ /* 0x000fe20008000000 */
[----:B------:R-:W-:Y:S01]  /*2880*/  UMOV UR19, 0x40000040 ;  /* 0x4000004000137882 */ /* 0x000fe20000000000 */
[----:B------:R-:W-:Y:S01]  /*2890*/  UMOV UR17, UR9 ;  /* 0x0000000900117c82 */ /* 0x000fe20008000000 */
[----:B------:R-:W-:Y:S01]  /*28a0*/  UMOV UR23, 0x40000040 ;  /* 0x4000004000177882 */ /* 0x000fe20000000000 */
[----:B------:R-:W-:Y:S02]  /*28b0*/  UMOV UR21, UR9 ;  /* 0x0000000900157c82 */ /* 0x000fe40008000000 */
[----:B------:R-:W-:Y:S01]  /*28c0*/  UMOV UR8, UR6 ;  /* 0x0000000600087c82 */ /* 0x000fe20008000000 */
[----:B------:R-:W-:Y:S01]  /*28d0*/  UMOV UR10, UR4 ;  /* 0x00000004000a7c82 */ /* 0x000fe20008000000 */
[----:B------:R-:W-:Y:S01]  /*28e0*/  UIADD3 UR14, UR4, 0x80, URZ ;  /* 0x00000080040e7890 */ /* 0x000fe2000fffe03f */
[----:B------:R-:W-:Y:S01]  /*28f0*/  HGMMA.64x16x16.F32.BF16 R184, gdesc[UR8], RZ, !UPT, gsb0 ;  /* 0x0020000008b879f0 */ /* 0x000fe2000c0018ff */
[----:B------:R-:W-:Y:S01]  /*2900*/  UMOV UR12, UR8 ;  /* 0x00000008000c7c82 */ /* 0x000fe20008000000 */
[----:B------:R-:W-:Y:S01]  /*2910*/  UIADD3 UR18, UR4, 0x100, URZ ;  /* 0x0000010004127890 */ /* 0x000fe2000fffe03f */
[----:B------:R-:W-:Y:S01]  /*2920*/  UMOV UR16, UR8 ;  /* 0x0000000800107c82 */ /* 0x000fe20008000000 */
[----:B------:R-:W-:Y:S01]  /*2930*/  UIADD3 UR22, UR4, 0x180, URZ ;  /* 0x0000018004167890 */ /* 0x000fe2000fffe03f */
[----:B------:R-:W-:Y:S01]  /*2940*/  UMOV UR20, UR8 ;  /* 0x0000000800147c82 */ /* 0x000fe20008000000 */
[----:B------:R-:W-:Y:S01]  /*2950*/  UIADD3 UR26, UR4, 0x200, URZ ;  /* 0x00000200041a7890 */ /* 0x000fe2000fffe03f */
[----:B------:R-:W-:Y:S01]  /*2960*/  UMOV UR27, 0x40000040 ;  /* 0x40000040001b7882 */ /* 0x000fe20000000000 */
[----:B------:R-:W-:Y:S01]  /*2970*/  UMOV UR24, UR8 ;  /* 0x0000000800187c82 */ /* 0x000fe20008000000 */
[----:B------:R-:W-:Y:S01]  /*2980*/  UMOV UR25, UR9 ;  /* 0x0000000900197c82 */ /* 0x000fe20008000000 */
[----:B------:R-:W-:-:S02]  /*2990*/  UIADD3 UR10, UR4, 0x2, URZ ;  /* 0x00000002040a7890 */ /* 0x000fc4000fffe03f */
[----:B------:R-:W-:Y:S01]  /*29a0*/  UIADD3 UR5, UR6, 0x2, URZ ;  /* 0x0000000206057890 */ /* 0x000fe2000fffe03f */
[----:B------:R-:W-:Y:S01]  /*29b0*/  UMOV UR11, 0x40000040 ;  /* 0x40000040000b7882 */ /* 0x000fe20000000000 */
[----:B------:R-:W-:Y:S01]  /*29c0*/  UMOV UR9, 0x40000040 ;  /* 0x4000004000097882 */ /* 0x000fe20000000000 */
[----:B------:R-:W-:-:S04]  /*29d0*/  UIADD3 UR7, UR4, 0x182, URZ ;  /* 0x0000018204077890 */ /* 0x000fc8000fffe03f */
[----:B------:R-:W-:Y:S01]  /*29e0*/  UMOV UR8, UR5 ;  /* 0x0000000500087c82 */ /* 0x000fe20008000000 */
[----:B------:R-:W-:Y:S01]  /*29f0*/  UIADD3 UR5, UR4, 0x102, URZ ;  /* 0x0000010204057890 */ /* 0x000fe2000fffe03f */
[----:B------:R-:W-:Y:S02]  /*2a00*/  WARPGROUP.DEPBAR.LE gsb0, 0x0 ;  /* 0x00008000000079c5 */ /* 0x000fe40000010000 */
[----:B------:R-:W-:-:S06]  /*2a10*/  WARPGROUP.ARRIVE ;  /* 0x00000000000079c5 */ /* 0x000fcc0000000000 */
[----:B------:R-:W-:Y:S01]  /*2a20*/  HGMMA.64x16x16.F32.BF16 R176, gdesc[UR12], RZ, !UPT, gsb0 ;  /* 0x002000000cb079f0 */ /* 0x000fe2000c0018ff */
[----:B------:R-:W-:Y:S02]  /*2a30*/  UIADD3 UR12, UR4, 0x202, URZ ;  /* 0x00000202040c7890 */ /* 0x000fe4000fffe03f */
[----:B------:R-:W-:Y:S01]  /*2a40*/  UIADD3 UR13, UR4, 0x206, URZ ;  /* 0x00000206040d7890 */ /* 0x000fe2000fffe03f */
[----:B------:R-:W-:Y:S02]  /*2a50*/  WARPGROUP.DEPBAR.LE gsb0, 0x0 ;  /* 0x00008000000079c5 */ /* 0x000fe40000010000 */
[----:B------:R-:W-:-:S06]  /*2a60*/  WARPGROUP.ARRIVE ;  /* 0x00000000000079c5 */ /* 0x000fcc0000000000 */
[----:B------:R-:W-:Y:S03]  /*2a70*/  HGMMA.64x16x16.F32.BF16 R168, gdesc[UR16], RZ, !UPT, gsb0 ;  /* 0x0020000010a879f0 */ /* 0x000fe6000c0018ff */
[----:B------:R-:W-:Y:S02]  /*2a80*/  WARPGROUP.DEPBAR.LE gsb0, 0x0 ;  /* 0x00008000000079c5 */ /* 0x000fe40000010000 */
[----:B------:R-:W-:-:S06]  /*2a90*/  WARPGROUP.ARRIVE ;  /* 0x00000000000079c5 */ /* 0x000fcc0000000000 */
[----:B------:R-:W-:Y:S03]  /*2aa0*/  HGMMA.64x16x16.F32.BF16 R160, gdesc[UR20], RZ, !UPT, gsb0 ;  /* 0x0020000014a079f0 */ /* 0x000fe6000c0018ff */
[----:B------:R-:W-:Y:S02]  /*2ab0*/  WARPGROUP.DEPBAR.LE gsb0, 0x0 ;  /* 0x00008000000079c5 */ /* 0x000fe40000010000 */
[----:B---3--:R-:W-:-:S06]  /*2ac0*/  WARPGROUP.ARRIVE ;  /* 0x00000000000079c5 */ /* 0x008fcc0000000000 */
[----:B------:R-:W-:Y:S01]  /*2ad0*/  HGMMA.64x16x16.F32.BF16 R152, gdesc[UR24], RZ, !UPT, gsb0 ;  /* 0x00200000189879f0 */ /* 0x000fe2000c0018ff */
[C---:B-----5:R-:W-:Y:S02]  /*2ae0*/  ISETP.GT.AND P2, PT, R234.reuse, RZ, PT ;  /* 0x000000ffea00720c */ /* 0x060fe40003f44270 */
[----:B------:R-:W-:Y:S02]  /*2af0*/  ISETP.GT.AND P1, PT, R234, 0x8, PT ;  /* 0x00000008ea00780c */ /* 0x000fe40003f24270 */
[----:B------:R-:W-:Y:S02]  /*2b00*/  FSEL R224, R224, -INF , P2 ;  /* 0xff800000e0e07808 */ /* 0x000fe40001000000 */
[----:B------:R-:W-:Y:S02]  /*2b10*/  FSEL R226, R226, -INF , P1 ;  /* 0xff800000e2e27808 */ /* 0x000fe40000800000 */
[----:B------:R-:W-:Y:S02]  /*2b20*/  FSEL R227, R227, -INF , P1 ;  /* 0xff800000e3e37808 */ /* 0x000fe40000800000 */
[----:B------:R-:W-:Y:S01]  /*2b30*/  FSEL R225, R225, -INF , P2 ;  /* 0xff800000e1e17808 */ /* 0x000fe20001000000 */
[----:B------:R-:W-:-:S02]  /*2b40*/  WARPGROUP.DEPBAR.LE gsb0, 0x0 ;  /* 0x00008000000079c5 */ /* 0x000fc40000010000 */
[----:B------:R-:W-:Y:S01]  /*2b50*/  WARPGROUP.ARRIVE ;  /* 0x00000000000079c5 */ /* 0x000fe20000000000 */
[----:B------:R-:W-:-:S05]  /*2b60*/  FSEL R230, R230, -INF , P1 ;  /* 0xff800000e6e67808 */ /* 0x000fca0000800000 */
[----:B------:R-:W-:Y:S01]  /*2b70*/  HGMMA.64x16x16.F32.BF16 R184, gdesc[UR8], R184, gsb0 ;  /* 0x0020000008b879f0 */ /* 0x000fe200080018b8 */
[----:B------:R-:W-:Y:S01]  /*2b80*/  UIADD3 UR10, UR4, 0x82, URZ ;  /* 0x00000082040a7890 */ /* 0x000fe2000fffe03f */
[----:B------:R-:W-:Y:S01]  /*2b90*/  UMOV UR11, 0x40000040 ;  /* 0x40000040000b7882 */ /* 0x000fe20000000000 */
[----:B------:R-:W-:Y:S02]  /*2ba0*/  WARPGROUP.DEPBAR.LE gsb0, 0x0 ;  /* 0x00008000000079c5 */ /* 0x000fe40000010000 */
[----:B------:R-:W-:-:S06]  /*2bb0*/  WARPGROUP.ARRIVE ;  /* 0x00000000000079c5 */ /* 0x000fcc0000000000 */
[----:B------:R-:W-:Y:S01]  /*2bc0*/  HGMMA.64x16x16.F32.BF16 R176, gdesc[UR8], R176, gsb0 ;  /* 0x0020000008b079f0 */ /* 0x000fe200080018b0 */
[----:B------:R-:W-:Y:S01]  /*2bd0*/  UMOV UR10, UR5 ;  /* 0x00000005000a7c82 */ /* 0x000fe20008000000 */
[----:B------:R-:W-:Y:S01]  /*2be0*/  UMOV UR11, 0x40000040 ;  /* 0x40000040000b7882 */ /* 0x000fe20000000000 */
[----:B------:R-:W-:Y:S01]  /*2bf0*/  UIADD3 UR5, UR4, 0x4, URZ ;  /* 0x0000000404057890 */ /* 0x000fe2000fffe03f */
        /* <DEDUP_REMOVED lines=17> */
[----:B------:R-:W-:Y:S01]  /*2d10*/  UMOV UR8, UR7 ;  /* 0x0000000700087c82 */ /* 0x000fe20008000000 */
[----:B------:R-:W-:Y:S01]  /*2d20*/  UMOV UR9, 0x40000040 ;  /* 0x4000004000097882 */ /* 0x000fe20000000000 */
[----:B------:R-:W-:Y:S02]  /*2d30*/  UIADD3 UR5, UR4, 0x104, URZ ;  /* 0x0000010404057890 */ /* 0x000fe4000fffe03f */
[----:B------:R-:W-:Y:S01]  /*2d40*/  UIADD3 UR7, UR4, 0x184, URZ ;  /* 0x0000018404077890 */ /* 0x000fe2000fffe03f */
[----:B------:R-:W-:Y:S02]  /*2d50*/  WARPGROUP.DEPBAR.LE gsb0, 0x0 ;  /* 0x00008000000079c5 */ /* 0x000fe40000010000 */
[----:B------:R-:W-:-:S06]  /*2d60*/  WARPGROUP.ARRIVE ;  /* 0x00000000000079c5 */ /* 0x000fcc0000000000 */
        /* <DEDUP_REMOVED lines=28> */
[----:B------:R-:W-:Y:S01]  /*2f30*/  UIADD3 UR7, UR4, 0x106, URZ ;  /* 0x0000010604077890 */ /* 0x000fe2000fffe03f */
[----:B------:R-:W-:Y:S02]  /*2f40*/  ULDC UR5, c[0x0][0x744] ;  /* 0x0001d10000057ab9 */ /* 0x000fe40000000800 */
[--C-:B----4-:R-:W-:Y:S01]  /*2f50*/  FFMA.FTZ R224, R224, UR5, -R6.reuse ;  /* 0x00000005e0e07c23 */ /* 0x110fe20008010806 */
[----:B------:R-:W-:Y:S01]  /*2f60*/  FFMA.FTZ R226, R226, UR5, -R6 ;  /* 0x00000005e2e27c23 */ /* 0x000fe20008010806 */
[--C-:B------:R-:W-:Y:S01]  /*2f70*/  FFMA.FTZ R227, R227, UR5, -R7.reuse ;  /* 0x00000005e3e37c23 */ /* 0x100fe20008010807 */
[----:B------:R-:W-:Y:S01]  /*2f80*/  FSEL R6, R228, -INF , P2 ;  /* 0xff800000e4067808 */ /* 0x000fe20001000000 */
[----:B------:R-:W-:Y:S01]  /*2f90*/  FFMA.FTZ R225, R225, UR5, -R7 ;  /* 0x00000005e1e17c23 */ /* 0x000fe20008010807 */
[----:B------:R-:W-:Y:S01]  /*2fa0*/  FSEL R229, R229, -INF , P2 ;  /* 0xff800000e5e57808 */ /* 0x000fe20001000000 */
[----:B------:R1:W-:Y:S01]  /*2fb0*/  MUFU.EX2 R228, R227 ;  /* 0x000000e300e47308 */ /* 0x0003e20000000800 */
[----:B------:R-:W-:-:S02]  /*2fc0*/  WARPGROUP.DEPBAR.LE gsb0, 0x0 ;  /* 0x00008000000079c5 */ /* 0x000fc40000010000 */
[----:B------:R-:W-:Y:S01]  /*2fd0*/  WARPGROUP.ARRIVE ;  /* 0x00000000000079c5 */ /* 0x000fe20000000000 */
[--C-:B--2---:R-:W-:Y:S01]  /*2fe0*/  FFMA.FTZ R6, R6, UR5, -R8.reuse ;  /* 0x0000000506067c23 */ /* 0x104fe20008010808 */
[----:B-1----:R-:W-:Y:S01]  /*2ff0*/  FFMA.FTZ R227, R230, UR5, -R8 ;  /* 0x00000005e6e37c23 */ /* 0x002fe20008010808 */
[----:B------:R-:W-:Y:S02]  /*3000*/  FSEL R7, R231, -INF , P1 ;  /* 0xff800000e7077808 */ /* 0x000fe40000800000 */
[----:B------:R-:W-:Y:S01]  /*3010*/  MUFU.EX2 R234, R226 ;  /* 0x000000e200ea7308 */ /* 0x000fe20000000800 */
[----:B------:R-:W-:Y:S01]  /*3020*/  HGMMA.64x16x16.F32.BF16 R184, gdesc[UR8], R184, gsb0 ;  /* 0x0020000008b879f0 */ /* 0x000fe200080018b8 */
[----:B------:R-:W-:Y:S01]  /*3030*/  UIADD3 UR10, UR4, 0x86, URZ ;  /* 0x00000086040a7890 */ /* 0x000fe2000fffe03f */
[----:B------:R-:W-:Y:S01]  /*3040*/  FSEL R216, R216, -INF , P2 ;  /* 0xff800000d8d87808 */ /* 0x000fe20001000000 */
[----:B------:R-:W-:Y:S01]  /*3050*/  UMOV UR11, 0x40000040 ;  /* 0x40000040000b7882 */ /* 0x000fe20000000000 */
[----:B------:R-:W-:Y:S01]  /*3060*/  FSEL R8, R218, -INF , P1 ;  /* 0xff800000da087808 */ /* 0x000fe20000800000 */
[----:B------:R-:W2:Y:S01]  /*3070*/  LDL R231, [R1+0x14] ;  /* 0x0000140001e77983 */ /* 0x000ea20000100800 */
[----:B------:R-:W-:Y:S01]  /*3080*/  FSEL R222, R222, -INF , P1 ;  /* 0xff800000dede7808 */ /* 0x000fe20000800000 */
[----:B------:R-:W1:Y:S01]  /*3090*/  MUFU.EX2 R224, R224 ;  /* 0x000000e000e07308 */ /* 0x000e620000000800 */
[----:B------:R-:W-:Y:S01]  /*30a0*/  FSEL R208, R208, -INF , P2 ;  /* 0xff800000d0d07808 */ /* 0x000fe20001000000 */
[----:B------:R-:W3:Y:S01]  /*30b0*/  LDL R230, [R1+0xc] ;  /* 0x00000c0001e67983 */ /* 0x000ee20000100800 */
[----:B------:R-:W-:-:S05]  /*30c0*/  FSEL R212, R212, -INF , P2 ;  /* 0xff800000d4d47808 */ /* 0x000fca0001000000 */
[----:B------:R-:W4:Y:S01]  /*30d0*/  MUFU.EX2 R225, R225 ;  /* 0x000000e100e17308 */ /* 0x000f220000000800 */
        /* <DEDUP_REMOVED lines=17> */
[----:B------:R-:W-:Y:S02]  /*31f0*/  WARPGROUP.DEPBAR.LE gsb0, 0x0 ;  /* 0x00008000000079c5 */ /* 0x000fe40000010000 */
[----:B------:R-:W-:-:S06]  /*3200*/  WARPGROUP.ARRIVE ;  /* 0x00000000000079c5 */ /* 0x000fcc0000000000 */
[----:B------:R-:W-:Y:S01]  /*3210*/  HGMMA.64x16x16.F32.BF16 R152, gdesc[UR8], R152, gsb0 ;  /* 0x00200000089879f0 */ /* 0x000fe20008001898 */
[----:B------:R-:W-:Y:S01]  /*3220*/  UMOV UR10, UR7 ;  /* 0x00000007000a7c82 */ /* 0x000fe20008000000 */
[----:B------:R-:W-:Y:S01]  /*3230*/  UMOV UR11, 0x40000040 ;  /* 0x40000040000b7882 */ /* 0x000fe20000000000 */
[----:B------:R-:W-:Y:S01]  /*3240*/  UMOV UR8, UR12 ;  /* 0x0000000c00087c82 */ /* 0x000fe20008000000 */
[----:B------:R-:W-:Y:S01]  /*3250*/  UMOV UR9, 0x40000040 ;  /* 0x4000004000097882 */ /* 0x000fe20000000000 */
        /* <DEDUP_REMOVED lines=29> */
[----:B------:R-:W-:-:S03]  /*3430*/  UMOV UR9, 0x40000040 ;  /* 0x4000004000097882 */ /* 0x000fc60000000000 */
[----:B------:R-:W-:Y:S02]  /*3440*/  UMOV UR10, UR7 ;  /* 0x00000007000a7c82 */ /* 0x000fe40008000000 */
[----:B------:R-:W-:Y:S01]  /*3450*/  UMOV UR8, UR12 ;  /* 0x0000000c00087c82 */ /* 0x000fe20008000000 */
        /* <DEDUP_REMOVED lines=64> */
[----:B------:R5:W-:Y:S01]  /*3860*/  MUFU.EX2 R226, R6 ;  /* 0x0000000600e27308 */ /* 0x000be20000000800 */
[--C-:B------:R-:W-:Y:S01]  /*3870*/  FFMA.FTZ R7, R7, UR5, -R9.reuse ;  /* 0x0000000507077c23 */ /* 0x100fe20008010809 */
[--C-:B------:R-:W-:Y:S01]  /*3880*/  FFMA.FTZ R216, R216, UR5, -R10.reuse ;  /* 0x00000005d8d87c23 */ /* 0x100fe2000801080a */
[----:B------:R-:W-:Y:S01]  /*3890*/  FFMA.FTZ R8, R8, UR5, -R10 ;  /* 0x0000000508087c23 */ /* 0x000fe2000801080a */
[----:B------:R-:W-:Y:S01]  /*38a0*/  FSEL R10, R219, -INF , P1 ;  /* 0xff800000db0a7808 */ /* 0x000fe20000800000 */
[----:B-----5:R-:W-:Y:S01]  /*38b0*/  FFMA.FTZ R6, R229, UR5, -R9 ;  /* 0x00000005e5067c23 */ /* 0x020fe20008010809 */
[----:B------:R-:W-:-:S03]  /*38c0*/  FSEL R9, R217, -INF , P2 ;  /* 0xff800000d9097808 */ /* 0x000fc60001000000 */
[----:B------:R-:W-:Y:S01]  /*38d0*/  FFMA.FTZ R10, R10, UR5, -R11 ;  /* 0x000000050a0a7c23 */ /* 0x000fe2000801080b */
[----:B------:R-:W-:Y:S02]  /*38e0*/  FSEL R218, R221, -INF , P2 ;  /* 0xff800000ddda7808 */ /* 0x000fe40001000000 */
[----:B------:R-:W-:Y:S01]  /*38f0*/  FSEL R219, R223, -INF , P1 ;  /* 0xff800000dfdb7808 */ /* 0x000fe20000800000 */
[----:B------:R-:W-:Y:S02]  /*3900*/  WARPGROUP.DEPBAR.LE gsb0, 0x0 ;  /* 0x00008000000079c5 */ /* 0x000fe40000010000 */
[----:B------:R-:W-:-:S06]  /*3910*/  WARPGROUP.ARRIVE ;  /* 0x00000000000079c5 */ /* 0x000fcc0000000000 */
[----:B------:R-:W-:Y:S01]  /*3920*/  HGMMA.64x16x16.F32.BF16 R184, gdesc[UR8], R184, gsb0 ;  /* 0x0020000008b879f0 */ /* 0x000fe200080018b8 */
[----:B------:R-:W-:Y:S01]  /*3930*/  FFMA.FTZ R9, R9, UR5, -R11 ;  /* 0x0000000509097c23 */ /* 0x000fe2000801080b */
[----:B------:R-:W-:Y:S01]  /*3940*/  FSEL R11, R220, -INF , P2 ;  /* 0xff800000dc0b7808 */ /* 0x000fe20001000000 */
[--C-:B------:R-:W-:Y:S01]  /*3950*/  FFMA.FTZ R218, R218, UR5, -R13.reuse ;  /* 0x00000005dada7c23 */ /* 0x100fe2000801080d */
[----:B------:R-:W-:Y:S01]  /*3960*/  FFMA.FTZ R219, R219, UR5, -R13 ;  /* 0x00000005dbdb7c23 */ /* 0x000fe2000801080d */
[----:B------:R-:W-:Y:S02]  /*3970*/  FSEL R13, R210, -INF , P1 ;  /* 0xff800000d20d7808 */ /* 0x000fe40000800000 */
[--C-:B------:R-:W-:Y:S01]  /*3980*/  FFMA.FTZ R11, R11, UR5, -R12.reuse ;  /* 0x000000050b0b7c23 */ /* 0x100fe2000801080c */
[----:B------:R-:W-:Y:S01]  /*3990*/  FFMA.FTZ R12, R222, UR5, -R12 ;  /* 0x00000005de0c7c23 */ /* 0x000fe2000801080c */
[--C-:B------:R-:W-:Y:S01]  /*39a0*/  FFMA.FTZ R210, R208, UR5, -R14.reuse ;  /* 0x00000005d0d27c23 */ /* 0x100fe2000801080e */
[----:B------:R-:W-:-:S02]  /*39b0*/  FFMA.FTZ R208, R13, UR5, -R14 ;  /* 0x000000050dd07c23 */ /* 0x000fc4000801080e */
[----:B------:R-:W-:Y:S01]  /*39c0*/  MUFU.EX2 R13, R12 ;  /* 0x0000000c000d7308 */ /* 0x000fe20000000800 */
[----:B------:R-:W-:Y:S02]  /*39d0*/  FSEL R220, R209, -INF , P2 ;  /* 0xff800000d1dc7808 */ /* 0x000fe40001000000 */
[----:B------:R-:W-:-:S05]  /*39e0*/  FSEL R217, R211, -INF , P1 ;  /* 0xff800000d3d97808 */ /* 0x000fca0000800000 */
[----:B------:R5:W-:Y:S02]  /*39f0*/  MUFU.EX2 R12, R218 ;  /* 0x000000da000c7308 */ /* 0x000be40000000800 */
[----:B-----5:R-:W-:-:S06]  /*3a00*/  FSEL R218, R214, -INF , P1 ;  /* 0xff800000d6da7808 */ /* 0x020fcc0000800000 */
[----:B------:R5:W-:Y:S01]  /*3a10*/  MUFU.EX2 R14, R219 ;  /* 0x000000db000e7308 */ /* 0x000be20000000800 */
[--C-:B------:R-:W-:Y:S01]  /*3a20*/  FFMA.FTZ R218, R218, UR5, -R16.reuse ;  /* 0x00000005dada7c23 */ /* 0x100fe20008010810 */
[--C-:B------:R-:W-:Y:S01]  /*3a30*/  FFMA.FTZ R220, R220, UR5, -R15.reuse ;  /* 0x00000005dcdc7c23 */ /* 0x100fe2000801080f */
[----:B-----5:R-:W-:Y:S01]  /*3a40*/  FFMA.FTZ R219, R212, UR5, -R16 ;  /* 0x00000005d4db7c23 */ /* 0x020fe20008010810 */
[----:B------:R-:W-:Y:S02]  /*3a50*/  FSEL R16, R213, -INF , P2 ;  /* 0xff800000d5107808 */ /* 0x000fe40001000000 */
[----:B------:R-:W-:Y:S01]  /*3a60*/  FSEL R212, R215, -INF , P1 ;  /* 0xff800000d7d47808 */ /* 0x000fe20000800000 */
[----:B------:R-:W-:Y:S02]  /*3a70*/  FFMA.FTZ R217, R217, UR5, -R15 ;  /* 0x00000005d9d97c23 */ /* 0x000fe4000801080f */
[----:B------:R5:W-:Y:S01]  /*3a80*/  MUFU.EX2 R15, R210 ;  /* 0x000000d2000f7308 */ /* 0x000be20000000800 */
[--C-:B------:R-:W-:Y:S01]  /*3a90*/  FFMA.FTZ R211, R16, UR5, -R17.reuse ;  /* 0x0000000510d37c23 */ /* 0x100fe20008010811 */
[----:B------:R-:W-:Y:S01]  /*3aa0*/  UIADD3 UR10, UR4, 0x306, URZ ;  /* 0x00000306040a7890 */ /* 0x000fe2000fffe03f */
[----:B-----5:R-:W-:Y:S01]  /*3ab0*/  FFMA.FTZ R210, R212, UR5, -R17 ;  /* 0x00000005d4d27c23 */ /* 0x020fe20008010811 */
[----:B------:R-:W-:-:S02]  /*3ac0*/  FSEL R17, R200, -INF , P2 ;  /* 0xff800000c8117808 */ /* 0x000fc40001000000 */
[----:B------:R-:W-:Y:S01]  /*3ad0*/  FSEL R200, R205, -INF , P2 ;  /* 0xff800000cdc87808 */ /* 0x000fe20001000000 */
[----:B------:R-:W-:Y:S02]  /*3ae0*/  WARPGROUP.DEPBAR.LE gsb0, 0x0 ;  /* 0x00008000000079c5 */ /* 0x000fe40000010000 */
[----:B------:R-:W-:Y:S02]  /*3af0*/  FSEL R209, R202, -INF , P1 ;  /* 0xff800000cad17808 */ /* 0x000fe40000800000 */
[----:B------:R-:W-:Y:S01]  /*3b00*/  FSEL R212, R201, -INF , P2 ;  /* 0xff800000c9d47808 */ /* 0x000fe20001000000 */
[----:B------:R-:W-:Y:S01]  /*3b10*/  FFMA.FTZ R205, R200, UR5, -R21 ;  /* 0x00000005c8cd7c23 */ /* 0x000fe20008010815 */
[----:B------:R-:W-:Y:S01]  /*3b20*/  FSEL R214, R203, -INF , P1 ;  /* 0xff800000cbd67808 */ /* 0x000fe20000800000 */
[----:B------:R-:W-:Y:S04]  /*3b30*/  LDS.64 R200, [R5+0x2e3a0] ;  /* 0x02e3a00005c87984 */ /* 0x000fe80000000a00 */
[----:B------:R-:W5:Y:S01]  /*3b40*/  LDS.64 R202, [R5+0x2e380] ;  /* 0x02e3800005ca7984 */ /* 0x000f620000000a00 */
[----:B------:R-:W-:Y:S01]  /*3b50*/  WARPGROUP.ARRIVE ;  /* 0x00000000000079c5 */ /* 0x000fe20000000000 */
[----:B------:R-:W-:-:S05]  /*3b60*/  UMOV UR11, 0x40000040 ;  /* 0x40000040000b7882 */ /* 0x000fca0000000000 */
[----:B------:R-:W-:Y:S01]  /*3b70*/  HGMMA.64x16x16.F32.BF16 R176, gdesc[UR8], R176, gsb0 ;  /* 0x0020000008b079f0 */ /* 0x000fe200080018b0 */
[----:B------:R1:W-:Y:S01]  /*3b80*/  MUFU.EX2 R16, R208 ;  /* 0x000000d000107308 */ /* 0x0003e20000000800 */
[--C-:B------:R-:W-:Y:S01]  /*3b90*/  FFMA.FTZ R209, R209, UR5, -R18.reuse ;  /* 0x00000005d1d17c23 */ /* 0x100fe20008010812 */
[----:B------:R-:W-:Y:S02]  /*3ba0*/  FSEL R221, R192, -INF , P2 ;  /* 0xff800000c0dd7808 */ /* 0x000fe40001000000 */
[----:B------:R-:W-:Y:S01]  /*3bb0*/  FSEL R192, R195, -INF , P1 ;  /* 0xff800000c3c07808 */ /* 0x000fe20000800000 */
[----:B-1----:R-:W-:-:S03]  /*3bc0*/  FFMA.FTZ R208, R17, UR5, -R18 ;  /* 0x0000000511d07c23 */ /* 0x002fc60008010812 */
[----:B------:R1:W-:Y:S01]  /*3bd0*/  MUFU.EX2 R18, R217 ;  /* 0x000000d900127308 */ /* 0x0003e20000000800 */
[----:B------:R-:W-:Y:S02]  /*3be0*/  FSEL R215, R206, -INF , P1 ;  /* 0xff800000ced77808 */ /* 0x000fe40000800000 */
[----:B------:R-:W-:Y:S02]  /*3bf0*/  FSEL R206, R193, -INF , P2 ;  /* 0xff800000c1ce7808 */ /* 0x000fe40001000000 */
[----:B-1----:R-:W-:Y:S02]  /*3c00*/  FSEL R217, R204, -INF , P2 ;  /* 0xff800000ccd97808 */ /* 0x002fe40001000000 */
[----:B------:R-:W-:Y:S01]  /*3c10*/  FSEL R204, R207, -INF , P1 ;  /* 0xff800000cfcc7808 */ /* 0x000fe20000800000 */
[----:B------:R-:W-:Y:S01]  /*3c20*/  FFMA.FTZ R207, R192, UR5, -R23 ;  /* 0x00000005c0cf7c23 */ /* 0x000fe20008010817 */
[----:B------:R-:W-:Y:S02]  /*3c30*/  FSEL R193, R196, -INF , P2 ;  /* 0xff800000c4c17808 */ /* 0x000fe40001000000 */
[----:B------:R-:W-:Y:S01]  /*3c40*/  FSEL R192, R197, -INF , P2 ;  /* 0xff800000c5c07808 */ /* 0x000fe20001000000 */
[----:B------:R-:W-:Y:S01]  /*3c50*/  FFMA.FTZ R204, R204, UR5, -R21 ;  /* 0x00000005cccc7c23 */ /* 0x000fe20008010815 */
[----:B------:R-:W-:-:S02]  /*3c60*/  FSEL R21, R194, -INF , P1 ;  /* 0xff800000c2157808 */ /* 0x000fc40000800000 */
[----:B------:R-:W-:Y:S02]  /*3c70*/  FSEL R195, R198, -INF , P1 ;  /* 0xff800000c6c37808 */ /* 0x000fe40000800000 */
[----:B------:R-:W-:Y:S01]  /*3c80*/  FSEL R194, R199, -INF , P1 ;  /* 0xff800000c7c27808 */ /* 0x000fe20000800000 */
[--C-:B------:R-:W-:Y:S01]  /*3c90*/  FFMA.FTZ R212, R212, UR5, -R19.reuse ;  /* 0x00000005d4d47c23 */ /* 0x100fe20008010813 */
[----:B------:R-:W-:Y:S01]  /*3ca0*/  FFMA.FTZ R214, R214, UR5, -R19 ;  /* 0x00000005d6d67c23 */ /* 0x000fe20008010813 */
[----:B------:R-:W-:Y:S01]  /*3cb0*/  FFMA.FTZ R206, R206, UR5, -R23 ;  /* 0x00000005cece7c23 */ /* 0x000fe20008010817 */
[----:B------:R1:W-:Y:S01]  /*3cc0*/  MUFU.EX2 R19, R219 ;  /* 0x000000db00137308 */ /* 0x0003e20000000800 */
[--C-:B------:R-:W-:Y:S01]  /*3cd0*/  FFMA.FTZ R217, R217, UR5, -R20.reuse ;  /* 0x00000005d9d97c23 */ /* 0x100fe20008010814 */
[----:B------:R-:W-:Y:S01]  /*3ce0*/  FFMA.FTZ R215, R215, UR5, -R20 ;  /* 0x00000005d7d77c23 */ /* 0x000fe20008010814 */
[----:B------:R-:W-:-:S05]  /*3cf0*/  FFMA.FTZ R221, R221, UR5, -R22 ;  /* 0x00000005dddd7c23 */ /* 0x000fca0008010816 */
[----:B------:R4:W-:Y:S01]  /*3d00*/  MUFU.EX2 R23, R208 ;  /* 0x000000d000177308 */ /* 0x0009e20000000800 */
[--C-:B-1----:R-:W-:Y:S01]  /*3d10*/  FFMA.FTZ R219, R192, UR5, -R233.reuse ;  /* 0x00000005c0db7c23 */ /* 0x102fe200080108e9 */
[----:B------:R-:W-:-:S06]  /*3d20*/  FFMA.FTZ R233, R194, UR5, -R233 ;  /* 0x00000005c2e97c23 */ /* 0x000fcc00080108e9 */
[----:B------:R1:W-:Y:S01]  /*3d30*/  MUFU.EX2 R17, R220 ;  /* 0x000000dc00117308 */ /* 0x0003e20000000800 */
[--C-:B----4-:R-:W-:Y:S01]  /*3d40*/  FFMA.FTZ R208, R193, UR5, -R232.reuse ;  /* 0x00000005c1d07c23 */ /* 0x110fe200080108e8 */
[----:B------:R-:W-:Y:S01]  /*3d50*/  FFMA.FTZ R232, R195, UR5, -R232 ;  /* 0x00000005c3e87c23 */ /* 0x000fe200080108e8 */
[----:B------:R-:W-:Y:S02]  /*3d60*/  WARPGROUP.DEPBAR.LE gsb0, 0x0 ;  /* 0x00008000000079c5 */ /* 0x000fe40000010000 */
[----:B------:R-:W-:Y:S01]  /*3d70*/  WARPGROUP.ARRIVE ;  /* 0x00000000000079c5 */ /* 0x000fe20000000000 */
[----:B-1----:R-:W-:Y:S01]  /*3d80*/  FFMA.FTZ R220, R21, UR5, -R22 ;  /* 0x0000000515dc7c23 */ /* 0x002fe20008010816 */
[----:B------:R-:W-:Y:S01]  /*3d90*/  UIADD3 UR5, UR4, 0x386, URZ ;  /* 0x0000038604057890 */ /* 0x000fe2000fffe03f */
[----:B------:R-:W-:-:S06]  /*3da0*/  UMOV UR11, 0x40000040 ;  /* 0x40000040000b7882 */ /* 0x000fcc0000000000 */
[----:B------:R-:W-:Y:S02]  /*3db0*/  UMOV UR10, UR5 ;  /* 0x00000005000a7c82 */ /* 0x000fe40008000000 */
[----:B------:R-:W-:Y:S01]  /*3dc0*/  HGMMA.64x16x16.F32.BF16 R168, gdesc[UR8], R168, gsb0 ;  /* 0x0020000008a879f0 */ /* 0x000fe200080018a8 */
[----:B------:R-:W-:Y:S01]  /*3dd0*/  LOP3.LUT R193, R4, 0x2800000, RZ, 0xfc, !PT ;  /* 0x0280000004c17812 */ /* 0x000fe200078efcff */
[----:B------:R-:W-:-:S04]  /*3de0*/  UIADD3 UR6, UR4, 0x406, URZ ;  /* 0x0000040604067890 */ /* 0x000fc8000fffe03f */
[----:B------:R-:W-:-:S05]  /*3df0*/  IMAD R193, R0, 0x500, R193 ;  /* 0x0000050000c17824 */ /* 0x000fca00078e02c1 */
[----:B------:R-:W-:Y:S01]  /*3e00*/  R2UR UR12, R193 ;  /* 0x00000000c10c72ca */ /* 0x000fe200000e0000 */
[----:B------:R-:W-:Y:S01]  /*3e10*/  UMOV UR10, UR6 ;  /* 0x00000006000a7c82 */ /* 0x000fe20008000000 */
[----:B------:R-:W-:Y:S01]  /*3e20*/  UMOV UR11, 0x40000040 ;  /* 0x40000040000b7882 */ /* 0x000fe20000000000 */
[----:B------:R-:W-:Y:S02]  /*3e30*/  WARPGROUP.DEPBAR.LE gsb0, 0x0 ;  /* 0x00008000000079c5 */ /* 0x000fe40000010000 */
[----:B------:R-:W1:Y:S01]  /*3e40*/  LDS.64 R192, [R5+0x2e3c0] ;  /* 0x02e3c00005c07984 */ /* 0x000e620000000a00 */
[----:B------:R-:W-:-:S06]  /*3e50*/  WARPGROUP.ARRIVE ;  /* 0x00000000000079c5 */ /* 0x000fcc0000000000 */
[----:B------:R-:W-:Y:S01]  /*3e60*/  HGMMA.64x16x16.F32.BF16 R160, gdesc[UR8], R160, gsb0 ;  /* 0x0020000008a079f0 */ /* 0x000fe200080018a0 */
[----:B------:R-:W-:Y:S01]  /*3e70*/  UIADD3 UR4, UR4, 0x486, URZ ;  /* 0x0000048604047890 */ /* 0x000fe2000fffe03f */
[----:B------:R4:W-:Y:S01]  /*3e80*/  MUFU.EX2 R21, R211 ;  /* 0x000000d300157308 */ /* 0x0009e20000000800 */
[----:B-----5:R-:W-:-:S07]  /*3e90*/  FADD.FTZ R213, R187, -R203 ;  /* 0x800000cbbbd57221 */ /* 0x020fce0000010000 */
[----:B------:R5:W-:Y:S01]  /*3ea0*/  MUFU.EX2 R22, R210 ;  /* 0x000000d200167308 */ /* 0x000be20000000800 */
[----:B----4-:R-:W-:Y:S01]  /*3eb0*/  FADD.FTZ R211, R185, -R203 ;  /* 0x800000cbb9d37221 */ /* 0x010fe20000010000 */
[----:B------:R-:W-:-:S06]  /*3ec0*/  UMOV UR6, UR4 ;  /* 0x0000000400067c82 */ /* 0x000fcc0008000000 */
[----:B------:R4:W2:Y:S01]  /*3ed0*/  MUFU.EX2 R4, R209 ;  /* 0x000000d100047308 */ /* 0x0008a20000000800 */
[--C-:B-----5:R-:W-:Y:S01]  /*3ee0*/  FADD.FTZ R210, R184, -R202.reuse ;  /* 0x800000cab8d27221 */ /* 0x120fe20000010000 */
[----:B------:R-:W-:Y:S01]  /*3ef0*/  UMOV UR7, 0x40000040 ;  /* 0x4000004000077882 */ /* 0x000fe20000000000 */
[----:B------:R-:W-:Y:S01]  /*3f00*/  UMOV UR4, UR8 ;  /* 0x0000000800047c82 */ /* 0x000fe20008000000 */
[----:B----4-:R-:W-:Y:S01]  /*3f10*/  FADD.FTZ R209, R186, -R202 ;  /* 0x800000cabad17221 */ /* 0x010fe20000010000 */
[----:B------:R-:W-:Y:S01]  /*3f20*/  UMOV UR5, UR9 ;  /* 0x0000000900057c82 */ /* 0x000fe20008000000 */
[----:B------:R-:W-:Y:S02]  /*3f30*/  WARPGROUP.DEPBAR.LE gsb0, 0x0 ;  /* 0x00008000000079c5 */ /* 0x000fe40000010000 */
[----:B------:R-:W-:Y:S04]  /*3f40*/  LDS.64 R202, [R5+0x2e3e0] ;  /* 0x02e3e00005ca7984 */ /* 0x000fe80000000a00 */
[----:B------:R-:W4:Y:S01]  /*3f50*/  LDS.64 R194, [R5+0x2e400] ;  /* 0x02e4000005c27984 */ /* 0x000f220000000a00 */
[----:B------:R-:W-:-:S06]  /*3f60*/  WARPGROUP.ARRIVE ;  /* 0x00000000000079c5 */ /* 0x000fcc0000000000 */
[----:B------:R-:W-:Y:S01]  /*3f70*/  HGMMA.64x16x16.F32.BF16 R152, gdesc[UR4], R152, gsb0 ;  /* 0x00200000049879f0 */ /* 0x000fe20008001898 */
[----:B------:R5:W-:Y:S01]  /*3f80*/  MUFU.EX2 R20, R218 ;  /* 0x000000da00147308 */ /* 0x000be20000000800 */
[----:B------:R-:W-:-:S07]  /*3f90*/  FADD.FTZ R189, R189, -R201 ;  /* 0x800000c9bdbd7221 */ /* 0x000fce0000010000 */
[----:B------:R3:W2:Y:S01]  /*3fa0*/  MUFU.EX2 R184, R214 ;  /* 0x000000d600b87308 */ /* 0x0006a20000000800 */
[----:B-----5:R-:W-:-:S07]  /*3fb0*/  FADD.FTZ R218, R190, -R200 ;  /* 0x800000c8beda7221 */ /* 0x020fce0000010000 */
[----:B------:R5:W-:Y:S01]  /*3fc0*/  MUFU.EX2 R185, R217 ;  /* 0x000000d900b97308 */ /* 0x000be20000000800 */
[----:B---3--:R-:W-:Y:S01]  /*3fd0*/  FADD.FTZ R214, R188, -R200 ;  /* 0x800000c8bcd67221 */ /* 0x008fe20000010000 */
[----:B-----5:R-:W-:-:S06]  /*3fe0*/  FADD.FTZ R217, R191, -R201 ;  /* 0x800000c9bfd97221 */ /* 0x020fcc0000010000 */
[----:B------:R-:W-:Y:S08]  /*3ff0*/  MUFU.EX2 R186, R205 ;  /* 0x000000cd00ba7308 */ /* 0x000ff00000000800 */
[----:B------:R3:W-:Y:S01]  /*4000*/  MUFU.EX2 R187, R204 ;  /* 0x000000cc00bb7308 */ /* 0x0007e20000000800 */
[----:B------:R-:W-:Y:S02]  /*4010*/  WARPGROUP.DEPBAR.LE gsb0, 0x0 ;  /* 0x00008000000079c5 */ /* 0x000fe40000010000 */
[----:B------:R-:W5:Y:S04]  /*4020*/  LDS.64 R196, [R5+0x2e420] ;  /* 0x02e4200005c47984 */ /* 0x000f680000000a00 */
[----:B------:R-:W2:Y:S04]  /*4030*/  LDS.64 R200, [R5+0x2e440] ;  /* 0x02e4400005c87984 */ /* 0x000ea80000000a00 */
[----:B------:R-:W2:Y:S04]  /*4040*/  LDS.64 R198, [R5+0x2e460] ;  /* 0x02e4600005c67984 */ /* 0x000ea80000000a00 */
[----:B------:R-:W2:Y:S04]  /*4050*/  LDS.64 R190, [R5+0x2e480] ;  /* 0x02e4800005be7984 */ /* 0x000ea80000000a00 */
[----:B---3--:R3:W3:Y:S01]  /*4060*/  LDS.64 R204, [R5+0x2e4a0] ;  /* 0x02e4a00005cc7984 */ /* 0x0086e20000000a00 */
[----:B------:R-:W3:Y:S01]  /*4070*/  MUFU.EX2 R216, R216 ;  /* 0x000000d800d87308 */ /* 0x000ee20000000800 */
[--C-:B-1----:R-:W-:Y:S01]  /*4080*/  FADD.FTZ R176, R176, -R192.reuse ;  /* 0x800000c0b0b07221 */ /* 0x102fe20000010000 */
[----:B------:R-:W-:Y:S01]  /*4090*/  FADD.FTZ R178, R178, -R192 ;  /* 0x800000c0b2b27221 */ /* 0x000fe20000010000 */
[----:B------:R-:W-:-:S05]  /*40a0*/  FADD.FTZ R177, R177, -R193 ;  /* 0x800000c1b1b17221 */ /* 0x000fca0000010000 */
[----:B------:R-:W1:Y:S01]  /*40b0*/  MUFU.EX2 R9, R9 ;  /* 0x0000000900097308 */ /* 0x000e620000000800 */
[----:B------:R-:W-:Y:S01]  /*40c0*/  FADD.FTZ R179, R179, -R193 ;  /* 0x800000c1b3b37221 */ /* 0x000fe20000010000 */
[--C-:B----4-:R-:W-:Y:S01]  /*40d0*/  FADD.FTZ R192, R168, -R194.reuse ;  /* 0x800000c2a8c07221 */ /* 0x110fe20000010000 */
[----:B------:R-:W-:-:S05]  /*40e0*/  FADD.FTZ R170, R170, -R194 ;  /* 0x800000c2aaaa7221 */ /* 0x000fca0000010000 */
[----:B------:R-:W4:Y:S01]  /*40f0*/  MUFU.EX2 R227, R227 ;  /* 0x000000e300e37308 */ /* 0x000f220000000800 */
[--C-:B------:R-:W-:Y:S01]  /*4100*/  FADD.FTZ R193, R169, -R195.reuse ;  /* 0x800000c3a9c17221 */ /* 0x100fe20000010000 */
[----:B------:R-:W-:-:S06]  /*4110*/  FADD.FTZ R171, R171, -R195 ;  /* 0x800000c3abab7221 */ /* 0x000fcc0000010000 */
[----:B------:R-:W4:Y:S01]  /*4120*/  MUFU.EX2 R7, R7 ;  /* 0x0000000700077308 */ /* 0x000f220000000800 */
[----:B-----5:R-:W-:Y:S01]  /*4130*/  FADD.FTZ R194, R173, -R197 ;  /* 0x800000c5adc27221 */ /* 0x020fe20000010000 */
[----:B--2---:R-:W-:Y:S01]  /*4140*/  FADD.FTZ R173, R160, -R200 ;  /* 0x800000c8a0ad7221 */ /* 0x004fe20000010000 */
[----:B------:R-:W-:-:S05]  /*4150*/  FADD.FTZ R195, R161, -R201 ;  /* 0x800000c9a1c37221 */ /* 0x000fca0000010000 */
[----:B------:R-:W2:Y:S01]  /*4160*/  MUFU.EX2 R6, R6 ;  /* 0x0000000600067308 */ /* 0x000ea20000000800 */
[----:B------:R-:W-:-:S07]  /*4170*/  FADD.FTZ R162, R162, -R200 ;  /* 0x800000c8a2a27221 */ /* 0x000fce0000010000 */
[----:B------:R-:W5:Y:S01]  /*4180*/  MUFU.EX2 R8, R8 ;  /* 0x0000000800087308 */ /* 0x000f620000000800 */
[----:B------:R-:W-:-:S07]  /*4190*/  FADD.FTZ R163, R163, -R201 ;  /* 0x800000c9a3a37221 */ /* 0x000fce0000010000 */
[----:B------:R-:W5:Y:S01]  /*41a0*/  MUFU.EX2 R10, R10 ;  /* 0x0000000a000a7308 */ /* 0x000f620000000800 */
[----:B------:R-:W-:-:S07]  /*41b0*/  FMUL.FTZ R210, R224, R210 ;  /* 0x000000d2e0d27220 */ /* 0x000fce0000410000 */
[----:B------:R-:W5:Y:S01]  /*41c0*/  MUFU.EX2 R11, R11 ;  /* 0x0000000b000b7308 */ /* 0x000f620000000800 */
[----:B------:R-:W-:-:S07]  /*41d0*/  FMUL.FTZ R211, R225, R211 ;  /* 0x000000d3e1d37220 */ /* 0x000fce0000410000 */
[----:B------:R-:W5:Y:S08]  /*41e0*/  MUFU.EX2 R212, R212 ;  /* 0x000000d400d47308 */ /* 0x000f700000000800 */
[----:B------:R-:W5:Y:S08]  /*41f0*/  MUFU.EX2 R188, R215 ;  /* 0x000000d700bc7308 */ /* 0x000f700000000800 */
[----:B---3--:R-:W3:Y:S08]  /*4200*/  MUFU.EX2 R5, R221 ;  /* 0x000000dd00057308 */ /* 0x008ef00000000800 */
[----:B------:R-:W3:Y:S08]  /*4210*/  MUFU.EX2 R168, R220 ;  /* 0x000000dc00a87308 */ /* 0x000ef00000000800 */
[----:B------:R-:W3:Y:S08]  /*4220*/  MUFU.EX2 R169, R206 ;  /* 0x000000ce00a97308 */ /* 0x000ef00000000800 */
[----:B------:R-:W3:Y:S08]  /*4230*/  MUFU.EX2 R160, R207 ;  /* 0x000000cf00a07308 */ /* 0x000ef00000000800 */
[----:B------:R1:W3:Y:S08]  /*4240*/  MUFU.EX2 R161, R208 ;  /* 0x000000d000a17308 */ /* 0x0002f00000000800 */
[----:B------:R-:W3:Y:S08]  /*4250*/  MUFU.EX2 R232, R232 ;  /* 0x000000e800e87308 */ /* 0x000ef00000000800 */
[----:B------:R-:W3:Y:S08]  /*4260*/  MUFU.EX2 R219, R219 ;  /* 0x000000db00db7308 */ /* 0x000ef00000000800 */
[----:B------:R-:W3:Y:S01]  /*4270*/  MUFU.EX2 R233, R233 ;  /* 0x000000e900e97308 */ /* 0x000ee20000000800 */
[----:B------:R-:W-:Y:S01]  /*4280*/  FMUL.FTZ R162, R4, R162 ;  /* 0x000000a204a27220 */ /* 0x000fe20000410000 */
[----:B------:R-:W-:Y:S01]  /*4290*/  FMUL.FTZ R163, R184, R163 ;  /* 0x000000a3b8a37220 */ /* 0x000fe20000410000 */
[--C-:B------:R-:W-:Y:S01]  /*42a0*/  FADD.FTZ R172, R172, -R196.reuse ;  /* 0x800000c4acac7221 */ /* 0x100fe20000010000 */
[----:B------:R-:W-:Y:S01]  /*42b0*/  FADD.FTZ R174, R174, -R196 ;  /* 0x800000c4aeae7221 */ /* 0x000fe20000010000 */
[----:B-1----:R-:W-:Y:S01]  /*42c0*/  F2FP.BF16.F32.PACK_AB R208, R211, R210 ;  /* 0x000000d2d3d0723e */ /* 0x002fe200000010ff */
[----:B------:R-:W-:Y:S01]  /*42d0*/  FMUL.FTZ R176, R216, R176 ;  /* 0x000000b0d8b07220 */ /* 0x000fe20000410000 */
[----:B------:R-:W-:Y:S01]  /*42e0*/  FMUL.FTZ R177, R9, R177 ;  /* 0x000000b109b17220 */ /* 0x000fe20000410000 */
[--C-:B------:R-:W-:Y:S01]  /*42f0*/  FADD.FTZ R180, R180, -R202.reuse ;  /* 0x800000cab4b47221 */ /* 0x100fe20000010000 */
[----:B------:R-:W-:Y:S01]  /*4300*/  FADD.FTZ R182, R182, -R202 ;  /* 0x800000cab6b67221 */ /* 0x000fe20000010000 */
[--C-:B------:R-:W-:Y:S01]  /*4310*/  FADD.FTZ R181, R181, -R203.reuse ;  /* 0x800000cbb5b57221 */ /* 0x100fe20000010000 */
[----:B------:R-:W-:Y:S01]  /*4320*/  FADD.FTZ R183, R183, -R203 ;  /* 0x800000cbb7b77221 */ /* 0x000fe20000010000 */
[----:B----4-:R-:W-:Y:S01]  /*4330*/  FMUL.FTZ R211, R227, R218 ;  /* 0x000000dae3d37220 */ /* 0x010fe20000410000 */
[----:B------:R-:W-:Y:S01]  /*4340*/  FMUL.FTZ R196, R7, R217 ;  /* 0x000000d907c47220 */ /* 0x000fe20000410000 */
[----:B------:R-:W-:Y:S01]  /*4350*/  FADD.FTZ R175, R175, -R197 ;  /* 0x800000c5afaf7221 */ /* 0x000fe20000010000 */
[--C-:B------:R-:W-:Y:S01]  /*4360*/  FADD.FTZ R164, R164, -R198.reuse ;  /* 0x800000c6a4a47221 */ /* 0x100fe20000010000 */
        /* <DEDUP_REMOVED lines=11> */
[----:B------:R-:W-:Y:S01]  /*4420*/  FMUL.FTZ R209, R234, R209 ;  /* 0x000000d1ead17220 */ /* 0x000fe20000410000 */
[----:B------:R-:W-:Y:S01]  /*4430*/  FMUL.FTZ R190, R228, R213 ;  /* 0x000000d5e4be7220 */ /* 0x000fe20000410000 */
[----:B------:R-:W-:Y:S01]  /*4440*/  FMUL.FTZ R210, R226, R214 ;  /* 0x000000d6e2d27220 */ /* 0x000fe20000410000 */
[----:B--2---:R-:W-:Y:S01]  /*4450*/  FMUL.FTZ R189, R6, R189 ;  /* 0x000000bd06bd7220 */ /* 0x004fe20000410000 */
[----:B------:R-:W-:Y:S01]  /*4460*/  F2FP.BF16.F32.PACK_AB R197, R163, R162 ;  /* 0x000000a2a3c5723e */ /* 0x000fe200000010ff */
[----:B-----5:R-:W-:Y:S01]  /*4470*/  FMUL.FTZ R178, R8, R178 ;  /* 0x000000b208b27220 */ /* 0x020fe20000410000 */
[----:B------:R-:W-:Y:S01]  /*4480*/  FMUL.FTZ R179, R10, R179 ;  /* 0x000000b30ab37220 */ /* 0x000fe20000410000 */
[----:B------:R-:W-:Y:S01]  /*4490*/  F2FP.BF16.F32.PACK_AB R204, R177, R176 ;  /* 0x000000b0b1cc723e */ /* 0x000fe200000010ff */
[----:B------:R-:W-:Y:S01]  /*44a0*/  FMUL.FTZ R180, R11, R180 ;  /* 0x000000b40bb47220 */ /* 0x000fe20000410000 */
[----:B------:R-:W-:Y:S01]  /*44b0*/  FMUL.FTZ R182, R13, R182 ;  /* 0x000000b60db67220 */ /* 0x000fe20000410000 */
[----:B------:R-:W-:Y:S01]  /*44c0*/  FMUL.FTZ R181, R12, R181 ;  /* 0x000000b50cb57220 */ /* 0x000fe20000410000 */
[----:B------:R-:W-:Y:S01]  /*44d0*/  FMUL.FTZ R183, R14, R183 ;  /* 0x000000b70eb77220 */ /* 0x000fe20000410000 */
[----:B------:R-:W-:Y:S01]  /*44e0*/  IMAD R162, R0, 0x2800, R231 ;  /* 0x0000280000a27824 */ /* 0x000fe200078e02e7 */
        /* <DEDUP_REMOVED lines=15> */
[----:B---3--:R-:W-:Y:S01]  /*45e0*/  FMUL.FTZ R152, R5, R152 ;  /* 0x0000009805987220 */ /* 0x008fe20000410000 */
[----:B------:R-:W-:Y:S01]  /*45f0*/  FMUL.FTZ R154, R168, R154 ;  /* 0x0000009aa89a7220 */ /* 0x000fe20000410000 */
[----:B------:R-:W-:Y:S01]  /*4600*/  FMUL.FTZ R153, R169, R153 ;  /* 0x00000099a9997220 */ /* 0x000fe20000410000 */
[----:B------:R-:W-:Y:S01]  /*4610*/  FMUL.FTZ R155, R160, R155 ;  /* 0x0000009ba09b7220 */ /* 0x000fe20000410000 */
[----:B------:R-:W-:Y:S01]  /*4620*/  FMUL.FTZ R156, R161, R156 ;  /* 0x0000009ca19c7220 */ /* 0x000fe20000410000 */
[----:B------:R-:W-:Y:S01]  /*4630*/  FMUL.FTZ R158, R232, R158 ;  /* 0x0000009ee89e7220 */ /* 0x000fe20000410000 */
[----:B------:R-:W-:Y:S01]  /*4640*/  FMUL.FTZ R157, R219, R157 ;  /* 0x0000009ddb9d7220 */ /* 0x000fe20000410000 */
[----:B------:R-:W-:Y:S01]  /*4650*/  FMUL.FTZ R159, R233, R159 ;  /* 0x0000009fe99f7220 */ /* 0x000fe20000410000 */
[----:B------:R-:W-:Y:S01]  /*4660*/  F2FP.BF16.F32.PACK_AB R209, R190, R209 ;  /* 0x000000d1bed1723e */ /* 0x000fe200000010ff */
[----:B------:R-:W-:Y:S01]  /*4670*/  IMAD R162, R162, 0x2, R230 ;  /* 0x00000002a2a27824 */ /* 0x000fe200078e02e6 */
[----:B------:R-:W-:Y:S01]  /*4680*/  F2FP.BF16.F32.PACK_AB R210, R189, R210 ;  /* 0x000000d2bdd2723e */ /* 0x000fe200000010ff */
[----:B------:R-:W-:Y:S01]  /*4690*/  UMOV UR6, UR12 ;  /* 0x0000000c00067c82 */ /* 0x000fe20008000000 */
[----:B------:R-:W-:Y:S01]  /*46a0*/  F2FP.BF16.F32.PACK_AB R205, R179, R178 ;  /* 0x000000b2b3cd723e */ /* 0x000fe200000010ff */
[----:B------:R-:W-:Y:S01]  /*46b0*/  UMOV UR7, 0x40000040 ;  /* 0x4000004000077882 */ /* 0x000fe20000000000 */
[----:B------:R-:W-:Y:S01]  /*46c0*/  F2FP.BF16.F32.PACK_AB R206, R181, R180 ;  /* 0x000000b4b5ce723e */ /* 0x000fe200000010ff */
[----:B------:R-:W-:Y:S01]  /*46d0*/  UIADD3 UR4, UR12, 0x80, URZ ;  /* 0x000000800c047890 */ /* 0x000fe2000fffe03f */
[----:B------:R-:W-:Y:S01]  /*46e0*/  F2FP.BF16.F32.PACK_AB R207, R183, R182 ;  /* 0x000000b6b7cf723e */ /* 0x000fe200000010ff */
[----:B------:R-:W2:Y:S01]  /*46f0*/  LDL R163, [R1+0x4] ;  /* 0x0000040001a37983 */ /* 0x000ea20000100800 */
[----:B------:R-:W-:-:S02]  /*4700*/  F2FP.BF16.F32.PACK_AB R200, R193, R192 ;  /* 0x000000c0c1c8723e */ /* 0x000fc400000010ff */
[----:B------:R-:W-:Y:S02]  /*4710*/  F2FP.BF16.F32.PACK_AB R201, R171, R170 ;  /* 0x000000aaabc9723e */ /* 0x000fe400000010ff */
[----:B------:R-:W-:Y:S02]  /*4720*/  F2FP.BF16.F32.PACK_AB R202, R177, R172 ;  /* 0x000000acb1ca723e */ /* 0x000fe400000010ff */
[----:B------:R-:W-:Y:S02]  /*4730*/  F2FP.BF16.F32.PACK_AB R203, R175, R174 ;  /* 0x000000aeafcb723e */ /* 0x000fe400000010ff */
[----:B------:R-:W-:Y:S02]  /*4740*/  F2FP.BF16.F32.PACK_AB R196, R196, R173 ;  /* 0x000000adc4c4723e */ /* 0x000fe400000010ff */
[----:B------:R-:W-:Y:S02]  /*4750*/  F2FP.BF16.F32.PACK_AB R198, R165, R164 ;  /* 0x000000a4a5c6723e */ /* 0x000fe400000010ff */
[----:B------:R-:W-:Y:S01]  /*4760*/  F2FP.BF16.F32.PACK_AB R199, R167, R166 ;  /* 0x000000a6a7c7723e */ /* 0x000fe200000010ff */
[----:B------:R-:W-:Y:S01]  /*4770*/  STSM.16.MT88.4 [R162+0x2e800], R208 ;  /* 0x02e800d0a2007844 */ /* 0x000fe20000004200 */
[----:B------:R-:W-:-:S02]  /*4780*/  F2FP.BF16.F32.PACK_AB R192, R153, R152 ;  /* 0x0000009899c0723e */ /* 0x000fc400000010ff */
[----:B------:R-:W-:Y:S02]  /*4790*/  F2FP.BF16.F32.PACK_AB R193, R155, R154 ;  /* 0x0000009a9bc1723e */ /* 0x000fe400000010ff */
[----:B------:R-:W-:Y:S02]  /*47a0*/  F2FP.BF16.F32.PACK_AB R194, R157, R156 ;  /* 0x0000009c9dc2723e */ /* 0x000fe400000010ff */
[----:B------:R-:W-:Y:S01]  /*47b0*/  F2FP.BF16.F32.PACK_AB R195, R159, R158 ;  /* 0x0000009e9fc3723e */ /* 0x000fe200000010ff */
[----:B------:R-:W-:Y:S01]  /*47c0*/  STSM.16.MT88.4 [R162+0x2f000], R204 ;  /* 0x02f000cca2007844 */ /* 0x000fe20000004200 */
[----:B------:R-:W-:Y:S02]  /*47d0*/  F2FP.BF16.F32.PACK_AB R224, R225, R224 ;  /* 0x000000e0e1e0723e */ /* 0x000fe400000010ff */
[----:B------:R-:W-:Y:S01]  /*47e0*/  F2FP.BF16.F32.PACK_AB R225, R228, R234 ;  /* 0x000000eae4e1723e */ /* 0x000fe200000010ff */
[----:B------:R-:W-:Y:S01]  /*47f0*/  STSM.16.MT88.4 [R162+0x2f800], R200 ;  /* 0x02f800c8a2007844 */ /* 0x000fe20000004200 */
[----:B------:R-:W-:-:S02]  /*4800*/  F2FP.BF16.F32.PACK_AB R226, R6, R226 ;  /* 0x000000e206e2723e */ /* 0x000fc400000010ff */
[----:B------:R-:W-:Y:S01]  /*4810*/  F2FP.BF16.F32.PACK_AB R227, R7, R227 ;  /* 0x000000e307e3723e */ /* 0x000fe200000010ff */
[----:B------:R-:W-:Y:S04]  /*4820*/  STSM.16.MT88.4 [R162+0x30000], R196 ;  /* 0x030000c4a2007844 */ /* 0x000fe80000004200 */
[----:B------:R1:W-:Y:S01]  /*4830*/  STSM.16.MT88.4 [R162+0x30800], R192 ;  /* 0x030800c0a2007844 */ /* 0x0003e20000004200 */
[----:B------:R-:W-:-:S06]  /*4840*/  WARPGROUP.ARRIVE ;  /* 0x00000000000079c5 */ /* 0x000fcc0000000000 */
[----:B------:R-:W-:Y:S01]  /*4850*/  HGMMA.64x128x16.F32.BF16 R24, R224, gdesc[UR4].tnspB, R24, gsb0 ;  /* 0x41e00004e0187df0 */ /* 0x000fe20008001818 */
[----:B------:R-:W-:Y:S02]  /*4860*/  F2FP.BF16.F32.PACK_AB R152, R9, R216 ;  /* 0x000000d80998723e */ /* 0x000fe400000010ff */
[----:B------:R-:W-:Y:S02]  /*4870*/  F2FP.BF16.F32.PACK_AB R153, R10, R8 ;  /* 0x000000080a99723e */ /* 0x000fe400000010ff */
[----:B------:R-:W-:Y:S02]  /*4880*/  F2FP.BF16.F32.PACK_AB R154, R12, R11 ;  /* 0x0000000b0c9a723e */ /* 0x000fe400000010ff */
[----:B------:R-:W-:Y:S01]  /*4890*/  F2FP.BF16.F32.PACK_AB R155, R14, R13 ;  /* 0x0000000d0e9b723e */ /* 0x000fe200000010ff */
[----:B------:R-:W-:Y:S01]  /*48a0*/  UMOV UR6, UR4 ;  /* 0x0000000400067c82 */ /* 0x000fe20008000000 */
[----:B------:R-:W-:Y:S01]  /*48b0*/  UMOV UR7, 0x40000040 ;  /* 0x4000004000077882 */ /* 0x000fe20000000000 */
[----:B------:R-:W-:Y:S01]  /*48c0*/  UIADD3 UR4, UR12, 0x100, URZ ;  /* 0x000001000c047890 */ /* 0x000fe2000fffe03f */
[----:B------:R-:W-:-:S02]  /*48d0*/  WARPGROUP.DEPBAR.LE gsb0, 0x0 ;  /* 0x00008000000079c5 */ /* 0x000fc40000010000 */
[----:B------:R-:W-:-:S06]  /*48e0*/  WARPGROUP.ARRIVE ;  /* 0x00000000000079c5 */ /* 0x000fcc0000000000 */
[----:B------:R-:W-:Y:S01]  /*48f0*/  HGMMA.64x128x16.F32.BF16 R24, R152, gdesc[UR4].tnspB, R24, gsb0 ;  /* 0x41e0000498187df0 */ /* 0x000fe20008001818 */
[----:B------:R-:W-:Y:S01]  /*4900*/  UMOV UR6, UR4 ;  /* 0x0000000400067c82 */ /* 0x000fe20008000000 */
[----:B------:R-:W-:Y:S01]  /*4910*/  UMOV UR7, 0x40000040 ;  /* 0x4000004000077882 */ /* 0x000fe20000000000 */
[----:B------:R-:W-:Y:S01]  /*4920*/  F2FP.BF16.F32.PACK_AB R212, R212, R23 ;  /* 0x00000017d4d4723e */ /* 0x000fe200000010ff */
[----:B------:R-:W-:Y:S01]  /*4930*/  UIADD3 UR4, UR12, 0x180, URZ ;  /* 0x000001800c047890 */ /* 0x000fe2000fffe03f */
[----:B------:R-:W-:Y:S02]  /*4940*/  F2FP.BF16.F32.PACK_AB R213, R184, R4 ;  /* 0x00000004b8d5723e */ /* 0x000fe400000010ff */
[----:B------:R-:W-:Y:S02]  /*4950*/  F2FP.BF16.F32.PACK_AB R214, R186, R185 ;  /* 0x000000b9bad6723e */ /* 0x000fe400000010ff */
[----:B------:R-:W-:Y:S01]  /*4960*/  F2FP.BF16.F32.PACK_AB R215, R187, R188 ;  /* 0x000000bcbbd7723e */ /* 0x000fe200000010ff */
[----:B------:R-:W-:-:S02]  /*4970*/  WARPGROUP.DEPBAR.LE gsb0, 0x0 ;  /* 0x00008000000079c5 */ /* 0x000fc40000010000 */
[----:B------:R-:W-:Y:S02]  /*4980*/  F2FP.BF16.F32.PACK_AB R152, R17, R15 ;  /* 0x0000000f1198723e */ /* 0x000fe400000010ff */
[----:B------:R-:W-:Y:S02]  /*4990*/  F2FP.BF16.F32.PACK_AB R153, R18, R16 ;  /* 0x000000101299723e */ /* 0x000fe400000010ff */
[----:B------:R-:W-:Y:S02]  /*49a0*/  F2FP.BF16.F32.PACK_AB R154, R21, R19 ;  /* 0x00000013159a723e */ /* 0x000fe400000010ff */
[----:B------:R-:W-:-:S04]  /*49b0*/  F2FP.BF16.F32.PACK_AB R155, R22, R20 ;  /* 0x00000014169b723e */ /* 0x000fc800000010ff */
[----:B------:R-:W-:-:S06]  /*49c0*/  WARPGROUP.ARRIVE ;  /* 0x00000000000079c5 */ /* 0x000fcc0000000000 */
[----:B------:R-:W-:Y:S01]  /*49d0*/  HGMMA.64x128x16.F32.BF16 R24, R152, gdesc[UR4].tnspB, R24, gsb0 ;  /* 0x41e0000498187df0 */ /* 0x000fe20008001818 */
[----:B------:R-:W-:Y:S01]  /*49e0*/  UMOV UR6, UR4 ;  /* 0x0000000400067c82 */ /* 0x000fe20008000000 */
[----:B------:R-:W-:Y:S01]  /*49f0*/  UMOV UR7, 0x40000040 ;  /* 0x4000004000077882 */ /* 0x000fe20000000000 */
[----:B------:R-:W-:Y:S01]  /*4a00*/  UIADD3 UR12, UR12, 0x200, URZ ;  /* 0x000002000c0c7890 */ /* 0x000fe2000fffe03f */
[----:B------:R-:W-:-:S06]  /*4a10*/  UMOV UR11, 0x40000040 ;  /* 0x40000040000b7882 */ /* 0x000fcc0000000000 */
[----:B------:R-:W-:Y:S01]  /*4a20*/  UMOV UR10, UR12 ;  /* 0x0000000c000a7c82 */ /* 0x000fe20008000000 */
[----:B------:R-:W-:Y:S02]  /*4a30*/  WARPGROUP.DEPBAR.LE gsb0, 0x0 ;  /* 0x00008000000079c5 */ /* 0x000fe40000010000 */
[----:B------:R-:W-:-:S06]  /*4a40*/  WARPGROUP.ARRIVE ;  /* 0x00000000000079c5 */ /* 0x000fcc0000000000 */
[----:B------:R-:W-:Y:S01]  /*4a50*/  HGMMA.64x128x16.F32.BF16 R24, R212, gdesc[UR4].tnspB, R24, gsb0 ;  /* 0x41e00004d4187df0 */ /* 0x000fe20008001818 */
[----:B------:R-:W-:Y:S02]  /*4a60*/  F2FP.BF16.F32.PACK_AB R152, R169, R5 ;  /* 0x00000005a998723e */ /* 0x000fe400000010ff */
[----:B------:R-:W-:Y:S02]  /*4a70*/  F2FP.BF16.F32.PACK_AB R153, R160, R168 ;  /* 0x000000a8a099723e */ /* 0x000fe400000010ff */
[----:B------:R-:W-:Y:S02]  /*4a80*/  F2FP.BF16.F32.PACK_AB R154, R219, R161 ;  /* 0x000000a1db9a723e */ /* 0x000fe400000010ff */
[----:B------:R-:W-:Y:S01]  /*4a90*/  F2FP.BF16.F32.PACK_AB R155, R233, R232 ;  /* 0x000000e8e99b723e */ /* 0x000fe200000010ff */
[----:B------:R-:W3:Y:S01]  /*4aa0*/  S2R R165, SR_CgaCtaId ;  /* 0x0000000000a57919 */ /* 0x000ee20000008800 */
[----:B------:R-:W-:Y:S01]  /*4ab0*/  MOV R164, 0x400 ;  /* 0x0000040000a47802 */ /* 0x000fe20000000f00 */
[----:B--2---:R-:W-:Y:S01]  /*4ac0*/  IMAD R6, R163, 0x4000, R230 ;  /* 0x00004000a3067824 */ /* 0x004fe200078e02e6 */
[----:B------:R-:W-:-:S02]  /*4ad0*/  WARPGROUP.DEPBAR.LE gsb0, 0x0 ;  /* 0x00008000000079c5 */ /* 0x000fc40000010000 */
[----:B------:R-:W-:-:S06]  /*4ae0*/  WARPGROUP.ARRIVE ;  /* 0x00000000000079c5 */ /* 0x000fcc0000000000 */
[----:B------:R-:W-:Y:S01]  /*4af0*/  HGMMA.64x128x16.F32.BF16 R24, R152, gdesc[UR8].tnspB, R24, gsb0 ;  /* 0x41e0000898187df0 */ /* 0x000fe20008001818 */
[----:B---3--:R-:W-:-:S05]  /*4b00*/  LEA R164, R165, R164, 0x18 ;  /* 0x000000a4a5a47211 */ /* 0x008fca00078ec0ff */
        /* <DEDUP_REMOVED lines=22> */
[----:B------:R-:W-:Y:S01]  /*4c70*/  HGMMA.64x16x16.F32.BF16 R184, gdesc[UR8].tnspA, RZ, !UPT, gsb0 ;  /* 0x2020000008b879f0 */ /* 0x000fe2000c0018ff */
[----:B------:R-:W-:Y:S01]  /*4c80*/  UIADD3 UR5, UR4, 0x80, URZ ;  /* 0x0000008004057890 */ /* 0x000fe2000fffe03f */
[----:B------:R-:W-:-:S06]  /*4c90*/  UMOV UR11, 0x40000040 ;  /* 0x40000040000b7882 */ /* 0x000fcc0000000000 */
[----:B------:R-:W-:Y:S01]  /*4ca0*/  UMOV UR10, UR5 ;  /* 0x00000005000a7c82 */ /* 0x000fe20008000000 */
[----:B------:R-:W-:Y:S02]  /*4cb0*/  WARPGROUP.DEPBAR.LE gsb0, 0x0 ;  /* 0x00008000000079c5 */ /* 0x000fe40000010000 */
        /* <DEDUP_REMOVED lines=12> */
[----:B-1----:R-:W-:-:S06]  /*4d80*/  WARPGROUP.ARRIVE ;  /* 0x00000000000079c5 */ /* 0x002fcc0000000000 */
[----:B------:R-:W-:Y:S01]  /*4d90*/  HGMMA.64x16x16.F32.BF16 R160, gdesc[UR8].tnspA, RZ, !UPT, gsb0 ;  /* 0x2020000008a079f0 */ /* 0x000fe2000c0018ff */
[----:B------:R-:W-:Y:S01]  /*4da0*/  UIADD3 UR5, UR4, 0x200, URZ ;  /* 0x0000020004057890 */ /* 0x000fe2000fffe03f */
[----:B------:R-:W-:-:S06]  /*4db0*/  UMOV UR11, 0x40000040 ;  /* 0x40000040000b7882 */ /* 0x000fcc0000000000 */
[----:B------:R-:W-:Y:S01]  /*4dc0*/  UMOV UR10, UR5 ;  /* 0x00000005000a7c82 */ /* 0x000fe20008000000 */
[----:B------:R-:W-:Y:S02]  /*4dd0*/  WARPGROUP.DEPBAR.LE gsb0, 0x0 ;  /* 0x00008000000079c5 */ /* 0x000fe40000010000 */
[----:B------:R-:W-:-:S06]  /*4de0*/  WARPGROUP.ARRIVE ;  /* 0x00000000000079c5 */ /* 0x000fcc0000000000 */
[----:B------:R-:W-:Y:S01]  /*4df0*/  HGMMA.64x16x16.F32.BF16 R152, gdesc[UR8].tnspA, RZ, !UPT, gsb0 ;  /* 0x20200000089879f0 */ /* 0x000fe2000c0018ff */
[----:B------:R-:W-:Y:S02]  /*4e00*/  UIADD3 UR10, UR4, 0x2, URZ ;  /* 0x00000002040a7890 */ /* 0x000fe4000fffe03f */
[----:B------:R-:W-:Y:S01]  /*4e10*/  UIADD3 UR8, UR6, 0x80, URZ ;  /* 0x0000008006087890 */ /* 0x000fe2000fffe03f */
[----:B------:R-:W-:Y:S01]  /*4e20*/  UMOV UR11, 0x40000040 ;  /* 0x40000040000b7882 */ /* 0x000fe20000000000 */
[----:B------:R-:W-:Y:S01]  /*4e30*/  UMOV UR9, 0x40000040 ;  /* 0x4000004000097882 */ /* 0x000fe20000000000 */
[----:B------:R-:W-:Y:S02]  /*4e40*/  WARPGROUP.DEPBAR.LE gsb0, 0x0 ;  /* 0x00008000000079c5 */ /* 0x000fe40000010000 */
[----:B------:R-:W-:-:S06]  /*4e50*/  WARPGROUP.ARRIVE ;  /* 0x00000000000079c5 */ /* 0x000fcc0000000000 */
[----:B------:R-:W-:Y:S01]  /*4e60*/  HGMMA.64x16x16.F32.BF16 R184, gdesc[UR8].tnspA, R184, gsb0 ;  /* 0x2020000008b879f0 */ /* 0x000fe200080018b8 */
[----:B------:R-:W-:Y:S01]  /*4e70*/  UIADD3 UR5, UR4, 0x82, URZ ;  /* 0x0000008204057890 */ /* 0x000fe2000fffe03f */
[----:B------:R-:W-:-:S06]  /*4e80*/  UMOV UR11, 0x40000040 ;  /* 0x40000040000b7882 */ /* 0x000fcc0000000000 */
[----:B------:R-:W-:Y:S01]  /*4e90*/  UMOV UR10, UR5 ;  /* 0x00000005000a7c82 */ /* 0x000fe20008000000 */
        /* <DEDUP_REMOVED lines=206> */
[----:B------:R-:W-:Y:S03]  /*5b80*/  HGMMA.64x16x16.F32.BF16 R152, gdesc[UR8].tnspA, R152, gsb0 ;  /* 0x20200000089879f0 */ /* 0x000fe60008001898 */
[----:B------:R-:W-:Y:S02]  /*5b90*/  WARPGROUP.DEPBAR.LE gsb0, 0x0 ;  /* 0x00008000000079c5 */ /* 0x000fe40000010000 */
[----:B------:R-:W-:Y:S05]  /*5ba0*/  @!P0 BRA `(.L_x_3632) ;  /* 0x0000000000048947 */ /* 0x000fea0003800000 */
[----:B------:R-:W-:Y:S01]  /*5bb0*/  BPT.TRAP 0x1 ;  /* 0x000000040000795c */ /* 0x000fe20000300000 */
.L_x_3632:
        /* <DEDUP_REMOVED lines=14> */
[----:B--2---:R-:W-:Y:S01]  /*5ca0*/  VIADD R4, R5, 0x9 ;  /* 0x0000000905047836 */ /* 0x004fe20000000000 */
        /* <DEDUP_REMOVED lines=20> */
[----:B------:R1:W-:Y:S02]  /*5df0*/  BAR.SYNC.DEFER_BLOCKING R4, 0xa0 ;  /* 0x000280040000751d */ /* 0x0003e40000010000 */
[----:B-1----:R-:W-:-:S04]  /*5e00*/  VIADD R4, R5, 0xc ;  /* 0x0000000c05047836 */ /* 0x002fc80000000000 */
        /* <DEDUP_REMOVED lines=19> */
.L_x_3633:
[----:B-1----:R-:W2:Y:S01]  /*5f40*/  LDL R4, [R1+0x10] ;  /* 0x0000100001047983 */ /* 0x002ea20000100800 */
[----:B------:R-:W-:Y:S02]  /*5f50*/  VIADD R236, R236, 0x1 ;  /* 0x00000001ecec7836 */ /* 0x000fe40000000000 */
[----:B------:R-:W-:Y:S02]  /*5f60*/  VIADD R0, R0, 0x1 ;  /* 0x0000000100007836 */ /* 0x000fe40000000000 */
[----:B------:R-:W-:-:S03]  /*5f70*/  VIADD R3, R3, 0x38820 ;  /* 0x0003882003037836 */ /* 0x000fc60000000000 */
[C---:B------:R-:W-:Y:S02]  /*5f80*/  ISETP.NE.AND P0, PT, R0.reuse, 0x2, PT ;  /* 0x000000020000780c */ /* 0x040fe40003f05270 */
[----:B------:R-:W-:Y:S02]  /*5f90*/  PRMT R3, RZ, 0x654, R3 ;  /* 0x00000654ff037816 */ /* 0x000fe40000000003 */
[----:B------:R-:W-:Y:S02]  /*5fa0*/  SEL R0, R0, RZ, P0 ;  /* 0x000000ff00007207 */ /* 0x000fe40000000000 */
[----:B------:R3:W-:Y:S01]  /*5fb0*/  SYNCS.ARRIVE.TRANS64.RED.A1T0 RZ, [R3+URZ], RZ ;  /* 0x000000ff03ff79a7 */ /* 0x0007e2000810043f */
[----:B--2---:R-:W-:Y:S02]  /*5fc0*/  ISETP.GE.AND P1, PT, R236, R4, PT ;  /* 0x00000004ec00720c */ /* 0x004fe40003f26270 */
[----:B------:R-:W-:-:S04]  /*5fd0*/  SEL R4, RZ, 0x1, P0 ;  /* 0x00000001ff047807 */ /* 0x000fc80000000000 */
[----:B------:R-:W-:-:S07]  /*5fe0*/  LOP3.LUT R237, R237, R4, RZ, 0x3c, !PT ;  /* 0x00000004eded7212 */ /* 0x000fce00078e3cff */
[----:B---3--:R-:W-:Y:S05]  /*5ff0*/  @!P1 BRA `(.L_x_3634) ;  /* 0xffffffb400109947 */ /* 0x008fea000383ffff */
.L_x_3623:
[----:B------:R-:W2:Y:S01]  /*6000*/  S2R R18, SR_CgaCtaId ;  /* 0x0000000000127919 */ /* 0x000ea20000008800 */
[----:B------:R-:W-:Y:S01]  /*6010*/  MOV R17, 0x400 ;  /* 0x0000040000117802 */ /* 0x000fe20000000f00 */
        /* <DEDUP_REMOVED lines=29> */
[----:B--2---:R-:W-:Y:S01]  /*61f0*/  LEA R17, R18, R17, 0x18 ;  /* 0x0000001112117211 */ /* 0x004fe200078ec0ff */
[----:B------:R-:W-:Y:S01]  /*6200*/  FMUL.FTZ R116, R116, UR4 ;  /* 0x0000000474747c20 */ /* 0x000fe20008410000 */
[----:B------:R-:W-:Y:S01]  /*6210*/  FMUL.FTZ R117, R117, UR4 ;  /* 0x0000000475757c20 */ /* 0x000fe20008410000 */
[----:B------:R-:W-:Y:S01]  /*6220*/  FMUL.FTZ R118, R118, UR4 ;  /* 0x0000000476767c20 */ /* 0x000fe20008410000 */
[----:B------:R-:W-:Y:S01]  /*6230*/  LOP3.LUT P0, RZ, R17, 0x3ff, RZ, 0xc0, !PT ;  /* 0x000003ff11ff7812 */ /* 0x000fe2000780c0ff */
        /* <DEDUP_REMOVED lines=38> */
[----:B------:R2:W3:Y:S01]  /*64a0*/  LDC.64 R2, c[0x4][R0] ;  /* 0x0100000000027b82 */ /* 0x0004e20000000a00 */
        /* <DEDUP_REMOVED lines=8> */
[----:B-12---:R-:W-:-:S07]  /*6530*/  IMAD.MOV.U32 R13, RZ, RZ, RZ ;  /* 0x000000ffff0d7224 */ /* 0x006fce00078e00ff */
[----:B------:R-:W-:-:S07]  /*6540*/  LEPC R20, `(.L_x_3635) ;  /* 0x000000001014794e */ /* 0x000fce0000000000 */
[----:B---3--:R-:W-:Y:S05]  /*6550*/  CALL.ABS.NOINC R2 ;  /* 0x0000000002007343 */ /* 0x008fea0003c00000 */
.L_x_3635:
[----:B------:R-:W-:-:S05]  /*6560*/  VIADD R16, R17, 0x8000 ;  /* 0x0000800011107836 */ /* 0x000fca0000000000 */
[----:B------:R-:W-:-:S13]  /*6570*/  LOP3.LUT P0, RZ, R16, 0x3ff, RZ, 0xc0, !PT ;  /* 0x000003ff10ff7812 */ /* 0x000fda000780c0ff */
[----:B------:R-:W-:Y:S05]  /*6580*/  @!P0 BRA `(.L_x_3636) ;  /* 0x0000000000408947 */ /* 0x000fea0003800000 */
        /* <DEDUP_REMOVED lines=16> */
.L_x_3636:
        /* <DEDUP_REMOVED lines=18> */
.L_x_3637:
        /* <DEDUP_REMOVED lines=18> */
.L_x_3638:
[----:B------:R-:W2:Y:S01]  /*68d0*/  LDL.LU R16, [R1+0x1c] ;  /* 0x00001c0001107983 */ /* 0x000ea20000300800 */
[----:B------:R-:W-:Y:S02]  /*68e0*/  F2FP.BF16.F32.PACK_AB R24, R25, R24 ;  /* 0x000000181918723e */ /* 0x000fe400000010ff */
[----:B------:R-:W-:Y:S01]  /*68f0*/  F2FP.BF16.F32.PACK_AB R25, R27, R26 ;  /* 0x0000001a1b19723e */ /* 0x000fe200000010ff */
[----:B------:R-:W3:Y:S01]  /*6900*/  S2R R0, SR_TID.X ;  /* 0x0000000000007919 */ /* 0x000ee20000002100 */
        /* <DEDUP_REMOVED lines=16> */
[----:B---3--:R-:W-:Y:S01]  /*6a10*/  VIADD R9, R0, 0xffffff80 ;  /* 0xffffff8000097836 */ /* 0x008fe20000000000 */
[----:B------:R-:W-:-:S02]  /*6a20*/  F2FP.BF16.F32.PACK_AB R64, R65, R64 ;  /* 0x000000404140723e */ /* 0x000fc400000010ff */
[----:B------:R-:W-:Y:S02]  /*6a30*/  F2FP.BF16.F32.PACK_AB R58, R61, R60 ;  /* 0x0000003c3d3a723e */ /* 0x000fe400000010ff */
[----:B------:R-:W-:Y:S02]  /*6a40*/  SHF.R.S32.HI R2, RZ, 0x1f, R9 ;  /* 0x0000001fff027819 */ /* 0x000fe40000011409 */
[----:B------:R-:W-:Y:S02]  /*6a50*/  F2FP.BF16.F32.PACK_AB R59, R63, R62 ;  /* 0x0000003e3f3b723e */ /* 0x000fe400000010ff */
[CC--:B------:R-:W-:Y:S02]  /*6a60*/  LEA.HI R0, R2.reuse, R9.reuse, RZ, 0x4 ;  /* 0x0000000902007211 */ /* 0x0c0fe400078f20ff */
[----:B------:R-:W-:Y:S02]  /*6a70*/  LEA.HI R2, R2, R9, RZ, 0x5 ;  /* 0x0000000902027211 */ /* 0x000fe400078f28ff */
[----:B------:R-:W-:-:S02]  /*6a80*/  LOP3.LUT R0, R0, 0xfffffff0, RZ, 0xc0, !PT ;  /* 0xfffffff000007812 */ /* 0x000fc400078ec0ff */
[----:B------:R-:W-:Y:S01]  /*6a90*/  SHF.R.S32.HI R6, RZ, 0x5, R2 ;  /* 0x00000005ff067819 */ /* 0x000fe20000011402 */
[----:B------:R-:W-:Y:S01]  /*6aa0*/  IMAD.MOV.U32 R2, RZ, RZ, 0x40 ;  /* 0x00000040ff027424 */ /* 0x000fe200078e00ff */
[----:B------:R-:W-:Y:S01]  /*6ab0*/  F2FP.BF16.F32.PACK_AB R65, R67, R66 ;  /* 0x000000424341723e */ /* 0x000fe200000010ff */
[----:B------:R-:W-:Y:S01]  /*6ac0*/  IMAD.IADD R0, R9, 0x1, -R0 ;  /* 0x0000000109007824 */ /* 0x000fe200078e0a00 */
[----:B------:R-:W-:Y:S02]  /*6ad0*/  F2FP.BF16.F32.PACK_AB R72, R73, R72 ;  /* 0x000000484948723e */ /* 0x000fe400000010ff */
[----:B------:R-:W-:Y:S02]  /*6ae0*/  F2FP.BF16.F32.PACK_AB R66, R69, R68 ;  /* 0x000000444542723e */ /* 0x000fe400000010ff */
[----:B------:R-:W-:Y:S02]  /*6af0*/  SHF.R.S32.HI R3, RZ, 0x1f, R0 ;  /* 0x0000001fff037819 */ /* 0x000fe40000011400 */
[----:B------:R-:W-:-:S02]  /*6b00*/  F2FP.BF16.F32.PACK_AB R67, R71, R70 ;  /* 0x000000464743723e */ /* 0x000fc400000010ff */
[----:B------:R-:W-:Y:S02]  /*6b10*/  LEA.HI R3, R3, R0, RZ, 0x3 ;  /* 0x0000000003037211 */ /* 0x000fe400078f18ff */
[----:B------:R-:W-:Y:S02]  /*6b20*/  F2FP.BF16.F32.PACK_AB R73, R75, R74 ;  /* 0x0000004a4b49723e */ /* 0x000fe400000010ff */
[C---:B------:R-:W-:Y:S01]  /*6b30*/  LOP3.LUT R5, R3.reuse, 0xfffffff8, RZ, 0xc0, !PT ;  /* 0xfffffff803057812 */ /* 0x040fe200078ec0ff */
[----:B------:R-:W-:Y:S01]  /*6b40*/  IMAD.SHL.U32 R3, R3, 0x40, RZ ;  /* 0x0000004003037824 */ /* 0x000fe200078e00ff */
[----:B------:R-:W-:Y:S02]  /*6b50*/  F2FP.BF16.F32.PACK_AB R80, R81, R80 ;  /* 0x000000505150723e */ /* 0x000fe400000010ff */
[----:B------:R-:W-:Y:S01]  /*6b60*/  F2FP.BF16.F32.PACK_AB R74, R77, R76 ;  /* 0x0000004c4d4a723e */ /* 0x000fe200000010ff */
[----:B------:R-:W-:Y:S01]  /*6b70*/  IMAD.IADD R5, R0, 0x1, -R5 ;  /* 0x0000000100057824 */ /* 0x000fe200078e0a05 */
[----:B------:R-:W-:-:S02]  /*6b80*/  LOP3.LUT R3, R3, 0x7ffffe00, RZ, 0xc0, !PT ;  /* 0x7ffffe0003037812 */ /* 0x000fc400078ec0ff */
[----:B------:R-:W-:Y:S01]  /*6b90*/  F2FP.BF16.F32.PACK_AB R75, R79, R78 ;  /* 0x0000004e4f4b723e */ /* 0x000fe200000010ff */
[C---:B------:R-:W-:Y:S01]  /*6ba0*/  IMAD.SHL.U32 R0, R5.reuse, 0x40, RZ ;  /* 0x0000004005007824 */ /* 0x040fe200078e00ff */
[----:B------:R-:W-:Y:S01]  /*6bb0*/  R2P PR, R5, 0x6 ;  /* 0x0000000605007804 */ /* 0x000fe20000000000 */
[----:B------:R-:W-:Y:S01]  /*6bc0*/  IMAD R3, R6, 0x400, R3 ;  /* 0x0000040006037824 */ /* 0x000fe200078e0203 */
[----:B------:R-:W-:Y:S01]  /*6bd0*/  F2FP.BF16.F32.PACK_AB R81, R83, R82 ;  /* 0x000000525351723e */ /* 0x000fe200000010ff */
[----:B------:R-:W3:Y:S01]  /*6be0*/  SHFL.IDX PT, R5, R6, RZ, 0x1f ;  /* 0x00001fff06057589 */ /* 0x000ee200000e0000 */
[----:B------:R-:W-:Y:S02]  /*6bf0*/  LOP3.LUT R0, R0, 0x1c0, RZ, 0xc0, !PT ;  /* 0x000001c000007812 */ /* 0x000fe400078ec0ff */
[----:B------:R-:W-:Y:S02]  /*6c00*/  SEL R2, R2, 0xffffffc0, !P2 ;  /* 0xffffffc002027807 */ /* 0x000fe40005000000 */
        /* <DEDUP_REMOVED lines=33> */
[----:B------:R-:W-:Y:S01]  /*6e20*/  F2FP.BF16.F32.PACK_AB R147, R151, R150 ;  /* 0x000000969793723e */ /* 0x000fe200000010ff */
[----:B------:R-:W-:Y:S01]  /*6e30*/  BAR.SYNC.DEFER_BLOCKING 0x1, 0x100 ;  /* 0x0044000000007b1d */ /* 0x000fe20000010000 */
[----:B---3--:R-:W-:Y:S01]  /*6e40*/  ISETP.NE.AND P0, PT, R5, 0x7, PT ;  /* 0x000000070500780c */ /* 0x008fe20003f05270 */
[----:B--2---:R-:W-:-:S05]  /*6e50*/  IMAD.SHL.U32 R7, R16, 0x8, RZ ;  /* 0x0000000810077824 */ /* 0x004fca00078e00ff */
[----:B------:R-:W-:Y:S02]  /*6e60*/  LOP3.LUT R7, R0, 0x8, R7, 0xf8, !PT ;  /* 0x0000000800077812 */ /* 0x000fe400078ef807 */
[----:B------:R-:W-:-:S04]  /*6e70*/  SHF.R.U32.HI R0, RZ, 0x3, R0 ;  /* 0x00000003ff007819 */ /* 0x000fc80000011600 */
[----:B------:R-:W-:-:S05]  /*6e80*/  LOP3.LUT R0, R7, R0, RZ, 0x3c, !PT ;  /* 0x0000000007007212 */ /* 0x000fca00078e3cff */
[----:B------:R-:W-:Y:S02]  /*6e90*/  IMAD.IADD R0, R0, 0x1, R3 ;  /* 0x0000000100007824 */ /* 0x000fe400078e0203 */
[----:B------:R-:W-:Y:S02]  /*6ea0*/  IMAD.MOV.U32 R3, RZ, RZ, 0x20 ;  /* 0x00000020ff037424 */ /* 0x000fe400078e00ff */
[----:B------:R-:W-:-:S03]  /*6eb0*/  IMAD R0, R0, 0x2, R17 ;  /* 0x0000000200007824 */ /* 0x000fc600078e0211 */
[----:B------:R-:W-:Y:S02]  /*6ec0*/  SEL R3, R3, 0xffffffe0, !P1 ;  /* 0xffffffe003037807 */ /* 0x000fe40004800000 */
[--C-:B------:R-:W-:Y:S01]  /*6ed0*/  IADD3 R4, R2, 0x8000, R0.reuse ;  /* 0x0000800002047810 */ /* 0x100fe20007ffe000 */
[----:B------:R2:W-:Y:S01]  /*6ee0*/  STSM.16.M88.4 [R0+0x8000], R24 ;  /* 0x0080001800007844 */ /* 0x0005e20000000200 */
[----:B------:R-:W-:-:S05]  /*6ef0*/  IADD3 R3, R3, 0x8000, R0 ;  /* 0x0000800003037810 */ /* 0x000fca0007ffe000 */
[----:B------:R-:W-:Y:S01]  /*6f00*/  IMAD.IADD R2, R3, 0x1, R2 ;  /* 0x0000000103027824 */ /* 0x000fe200078e0202 */
[----:B------:R2:W-:Y:S04]  /*6f10*/  STSM.16.M88.4 [R3], R32 ;  /* 0x0000002003007844 */ /* 0x0005e80000000200 */
[----:B------:R2:W-:Y:S04]  /*6f20*/  STSM.16.M88.4 [R4], R40 ;  /* 0x0000002804007844 */ /* 0x0005e80000000200 */
[----:B------:R2:W-:Y:S04]  /*6f30*/  STSM.16.M88.4 [R2], R48 ;  /* 0x0000003002007844 */ /* 0x0005e80000000200 */
[----:B------:R2:W-:Y:S04]  /*6f40*/  STSM.16.M88.4 [R0+0xc000], R56 ;  /* 0x00c0003800007844 */ /* 0x0005e80000000200 */
[----:B------:R2:W-:Y:S04]  /*6f50*/  STSM.16.M88.4 [R3+0x4000], R64 ;  /* 0x0040004003007844 */ /* 0x0005e80000000200 */
[----:B------:R2:W-:Y:S04]  /*6f60*/  STSM.16.M88.4 [R4+0x4000], R72 ;  /* 0x0040004804007844 */ /* 0x0005e80000000200 */
[----:B------:R2:W-:Y:S04]  /*6f70*/  STSM.16.M88.4 [R2+0x4000], R80 ;  /* 0x0040005002007844 */ /* 0x0005e80000000200 */
[----:B------:R2:W-:Y:S04]  /*6f80*/  STSM.16.M88.4 [R0], R88 ;  /* 0x0000005800007844 */ /* 0x0005e80000000200 */
[----:B------:R2:W-:Y:S04]  /*6f90*/  STSM.16.M88.4 [R3+-0x8000], R96 ;  /* 0xff80006003007844 */ /* 0x0005e80000000200 */
[----:B------:R2:W-:Y:S04]  /*6fa0*/  STSM.16.M88.4 [R4+-0x8000], R104 ;  /* 0xff80006804007844 */ /* 0x0005e80000000200 */
[----:B------:R2:W-:Y:S04]  /*6fb0*/  STSM.16.M88.4 [R2+-0x8000], R112 ;  /* 0xff80007002007844 */ /* 0x0005e80000000200 */
[----:B------:R2:W-:Y:S04]  /*6fc0*/  STSM.16.M88.4 [R0+0x4000], R120 ;  /* 0x0040007800007844 */ /* 0x0005e80000000200 */
[----:B------:R2:W-:Y:S04]  /*6fd0*/  STSM.16.M88.4 [R3+-0x4000], R128 ;  /* 0xffc0008003007844 */ /* 0x0005e80000000200 */
[----:B------:R2:W-:Y:S04]  /*6fe0*/  STSM.16.M88.4 [R4+-0x4000], R136 ;  /* 0xffc0008804007844 */ /* 0x0005e80000000200 */
[----:B------:R2:W-:Y:S01]  /*6ff0*/  STSM.16.M88.4 [R2+-0x4000], R144 ;  /* 0xffc0009002007844 */ /* 0x0005e20000000200 */
[----:B------:R-:W-:Y:S01]  /*7000*/  @!PT LDS RZ, [RZ] ;  /* 0x00000000fffff984 */ /* 0x000fe20000000800 */
[----:B------:R-:W-:Y:S01]  /*7010*/  @!PT LDS RZ, [RZ] ;  /* 0x00000000fffff984 */ /* 0x000fe20000000800 */
[----:B------:R-:W-:Y:S01]  /*7020*/  @!PT LDS RZ, [RZ] ;  /* 0x00000000fffff984 */ /* 0x000fe20000000800 */
[----:B------:R-:W-:Y:S01]  /*7030*/  @!PT LDS RZ, [RZ] ;  /* 0x00000000fffff984 */ /* 0x000fe20000000800 */
[----:B------:R3:W-:Y:S06]  /*7040*/  MEMBAR.ALL.CTA ;  /* 0x0000000000007992 */ /* 0x0007ec0000008000 */
[----:B---3--:R-:W3:Y:S02]  /*7050*/  FENCE.VIEW.ASYNC.S ;  /* 0x00000000000073c6 */ /* 0x008ee40000000000 */
[----:B---3--:R-:W-:Y:S06]  /*7060*/  BAR.ARV 0x1, 0x120 ;  /* 0x0044800000007b1d */ /* 0x008fec0000002000 */
[----:B------:R-:W-:Y:S05]  /*7070*/  @P0 BRA `(.L_x_3639) ;  /* 0x0000000000840947 */ /* 0x000fea0003800000 */
[----:B------:R-:W-:Y:S01]  /*7080*/  BAR.SYNC.DEFER_BLOCKING 0x1, 0x120 ;  /* 0x0044800000007b1d */ /* 0x000fe20000010000 */
[----:B------:R-:W-:-:S05]  /*7090*/  ELECT P0, URZ, PT ;  /* 0x00000000003f782f */ /* 0x000fca0003800000 */
[----:B------:R-:W-:Y:S08]  /*70a0*/  BSSY B0, `(.L_x_3639) ;  /* 0x000001e000007945 */ /* 0x000ff00003800000 */
[----:B------:R-:W-:Y:S05]  /*70b0*/  @!P0 BRA `(.L_x_3640) ;  /* 0x0000000000708947 */ /* 0x000fea0003800000 */
[----:B------:R-:W3:Y:S01]  /*70c0*/  S2UR UR10, SR_CTAID.X ;  /* 0x00000000000a79c3 */ /* 0x000ee20000002500 */
        /* <DEDUP_REMOVED lines=14> */
[----:B---3--:R-:W-:-:S07]  /*71b0*/  USHF.L.U32 UR10, UR10, 0x7, URZ ;  /* 0x000000070a0a7899 */ /* 0x008fce000800063f */
        /* <DEDUP_REMOVED lines=8> */
[----:B---3--:R-:W-:Y:S02]  /*7240*/  UMOV UR8, UR13 ;  /* 0x0000000d00087c82 */ /* 0x008fe40008000000 */
[----:B------:R4:W-:Y:S01]  /*7250*/  UTMASTG.4D [UR8], [UR6] ;  /* 0x00000008060073b5 */ /* 0x0009e20008018000 */
[----:B------:R4:W-:Y:S02]  /*7260*/  UTMASTG.4D [UR16], [UR6] ;  /* 0x00000010060073b5 */ /* 0x0009e40008018000 */
[----:B----4-:R0:W-:Y:S02]  /*7270*/  UTMACMDFLUSH ;  /* 0x00000000000079b7 */ /* 0x0101e40000000000 */
.L_x_3640:
[----:B------:R-:W-:Y:S05]  /*7280*/  BSYNC B0 ;  /* 0x0000000000007941 */ /* 0x000fea0003800000 */
.L_x_3639:
[----:B------:R-:W-:-:S04]  /*7290*/  DEPBAR.LE SB0, 0x0 ;  /* 0x000080000000791a */ /* 0x000fc80000000000 */
[----:B------:R-:W-:Y:S05]  /*72a0*/  BRA `(.L_x_3615) ;  /* 0x0000002800207947 */ /* 0x000fea0003800000 */
.L_x_3613:
[----:B------:R-:W-:-:S08]  /*72b0*/  NOP ;  /* 0x0000000000007918 */ /* 0x000fd00000000000 */
[----:B---3--:R-:W1:-:S00]  /*72c0*/  USETMAXREG.DEALLOC.CTAPOOL 0x18 ;  /* 0x00000018000079c8 */ /* 0x008e4000080e0500 */
        /* <DEDUP_REMOVED lines=12> */
[----:B------:R-:W-:Y:S01]  /*7390*/  ULDC.64 UR10, c[0x0][0x2e0] ;  /* 0x0000b800000a7ab9 */ /* 0x000fe20000000a00 */
[----:B------:R-:W-:-:S05]  /*73a0*/  ELECT P0, URZ, PT ;  /* 0x00000000003f782f */ /* 0x000fca0003800000 */
[----:B------:R-:W2:Y:S01]  /*73b0*/  LDC R2, c[0x0][0x280] ;  /* 0x0000a000ff027b82 */ /* 0x000ea20000000800 */
[----:B-1----:R-:W-:-:S04]  /*73c0*/  USHF.R.S32.HI UR4, URZ, 0x1f, UR7 ;  /* 0x0000001f3f047899 */ /* 0x002fc80008011407 */
[----:B------:R-:W-:Y:S02]  /*73d0*/  UIMAD UR6, UR4, UR8, URZ ;  /* 0x00000008040672a4 */ /* 0x000fe4000f8e023f */
[----:B------:R-:W-:Y:S01]  /*73e0*/  UIMAD.WIDE.U32 UR4, UR7, UR8, URZ ;  /* 0x00000008070472a5 */ /* 0x000fe2000f8e003f */
[----:B--2---:R-:W-:Y:S01]  /*73f0*/  ISETP.GE.AND P1, PT, R2, 0x1, PT ;  /* 0x000000010200780c */ /* 0x004fe20003f26270 */
[----:B------:R-:W-:Y:S02]  /*7400*/  UIMAD UR7, UR7, UR9, UR6 ;  /* 0x00000009070772a4 */ /* 0x000fe4000f8e0206 */
[----:B------:R-:W-:Y:S02]  /*7410*/  USHF.R.S32.HI UR6, URZ, 0x1f, UR12 ;  /* 0x0000001f3f067899 */ /* 0x000fe4000801140c */
[----:B------:R-:W-:Y:S02]  /*7420*/  UIADD3 UR5, UR5, UR7, URZ ;  /* 0x0000000705057290 */ /* 0x000fe4000fffe03f */
[----:B------:R-:W-:-:S04]  /*7430*/  UIMAD UR6, UR6, UR10, URZ ;  /* 0x0000000a060672a4 */ /* 0x000fc8000f8e023f */
[----:B------:R-:W-:Y:S02]  /*7440*/  UIMAD UR8, UR12, UR11, UR6 ;  /* 0x0000000b0c0872a4 */ /* 0x000fe4000f8e0206 */
[----:B------:R-:W-:Y:S01]  /*7450*/  UIMAD.WIDE.U32 UR6, UR12, UR10, UR4 ;  /* 0x0000000a0c0672a5 */ /* 0x000fe2000f8e0004 */
[----:B------:R-:W-:Y:S11]  /*7460*/  @!P1 BRA `(.L_x_3615) ;  /* 0x0000002400b09947 */ /* 0x000ff60003800000 */
[C---:B------:R-:W-:Y:S01]  /*7470*/  VIADD R0, R2.reuse, 0x4f ;  /* 0x0000004f02007836 */ /* 0x040fe20000000000 */
[----:B------:R-:W-:Y:S01]  /*7480*/  ISETP.GE.AND P1, PT, R2, 0x51, PT ;  /* 0x000000510200780c */ /* 0x000fe20003f26270 */
[----:B------:R-:W-:Y:S02]  /*7490*/  UIADD3 UR8, UR7, UR8, URZ ;  /* 0x0000000807087290 */ /* 0x000fe4000fffe03f */
[----:B------:R-:W-:Y:S01]  /*74a0*/  IMAD.HI R0, R0, 0x66666667, RZ ;  /* 0x6666666700007827 */ /* 0x000fe200078e02ff */
[----:B------:R-:W-:-:S04]  /*74b0*/  UMOV UR4, URZ ;  /* 0x0000003f00047c82 */ /* 0x000fc80008000000 */
[----:B------:R-:W-:-:S04]  /*74c0*/  SHF.R.U32.HI R3, RZ, 0x1f, R0 ;  /* 0x0000001fff037819 */ /* 0x000fc80000011600 */
[----:B------:R-:W-:-:S04]  /*74d0*/  LEA.HI.SX32 R0, R0, R3, 0x1b ;  /* 0x0000000300007211 */ /* 0x000fc800078fdaff */
        /* <DEDUP_REMOVED lines=16> */
.L_x_3655:
[----:B------:R-:W-:Y:S01]  /*75e0*/  UIMAD UR10, UR4, 0x5000, URZ ;  /* 0x00005000040a78a4 */ /* 0x000fe2000f8e023f */
[----:B------:R-:W-:Y:S01]  /*75f0*/  BAR.SYNC.DEFER_BLOCKING 0xd, 0xa0 ;  /* 0x0342800000007b1d */ /* 0x000fe20000010000 */
[----:B------:R-:W-:Y:S02]  /*7600*/  UIMAD UR9, UR5, 0x2800, URZ ;  /* 0x00002800050978a4 */ /* 0x000fe4000f8e023f */
        /* <DEDUP_REMOVED lines=18> */
.L_x_3644:
[----:B------:R-:W-:Y:S05]  /*7730*/  BSYNC B0 ;  /* 0x0000000000007941 */ /* 0x000fea0003800000 */
.L_x_3643:
        /* <DEDUP_REMOVED lines=13> */
.L_x_3646:
[----:B------:R-:W-:Y:S05]  /*7810*/  BSYNC B0 ;  /* 0x0000000000007941 */ /* 0x000fea0003800000 */
.L_x_3645:
[----:B------:R-:W-:Y:S06]  /*7820*/  BAR.ARV 0xa, 0xa0 ;  /* 0x0282800000007b1d */ /* 0x000fec0000002000 */
[----:B------:R-:W-:Y:S04]  /*7830*/  BSSY B0, `(.L_x_3647) ;  /* 0x0000003000007945 */ /* 0x000fe80003800000 */
[----:B------:R-:W-:Y:S05]  /*7840*/  @!P0 BRA `(.L_x_3648) ;  /* 0x0000000000048947 */ /* 0x000fea0003800000 */
[----:B------:R-:W-:-:S04]  /*7850*/  DEPBAR.LE SB0, 0x0 ;  /* 0x000080000000791a */ /* 0x000fc80000000000 */
.L_x_3648:
[----:B------:R-:W-:Y:S05]  /*7860*/  BSYNC B0 ;  /* 0x0000000000007941 */ /* 0x000fea0003800000 */
.L_x_3647:
        /* <DEDUP_REMOVED lines=13> */
.L_x_3650:
[----:B------:R-:W-:Y:S05]  /*7940*/  BSYNC B0 ;  /* 0x0000000000007941 */ /* 0x000fea0003800000 */
.L_x_3649:
        /* <DEDUP_REMOVED lines=13> */
.L_x_3652:
[----:B------:R-:W-:Y:S05]  /*7a20*/  BSYNC B0 ;  /* 0x0000000000007941 */ /* 0x000fea0003800000 */
.L_x_3651:
[----:B------:R-:W-:Y:S01]  /*7a30*/  VIADD R0, R0, 0xfffffffe ;  /* 0xfffffffe00007836 */ /* 0x000fe20000000000 */
[----:B------:R-:W-:Y:S06]  /*7a40*/  BAR.ARV 0xa, 0xa0 ;  /* 0x0282800000007b1d */ /* 0x000fec0000002000 */
[----:B------:R-:W-:Y:S01]  /*7a50*/  BSSY B0, `(.L_x_3653) ;  /* 0x0000004000007945 */ /* 0x000fe20003800000 */
[----:B------:R-:W-:-:S03]  /*7a60*/  ISETP.NE.AND P1, PT, R0, RZ, PT ;  /* 0x000000ff0000720c */ /* 0x000fc60003f25270 */
[----:B------:R-:W-:Y:S10]  /*7a70*/  @!P0 BRA `(.L_x_3654) ;  /* 0x0000000000048947 */ /* 0x000ff40003800000 */
[----:B------:R-:W-:-:S04]  /*7a80*/  DEPBAR.LE SB0, 0x0 ;  /* 0x000080000000791a */ /* 0x000fc80000000000 */
.L_x_3654:
[----:B------:R-:W-:Y:S05]  /*7a90*/  BSYNC B0 ;  /* 0x0000000000007941 */ /* 0x000fea0003800000 */
.L_x_3653:
[----:B------:R-:W-:Y:S06]  /*7aa0*/  BAR.ARV 0xb, 0xa0 ;  /* 0x02c2800000007b1d */ /* 0x000fec0000002000 */
[----:B------:R-:W-:Y:S02]  /*7ab0*/  UIADD3 UR5, UR5, 0x2, URZ ;  /* 0x0000000205057890 */ /* 0x000fe4000fffe03f */
[----:B------:R-:W-:Y:S01]  /*7ac0*/  UIADD3 UR4, UR4, 0x1, URZ ;  /* 0x0000000104047890 */ /* 0x000fe2000fffe03f */
[----:B------:R-:W-:Y:S11]  /*7ad0*/  @P1 BRA `(.L_x_3655) ;  /* 0xfffffff800c01947 */ /* 0x000ff6000383ffff */
[----:B------:R-:W-:-:S12]  /*7ae0*/  UIADD3 UR4, UR9, 0x5000, URZ ;  /* 0x0000500009047890 */ /* 0x000fd8000fffe03f */
.L_x_3642:
        /* <DEDUP_REMOVED lines=19> */
.L_x_3657:
[----:B------:R-:W-:Y:S05]  /*7c20*/  BSYNC B0 ;  /* 0x0000000000007941 */ /* 0x000fea0003800000 */
.L_x_3656:
        /* <DEDUP_REMOVED lines=19> */
.L_x_3659:
[----:B------:R-:W-:Y:S05]  /*7d60*/  BSYNC B0 ;  /* 0x0000000000007941 */ /* 0x000fea0003800000 */
.L_x_3658:
[----:B------:R-:W-:Y:S06]  /*7d70*/  BAR.ARV 0xa, 0xa0 ;  /* 0x0282800000007b1d */ /* 0x000fec0000002000 */
[----:B------:R-:W-:Y:S04]  /*7d80*/  BSSY B0, `(.L_x_3660) ;  /* 0x0000003000007945 */ /* 0x000fe80003800000 */
[----:B------:R-:W-:Y:S05]  /*7d90*/  @!P0 BRA `(.L_x_3661) ;  /* 0x0000000000048947 */ /* 0x000fea0003800000 */
[----:B------:R-:W-:-:S04]  /*7da0*/  DEPBAR.LE SB0, 0x0 ;  /* 0x000080000000791a */ /* 0x000fc80000000000 */
.L_x_3661:
[----:B------:R-:W-:Y:S05]  /*7db0*/  BSYNC B0 ;  /* 0x0000000000007941 */ /* 0x000fea0003800000 */
.L_x_3660:
[----:B------:R-:W-:Y:S06]  /*7dc0*/  BAR.ARV 0xb, 0xa0 ;  /* 0x02c2800000007b1d */ /* 0x000fec0000002000 */
[----:B------:R-:W-:Y:S05]  /*7dd0*/  BRA `(.L_x_3615) ;  /* 0x0000001c00547947 */ /* 0x000fea0003800000 */
.L_x_3641:
        /* <DEDUP_REMOVED lines=55> */
.L_x_3692:
        /* <DEDUP_REMOVED lines=10> */
.L_x_3665:
[----:B-1----:R-:W1:Y:S01]  /*81f0*/  LDC.64 R2, c[0x0][0x198] ;  /* 0x00006600ff027b82 */ /* 0x002e620000000a00 */
[----:B------:R-:W-:Y:S01]  /*8200*/  R2UR UR11, R0 ;  /* 0x00000000000b72ca */ /* 0x000fe200000e0000 */
[----:B------:R-:W-:Y:S01]  /*8210*/  UMOV UR19, URZ ;  /* 0x0000003f00137c82 */ /* 0x000fe20008000000 */
[----:B------:R-:W-:Y:S01]  /*8220*/  R2UR UR8, R20 ;  /* 0x00000000140872ca */ /* 0x000fe200000e0000 */
[----:B------:R-:W-:Y:S01]  /*8230*/  UMOV UR22, 0x0 ;  /* 0x0000000000167882 */ /* 0x000fe20000000000 */
[----:B------:R-:W-:Y:S01]  /*8240*/  UMOV UR23, 0x14f00000 ;  /* 0x14f0000000177882 */ /* 0x000fe20000000000 */
[----:B------:R-:W-:Y:S01]  /*8250*/  UMOV UR18, URZ ;  /* 0x0000003f00127c82 */ /* 0x000fe20008000000 */
[----:B------:R-:W-:Y:S01]  /*8260*/  IMAD.MOV.U32 R5, RZ, RZ, 0x10000 ;  /* 0x00010000ff057424 */ /* 0x000fe200078e00ff */
[----:B------:R-:W-:Y:S01]  /*8270*/  UMOV UR26, 0x40 ;  /* 0x00000040001a7882 */ /* 0x000fe20000000000 */
        /* <DEDUP_REMOVED lines=12> */
[----:B-1----:R-:W-:Y:S02]  /*8340*/  IMAD.MOV.U32 R17, RZ, RZ, R2 ;  /* 0x000000ffff117224 */ /* 0x002fe400078e0002 */
[----:B------:R-:W-:Y:S01]  /*8350*/  UMOV UR25, UR17 ;  /* 0x0000001100197c82 */ /* 0x000fe20008000000 */
[----:B------:R-:W-:Y:S01]  /*8360*/  IMAD.MOV.U32 R16, RZ, RZ, R3 ;  /* 0x000000ffff107224 */ /* 0x000fe200078e0003 */
[----:B------:R-:W-:Y:S01]  /*8370*/  UMOV UR33, UR17 ;  /* 0x0000001100217c82 */ /* 0x000fe20008000000 */
[----:B------:R-:W-:Y:S01]  /*8380*/  UIADD3 UR9, UR8, 0x38800, URZ ;  /* 0x0003880008097890 */ /* 0x000fe2000fffe03f */
[----:B------:R-:W-:Y:S01]  /*8390*/  IADD3 R0, P1, R17, 0x2f0, RZ ;  /* 0x000002f011007810 */ /* 0x000fe20007f3e0ff */
[----:B------:R-:W-:Y:S01]  /*83a0*/  UIADD3 UR40, UR8, 0x4000, URZ ;  /* 0x0000400008287890 */ /* 0x000fe2000fffe03f */
[----:B------:R-:W-:-:S02]  /*83b0*/  UMOV UR42, 0x40 ;  /* 0x00000040002a7882 */ /* 0x000fc40000000000 */
        /* <DEDUP_REMOVED lines=16> */
[----:B------:R-:W-:-:S02]  /*84c0*/  UMOV UR34, UR18 ;  /* 0x0000001200227c82 */ /* 0x000fc40008000000 */
[----:B------:R-:W-:Y:S02]  /*84d0*/  R2UR UR15, R3 ;  /* 0x00000000030f72ca */ /* 0x000fe400000e0000 */
[----:B------:R-:W-:Y:S01]  /*84e0*/  R2UR UR39, R0 ;  /* 0x00000000002772ca */ /* 0x000fe200000e0000 */
[----:B------:R-:W-:-:S10]  /*84f0*/  IMAD.MOV.U32 R0, RZ, RZ, RZ ;  /* 0x000000ffff007224 */ /* 0x000fd400078e00ff */
[----:B------:R-:W-:Y:S01]  /*8500*/  UTMALDG.4D [UR16], [UR14], desc[UR22] ;  /* 0x000016100e0075b4 */ /* 0x000fe20008019000 */
[----:B------:R-:W-:Y:S01]  /*8510*/  UTMALDG.4D [UR24], [UR14], desc[UR22] ;  /* 0x000016180e0075b4 */ /* 0x000fe20008019000 */
[----:B------:R1:W-:Y:S01]  /*8520*/  UBLKCP.S.G [UR32], [UR4], UR10 ;  /* 0x00000020040073ba */ /* 0x0003e2000800020a */
[----:B------:R2:W-:Y:S01]  /*8530*/  SYNCS.ARRIVE.TRANS64 RZ, [R20+URZ+0x38800], R5 ;  /* 0x0388000514ff79a7 */ /* 0x0005e2000800003f */
[----:B-1----:R-:W-:Y:S01]  /*8540*/  UIADD3 UR32, UR8, 0x8000, URZ ;  /* 0x0000800008207890 */ /* 0x002fe2000fffe03f */
[----:B--2---:R-:W1:Y:S01]  /*8550*/  LDC R5, c[0x0][0x280] ;  /* 0x0000a000ff057b82 */ /* 0x004e620000000800 */
        /* <DEDUP_REMOVED lines=9> */
[----:B-1----:R-:W-:Y:S01]  /*85f0*/  ISETP.GE.AND P1, PT, R5, 0x51, PT ;  /* 0x000000510500780c */ /* 0x002fe20003f26270 */
[----:B------:R2:W-:-:S12]  /*8600*/  UTMALDG.4D [UR24], [UR38], desc[UR30] ;  /* 0x00001e18260075b4 */ /* 0x0005d80008019000 */
[----:B--2---:R-:W-:Y:S05]  /*8610*/  @!P1 BRA `(.L_x_3666) ;  /* 0x0000000c00d49947 */ /* 0x004fea0003800000 */
[----:B------:R-:W1:Y:S01]  /*8620*/  S2R R8, SR_TID.X ;  /* 0x0000000000087919 */ /* 0x000e620000002100 */
[C---:B------:R-:W-:Y:S01]  /*8630*/  VIADD R4, R5.reuse, 0x4f ;  /* 0x0000004f05047836 */ /* 0x040fe20000000000 */
[----:B------:R-:W-:Y:S01]  /*8640*/  ISETP.GE.AND P1, PT, R5, 0xa1, PT ;  /* 0x000000a10500780c */ /* 0x000fe20003f26270 */
[----:B------:R-:W-:Y:S02]  /*8650*/  IMAD.MOV.U32 R9, RZ, RZ, 0x1 ;  /* 0x00000001ff097424 */ /* 0x000fe400078e00ff */
[----:B------:R-:W-:-:S04]  /*8660*/  IMAD.HI R4, R4, 0x66666667, RZ ;  /* 0x6666666704047827 */ /* 0x000fc800078e02ff */
[----:B------:R-:W-:Y:S01]  /*8670*/  IMAD.MOV.U32 R18, RZ, RZ, 0x1 ;  /* 0x00000001ff127424 */ /* 0x000fe200078e00ff */
[----:B------:R-:W-:Y:S01]  /*8680*/  SHF.R.U32.HI R5, RZ, 0x1f, R4 ;  /* 0x0000001fff057819 */ /* 0x000fe20000011604 */
[----:B------:R-:W-:Y:S02]  /*8690*/  IMAD.MOV.U32 R13, RZ, RZ, RZ ;  /* 0x000000ffff0d7224 */ /* 0x000fe400078e00ff */
[----:B------:R-:W-:Y:S01]  /*86a0*/  IMAD.MOV.U32 R11, RZ, RZ, RZ ;  /* 0x000000ffff0b7224 */ /* 0x000fe200078e00ff */
[----:B------:R-:W-:-:S04]  /*86b0*/  LEA.HI.SX32 R4, R4, R5, 0x1b ;  /* 0x0000000504047211 */ /* 0x000fc800078fdaff */
[----:B------:R-:W-:-:S04]  /*86c0*/  VIADDMNMX R9, R4, -R9, 0x1, !PT ;  /* 0x0000000104097446 */ /* 0x000fc80007800909 */
[----:B------:R-:W-:Y:S02]  /*86d0*/  LOP3.LUT R10, R9, 0x1, RZ, 0xc0, !PT ;  /* 0x00000001090a7812 */ /* 0x000fe400078ec0ff */
[----:B-1----:R-:W-:Y:S01]  /*86e0*/  LOP3.LUT R12, R8, 0x1f, RZ, 0xc0, !PT ;  /* 0x0000001f080c7812 */ /* 0x002fe200078ec0ff */
[----:B------:R-:W-:Y:S06]  /*86f0*/  @!P1 BRA `(.L_x_3667) ;  /* 0x00000008006c9947 */ /* 0x000fec0003800000 */
[----:B------:R-:W-:Y:S02]  /*8700*/  IMAD.IADD R9, R9, 0x1, -R10 ;  /* 0x0000000109097824 */ /* 0x000fe400078e0a0a */
[----:B------:R-:W-:Y:S02]  /*8710*/  IMAD.MOV.U32 R18, RZ, RZ, 0x1 ;  /* 0x00000001ff127424 */ /* 0x000fe400078e00ff */
[----:B------:R-:W-:-:S07]  /*8720*/  IMAD.MOV.U32 R11, RZ, RZ, RZ ;  /* 0x000000ffff0b7224 */ /* 0x000fce00078e00ff */
.L_x_3676:
[----:B------:R-:W-:-:S04]  /*8730*/  SHF.L.U32 R21, R18, 0x1f, RZ ;  /* 0x0000001f12157819 */ /* 0x000fc800000006ff */
[----:B-1----:R-:W1:Y:S02]  /*8740*/  SYNCS.PHASECHK.TRANS64.TRYWAIT P1, [R20+URZ+0x38840], R21 ;  /* 0x03884015140075a7 */ /* 0x002e64000802017f */
[----:B-12---:R-:W-:Y:S05]  /*8750*/  @!P1 BRA `(.L_x_3668) ;  /* 0x0000001400749947 */ /* 0x006fea0003800000 */
.L_x_3693:
[----:B------:R-:W-:Y:S05]  /*8760*/  @P0 BRA `(.L_x_3669) ;  /* 0x0000000000140947 */ /* 0x000fea0003800000 */
[----:B------:R-:W-:Y:S01]  /*8770*/  ISETP.NE.AND P1, PT, R12, RZ, PT ;  /* 0x000000ff0c00720c */ /* 0x000fe20003f25270 */
[----:B------:R-:W-:-:S04]  /*8780*/  IMAD.MOV.U32 R3, RZ, RZ, 0x5140 ;  /* 0x00005140ff037424 */ /* 0x000fc800078e00ff */
[----:B------:R2:W-:Y:S08]  /*8790*/  SYNCS.ARRIVE.TRANS64 RZ, [R20+URZ+0x38830], R3 ;  /* 0x0388300314ff79a7 */ /* 0x0005f0000800003f */
[----:B------:R-:W-:Y:S05]  /*87a0*/  @!P1 BRA `(.L_x_3669) ;  /* 0x0000000000049947 */ /* 0x000fea0003800000 */
[----:B------:R-:W-:Y:S01]  /*87b0*/  BPT.TRAP 0x1 ;  /* 0x000000040000795c */ /* 0x000fe20000300000 */
.L_x_3669:
[----:B------:R-:W3:Y:S01]  /*87c0*/  LDC.64 R14, c[0x0][0x728] ;  /* 0x0001ca00ff0e7b82 */ /* 0x000ee20000000a00 */
[----:B------:R-:W-:Y:S01]  /*87d0*/  IMAD R8, R11, 0x50, RZ ;  /* 0x000000500b087824 */ /* 0x000fe200078e02ff */
[----:B------:R-:W-:Y:S01]  /*87e0*/  R2UR UR10, R20 ;  /* 0x00000000140a72ca */ /* 0x000fe200000e0000 */
[----:B------:R-:W-:Y:S01]  /*87f0*/  UMOV UR8, 0x0 ;  /* 0x0000000000087882 */ /* 0x000fe20000000000 */
[----:B------:R-:W-:Y:S01]  /*8800*/  UMOV UR9, 0x14f00000 ;  /* 0x14f0000000097882 */ /* 0x000fe20000000000 */
[----:B------:R-:W-:Y:S01]  /*8810*/  UMOV UR18, URZ ;  /* 0x0000003f00127c82 */ /* 0x000fe20008000000 */
[C---:B------:R-:W-:Y:S01]  /*8820*/  IADD3 R0, P1, R8.reuse, R6, RZ ;  /* 0x0000000608007210 */ /* 0x040fe20007f3e0ff */
[----:B------:R-:W-:Y:S01]  /*8830*/  UMOV UR26, 0x40 ;  /* 0x00000040001a7882 */ /* 0x000fe20000000000 */
[----:B------:R-:W4:Y:S01]  /*8840*/  LDC.64 R4, c[0x0][0x198] ;  /* 0x00006600ff047b82 */ /* 0x000f220000000a00 */
        /* <DEDUP_REMOVED lines=14> */
[----:B----4-:R-:W-:Y:S02]  /*8930*/  IMAD.MOV.U32 R17, RZ, RZ, R4 ;  /* 0x000000ffff117224 */ /* 0x010fe400078e0004 */
        /* <DEDUP_REMOVED lines=10> */
[----:B------:R-:W4:Y:S02]  /*89e0*/  SYNCS.PHASECHK.TRANS64.TRYWAIT P1, [R20+URZ+0x38828], R21 ;  /* 0x03882815140075a7 */ /* 0x000f24000802017f */
[----:B---34-:R-:W-:Y:S05]  /*89f0*/  @!P1 BRA `(.L_x_3670) ;  /* 0x0000001000e09947 */ /* 0x018fea0003800000 */
.L_x_3694:
[----:B------:R-:W-:Y:S05]  /*8a00*/  @P0 BRA `(.L_x_3671) ;  /* 0x0000000000140947 */ /* 0x000fea0003800000 */
[----:B------:R-:W-:Y:S01]  /*8a10*/  ISETP.NE.AND P1, PT, R12, RZ, PT ;  /* 0x000000ff0c00720c */ /* 0x000fe20003f25270 */
[----:B------:R-:W-:-:S04]  /*8a20*/  IMAD.MOV.U32 R0, RZ, RZ, 0x5140 ;  /* 0x00005140ff007424 */ /* 0x000fc800078e00ff */
[----:B------:R4:W-:Y:S08]  /*8a30*/  SYNCS.ARRIVE.TRANS64 RZ, [R20+URZ+0x38818], R0 ;  /* 0x0388180014ff79a7 */ /* 0x0009f0000800003f */
[----:B------:R-:W-:Y:S05]  /*8a40*/  @!P1 BRA `(.L_x_3671) ;  /* 0x0000000000049947 */ /* 0x000fea0003800000 */
[----:B------:R-:W-:Y:S01]  /*8a50*/  BPT.TRAP 0x1 ;  /* 0x000000040000795c */ /* 0x000fe20000300000 */
.L_x_3671:
[----:B----4-:R-:W-:Y:S01]  /*8a60*/  VIADD R0, R8, 0x50 ;  /* 0x0000005008007836 */ /* 0x010fe20000000000 */
[----:B------:R-:W-:Y:S01]  /*8a70*/  IADD3 R2, P1, R17, 0xf0, RZ ;  /* 0x000000f011027810 */ /* 0x000fe20007f3e0ff */
[----:B------:R-:W-:Y:S01]  /*8a80*/  UMOV UR8, 0x0 ;  /* 0x0000000000087882 */ /* 0x000fe20000000000 */
[----:B------:R-:W-:Y:S01]  /*8a90*/  R2UR UR16, R20 ;  /* 0x00000000141072ca */ /* 0x000fe200000e0000 */
[----:B------:R-:W-:Y:S01]  /*8aa0*/  UMOV UR9, 0x14f00000 ;  /* 0x14f0000000097882 */ /* 0x000fe20000000000 */
[----:B------:R-:W-:Y:S01]  /*8ab0*/  R2UR UR27, R0 ;  /* 0x00000000001b72ca */ /* 0x000fe200000e0000 */
[----:B--2---:R-:W-:Y:S01]  /*8ac0*/  IMAD.X R3, RZ, RZ, R16, P1 ;  /* 0x000000ffff037224 */ /* 0x004fe200008e0610 */
        /* <DEDUP_REMOVED lines=19> */
[----:B--2-4-:R-:W-:Y:S05]  /*8c00*/  @!P1 BRA `(.L_x_3672) ;  /* 0x0000001000709947 */ /* 0x014fea0003800000 */
.L_x_3695:
        /* <DEDUP_REMOVED lines=9> */
.L_x_3673:
        /* <DEDUP_REMOVED lines=31> */
.L_x_3697:
[----:B------:R-:W-:Y:S05]  /*8e90*/  @P0 BRA `(.L_x_3675) ;  /* 0x0000000000140947 */ /* 0x000fea0003800000 */
[----:B------:R-:W-:Y:S01]  /*8ea0*/  ISETP.NE.AND P1, PT, R12, RZ, PT ;  /* 0x000000ff0c00720c */ /* 0x000fe20003f25270 */
[----:B-1----:R-:W-:-:S04]  /*8eb0*/  IMAD.MOV.U32 R5, RZ, RZ, 0x5140 ;  /* 0x00005140ff057424 */ /* 0x002fc800078e00ff */
[----:B------:R2:W-:Y:S08]  /*8ec0*/  SYNCS.ARRIVE.TRANS64 RZ, [R20+URZ+0x38810], R5 ;  /* 0x0388100514ff79a7 */ /* 0x0005f0000800003f */
[----:B------:R-:W-:Y:S05]  /*8ed0*/  @!P1 BRA `(.L_x_3675) ;  /* 0x0000000000049947 */ /* 0x000fea0003800000 */
[----:B------:R-:W-:Y:S01]  /*8ee0*/  BPT.TRAP 0x1 ;  /* 0x000000040000795c */ /* 0x000fe20000300000 */
.L_x_3675:
        /* <DEDUP_REMOVED lines=13> */
[----:B------:R-:W-:Y:S01]  /*8fc0*/  UIADD3 UR27, UR27, 0xa0, URZ ;  /* 0x000000a01b1b7890 */ /* 0x000fe2000fffe03f */
[----:B------:R-:W-:Y:S01]  /*8fd0*/  VIADD R11, R11, 0x2 ;  /* 0x000000020b0b7836 */ /* 0x000fe20000000000 */
[----:B------:R-:W-:-:S02]  /*8fe0*/  UIADD3 UR24, UR16, 0x1a000, URZ ;  /* 0x0001a00010187890 */ /* 0x000fc4000fffe03f */
[----:B------:R-:W-:Y:S02]  /*8ff0*/  UIADD3 UR25, UR16, 0x38810, URZ ;  /* 0x0003881010197890 */ /* 0x000fe4000fffe03f */
[----:B------:R-:W-:Y:S02]  /*9000*/  UIADD3 UR14, UR16, 0x2e000, URZ ;  /* 0x0002e000100e7890 */ /* 0x000fe4000fffe03f */
        /* <DEDUP_REMOVED lines=8> */
[----:B---3--:R-:W-:Y:S05]  /*9090*/  @P1 BRA `(.L_x_3676) ;  /* 0xfffffff400a41947 */ /* 0x008fea000383ffff */
[----:B------:R-:W-:-:S07]  /*90a0*/  IMAD.U32 R0, RZ, RZ, UR27 ;  /* 0x0000001bff007e24 */ /* 0x000fce000f8e00ff */
.L_x_3667:
[----:B------:R-:W-:-:S13]  /*90b0*/  ISETP.NE.AND P1, PT, R10, RZ, PT ;  /* 0x000000ff0a00720c */ /* 0x000fda0003f25270 */
[----:B------:R-:W-:Y:S05]  /*90c0*/  @!P1 BRA `(.L_x_3666) ;  /* 0x0000000400289947 */ /* 0x000fea0003800000 */
[----:B------:R-:W-:-:S04]  /*90d0*/  SHF.L.U32 R9, R18, 0x1f, RZ ;  /* 0x0000001f12097819 */ /* 0x000fc800000006ff */
[----:B------:R-:W3:Y:S02]  /*90e0*/  SYNCS.PHASECHK.TRANS64.TRYWAIT P1, [R20+URZ+0x38840], R9 ;  /* 0x03884009140075a7 */ /* 0x000ee4000802017f */
[----:B---3--:R-:W-:Y:S05]  /*90f0*/  @!P1 BRA `(.L_x_3677) ;  /* 0x0000000c00609947 */ /* 0x008fea0003800000 */
.L_x_3698:
[----:B------:R-:W-:Y:S05]  /*9100*/  @P0 BRA `(.L_x_3678) ;  /* 0x0000000000140947 */ /* 0x000fea0003800000 */
[----:B------:R-:W-:Y:S01]  /*9110*/  ISETP.NE.AND P1, PT, R12, RZ, PT ;  /* 0x000000ff0c00720c */ /* 0x000fe20003f25270 */
[----:B-12---:R-:W-:-:S04]  /*9120*/  IMAD.MOV.U32 R5, RZ, RZ, 0x5140 ;  /* 0x00005140ff057424 */ /* 0x006fc800078e00ff */
[----:B------:R4:W-:Y:S08]  /*9130*/  SYNCS.ARRIVE.TRANS64 RZ, [R20+URZ+0x38830], R5 ;  /* 0x0388300514ff79a7 */ /* 0x0009f0000800003f */
[----:B------:R-:W-:Y:S05]  /*9140*/  @!P1 BRA `(.L_x_3678) ;  /* 0x0000000000049947 */ /* 0x000fea0003800000 */
[----:B------:R-:W-:Y:S01]  /*9150*/  BPT.TRAP 0x1 ;  /* 0x000000040000795c */ /* 0x000fe20000300000 */
.L_x_3678:
[----:B-12-4-:R-:W1:Y:S01]  /*9160*/  LDC.64 R4, c[0x0][0x728] ;  /* 0x0001ca00ff047b82 */ /* 0x016e620000000a00 */
[----:B------:R-:W-:Y:S01]  /*9170*/  IMAD R11, R11, 0x50, RZ ;  /* 0x000000500b0b7824 */ /* 0x000fe200078e02ff */
        /* <DEDUP_REMOVED lines=31> */
.L_x_3699:
[----:B------:R-:W-:Y:S05]  /*9370*/  @P0 BRA `(.L_x_3680) ;  /* 0x0000000000140947 */ /* 0x000fea0003800000 */
[----:B------:R-:W-:Y:S01]  /*9380*/  ISETP.NE.AND P0, PT, R12, RZ, PT ;  /* 0x000000ff0c00720c */ /* 0x000fe20003f05270 */
[----:B------:R-:W-:-:S04]  /*9390*/  IMAD.MOV.U32 R5, RZ, RZ, 0x5140 ;  /* 0x00005140ff057424 */ /* 0x000fc800078e00ff */
[----:B------:R2:W-:Y:S08]  /*93a0*/  SYNCS.ARRIVE.TRANS64 RZ, [R20+URZ+0x38818], R5 ;  /* 0x0388180514ff79a7 */ /* 0x0005f0000800003f */
[----:B------:R-:W-:Y:S05]  /*93b0*/  @!P0 BRA `(.L_x_3680) ;  /* 0x0000000000048947 */ /* 0x000fea0003800000 */
[----:B------:R-:W-:Y:S01]  /*93c0*/  BPT.TRAP 0x1 ;  /* 0x000000040000795c */ /* 0x000fe20000300000 */
.L_x_3680:
        /* <DEDUP_REMOVED lines=26> */
.L_x_3666:
[----:B------:R-:W-:Y:S01]  /*9570*/  IMAD R4, R13, 0x8, R20 ;  /* 0x000000080d047824 */ /* 0x000fe200078e0214 */
[----:B------:R-:W-:Y:S01]  /*9580*/  SHF.L.U32 R3, R18, 0x1f, RZ ;  /* 0x0000001f12037819 */ /* 0x000fe200000006ff */
[----:B------:R-:W4:Y:S03]  /*9590*/  S2R R2, SR_TID.X ;  /* 0x0000000000027919 */ /* 0x000f260000002100 */
[----:B------:R-:W5:Y:S01]  /*95a0*/  SYNCS.PHASECHK.TRANS64.TRYWAIT P0, [R4+URZ+0x38840], R3 ;  /* 0x03884003040075a7 */ /* 0x000f62000800017f */
[----:B----4-:R-:W-:-:S04]  /*95b0*/  LOP3.LUT R2, R2, 0x7f, RZ, 0xc0, !PT ;  /* 0x0000007f02027812 */ /* 0x010fc800078ec0ff */
[----:B------:R-:W-:Y:S01]  /*95c0*/  ISETP.NE.AND P1, PT, R2, RZ, PT ;  /* 0x000000ff0200720c */ /* 0x000fe20003f25270 */
[----:B-----5:R-:W-:-:S12]  /*95d0*/  @!P0 BRA `(.L_x_3681) ;  /* 0x0000000800508947 */ /* 0x020fd80003800000 */
.L_x_3700:
[----:B------:R-:W-:Y:S05]  /*95e0*/  @P1 BRA `(.L_x_3682) ;  /* 0x0000000000181947 */ /* 0x000fea0003800000 */
[----:B------:R-:W5:Y:S01]  /*95f0*/  S2R R2, SR_TID.X ;  /* 0x0000000000027919 */ /* 0x000f620000002100 */
[----:B----4-:R-:W-:-:S04]  /*9600*/  IMAD.MOV.U32 R3, RZ, RZ, 0x5140 ;  /* 0x00005140ff037424 */ /* 0x010fc800078e00ff */
[----:B------:R4:W-:Y:S01]  /*9610*/  SYNCS.ARRIVE.TRANS64 RZ, [R4+URZ+0x38830], R3 ;  /* 0x0388300304ff79a7 */ /* 0x0009e2000800003f */
[----:B-----5:R-:W-:-:S13]  /*9620*/  LOP3.LUT P0, RZ, R2, 0x1f, RZ, 0xc0, !PT ;  /* 0x0000001f02ff7812 */ /* 0x020fda000780c0ff */
[----:B----4-:R-:W-:Y:S05]  /*9630*/  @!P0 BRA `(.L_x_3682) ;  /* 0x0000000000048947 */ /* 0x010fea0003800000 */
[----:B------:R-:W-:Y:S01]  /*9640*/  BPT.TRAP 0x1 ;  /* 0x000000040000795c */ /* 0x000fe20000300000 */
.L_x_3682:
[----:B----4-:R-:W4:Y:S01]  /*9650*/  LDC.64 R2, c[0x0][0x728] ;  /* 0x0001ca00ff027b82 */ /* 0x010f220000000a00 */
[----:B------:R-:W-:Y:S01]  /*9660*/  IADD3 R6, P0, R0, R6, RZ ;  /* 0x0000000600067210 */ /* 0x000fe20007f1e0ff */
[----:B------:R-:W-:Y:S01]  /*9670*/  UMOV UR8, 0x0 ;  /* 0x0000000000087882 */ /* 0x000fe20000000000 */
[----:B------:R-:W-:Y:S01]  /*9680*/  R2UR UR25, R4 ;  /* 0x00000000041972ca */ /* 0x000fe200000e0000 */
[C-C-:B------:R-:W-:Y:S01]  /*9690*/  IMAD R4, R13.reuse, 0x5000, R20.reuse ;  /* 0x000050000d047824 */ /* 0x140fe200078e0214 */
[C---:B------:R-:W-:Y:S01]  /*96a0*/  LEA.HI.X.SX32 R19, R0.reuse, R19, 0x1, P0 ;  /* 0x0000001300137211 */ /* 0x040fe200000f0eff */
[C---:B-123--:R-:W-:Y:S01]  /*96b0*/  IMAD R20, R13.reuse, 0x200, R20 ;  /* 0x000002000d147824 */ /* 0x04efe200078e0214 */
        /* <DEDUP_REMOVED lines=9> */
[----:B------:R-:W-:Y:S01]  /*9750*/  UIADD3 UR25, UR25, 0x38830, URZ ;  /* 0x0003883019197890 */ /* 0x000fe2000fffe03f */
[----:B------:R-:W-:-:S03]  /*9760*/  VIADD R0, R13, 0x1 ;  /* 0x000000010d007836 */ /* 0x000fc60000000000 */
[----:B------:R-:W-:Y:S02]  /*9770*/  UMOV UR19, UR27 ;  /* 0x0000001b00137c82 */ /* 0x000fe40008000000 */
[----:B------:R-:W-:Y:S01]  /*9780*/  UIADD3 UR24, UR16, 0x24000, URZ ;  /* 0x0002400010187890 */ /* 0x000fe2000fffe03f */
[C---:B----4-:R-:W-:Y:S01]  /*9790*/  LEA R2, P0, R6.reuse, R2, 0x2 ;  /* 0x0000000206027211 */ /* 0x050fe200078010ff */
        /* <DEDUP_REMOVED lines=9> */
[----:B------:R-:W-:Y:S02]  /*9830*/  R2UR UR15, R3 ;  /* 0x00000000030f72ca */ /* 0x000fe400000e0000 */
[----:B------:R-:W-:Y:S02]  /*9840*/  ISETP.NE.AND P0, PT, R0, 0x2, PT ;  /* 0x000000020000780c */ /* 0x000fe40003f05270 */
[----:B------:R-:W-:Y:S02]  /*9850*/  R2UR UR7, R16 ;  /* 0x00000000100772ca */ /* 0x000fe400000e0000 */
[----:B------:R-:W-:Y:S02]  /*9860*/  SEL R3, RZ, 0x1, P0 ;  /* 0x00000001ff037807 */ /* 0x000fe40000000000 */
[----:B------:R-:W-:-:S02]  /*9870*/  SEL R0, R0, RZ, P0 ;  /* 0x000000ff00007207 */ /* 0x000fc40000000000 */
[----:B------:R-:W-:-:S07]  /*9880*/  LOP3.LUT R18, R18, R3, RZ, 0x3c, !PT ;  /* 0x0000000312127212 */ /* 0x000fce00078e3cff */
[----:B------:R1:W-:Y:S01]  /*9890*/  UTMALDG.4D [UR24], [UR6], desc[UR8] ;  /* 0x00000818060075b4 */ /* 0x0003e20008019000 */
[----:B------:R1:W-:Y:S01]  /*98a0*/  UTMALDG.4D [UR16], [UR6], desc[UR8] ;  /* 0x00000810060075b4 */ /* 0x0003e20008019000 */
[----:B------:R1:W-:Y:S02]  /*98b0*/  UBLKCP.S.G [UR10], [UR14], UR13 ;  /* 0x0000000a0e0073ba */ /* 0x0003e4000800020d */
[----:B-1----:R-:W-:Y:S01]  /*98c0*/  NOP ;  /* 0x0000000000007918 */ /* 0x002fe20000000000 */
.L_x_3663:
[----:B------:R-:W-:Y:S05]  /*98d0*/  BSYNC B0 ;  /* 0x0000000000007941 */ /* 0x000fea0003800000 */
.L_x_3662:
[----:B------:R-:W-:-:S03]  /*98e0*/  UMOV UR6, 0xffffffff ;  /* 0xffffffff00067882 */ /* 0x000fc60000000000 */
[----:B------:R-:W-:Y:S05]  /*98f0*/  BRA.DIV UR6, `(.L_x_3683) ;  /* 0x00000006069c7947 */ /* 0x000fea000b800000 */
[----:B------:R-:W-:-:S13]  /*9900*/  ELECT P0, URZ, PT ;  /* 0x00000000003f782f */ /* 0x000fda0003800000 */
.L_x_3703:
[----:B------:R-:W-:Y:S05]  /*9910*/  @!P0 BRA `(.L_x_3615) ;  /* 0x0000000000848947 */ /* 0x000fea0003800000 */
[----:B------:R-:W2:Y:S02]  /*9920*/  LDL.LU R2, [R1] ;  /* 0x0000000001027983 */ /* 0x000ea40000300800 */
[----:B--2---:R-:W-:-:S04]  /*9930*/  LOP3.LUT R2, R2, 0x2, RZ, 0xfc, !PT ;  /* 0x0000000202027812 */ /* 0x004fc800078efcff */
[----:B------:R-:W-:-:S13]  /*9940*/  ISETP.NE.AND P0, PT, R2, 0x3, PT ;  /* 0x000000030200780c */ /* 0x000fda0003f05270 */
[----:B------:R-:W-:Y:S05]  /*9950*/  @!P0 BRA `(.L_x_3684) ;  /* 0x0000000000048947 */ /* 0x000fea0003800000 */
[----:B------:R-:W-:Y:S01]  /*9960*/  BPT.TRAP 0x1 ;  /* 0x000000040000795c */ /* 0x000fe20000300000 */
.L_x_3684:
        /* <DEDUP_REMOVED lines=15> */
.L_x_3704:
[----:B------:R-:W2:Y:S02]  /*9a60*/  SYNCS.PHASECHK.TRANS64.TRYWAIT P1, [R3+URZ], R2 ;  /* 0x00000002030075a7 */ /* 0x000ea4000802017f */
[----:B--2---:R-:W-:Y:S05]  /*9a70*/  @!P1 BRA `(.L_x_3686) ;  /* 0x0000000400749947 */ /* 0x004fea0003800000 */
.L_x_3705:
[----:B------:R-:W-:Y:S05]  /*9a80*/  @!P0 BRA `(.L_x_3687) ;  /* 0x0000000000048947 */ /* 0x000fea0003800000 */
[----:B------:R-:W-:Y:S01]  /*9a90*/  BPT.TRAP 0x1 ;  /* 0x000000040000795c */ /* 0x000fe20000300000 */
.L_x_3687:
[----:B--2---:R-:W-:-:S04]  /*9aa0*/  VIADD R3, R8, 0x38840 ;  /* 0x0003884008037836 */ /* 0x004fc80000000000 */
[----:B------:R-:W-:-:S04]  /*9ab0*/  IMAD R5, R0, 0x8, R3 ;  /* 0x0000000800057824 */ /* 0x000fc800078e0203 */
[----:B------:R-:W2:Y:S02]  /*9ac0*/  SYNCS.PHASECHK.TRANS64.TRYWAIT P0, [R5+URZ], R4 ;  /* 0x00000004050075a7 */ /* 0x000ea4000800017f */
[----:B--2---:R-:W-:Y:S05]  /*9ad0*/  @!P0 BRA `(.L_x_3688) ;  /* 0x0000000400708947 */ /* 0x004fea0003800000 */
.L_x_3706:
[----:B------:R-:W-:-:S07]  /*9ae0*/  IMAD R3, R6, 0x8, R3 ;  /* 0x0000000806037824 */ /* 0x000fce00078e0203 */
.L_x_3689:
[----:B---3--:R3:W4:Y:S02]  /*9af0*/  SYNCS.PHASECHK.TRANS64.TRYWAIT P0, [R3+URZ], R2 ;  /* 0x00000002030075a7 */ /* 0x008724000800017f */
[----:B----4-:R-:W-:Y:S05]  /*9b00*/  @!P0 NANOSLEEP.SYNCS 0x989680 ;  /* 0x009896800000895d */ /* 0x010fea0003900000 */
[----:B------:R-:W4:Y:S02]  /*9b10*/  @!P0 SYNCS.PHASECHK.TRANS64 P0, [R3+URZ], R2 ;  /* 0x00000002030085a7 */ /* 0x000f24000800007f */
[----:B----4-:R-:W-:Y:S05]  /*9b20*/  @!P0 BRA `(.L_x_3689) ;  /* 0xfffffffc00f08947 */ /* 0x010fea000383ffff */
.L_x_3615:
[----:B------:R-:W-:Y:S05]  /*9b30*/  BSYNC B6 ;  /* 0x0000000000067941 */ /* 0x000fea0003800000 */
.L_x_3612:
[----:B------:R-:W-:Y:S05]  /*9b40*/  EXIT ;  /* 0x000000000000794d */ /* 0x000fea0003800000 */
.L_x_3620:
[----:B------:R-:W-:Y:S02]  /*9b50*/  IMAD.MOV.U32 R12, RZ, RZ, RZ ;  /* 0x000000ffff0c7224 */ /* 0x000fe400078e00ff */
[----:B------:R-:W-:Y:S02]  /*9b60*/  IMAD.MOV.U32 R11, RZ, RZ, 0x1f ;  /* 0x0000001fff0b7424 */ /* 0x000fe400078e00ff */
[----:B------:R-:W-:-:S07]  /*9b70*/  IMAD.MOV.U32 R15, RZ, RZ, -0x1 ;  /* 0xffffffffff0f7424 */ /* 0x000fce00078e00ff */
[----:B------:R-:W-:Y:S05]  /*9b80*/  WARPSYNC.COLLECTIVE R15, `(.L_x_3690) ;  /* 0x000000000f087348 */ /* 0x000fea0003c00000 */
[----:B------:R1:W2:Y:S02]  /*9b90*/  SHFL.IDX P6, R14, R13, R12, R11 ;  /* 0x0000000c0d0e7389 */ /* 0x0002a400000c000b */
[----:B-12---:R-:W-:Y:S01]  /*9ba0*/  ENDCOLLECTIVE ;  /* 0x000000000000791b */ /* 0x006fe20003800000 */
.L_x_3690:
[----:B------:R-:W-:Y:S05]  /*9bb0*/  BRA `(.L_x_3691) ;  /* 0xffffff7000007947 */ /* 0x000fea000383ffff */
.L_x_3622:
        /* <DEDUP_REMOVED lines=8> */
.L_x_3627:
[----:B---3--:R3:W4:Y:S02]  /*9c40*/  SYNCS.PHASECHK.TRANS64.TRYWAIT P1, [R3+URZ+0x38810], R152 ;  /* 0x03881098030075a7 */ /* 0x008724000802017f */
[----:B----4-:R-:W-:Y:S05]  /*9c50*/  @!P1 NANOSLEEP.SYNCS 0x989680 ;  /* 0x009896800000995d */ /* 0x010fea0003900000 */
[----:B------:R-:W4:Y:S02]  /*9c60*/  @!P1 SYNCS.PHASECHK.TRANS64 P1, [R3+URZ+0x38810], R152 ;  /* 0x03881098030095a7 */ /* 0x000f24000802007f */
[----:B----4-:R-:W-:Y:S05]  /*9c70*/  @!P1 BRA `(.L_x_3627) ;  /* 0xfffffffc00f09947 */ /* 0x010fea000383ffff */
[----:B------:R-:W-:Y:S05]  /*9c80*/  BRA `(.L_x_3626) ;  /* 0xffffff78002c7947 */ /* 0x000fea000383ffff */
.L_x_3631:
[----:B------:R1:W1:Y:S02]  /*9c90*/  SYNCS.PHASECHK.TRANS64.TRYWAIT P1, [R3+URZ+0x38830], R152 ;  /* 0x03883098030075a7 */ /* 0x000264000802017f */
[----:B-1----:R-:W-:Y:S05]  /*9ca0*/  @!P1 NANOSLEEP.SYNCS 0x989680 ;  /* 0x009896800000995d */ /* 0x002fea0003900000 */
[----:B------:R-:W1:Y:S02]  /*9cb0*/  @!P1 SYNCS.PHASECHK.TRANS64 P1, [R3+URZ+0x38830], R152 ;  /* 0x03883098030095a7 */ /* 0x000e64000802007f */
[----:B-1----:R-:W-:Y:S05]  /*9cc0*/  @!P1 BRA `(.L_x_3631) ;  /* 0xfffffffc00f09947 */ /* 0x002fea000383ffff */
[----:B------:R-:W-:Y:S05]  /*9cd0*/  BRA `(.L_x_3630) ;  /* 0xffffff8800b87947 */ /* 0x000fea000383ffff */
.L_x_3664:
[----:B-1----:R1:W2:Y:S02]  /*9ce0*/  SYNCS.PHASECHK.TRANS64.TRYWAIT P1, [R20+URZ+0x38820], R3 ;  /* 0x03882003140075a7 */ /* 0x0022a4000802017f */
[----:B--2---:R-:W-:Y:S05]  /*9cf0*/  @!P1 NANOSLEEP.SYNCS 0x989680 ;  /* 0x009896800000995d */ /* 0x004fea0003900000 */
[----:B------:R-:W2:Y:S02]  /*9d00*/  @!P1 SYNCS.PHASECHK.TRANS64 P1, [R20+URZ+0x38820], R3 ;  /* 0x03882003140095a7 */ /* 0x000ea4000802007f */
[----:B--2---:R-:W-:Y:S05]  /*9d10*/  @!P1 BRA `(.L_x_3664) ;  /* 0xfffffffc00f09947 */ /* 0x004fea000383ffff */
[----:B------:R-:W-:Y:S05]  /*9d20*/  BRA `(.L_x_3692) ;  /* 0xffffffe400087947 */ /* 0x000fea000383ffff */
.L_x_3668:
[----:B-1----:R1:W2:Y:S02]  /*9d30*/  SYNCS.PHASECHK.TRANS64.TRYWAIT P1, [R20+URZ+0x38840], R21 ;  /* 0x03884015140075a7 */ /* 0x0022a4000802017f */
[----:B--2---:R-:W-:Y:S05]  /*9d40*/  @!P1 NANOSLEEP.SYNCS 0x989680 ;  /* 0x009896800000995d */ /* 0x004fea0003900000 */
[----:B------:R-:W2:Y:S02]  /*9d50*/  @!P1 SYNCS.PHASECHK.TRANS64 P1, [R20+URZ+0x38840], R21 ;  /* 0x03884015140095a7 */ /* 0x000ea4000802007f */
[----:B--2---:R-:W-:Y:S05]  /*9d60*/  @!P1 BRA `(.L_x_3668) ;  /* 0xfffffffc00f09947 */ /* 0x004fea000383ffff */
[----:B------:R-:W-:Y:S05]  /*9d70*/  BRA `(.L_x_3693) ;  /* 0xffffffe800787947 */ /* 0x000fea000383ffff */
.L_x_3670:
[----:B---3--:R3:W4:Y:S02]  /*9d80*/  SYNCS.PHASECHK.TRANS64.TRYWAIT P1, [R20+URZ+0x38828], R21 ;  /* 0x03882815140075a7 */ /* 0x008724000802017f */
[----:B----4-:R-:W-:Y:S05]  /*9d90*/  @!P1 NANOSLEEP.SYNCS 0x989680 ;  /* 0x009896800000995d */ /* 0x010fea0003900000 */
[----:B------:R-:W4:Y:S02]  /*9da0*/  @!P1 SYNCS.PHASECHK.TRANS64 P1, [R20+URZ+0x38828], R21 ;  /* 0x03882815140095a7 */ /* 0x000f24000802007f */
[----:B----4-:R-:W-:Y:S05]  /*9db0*/  @!P1 BRA `(.L_x_3670) ;  /* 0xfffffffc00f09947 */ /* 0x010fea000383ffff */
[----:B------:R-:W-:Y:S05]  /*9dc0*/  BRA `(.L_x_3694) ;  /* 0xffffffec000c7947 */ /* 0x000fea000383ffff */
.L_x_3672:
[----:B--2---:R2:W4:Y:S02]  /*9dd0*/  SYNCS.PHASECHK.TRANS64.TRYWAIT P1, [R20+URZ+0x38848], R21 ;  /* 0x03884815140075a7 */ /* 0x004524000802017f */
[----:B----4-:R-:W-:Y:S05]  /*9de0*/  @!P1 NANOSLEEP.SYNCS 0x989680 ;  /* 0x009896800000995d */ /* 0x010fea0003900000 */
[----:B------:R-:W4:Y:S02]  /*9df0*/  @!P1 SYNCS.PHASECHK.TRANS64 P1, [R20+URZ+0x38848], R21 ;  /* 0x03884815140095a7 */ /* 0x000f24000802007f */
[----:B----4-:R-:W-:Y:S05]  /*9e00*/  @!P1 BRA `(.L_x_3672) ;  /* 0xfffffffc00f09947 */ /* 0x010fea000383ffff */
[----:B------:R-:W-:Y:S05]  /*9e10*/  BRA `(.L_x_3695) ;  /* 0xffffffec007c7947 */ /* 0x000fea000383ffff */
.L_x_3674:
[----:B------:R-:W-:-:S07]  /*9e20*/  SHF.L.U32 R5, R18, 0x1f, RZ ;  /* 0x0000001f12057819 */ /* 0x000fce00000006ff */
.L_x_3696:
[----:B-1----:R1:W2:Y:S02]  /*9e30*/  SYNCS.PHASECHK.TRANS64.TRYWAIT P1, [R20+URZ+0x38820], R5 ;  /* 0x03882005140075a7 */ /* 0x0022a4000802017f */
[----:B--2---:R-:W-:Y:S05]  /*9e40*/  @!P1 NANOSLEEP.SYNCS 0x989680 ;  /* 0x009896800000995d */ /* 0x004fea0003900000 */
[----:B------:R-:W2:Y:S02]  /*9e50*/  @!P1 SYNCS.PHASECHK.TRANS64 P1, [R20+URZ+0x38820], R5 ;  /* 0x03882005140095a7 */ /* 0x000ea4000802007f */
[----:B--2---:R-:W-:Y:S05]  /*9e60*/  @!P1 BRA `(.L_x_3696) ;  /* 0xfffffffc00f09947 */ /* 0x004fea000383ffff */
[----:B------:R-:W-:Y:S05]  /*9e70*/  BRA `(.L_x_3697) ;  /* 0xfffffff000047947 */ /* 0x000fea000383ffff */
.L_x_3677:
[----:B---3--:R3:W4:Y:S02]  /*9e80*/  SYNCS.PHASECHK.TRANS64.TRYWAIT P1, [R20+URZ+0x38840], R9 ;  /* 0x03884009140075a7 */ /* 0x008724000802017f */
[----:B----4-:R-:W-:Y:S05]  /*9e90*/  @!P1 NANOSLEEP.SYNCS 0x989680 ;  /* 0x009896800000995d */ /* 0x010fea0003900000 */
[----:B------:R-:W4:Y:S02]  /*9ea0*/  @!P1 SYNCS.PHASECHK.TRANS64 P1, [R20+URZ+0x38840], R9 ;  /* 0x03884009140095a7 */ /* 0x000f24000802007f */
[----:B----4-:R-:W-:Y:S05]  /*9eb0*/  @!P1 BRA `(.L_x_3677) ;  /* 0xfffffffc00f09947 */ /* 0x010fea000383ffff */
[----:B------:R-:W-:Y:S05]  /*9ec0*/  BRA `(.L_x_3698) ;  /* 0xfffffff0008c7947 */ /* 0x000fea000383ffff */
.L_x_3679:
[----:B-1----:R1:W2:Y:S02]  /*9ed0*/  SYNCS.PHASECHK.TRANS64.TRYWAIT P1, [R20+URZ+0x38828], R9 ;  /* 0x03882809140075a7 */ /* 0x0022a4000802017f */
[----:B--2---:R-:W-:Y:S05]  /*9ee0*/  @!P1 NANOSLEEP.SYNCS 0x989680 ;  /* 0x009896800000995d */ /* 0x004fea0003900000 */
[----:B------:R-:W2:Y:S02]  /*9ef0*/  @!P1 SYNCS.PHASECHK.TRANS64 P1, [R20+URZ+0x38828], R9 ;  /* 0x03882809140095a7 */ /* 0x000ea4000802007f */
[----:B--2---:R-:W-:Y:S05]  /*9f00*/  @!P1 BRA `(.L_x_3679) ;  /* 0xfffffffc00f09947 */ /* 0x004fea000383ffff */
[----:B------:R-:W-:Y:S05]  /*9f10*/  BRA `(.L_x_3699) ;  /* 0xfffffff400147947 */ /* 0x000fea000383ffff */
.L_x_3681:
[----:B----4-:R4:W1:Y:S02]  /*9f20*/  SYNCS.PHASECHK.TRANS64.TRYWAIT P0, [R4+URZ+0x38840], R3 ;  /* 0x03884003040075a7 */ /* 0x010864000800017f */
[----:B-1----:R-:W-:Y:S05]  /*9f30*/  @!P0 NANOSLEEP.SYNCS 0x989680 ;  /* 0x009896800000895d */ /* 0x002fea0003900000 */
[----:B------:R-:W1:Y:S02]  /*9f40*/  @!P0 SYNCS.PHASECHK.TRANS64 P0, [R4+URZ+0x38840], R3 ;  /* 0x03884003040085a7 */ /* 0x000e64000800007f */
[----:B-1----:R-:W-:Y:S05]  /*9f50*/  @!P0 BRA `(.L_x_3681) ;  /* 0xfffffffc00f08947 */ /* 0x002fea000383ffff */
[----:B------:R-:W-:Y:S05]  /*9f60*/  BRA `(.L_x_3700) ;  /* 0xfffffff4009c7947 */ /* 0x000fea000383ffff */
.L_x_3683:
[----:B------:R-:W-:Y:S01]  /*9f70*/  BSSY B0, `(.L_x_3701) ;  /* 0x0000006000007945 */ /* 0x000fe20003800000 */
[----:B------:R-:W-:-:S07]  /*9f80*/  IMAD.MOV.U32 R15, RZ, RZ, -0x1 ;  /* 0xffffffffff0f7424 */ /* 0x000fce00078e00ff */
[----:B------:R-:W-:Y:S05]  /*9f90*/  WARPSYNC.COLLECTIVE R15, `(.L_x_3702) ;  /* 0x000000000f0c7348 */ /* 0x000fea0003c00000 */
[----:B------:R-:W-:Y:S02]  /*9fa0*/  ELECT P6, UR62, PT ;  /* 0x00000000003e782f */ /* 0x000fe400038c0000 */
[----:B------:R-:W-:Y:S01]  /*9fb0*/  MOV R14, UR62 ;  /* 0x0000003e000e7c02 */ /* 0x000fe20008000f00 */
[----:B------:R-:W-:Y:S10]  /*9fc0*/  ENDCOLLECTIVE ;  /* 0x000000000000791b */ /* 0x000ff40003800000 */
.L_x_3702:
[----:B------:R-:W-:Y:S05]  /*9fd0*/  BSYNC B0 ;  /* 0x0000000000007941 */ /* 0x000fea0003800000 */
.L_x_3701:
[----:B------:R-:W-:Y:S01]  /*9fe0*/  PLOP3.LUT P0, PT, P6, PT, PT, 0x80, 0x0 ;  /* 0x000000000000781c */ /* 0x000fe2000370f070 */
[----:B------:R-:W-:-:S12]  /*9ff0*/  BRA `(.L_x_3703) ;  /* 0xfffffff800447947 */ /* 0x000fd8000383ffff */
.L_x_3685:
[----:B-1----:R1:W2:Y:S02]  /*a000*/  SYNCS.PHASECHK.TRANS64.TRYWAIT P1, [R7+URZ], R4 ;  /* 0x00000004070075a7 */ /* 0x0022a4000802017f */
[----:B--2---:R-:W-:Y:S05]  /*a010*/  @!P1 NANOSLEEP.SYNCS 0x989680 ;  /* 0x009896800000995d */ /* 0x004fea0003900000 */
[----:B------:R-:W2:Y:S02]  /*a020*/  @!P1 SYNCS.PHASECHK.TRANS64 P1, [R7+URZ], R4 ;  /* 0x00000004070095a7 */ /* 0x000ea4000802007f */
[----:B--2---:R-:W-:Y:S05]  /*a030*/  @!P1 BRA `(.L_x_3685) ;  /* 0xfffffffc00f09947 */ /* 0x004fea000383ffff */
[----:B------:R-:W-:Y:S05]  /*a040*/  BRA `(.L_x_3704) ;  /* 0xfffffff800847947 */ /* 0x000fea000383ffff */
.L_x_3686:
[----:B--2---:R2:W3:Y:S02]  /*a050*/  SYNCS.PHASECHK.TRANS64.TRYWAIT P1, [R3+URZ], R2 ;  /* 0x00000002030075a7 */ /* 0x0044e4000802017f */
[----:B---3--:R-:W-:Y:S05]  /*a060*/  @!P1 NANOSLEEP.SYNCS 0x989680 ;  /* 0x009896800000995d */ /* 0x008fea0003900000 */
[----:B------:R-:W3:Y:S02]  /*a070*/  @!P1 SYNCS.PHASECHK.TRANS64 P1, [R3+URZ], R2 ;  /* 0x00000002030095a7 */ /* 0x000ee4000802007f */
[----:B---3--:R-:W-:Y:S05]  /*a080*/  @!P1 BRA `(.L_x_3686) ;  /* 0xfffffffc00f09947 */ /* 0x008fea000383ffff */
[----:B------:R-:W-:Y:S05]  /*a090*/  BRA `(.L_x_3705) ;  /* 0xfffffff800787947 */ /* 0x000fea000383ffff */
.L_x_3688:
[----:B--2---:R2:W3:Y:S02]  /*a0a0*/  SYNCS.PHASECHK.TRANS64.TRYWAIT P0, [R5+URZ], R4 ;  /* 0x00000004050075a7 */ /* 0x0044e4000800017f */
[----:B---3--:R-:W-:Y:S05]  /*a0b0*/  @!P0 NANOSLEEP.SYNCS 0x989680 ;  /* 0x009896800000895d */ /* 0x008fea0003900000 */
[----:B------:R-:W3:Y:S02]  /*a0c0*/  @!P0 SYNCS.PHASECHK.TRANS64 P0, [R5+URZ], R4 ;  /* 0x00000004050085a7 */ /* 0x000ee4000800007f */
[----:B---3--:R-:W-:Y:S05]  /*a0d0*/  @!P0 BRA `(.L_x_3688) ;  /* 0xfffffffc00f08947 */ /* 0x008fea000383ffff */
[----:B------:R-:W-:Y:S05]  /*a0e0*/  BRA `(.L_x_3706) ;  /* 0xfffffff8007c7947 */ /* 0x000fea000383ffff */
.L_x_3707:
        /* <DEDUP_REMOVED lines=9> */
.L_x_7314:


//--------------------- .text._ZN7cutlass13device_kernelIN5flash11enable_sm90INS1_16FlashAttnBwdSm90INS1_25CollectiveMainloopBwdSm90ILi2ELi2ELi2EN4cute5tupleIJNS5_1CILi1EEES8_S8_EEENS6_IJNS7_ILi80EEENS7_ILi128EEESB_EEENS_10bfloat16_tEfNS_4arch4Sm90ELb0ELb0ELb0ELb0ELb1ELb1ELb0ELb1ELi2ELi1ELi2ELi1ELb0EEENS1_21CollectiveEpilogueBwdISC_SD_SF_Li256ELb0ELb0ELi1EEENS1_19SingleTileSchedulerILb0ELb0ELb0ELi128EEEEEEEEEvNT_6ParamsE --------------------------
	.section	.text._ZN7cutlass13device_kernelIN5flash11enable_sm90INS1_16FlashAttnBwdSm90INS1_25CollectiveMainloopBwdSm90ILi2ELi2ELi2EN4cute5tupleIJNS5_1CILi1EEES8_S8_EEENS6_IJNS7_ILi80EEENS7_ILi128EEESB_EEENS_10bfloat16_tEfNS_4arch4Sm90ELb0ELb0ELb0ELb0ELb1ELb1ELb0ELb1ELi2ELi1ELi2ELi1ELb0EEENS1_21CollectiveEpilogueBwdISC_SD_SF_Li256ELb0ELb0ELi1EEENS1_19SingleTileSchedulerILb0ELb0ELb0ELi128EEEEEEEEEvNT_6ParamsE,"ax",@progbits
	.align	128
.text._ZN7cutlass13device_kernelIN5flash11enable_sm90INS1_16FlashAttnBwdSm90INS1_25CollectiveMainloopBwdSm90ILi2ELi2ELi2EN4cute5tupleIJNS5_1CILi1EEES8_S8_EEENS6_IJNS7_ILi80EEENS7_ILi128EEESB_EEENS_10bfloat16_tEfNS_4arch4Sm90ELb0ELb0ELb0ELb0ELb1ELb1ELb0ELb1ELi2ELi1ELi2ELi1ELb0EEENS1_21CollectiveEpilogueBwdISC_SD_SF_Li256ELb0ELb0ELi1EEENS1_19SingleTileSchedulerILb0ELb0ELb0ELi128EEEEEEEEEvNT_6ParamsE:
        .type           _ZN7cutlass13device_kernelIN5flash11enable_sm90INS1_16FlashAttnBwdSm90INS1_25CollectiveMainloopBwdSm90ILi2ELi2ELi2EN4cute5tupleIJNS5_1CILi1EEES8_S8_EEENS6_IJNS7_ILi80EEENS7_ILi128EEESB_EEENS_10bfloat16_tEfNS_4arch4Sm90ELb0ELb0ELb0ELb0ELb1ELb1ELb0ELb1ELi2ELi1ELi2ELi1ELb0EEENS1_21CollectiveEpilogueBwdISC_SD_SF_Li256ELb0ELb0ELi1EEENS1_19SingleTileSchedulerILb0ELb0ELb0ELi128EEEEEEEEEvNT_6ParamsE,@function
        .size           _ZN7cutlass13device_kernelIN5flash11enable_sm90INS1_16FlashAttnBwdSm90INS1_25CollectiveMainloopBwdSm90ILi2ELi2ELi2EN4cute5tupleIJNS5_1CILi1EEES8_S8_EEENS6_IJNS7_ILi80EEENS7_ILi128EEESB_EEENS_10bfloat16_tEfNS_4arch4Sm90ELb0ELb0ELb0ELb0ELb1ELb1ELb0ELb1ELi2ELi1ELi2ELi1ELb0EEENS1_21CollectiveEpilogueBwdISC_SD_SF_Li256ELb0ELb0ELi1EEENS1_19SingleTileSchedulerILb0ELb0ELb0ELi128EEEEEEEEEvNT_6ParamsE,(.L_x_7315 - _ZN7cutlass13device_kernelIN5flash11enable_sm90INS1_16FlashAttnBwdSm90INS1_25CollectiveMainloopBwdSm90ILi2ELi2ELi2EN4cute5tupleIJNS5_1CILi1EEES8_S8_EEENS6_IJNS7_ILi80EEENS7_ILi128EEESB_EEENS_10bfloat16_tEfNS_4arch4Sm90ELb0ELb0ELb0ELb0ELb1ELb1ELb0ELb1ELi2ELi1ELi2ELi1ELb0EEENS1_21CollectiveEpilogueBwdISC_SD_SF_Li256ELb0ELb0ELi1EEENS1_19SingleTileSchedulerILb0ELb0ELb0ELi128EEEEEEEEEvNT_6ParamsE)
        .other          _ZN7cutlass13device_kernelIN5flash11enable_sm90INS1_16FlashAttnBwdSm90INS1_25CollectiveMainloopBwdSm90ILi2ELi2ELi2EN4cute5tupleIJNS5_1CILi1EEES8_S8_EEENS6_IJNS7_ILi80EEENS7_ILi128EEESB_EEENS_10bfloat16_tEfNS_4arch4Sm90ELb0ELb0ELb0ELb0ELb1ELb1ELb0ELb1ELi2ELi1ELi2ELi1ELb0EEENS1_21CollectiveEpilogueBwdISC_SD_SF_Li256ELb0ELb0ELi1EEENS1_19SingleTileSchedulerILb0ELb0ELb0ELi128EEEEEEEEEvNT_6ParamsE,@"STO_CUDA_ENTRY STV_DEFAULT"
_ZN7cutlass13device_kernelIN5flash11enable_sm90INS1_16FlashAttnBwdSm90INS1_25CollectiveMainloopBwdSm90ILi2ELi2ELi2EN4cute5tupleIJNS5_1CILi1EEES8_S8_EEENS6_IJNS7_ILi80EEENS7_ILi128EEESB_EEENS_10bfloat16_tEfNS_4arch4Sm90ELb0ELb0ELb0ELb0ELb1ELb1ELb0ELb1ELi2ELi1ELi2ELi1ELb0EEENS1_21CollectiveEpilogueBwdISC_SD_SF_Li256ELb0ELb0ELi1EEENS1_19SingleTileSchedulerILb0ELb0ELb0ELi128EEEEEEEEEvNT_6ParamsE:
        /* <DEDUP_REMOVED lines=29> */
.L_x_3709:
[----:B------:R-:W-:Y:S05]  /*01d0*/  BSYNC B0 ;  /* 0x0000000000007941 */ /* 0x000fea0003800000 */
.L_x_3708:
        /* <DEDUP_REMOVED lines=34> */
.L_x_3710:
        /* <DEDUP_REMOVED lines=22> */
.L_x_3711:
        /* <DEDUP_REMOVED lines=8> */
.L_x_3714:
        /* <DEDUP_REMOVED lines=33> */
.L_x_3717:
        /* <DEDUP_REMOVED lines=15> */
.L_x_3716:
        /* <DEDUP_REMOVED lines=23> */
.L_x_3719:
        /* <DEDUP_REMOVED lines=15> */
.L_x_3718:
        /* <DEDUP_REMOVED lines=8> */
.L_x_3807:
        /* <DEDUP_REMOVED lines=15> */
.L_x_3721:
        /* <DEDUP_REMOVED lines=121> */
.L_x_3734:
[----:B------:R-:W2:Y:S01]  /*1440*/  LDL R3, [R1] ;  /* 0x0000000001037983 */ /* 0x000ea20000100800 */
[----:B------:R-:W-:Y:S05]  /*1450*/  YIELD ;  /* 0x0000000000007946 */ /* 0x000fea0003800000 */
[----:B--2---:R-:W-:-:S13]  /*1460*/  ISETP.NE.AND P0, PT, R3, 0x3, PT ;  /* 0x000000030300780c */ /* 0x004fda0003f05270 */
[----:B------:R-:W-:Y:S05]  /*1470*/  @!P0 BRA `(.L_x_3724) ;  /* 0x0000000000048947 */ /* 0x000fea0003800000 */
[----:B------:R-:W-:Y:S01]  /*1480*/  BPT.TRAP 0x1 ;  /* 0x000000040000795c */ /* 0x000fe20000300000 */
.L_x_3724:
        /* <DEDUP_REMOVED lines=8> */
.L_x_3725:
[----:B---3--:R-:W-:Y:S05]  /*1510*/  @P1 BRA `(.L_x_3726) ;  /* 0x0000000000081947 */ /* 0x008fea0003800000 */
[----:B------:R-:W3:Y:S02]  /*1520*/  SYNCS.PHASECHK.TRANS64.TRYWAIT P1, [R3+URZ+0x38810], R152 ;  /* 0x03881098030075a7 */ /* 0x000ee4000802017f */
[----:B---3--:R-:W-:Y:S05]  /*1530*/  @!P1 BRA `(.L_x_3727) ;  /* 0x0000008c00c89947 */ /* 0x008fea0003800000 */
.L_x_3726:
        /* <DEDUP_REMOVED lines=286> */
.L_x_3728:
[----:B------:R1:W1:Y:S01]  /*2720*/  SYNCS.PHASECHK.TRANS64.TRYWAIT P1, [R3+URZ+0x38830], R152 ;  /* 0x03883098030075a7 */ /* 0x000262000802017f */
[----:B------:R-:W-:Y:S05]  /*2730*/  @!P0 BRA `(.L_x_3729) ;  /* 0x0000000000048947 */ /* 0x000fea0003800000 */
[----:B------:R-:W-:Y:S01]  /*2740*/  BPT.TRAP 0x1 ;  /* 0x000000040000795c */ /* 0x000fe20000300000 */
.L_x_3729:
[----:B------:R-:W-:-:S05]  /*2750*/  VIADD R4, R153, 0x24000 ;  /* 0x0002400099047836 */ /* 0x000fca0000000000 */
[----:B------:R-:W-:-:S04]  /*2760*/  SHF.R.U32.HI R4, RZ, 0x4, R4 ;  /* 0x00000004ff047819 */ /* 0x000fc80000011604 */
[----:B------:R-:W-:-:S04]  /*2770*/  LOP3.LUT R4, R4, 0x3fff, RZ, 0xc0, !PT ;  /* 0x00003fff04047812 */ /* 0x000fc800078ec0ff */
[----:B------:R-:W-:Y:S01]  /*2780*/  LOP3.LUT R153, R4, 0x10000, RZ, 0xfc, !PT ;  /* 0x0001000004997812 */ /* 0x000fe200078efcff */
[----:B-1----:R-:W-:Y:S06]  /*2790*/  @P1 BRA `(.L_x_3730) ;  /* 0x0000000000081947 */ /* 0x002fec0003800000 */
[----:B------:R-:W1:Y:S02]  /*27a0*/  SYNCS.PHASECHK.TRANS64.TRYWAIT P1, [R3+URZ+0x38830], R152 ;  /* 0x03883098030075a7 */ /* 0x000e64000802017f */
[----:B-1----:R-:W-:Y:S05]  /*27b0*/  @!P1 BRA `(.L_x_3731) ;  /* 0x0000007c003c9947 */ /* 0x002fea0003800000 */
.L_x_3730:
        /* <DEDUP_REMOVED lines=832> */
.L_x_3732:
        /* <DEDUP_REMOVED lines=56> */
.L_x_3733:
        /* <DEDUP_REMOVED lines=12> */
.L_x_3723:
        /* <DEDUP_REMOVED lines=86> */
.L_x_3735:
        /* <DEDUP_REMOVED lines=19> */
.L_x_3736:
        /* <DEDUP_REMOVED lines=18> */
.L_x_3737:
        /* <DEDUP_REMOVED lines=18> */
.L_x_3738:
        /* <DEDUP_REMOVED lines=155> */
.L_x_3740:
[----:B------:R-:W-:Y:S05]  /*7280*/  BSYNC B0 ;  /* 0x0000000000007941 */ /* 0x000fea0003800000 */
.L_x_3739:
[----:B------:R-:W-:-:S04]  /*7290*/  DEPBAR.LE SB0, 0x0 ;  /* 0x000080000000791a */ /* 0x000fc80000000000 */
[----:B------:R-:W-:Y:S05]  /*72a0*/  BRA `(.L_x_3715) ;  /* 0x0000003000287947 */ /* 0x000fea0003800000 */
.L_x_3713:
        /* <DEDUP_REMOVED lines=37> */
[----:B------:R-:W-:Y:S01]  /*7500*/  IMAD.HI R0, R0, 0x66666667, RZ ;  /* 0x6666666700007827 */ /* 0x000fe200078e02ff */
[----:B------:R-:W-:Y:S02]  /*7510*/  UIMAD UR13, UR13, UR4, URZ ;  /* 0x000000040d0d72a4 */ /* 0x000fe4000f8e023f */
[----:B------:R-:W-:Y:S02]  /*7520*/  UIADD3 UR12, UR7, UR12, URZ ;  /* 0x0000000c070c7290 */ /* 0x000fe4000fffe03f */
[----:B------:R-:W-:Y:S01]  /*7530*/  SHF.R.U32.HI R3, RZ, 0x1f, R0 ;  /* 0x0000001fff037819 */ /* 0x000fe20000011600 */
[----:B------:R-:W-:Y:S01]  /*7540*/  UMOV UR4, URZ ;  /* 0x0000003f00047c82 */ /* 0x000fe20008000000 */
[----:B------:R-:W-:-:S02]  /*7550*/  ULDC.64 UR26, c[0x0][0x208] ;  /* 0x00008200001a7ab9 */ /* 0x000fc40000000a00 */
[----:B------:R-:W-:-:S04]  /*7560*/  LEA.HI.SX32 R2, R0, R3, 0x1b ;  /* 0x0000000300027211 */ /* 0x000fc800078fdaff */
        /* <DEDUP_REMOVED lines=16> */
.L_x_3767:
[----:B------:R-:W-:Y:S01]  /*7670*/  UIMAD UR22, UR13, UR4, URZ ;  /* 0x000000040d1672a4 */ /* 0x000fe2000f8e023f */
[----:B------:R-:W-:Y:S01]  /*7680*/  ISETP.NE.AND P1, PT, R0, RZ, PT ;  /* 0x000000ff0000720c */ /* 0x000fe20003f25270 */
[----:B------:R-:W-:Y:S01]  /*7690*/  ULDC.64 UR8, c[0x0][0x768] ;  /* 0x0001da0000087ab9 */ /* 0x000fe20000000a00 */
[----:B------:R-:W-:Y:S01]  /*76a0*/  UIMAD UR14, UR5, 0x5000, URZ ;  /* 0x00005000050e78a4 */ /* 0x000fe2000f8e023f */
        /* <DEDUP_REMOVED lines=13> */
.L_x_3745:
[----:B------:R-:W2:Y:S04]  /*7780*/  LDG.E.STRONG.GPU R6, desc[UR26][R2.64] ;  /* 0x0000001a02067981 */ /* 0x000ea8000c1ef900 */
[----:B--2---:R-:W-:Y:S01]  /*7790*/  CCTL.IVALL ;  /* 0x00000000ff00798f */ /* 0x004fe20002000000 */
[----:B------:R-:W-:Y:S05]  /*77a0*/  YIELD ;  /* 0x0000000000007946 */ /* 0x000fea0003800000 */
[----:B------:R-:W-:-:S13]  /*77b0*/  ISETP.NE.AND P3, PT, R6, UR28, PT ;  /* 0x0000001c06007c0c */ /* 0x000fda000bf65270 */
[----:B------:R-:W-:Y:S05]  /*77c0*/  @P3 BRA `(.L_x_3745) ;  /* 0xfffffffc00ec3947 */ /* 0x000fea000383ffff */
.L_x_3744:
[----:B------:R-:W-:Y:S05]  /*77d0*/  BSYNC B0 ;  /* 0x0000000000007941 */ /* 0x000fea0003800000 */
.L_x_3743:
[----:B------:R-:W-:-:S03]  /*77e0*/  UMOV UR23, 0xffffffff ;  /* 0xffffffff00177882 */ /* 0x000fc60000000000 */
[----:B------:R-:W-:Y:S05]  /*77f0*/  BRA.DIV UR23, `(.L_x_3746) ;  /* 0x0000002e17407947 */ /* 0x000fea000b800000 */
[----:B------:R-:W-:Y:S01]  /*7800*/  NOP ;  /* 0x0000000000007918 */ /* 0x000fe20000000000 */
.L_x_3810:
[----:B------:R-:W-:Y:S05]  /*7810*/  WARPSYNC.ALL ;  /* 0x0000000000007948 */ /* 0x000fea0003800000 */
[----:B------:R-:W-:Y:S06]  /*7820*/  BAR.SYNC.DEFER_BLOCKING 0xd, 0xa0 ;  /* 0x0342800000007b1d */ /* 0x000fec0000010000 */
[----:B------:R-:W-:Y:S04]  /*7830*/  BSSY B0, `(.L_x_3747) ;  /* 0x0000011000007945 */ /* 0x000fe80003800000 */
[----:B------:R-:W-:Y:S05]  /*7840*/  @!P0 BRA `(.L_x_3748) ;  /* 0x00000000003c8947 */ /* 0x000fea0003800000 */
[----:B------:R-:W1:Y:S01]  /*7850*/  S2UR UR34, SR_CgaCtaId ;  /* 0x00000000002279c3 */ /* 0x000e620000008800 */
[----:B------:R-:W-:Y:S01]  /*7860*/  UIMAD UR23, UR4, 0x2800, URZ ;  /* 0x00002800041778a4 */ /* 0x000fe2000f8e023f */
        /* <DEDUP_REMOVED lines=13> */
.L_x_3748:
[----:B------:R-:W-:Y:S05]  /*7940*/  BSYNC B0 ;  /* 0x0000000000007941 */ /* 0x000fea0003800000 */
.L_x_3747:
        /* <DEDUP_REMOVED lines=13> */
.L_x_3750:
[----:B------:R-:W-:Y:S05]  /*7a20*/  BSYNC B0 ;  /* 0x0000000000007941 */ /* 0x000fea0003800000 */
.L_x_3749:
[----:B------:R-:W-:Y:S06]  /*7a30*/  BAR.ARV 0xa, 0xa0 ;  /* 0x0282800000007b1d */ /* 0x000fec0000002000 */
[----:B------:R-:W-:Y:S04]  /*7a40*/  BSSY B0, `(.L_x_3751) ;  /* 0x0000003000007945 */ /* 0x000fe80003800000 */
[----:B------:R-:W-:Y:S05]  /*7a50*/  @!P0 BRA `(.L_x_3752) ;  /* 0x0000000000048947 */ /* 0x000fea0003800000 */
[----:B------:R-:W-:-:S04]  /*7a60*/  DEPBAR.LE SB0, 0x0 ;  /* 0x000080000000791a */ /* 0x000fc80000000000 */
.L_x_3752:
[----:B------:R-:W-:Y:S05]  /*7a70*/  BSYNC B0 ;  /* 0x0000000000007941 */ /* 0x000fea0003800000 */
.L_x_3751:
        /* <DEDUP_REMOVED lines=19> */
.L_x_3754:
[----:B------:R-:W-:Y:S05]  /*7bb0*/  BSYNC B0 ;  /* 0x0000000000007941 */ /* 0x000fea0003800000 */
.L_x_3753:
        /* <DEDUP_REMOVED lines=9> */
.L_x_3757:
[----:B------:R-:W2:Y:S04]  /*7c50*/  LDG.E.STRONG.GPU R6, desc[UR26][R2.64] ;  /* 0x0000001a02067981 */ /* 0x000ea8000c1ef900 */
[----:B--2---:R-:W-:Y:S01]  /*7c60*/  CCTL.IVALL ;  /* 0x00000000ff00798f */ /* 0x004fe20002000000 */
[----:B------:R-:W-:Y:S05]  /*7c70*/  YIELD ;  /* 0x0000000000007946 */ /* 0x000fea0003800000 */
[----:B------:R-:W-:-:S13]  /*7c80*/  ISETP.NE.AND P3, PT, R6, UR28, PT ;  /* 0x0000001c06007c0c */ /* 0x000fda000bf65270 */
[----:B------:R-:W-:Y:S05]  /*7c90*/  @P3 BRA `(.L_x_3757) ;  /* 0xfffffffc00ec3947 */ /* 0x000fea000383ffff */
.L_x_3756:
[----:B------:R-:W-:Y:S05]  /*7ca0*/  BSYNC B0 ;  /* 0x0000000000007941 */ /* 0x000fea0003800000 */
.L_x_3755:
[----:B------:R-:W-:-:S03]  /*7cb0*/  UMOV UR8, 0xffffffff ;  /* 0xffffffff00087882 */ /* 0x000fc60000000000 */
[----:B------:R-:W-:Y:S05]  /*7cc0*/  BRA.DIV UR8, `(.L_x_3758) ;  /* 0x0000002a08287947 */ /* 0x000fea000b800000 */
[----:B------:R-:W-:Y:S01]  /*7cd0*/  NOP ;  /* 0x0000000000007918 */ /* 0x000fe20000000000 */
.L_x_3813:
        /* <DEDUP_REMOVED lines=13> */
.L_x_3760:
[----:B------:R-:W-:Y:S05]  /*7db0*/  BSYNC B0 ;  /* 0x0000000000007941 */ /* 0x000fea0003800000 */
.L_x_3759:
        /* <DEDUP_REMOVED lines=13> */
.L_x_3762:
[----:B------:R-:W-:Y:S05]  /*7e90*/  BSYNC B0 ;  /* 0x0000000000007941 */ /* 0x000fea0003800000 */
.L_x_3761:
[----:B------:R-:W-:Y:S06]  /*7ea0*/  BAR.ARV 0xa, 0xa0 ;  /* 0x0282800000007b1d */ /* 0x000fec0000002000 */
[----:B------:R-:W-:Y:S04]  /*7eb0*/  BSSY B0, `(.L_x_3763) ;  /* 0x0000003000007945 */ /* 0x000fe80003800000 */
[----:B------:R-:W-:Y:S05]  /*7ec0*/  @!P0 BRA `(.L_x_3764) ;  /* 0x0000000000048947 */ /* 0x000fea0003800000 */
[----:B------:R-:W-:-:S04]  /*7ed0*/  DEPBAR.LE SB0, 0x0 ;  /* 0x000080000000791a */ /* 0x000fc80000000000 */
.L_x_3764:
[----:B------:R-:W-:Y:S05]  /*7ee0*/  BSYNC B0 ;  /* 0x0000000000007941 */ /* 0x000fea0003800000 */
.L_x_3763:
        /* <DEDUP_REMOVED lines=19> */
.L_x_3766:
[----:B------:R-:W-:Y:S05]  /*8020*/  BSYNC B0 ;  /* 0x0000000000007941 */ /* 0x000fea0003800000 */
.L_x_3765:
[----:B------:R-:W-:Y:S02]  /*8030*/  UIADD3 UR4, UR4, 0x2, URZ ;  /* 0x0000000204047890 */ /* 0x000fe4000fffe03f */
[----:B------:R-:W-:Y:S01]  /*8040*/  UIADD3 UR5, UR5, 0x1, URZ ;  /* 0x0000000105057890 */ /* 0x000fe2000fffe03f */
[----:B------:R-:W-:Y:S11]  /*8050*/  @P2 BRA `(.L_x_3767) ;  /* 0xfffffff400842947 */ /* 0x000ff6000383ffff */
.L_x_3742:
        /* <DEDUP_REMOVED lines=13> */
.L_x_3770:
[----:B------:R-:W2:Y:S04]  /*8130*/  LDG.E.STRONG.GPU R0, desc[UR26][R2.64] ;  /* 0x0000001a02007981 */ /* 0x000ea8000c1ef900 */
[----:B--2---:R-:W-:Y:S01]  /*8140*/  CCTL.IVALL ;  /* 0x00000000ff00798f */ /* 0x004fe20002000000 */
[----:B------:R-:W-:Y:S05]  /*8150*/  YIELD ;  /* 0x0000000000007946 */ /* 0x000fea0003800000 */
[----:B------:R-:W-:-:S13]  /*8160*/  ISETP.NE.AND P2, PT, R0, UR28, PT ;  /* 0x0000001c00007c0c */ /* 0x000fda000bf45270 */
[----:B------:R-:W-:Y:S05]  /*8170*/  @P2 BRA `(.L_x_3770) ;  /* 0xfffffffc00ec2947 */ /* 0x000fea000383ffff */
.L_x_3769:
[----:B------:R-:W-:Y:S05]  /*8180*/  BSYNC B0 ;  /* 0x0000000000007941 */ /* 0x000fea0003800000 */
.L_x_3768:
[----:B------:R-:W-:-:S03]  /*8190*/  UMOV UR5, 0xffffffff ;  /* 0xffffffff00057882 */ /* 0x000fc60000000000 */
[----:B------:R-:W-:Y:S05]  /*81a0*/  BRA.DIV UR5, `(.L_x_3771) ;  /* 0x00000026050c7947 */ /* 0x000fea000b800000 */
[----:B------:R-:W-:Y:S01]  /*81b0*/  NOP ;  /* 0x0000000000007918 */ /* 0x000fe20000000000 */
.L_x_3816:
[----:B------:R-:W-:Y:S01]  /*81c0*/  IMAD.U32 R6, RZ, RZ, UR4 ;  /* 0x00000004ff067e24 */ /* 0x000fe2000f8e00ff */
[----:B------:R-:W-:Y:S05]  /*81d0*/  WARPSYNC.ALL ;  /* 0x0000000000007948 */ /* 0x000fea0003800000 */
[----:B------:R-:W-:Y:S01]  /*81e0*/  BAR.SYNC.DEFER_BLOCKING 0xd, 0xa0 ;  /* 0x0342800000007b1d */ /* 0x000fe20000010000 */
[----:B------:R-:W-:-:S05]  /*81f0*/  IMAD R6, R6, 0x2800, RZ ;  /* 0x0000280006067824 */ /* 0x000fca00078e02ff */
        /* <DEDUP_REMOVED lines=18> */
.L_x_3773:
[----:B------:R-:W-:Y:S05]  /*8320*/  BSYNC B0 ;  /* 0x0000000000007941 */ /* 0x000fea0003800000 */
.L_x_3772:
        /* <DEDUP_REMOVED lines=20> */
.L_x_3775:
[----:B------:R-:W-:Y:S05]  /*8470*/  BSYNC B0 ;  /* 0x0000000000007941 */ /* 0x000fea0003800000 */
.L_x_3774:
[----:B------:R-:W-:Y:S06]  /*8480*/  BAR.ARV 0xa, 0xa0 ;  /* 0x0282800000007b1d */ /* 0x000fec0000002000 */
[----:B------:R-:W-:Y:S04]  /*8490*/  BSSY B0, `(.L_x_3776) ;  /* 0x0000003000007945 */ /* 0x000fe80003800000 */
[----:B------:R-:W-:Y:S05]  /*84a0*/  @!P0 BRA `(.L_x_3777) ;  /* 0x0000000000048947 */ /* 0x000fea0003800000 */
[----:B------:R-:W-:-:S04]  /*84b0*/  DEPBAR.LE SB0, 0x0 ;  /* 0x000080000000791a */ /* 0x000fc80000000000 */
.L_x_3777:
[----:B------:R-:W-:Y:S05]  /*84c0*/  BSYNC B0 ;  /* 0x0000000000007941 */ /* 0x000fea0003800000 */
.L_x_3776:
        /* <DEDUP_REMOVED lines=19> */
.L_x_3741:
        /* <DEDUP_REMOVED lines=55> */
.L_x_3817:
        /* <DEDUP_REMOVED lines=10> */
.L_x_3781:
        /* <DEDUP_REMOVED lines=84> */
.L_x_3792:
[----:B------:R-:W-:-:S04]  /*8f50*/  SHF.L.U32 R21, R18, 0x1f, RZ ;  /* 0x0000001f12157819 */ /* 0x000fc800000006ff */
[----:B-1----:R-:W1:Y:S02]  /*8f60*/  SYNCS.PHASECHK.TRANS64.TRYWAIT P1, [R20+URZ+0x38840], R21 ;  /* 0x03884015140075a7 */ /* 0x002e64000802017f */
[----:B-12---:R-:W-:Y:S05]  /*8f70*/  @!P1 BRA `(.L_x_3784) ;  /* 0x0000001400c89947 */ /* 0x006fea0003800000 */
.L_x_3818:
[----:B------:R-:W-:Y:S05]  /*8f80*/  @P0 BRA `(.L_x_3785) ;  /* 0x0000000000140947 */ /* 0x000fea0003800000 */
[----:B------:R-:W-:Y:S01]  /*8f90*/  ISETP.NE.AND P1, PT, R12, RZ, PT ;  /* 0x000000ff0c00720c */ /* 0x000fe20003f25270 */
[----:B------:R-:W-:-:S04]  /*8fa0*/  IMAD.MOV.U32 R3, RZ, RZ, 0x5140 ;  /* 0x00005140ff037424 */ /* 0x000fc800078e00ff */
[----:B------:R2:W-:Y:S08]  /*8fb0*/  SYNCS.ARRIVE.TRANS64 RZ, [R20+URZ+0x38830], R3 ;  /* 0x0388300314ff79a7 */ /* 0x0005f0000800003f */
[----:B------:R-:W-:Y:S05]  /*8fc0*/  @!P1 BRA `(.L_x_3785) ;  /* 0x0000000000049947 */ /* 0x000fea0003800000 */
[----:B------:R-:W-:Y:S01]  /*8fd0*/  BPT.TRAP 0x1 ;  /* 0x000000040000795c */ /* 0x000fe20000300000 */
.L_x_3785:
        /* <DEDUP_REMOVED lines=36> */
.L_x_3819:
[----:B------:R-:W-:Y:S05]  /*9220*/  @P0 BRA `(.L_x_3787) ;  /* 0x0000000000140947 */ /* 0x000fea0003800000 */
[----:B------:R-:W-:Y:S01]  /*9230*/  ISETP.NE.AND P1, PT, R12, RZ, PT ;  /* 0x000000ff0c00720c */ /* 0x000fe20003f25270 */
[----:B------:R-:W-:-:S04]  /*9240*/  IMAD.MOV.U32 R0, RZ, RZ, 0x5140 ;  /* 0x00005140ff007424 */ /* 0x000fc800078e00ff */
[----:B------:R4:W-:Y:S08]  /*9250*/  SYNCS.ARRIVE.TRANS64 RZ, [R20+URZ+0x38818], R0 ;  /* 0x0388180014ff79a7 */ /* 0x0009f0000800003f */
[----:B------:R-:W-:Y:S05]  /*9260*/  @!P1 BRA `(.L_x_3787) ;  /* 0x0000000000049947 */ /* 0x000fea0003800000 */
[----:B------:R-:W-:Y:S01]  /*9270*/  BPT.TRAP 0x1 ;  /* 0x000000040000795c */ /* 0x000fe20000300000 */
.L_x_3787:
        /* <DEDUP_REMOVED lines=27> */
.L_x_3820:
        /* <DEDUP_REMOVED lines=9> */
.L_x_3789:
        /* <DEDUP_REMOVED lines=31> */
.L_x_3822:
[----:B------:R-:W-:Y:S05]  /*96b0*/  @P0 BRA `(.L_x_3791) ;  /* 0x0000000000140947 */ /* 0x000fea0003800000 */
[----:B------:R-:W-:Y:S01]  /*96c0*/  ISETP.NE.AND P1, PT, R12, RZ, PT ;  /* 0x000000ff0c00720c */ /* 0x000fe20003f25270 */
[----:B-1----:R-:W-:-:S04]  /*96d0*/  IMAD.MOV.U32 R5, RZ, RZ, 0x5140 ;  /* 0x00005140ff057424 */ /* 0x002fc800078e00ff */
[----:B------:R2:W-:Y:S08]  /*96e0*/  SYNCS.ARRIVE.TRANS64 RZ, [R20+URZ+0x38810], R5 ;  /* 0x0388100514ff79a7 */ /* 0x0005f0000800003f */
[----:B------:R-:W-:Y:S05]  /*96f0*/  @!P1 BRA `(.L_x_3791) ;  /* 0x0000000000049947 */ /* 0x000fea0003800000 */
[----:B------:R-:W-:Y:S01]  /*9700*/  BPT.TRAP 0x1 ;  /* 0x000000040000795c */ /* 0x000fe20000300000 */
.L_x_3791:
        /* <DEDUP_REMOVED lines=28> */
.L_x_3783:
[----:B------:R-:W-:-:S13]  /*98d0*/  ISETP.NE.AND P1, PT, R10, RZ, PT ;  /* 0x000000ff0a00720c */ /* 0x000fda0003f25270 */
[----:B------:R-:W-:Y:S05]  /*98e0*/  @!P1 BRA `(.L_x_3782) ;  /* 0x0000000400289947 */ /* 0x000fea0003800000 */
[----:B------:R-:W-:-:S04]  /*98f0*/  SHF.L.U32 R9, R18, 0x1f, RZ ;  /* 0x0000001f12097819 */ /* 0x000fc800000006ff */
[----:B------:R-:W3:Y:S02]  /*9900*/  SYNCS.PHASECHK.TRANS64.TRYWAIT P1, [R20+URZ+0x38840], R9 ;  /* 0x03884009140075a7 */ /* 0x000ee4000802017f */
[----:B---3--:R-:W-:Y:S05]  /*9910*/  @!P1 BRA `(.L_x_3793) ;  /* 0x0000000c00b49947 */ /* 0x008fea0003800000 */
.L_x_3823:
[----:B------:R-:W-:Y:S05]  /*9920*/  @P0 BRA `(.L_x_3794) ;  /* 0x0000000000140947 */ /* 0x000fea0003800000 */
[----:B------:R-:W-:Y:S01]  /*9930*/  ISETP.NE.AND P1, PT, R12, RZ, PT ;  /* 0x000000ff0c00720c */ /* 0x000fe20003f25270 */
[----:B-12---:R-:W-:-:S04]  /*9940*/  IMAD.MOV.U32 R5, RZ, RZ, 0x5140 ;  /* 0x00005140ff057424 */ /* 0x006fc800078e00ff */
[----:B------:R4:W-:Y:S08]  /*9950*/  SYNCS.ARRIVE.TRANS64 RZ, [R20+URZ+0x38830], R5 ;  /* 0x0388300514ff79a7 */ /* 0x0009f0000800003f */
[----:B------:R-:W-:Y:S05]  /*9960*/  @!P1 BRA `(.L_x_3794) ;  /* 0x0000000000049947 */ /* 0x000fea0003800000 */
[----:B------:R-:W-:Y:S01]  /*9970*/  BPT.TRAP 0x1 ;  /* 0x000000040000795c */ /* 0x000fe20000300000 */
.L_x_3794:
        /* <DEDUP_REMOVED lines=33> */
.L_x_3824:
[----:B------:R-:W-:Y:S05]  /*9b90*/  @P0 BRA `(.L_x_3796) ;  /* 0x0000000000140947 */ /* 0x000fea0003800000 */
[----:B------:R-:W-:Y:S01]  /*9ba0*/  ISETP.NE.AND P0, PT, R12, RZ, PT ;  /* 0x000000ff0c00720c */ /* 0x000fe20003f05270 */
[----:B------:R-:W-:-:S04]  /*9bb0*/  IMAD.MOV.U32 R5, RZ, RZ, 0x5140 ;  /* 0x00005140ff057424 */ /* 0x000fc800078e00ff */
[----:B------:R2:W-:Y:S08]  /*9bc0*/  SYNCS.ARRIVE.TRANS64 RZ, [R20+URZ+0x38818], R5 ;  /* 0x0388180514ff79a7 */ /* 0x0005f0000800003f */
[----:B------:R-:W-:Y:S05]  /*9bd0*/  @!P0 BRA `(.L_x_3796) ;  /* 0x0000000000048947 */ /* 0x000fea0003800000 */
[----:B------:R-:W-:Y:S01]  /*9be0*/  BPT.TRAP 0x1 ;  /* 0x000000040000795c */ /* 0x000fe20000300000 */
.L_x_3796:
        /* <DEDUP_REMOVED lines=26> */
.L_x_3782:
[----:B------:R-:W-:Y:S01]  /*9d90*/  IMAD R4, R13, 0x8, R20 ;  /* 0x000000080d047824 */ /* 0x000fe200078e0214 */
[----:B------:R-:W-:Y:S01]  /*9da0*/  SHF.L.U32 R3, R18, 0x1f, RZ ;  /* 0x0000001f12037819 */ /* 0x000fe200000006ff */
[----:B------:R-:W4:Y:S03]  /*9db0*/  S2R R2, SR_TID.X ;  /* 0x0000000000027919 */ /* 0x000f260000002100 */
[----:B------:R-:W5:Y:S01]  /*9dc0*/  SYNCS.PHASECHK.TRANS64.TRYWAIT P0, [R4+URZ+0x38840], R3 ;  /* 0x03884003040075a7 */ /* 0x000f62000800017f */
[----:B----4-:R-:W-:-:S04]  /*9dd0*/  LOP3.LUT R2, R2, 0x7f, RZ, 0xc0, !PT ;  /* 0x0000007f02027812 */ /* 0x010fc800078ec0ff */
[----:B------:R-:W-:Y:S01]  /*9de0*/  ISETP.NE.AND P1, PT, R2, RZ, PT ;  /* 0x000000ff0200720c */ /* 0x000fe20003f25270 */
[----:B-----5:R-:W-:-:S12]  /*9df0*/  @!P0 BRA `(.L_x_3797) ;  /* 0x0000000800a48947 */ /* 0x020fd80003800000 */
.L_x_3825:
[----:B------:R-:W-:Y:S05]  /*9e00*/  @P1 BRA `(.L_x_3798) ;  /* 0x0000000000181947 */ /* 0x000fea0003800000 */
[----:B------:R-:W5:Y:S01]  /*9e10*/  S2R R2, SR_TID.X ;  /* 0x0000000000027919 */ /* 0x000f620000002100 */
[----:B----4-:R-:W-:-:S04]  /*9e20*/  IMAD.MOV.U32 R3, RZ, RZ, 0x5140 ;  /* 0x00005140ff037424 */ /* 0x010fc800078e00ff */
[----:B------:R4:W-:Y:S01]  /*9e30*/  SYNCS.ARRIVE.TRANS64 RZ, [R4+URZ+0x38830], R3 ;  /* 0x0388300304ff79a7 */ /* 0x0009e2000800003f */
[----:B-----5:R-:W-:-:S13]  /*9e40*/  LOP3.LUT P0, RZ, R2, 0x1f, RZ, 0xc0, !PT ;  /* 0x0000001f02ff7812 */ /* 0x020fda000780c0ff */
[----:B----4-:R-:W-:Y:S05]  /*9e50*/  @!P0 BRA `(.L_x_3798) ;  /* 0x0000000000048947 */ /* 0x010fea0003800000 */
[----:B------:R-:W-:Y:S01]  /*9e60*/  BPT.TRAP 0x1 ;  /* 0x000000040000795c */ /* 0x000fe20000300000 */
.L_x_3798:
        /* <DEDUP_REMOVED lines=40> */
.L_x_3779:
[----:B------:R-:W-:Y:S05]  /*a0f0*/  BSYNC B0 ;  /* 0x0000000000007941 */ /* 0x000fea0003800000 */
.L_x_3778:
[----:B------:R-:W-:-:S03]  /*a100*/  UMOV UR6, 0xffffffff ;  /* 0xffffffff00067882 */ /* 0x000fc60000000000 */
[----:B------:R-:W-:Y:S05]  /*a110*/  BRA.DIV UR6, `(.L_x_3799) ;  /* 0x0000000606f07947 */ /* 0x000fea000b800000 */
[----:B------:R-:W-:-:S13]  /*a120*/  ELECT P0, URZ, PT ;  /* 0x00000000003f782f */ /* 0x000fda0003800000 */
.L_x_3828:
[----:B------:R-:W-:Y:S05]  /*a130*/  @!P0 BRA `(.L_x_3715) ;  /* 0x0000000000848947 */ /* 0x000fea0003800000 */
[----:B------:R-:W2:Y:S02]  /*a140*/  LDL.LU R2, [R1] ;  /* 0x0000000001027983 */ /* 0x000ea40000300800 */
[----:B--2---:R-:W-:-:S04]  /*a150*/  LOP3.LUT R2, R2, 0x2, RZ, 0xfc, !PT ;  /* 0x0000000202027812 */ /* 0x004fc800078efcff */
[----:B------:R-:W-:-:S13]  /*a160*/  ISETP.NE.AND P0, PT, R2, 0x3, PT ;  /* 0x000000030200780c */ /* 0x000fda0003f05270 */
[----:B------:R-:W-:Y:S05]  /*a170*/  @!P0 BRA `(.L_x_3800) ;  /* 0x0000000000048947 */ /* 0x000fea0003800000 */
[----:B------:R-:W-:Y:S01]  /*a180*/  BPT.TRAP 0x1 ;  /* 0x000000040000795c */ /* 0x000fe20000300000 */
.L_x_3800:
        /* <DEDUP_REMOVED lines=15> */
.L_x_3829:
[----:B------:R-:W2:Y:S02]  /*a280*/  SYNCS.PHASECHK.TRANS64.TRYWAIT P1, [R3+URZ], R2 ;  /* 0x00000002030075a7 */ /* 0x000ea4000802017f */
[----:B--2---:R-:W-:Y:S05]  /*a290*/  @!P1 BRA `(.L_x_3802) ;  /* 0x0000000400c89947 */ /* 0x004fea0003800000 */
.L_x_3830:
[----:B------:R-:W-:Y:S05]  /*a2a0*/  @!P0 BRA `(.L_x_3803) ;  /* 0x0000000000048947 */ /* 0x000fea0003800000 */
[----:B------:R-:W-:Y:S01]  /*a2b0*/  BPT.TRAP 0x1 ;  /* 0x000000040000795c */ /* 0x000fe20000300000 */
.L_x_3803:
[----:B--2---:R-:W-:-:S04]  /*a2c0*/  VIADD R3, R8, 0x38840 ;  /* 0x0003884008037836 */ /* 0x004fc80000000000 */
[----:B------:R-:W-:-:S04]  /*a2d0*/  IMAD R5, R0, 0x8, R3 ;  /* 0x0000000800057824 */ /* 0x000fc800078e0203 */
[----:B------:R-:W2:Y:S02]  /*a2e0*/  SYNCS.PHASECHK.TRANS64.TRYWAIT P0, [R5+URZ], R4 ;  /* 0x00000004050075a7 */ /* 0x000ea4000800017f */
[----:B--2---:R-:W-:Y:S05]  /*a2f0*/  @!P0 BRA `(.L_x_3804) ;  /* 0x0000000400c48947 */ /* 0x004fea0003800000 */
.L_x_3831:
[----:B------:R-:W-:-:S07]  /*a300*/  IMAD R3, R6, 0x8, R3 ;  /* 0x0000000806037824 */ /* 0x000fce00078e0203 */
.L_x_3805:
[----:B---3--:R3:W4:Y:S02]  /*a310*/  SYNCS.PHASECHK.TRANS64.TRYWAIT P0, [R3+URZ], R2 ;  /* 0x00000002030075a7 */ /* 0x008724000800017f */
[----:B----4-:R-:W-:Y:S05]  /*a320*/  @!P0 NANOSLEEP.SYNCS 0x989680 ;  /* 0x009896800000895d */ /* 0x010fea0003900000 */
[----:B------:R-:W4:Y:S02]  /*a330*/  @!P0 SYNCS.PHASECHK.TRANS64 P0, [R3+URZ], R2 ;  /* 0x00000002030085a7 */ /* 0x000f24000800007f */
[----:B----4-:R-:W-:Y:S05]  /*a340*/  @!P0 BRA `(.L_x_3805) ;  /* 0xfffffffc00f08947 */ /* 0x010fea000383ffff */
.L_x_3715:
[----:B------:R-:W-:Y:S05]  /*a350*/  BSYNC B6 ;  /* 0x0000000000067941 */ /* 0x000fea0003800000 */
.L_x_3712:
[----:B------:R-:W-:Y:S05]  /*a360*/  EXIT ;  /* 0x000000000000794d */ /* 0x000fea0003800000 */
.L_x_3720:
[----:B------:R-:W-:Y:S02]  /*a370*/  IMAD.MOV.U32 R12, RZ, RZ, RZ ;  /* 0x000000ffff0c7224 */ /* 0x000fe400078e00ff */
[----:B------:R-:W-:Y:S02]  /*a380*/  IMAD.MOV.U32 R11, RZ, RZ, 0x1f ;  /* 0x0000001fff0b7424 */ /* 0x000fe400078e00ff */
[----:B------:R-:W-:-:S07]  /*a390*/  IMAD.MOV.U32 R15, RZ, RZ, -0x1 ;  /* 0xffffffffff0f7424 */ /* 0x000fce00078e00ff */
[----:B------:R-:W-:Y:S05]  /*a3a0*/  WARPSYNC.COLLECTIVE R15, `(.L_x_3806) ;  /* 0x000000000f087348 */ /* 0x000fea0003c00000 */
[----:B------:R1:W2:Y:S02]  /*a3b0*/  SHFL.IDX P6, R14, R13, R12, R11 ;  /* 0x0000000c0d0e7389 */ /* 0x0002a400000c000b */
[----:B-12---:R-:W-:Y:S01]  /*a3c0*/  ENDCOLLECTIVE ;  /* 0x000000000000791b */ /* 0x006fe20003800000 */
.L_x_3806:
[----:B------:R-:W-:Y:S05]  /*a3d0*/  BRA `(.L_x_3807) ;  /* 0xffffff6400f87947 */ /* 0x000fea000383ffff */
.L_x_3722:
        /* <DEDUP_REMOVED lines=8> */
.L_x_3727:
[----:B---3--:R3:W4:Y:S02]  /*a460*/  SYNCS.PHASECHK.TRANS64.TRYWAIT P1, [R3+URZ+0x38810], R152 ;  /* 0x03881098030075a7 */ /* 0x008724000802017f */
[----:B----4-:R-:W-:Y:S05]  /*a470*/  @!P1 NANOSLEEP.SYNCS 0x989680 ;  /* 0x009896800000995d */ /* 0x010fea0003900000 */
[----:B------:R-:W4:Y:S02]  /*a480*/  @!P1 SYNCS.PHASECHK.TRANS64 P1, [R3+URZ+0x38810], R152 ;  /* 0x03881098030095a7 */ /* 0x000f24000802007f */
[----:B----4-:R-:W-:Y:S05]  /*a490*/  @!P1 BRA `(.L_x_3727) ;  /* 0xfffffffc00f09947 */ /* 0x010fea000383ffff */
[----:B------:R-:W-:Y:S05]  /*a4a0*/  BRA `(.L_x_3726) ;  /* 0xffffff7000247947 */ /* 0x000fea000383ffff */
.L_x_3731:
[----:B------:R1:W1:Y:S02]  /*a4b0*/  SYNCS.PHASECHK.TRANS64.TRYWAIT P1, [R3+URZ+0x38830], R152 ;  /* 0x03883098030075a7 */ /* 0x000264000802017f */
[----:B-1----:R-:W-:Y:S05]  /*a4c0*/  @!P1 NANOSLEEP.SYNCS 0x989680 ;  /* 0x009896800000995d */ /* 0x002fea0003900000 */
[----:B------:R-:W1:Y:S02]  /*a4d0*/  @!P1 SYNCS.PHASECHK.TRANS64 P1, [R3+URZ+0x38830], R152 ;  /* 0x03883098030095a7 */ /* 0x000e64000802007f */
[----:B-1----:R-:W-:Y:S05]  /*a4e0*/  @!P1 BRA `(.L_x_3731) ;  /* 0xfffffffc00f09947 */ /* 0x002fea000383ffff */
[----:B------:R-:W-:Y:S05]  /*a4f0*/  BRA `(.L_x_3730) ;  /* 0xffffff8000b07947 */ /* 0x000fea000383ffff */
.L_x_3746:
[----:B------:R-:W-:Y:S01]  /*a500*/  BSSY B0, `(.L_x_3808) ;  /* 0x0000005000007945 */ /* 0x000fe20003800000 */
[----:B------:R-:W-:-:S07]  /*a510*/  IMAD.MOV.U32 R15, RZ, RZ, -0x1 ;  /* 0xffffffffff0f7424 */ /* 0x000fce00078e00ff */
[----:B------:R-:W-:Y:S05]  /*a520*/  WARPSYNC.COLLECTIVE R15, `(.L_x_3809) ;  /* 0x000000000f087348 */ /* 0x000fea0003c00000 */
[----:B------:R-:W-:Y:S01]  /*a530*/  NOP ;  /* 0x0000000000007918 */ /* 0x000fe20000000000 */
[----:B------:R-:W-:Y:S01]  /*a540*/  ENDCOLLECTIVE ;  /* 0x000000000000791b */ /* 0x000fe20003800000 */
.L_x_3809:
[----:B------:R-:W-:Y:S05]  /*a550*/  BSYNC B0 ;  /* 0x0000000000007941 */ /* 0x000fea0003800000 */
.L_x_3808:
[----:B------:R-:W-:Y:S05]  /*a560*/  BRA `(.L_x_3810) ;  /* 0xffffffd000a87947 */ /* 0x000fea000383ffff */
.L_x_3758:
[----:B------:R-:W-:Y:S01]  /*a570*/  BSSY B0, `(.L_x_3811) ;  /* 0x0000005000007945 */ /* 0x000fe20003800000 */
[----:B------:R-:W-:-:S07]  /*a580*/  IMAD.MOV.U32 R15, RZ, RZ, -0x1 ;  /* 0xffffffffff0f7424 */ /* 0x000fce00078e00ff */
[----:B------:R-:W-:Y:S05]  /*a590*/  WARPSYNC.COLLECTIVE R15, `(.L_x_3812) ;  /* 0x000000000f087348 */ /* 0x000fea0003c00000 */
[----:B------:R-:W-:Y:S01]  /*a5a0*/  NOP ;  /* 0x0000000000007918 */ /* 0x000fe20000000000 */
[----:B------:R-:W-:Y:S01]  /*a5b0*/  ENDCOLLECTIVE ;  /* 0x000000000000791b */ /* 0x000fe20003800000 */
.L_x_3812:
[----:B------:R-:W-:Y:S05]  /*a5c0*/  BSYNC B0 ;  /* 0x0000000000007941 */ /* 0x000fea0003800000 */
.L_x_3811:
[----:B------:R-:W-:Y:S05]  /*a5d0*/  BRA `(.L_x_3813) ;  /* 0xffffffd400c07947 */ /* 0x000fea000383ffff */
.L_x_3771:
[----:B------:R-:W-:Y:S01]  /*a5e0*/  BSSY B0, `(.L_x_3814) ;  /* 0x0000005000007945 */ /* 0x000fe20003800000 */
[----:B------:R-:W-:-:S07]  /*a5f0*/  IMAD.MOV.U32 R15, RZ, RZ, -0x1 ;  /* 0xffffffffff0f7424 */ /* 0x000fce00078e00ff */
[----:B------:R-:W-:Y:S05]  /*a600*/  WARPSYNC.COLLECTIVE R15, `(.L_x_3815) ;  /* 0x000000000f087348 */ /* 0x000fea0003c00000 */
[----:B------:R-:W-:Y:S01]  /*a610*/  NOP ;  /* 0x0000000000007918 */ /* 0x000fe20000000000 */
[----:B------:R-:W-:Y:S01]  /*a620*/  ENDCOLLECTIVE ;  /* 0x000000000000791b */ /* 0x000fe20003800000 */
.L_x_3815:
[----:B------:R-:W-:Y:S05]  /*a630*/  BSYNC B0 ;  /* 0x0000000000007941 */ /* 0x000fea0003800000 */
.L_x_3814:
[----:B------:R-:W-:Y:S05]  /*a640*/  BRA `(.L_x_3816) ;  /* 0xffffffd800dc7947 */ /* 0x000fea000383ffff */
.L_x_3780:
[----:B-1----:R1:W2:Y:S02]  /*a650*/  SYNCS.PHASECHK.TRANS64.TRYWAIT P1, [R20+URZ+0x38820], R3 ;  /* 0x03882003140075a7 */ /* 0x0022a4000802017f */
[----:B--2---:R-:W-:Y:S05]  /*a660*/  @!P1 NANOSLEEP.SYNCS 0x989680 ;  /* 0x009896800000995d */ /* 0x004fea0003900000 */
[----:B------:R-:W2:Y:S02]  /*a670*/  @!P1 SYNCS.PHASECHK.TRANS64 P1, [R20+URZ+0x38820], R3 ;  /* 0x03882003140095a7 */ /* 0x000ea4000802007f */
[----:B--2---:R-:W-:Y:S05]  /*a680*/  @!P1 BRA `(.L_x_3780) ;  /* 0xfffffffc00f09947 */ /* 0x004fea000383ffff */
[----:B------:R-:W-:Y:S05]  /*a690*/  BRA `(.L_x_3817) ;  /* 0xffffffe000b47947 */ /* 0x000fea000383ffff */
.L_x_3784:
[----:B-1----:R1:W2:Y:S02]  /*a6a0*/  SYNCS.PHASECHK.TRANS64.TRYWAIT P1, [R20+URZ+0x38840], R21 ;  /* 0x03884015140075a7 */ /* 0x0022a4000802017f */
[----:B--2---:R-:W-:Y:S05]  /*a6b0*/  @!P1 NANOSLEEP.SYNCS 0x989680 ;  /* 0x009896800000995d */ /* 0x004fea0003900000 */
[----:B------:R-:W2:Y:S02]  /*a6c0*/  @!P1 SYNCS.PHASECHK.TRANS64 P1, [R20+URZ+0x38840], R21 ;  /* 0x03884015140095a7 */ /* 0x000ea4000802007f */
[----:B--2---:R-:W-:Y:S05]  /*a6d0*/  @!P1 BRA `(.L_x_3784) ;  /* 0xfffffffc00f09947 */ /* 0x004fea000383ffff */
[----:B------:R-:W-:Y:S05]  /*a6e0*/  BRA `(.L_x_3818) ;  /* 0xffffffe800247947 */ /* 0x000fea000383ffff */
.L_x_3786:
[----:B---3--:R3:W4:Y:S02]  /*a6f0*/  SYNCS.PHASECHK.TRANS64.TRYWAIT P1, [R20+URZ+0x38828], R21 ;  /* 0x03882815140075a7 */ /* 0x008724000802017f */
[----:B----4-:R-:W-:Y:S05]  /*a700*/  @!P1 NANOSLEEP.SYNCS 0x989680 ;  /* 0x009896800000995d */ /* 0x010fea0003900000 */
[----:B------:R-:W4:Y:S02]  /*a710*/  @!P1 SYNCS.PHASECHK.TRANS64 P1, [R20+URZ+0x38828], R21 ;  /* 0x03882815140095a7 */ /* 0x000f24000802007f */
[----:B----4-:R-:W-:Y:S05]  /*a720*/  @!P1 BRA `(.L_x_3786) ;  /* 0xfffffffc00f09947 */ /* 0x010fea000383ffff */
[----:B------:R-:W-:Y:S05]  /*a730*/  BRA `(.L_x_3819) ;  /* 0xffffffe800b87947 */ /* 0x000fea000383ffff */
.L_x_3788:
[----:B--2---:R2:W4:Y:S02]  /*a740*/  SYNCS.PHASECHK.TRANS64.TRYWAIT P1, [R20+URZ+0x38848], R21 ;  /* 0x03884815140075a7 */ /* 0x004524000802017f */
[----:B----4-:R-:W-:Y:S05]  /*a750*/  @!P1 NANOSLEEP.SYNCS 0x989680 ;  /* 0x009896800000995d */ /* 0x010fea0003900000 */
[----:B------:R-:W4:Y:S02]  /*a760*/  @!P1 SYNCS.PHASECHK.TRANS64 P1, [R20+URZ+0x38848], R21 ;  /* 0x03884815140095a7 */ /* 0x000f24000802007f */
[----:B----4-:R-:W-:Y:S05]  /*a770*/  @!P1 BRA `(.L_x_3788) ;  /* 0xfffffffc00f09947 */ /* 0x010fea000383ffff */
[----:B------:R-:W-:Y:S05]  /*a780*/  BRA `(.L_x_3820) ;  /* 0xffffffec00287947 */ /* 0x000fea000383ffff */
.L_x_3790:
[----:B------:R-:W-:-:S07]  /*a790*/  SHF.L.U32 R5, R18, 0x1f, RZ ;  /* 0x0000001f12057819 */ /* 0x000fce00000006ff */
.L_x_3821:
[----:B-1----:R1:W2:Y:S02]  /*a7a0*/  SYNCS.PHASECHK.TRANS64.TRYWAIT P1, [R20+URZ+0x38820], R5 ;  /* 0x03882005140075a7 */ /* 0x0022a4000802017f */
[----:B--2---:R-:W-:Y:S05]  /*a7b0*/  @!P1 NANOSLEEP.SYNCS 0x989680 ;  /* 0x009896800000995d */ /* 0x004fea0003900000 */
[----:B------:R-:W2:Y:S02]  /*a7c0*/  @!P1 SYNCS.PHASECHK.TRANS64 P1, [R20+URZ+0x38820], R5 ;  /* 0x03882005140095a7 */ /* 0x000ea4000802007f */
[----:B--2---:R-:W-:Y:S05]  /*a7d0*/  @!P1 BRA `(.L_x_3821) ;  /* 0xfffffffc00f09947 */ /* 0x004fea000383ffff */
[----:B------:R-:W-:Y:S05]  /*a7e0*/  BRA `(.L_x_3822) ;  /* 0xffffffec00b07947 */ /* 0x000fea000383ffff */
.L_x_3793:
[----:B---3--:R3:W4:Y:S02]  /*a7f0*/  SYNCS.PHASECHK.TRANS64.TRYWAIT P1, [R20+URZ+0x38840], R9 ;  /* 0x03884009140075a7 */ /* 0x008724000802017f */
[----:B----4-:R-:W-:Y:S05]  /*a800*/  @!P1 NANOSLEEP.SYNCS 0x989680 ;  /* 0x009896800000995d */ /* 0x010fea0003900000 */
[----:B------:R-:W4:Y:S02]  /*a810*/  @!P1 SYNCS.PHASECHK.TRANS64 P1, [R20+URZ+0x38840], R9 ;  /* 0x03884009140095a7 */ /* 0x000f24000802007f */
[----:B----4-:R-:W-:Y:S05]  /*a820*/  @!P1 BRA `(.L_x_3793) ;  /* 0xfffffffc00f09947 */ /* 0x010fea000383ffff */
[----:B------:R-:W-:Y:S05]  /*a830*/  BRA `(.L_x_3823) ;  /* 0xfffffff000387947 */ /* 0x000fea000383ffff */
.L_x_3795:
[----:B-1----:R1:W2:Y:S02]  /*a840*/  SYNCS.PHASECHK.TRANS64.TRYWAIT P1, [R20+URZ+0x38828], R9 ;  /* 0x03882809140075a7 */ /* 0x0022a4000802017f */
[----:B--2---:R-:W-:Y:S05]  /*a850*/  @!P1 NANOSLEEP.SYNCS 0x989680 ;  /* 0x009896800000995d */ /* 0x004fea0003900000 */
[----:B------:R-:W2:Y:S02]  /*a860*/  @!P1 SYNCS.PHASECHK.TRANS64 P1, [R20+URZ+0x38828], R9 ;  /* 0x03882809140095a7 */ /* 0x000ea4000802007f */
[----:B--2---:R-:W-:Y:S05]  /*a870*/  @!P1 BRA `(.L_x_3795) ;  /* 0xfffffffc00f09947 */ /* 0x004fea000383ffff */
[----:B------:R-:W-:Y:S05]  /*a880*/  BRA `(.L_x_3824) ;  /* 0xfffffff000c07947 */ /* 0x000fea000383ffff */
.L_x_3797:
[----:B----4-:R4:W1:Y:S02]  /*a890*/  SYNCS.PHASECHK.TRANS64.TRYWAIT P0, [R4+URZ+0x38840], R3 ;  /* 0x03884003040075a7 */ /* 0x010864000800017f */
[----:B-1----:R-:W-:Y:S05]  /*a8a0*/  @!P0 NANOSLEEP.SYNCS 0x989680 ;  /* 0x009896800000895d */ /* 0x002fea0003900000 */
[----:B------:R-:W1:Y:S02]  /*a8b0*/  @!P0 SYNCS.PHASECHK.TRANS64 P0, [R4+URZ+0x38840], R3 ;  /* 0x03884003040085a7 */ /* 0x000e64000800007f */
[----:B-1----:R-:W-:Y:S05]  /*a8c0*/  @!P0 BRA `(.L_x_3797) ;  /* 0xfffffffc00f08947 */ /* 0x002fea000383ffff */
[----:B------:R-:W-:Y:S05]  /*a8d0*/  BRA `(.L_x_3825) ;  /* 0xfffffff400487947 */ /* 0x000fea000383ffff */
.L_x_3799:
[----:B------:R-:W-:Y:S01]  /*a8e0*/  BSSY B0, `(.L_x_3826) ;  /* 0x0000006000007945 */ /* 0x000fe20003800000 */
[----:B------:R-:W-:-:S07]  /*a8f0*/  IMAD.MOV.U32 R15, RZ, RZ, -0x1 ;  /* 0xffffffffff0f7424 */ /* 0x000fce00078e00ff */
[----:B------:R-:W-:Y:S05]  /*a900*/  WARPSYNC.COLLECTIVE R15, `(.L_x_3827) ;  /* 0x000000000f0c7348 */ /* 0x000fea0003c00000 */
[----:B------:R-:W-:Y:S02]  /*a910*/  ELECT P6, UR62, PT ;  /* 0x00000000003e782f */ /* 0x000fe400038c0000 */
[----:B------:R-:W-:Y:S01]  /*a920*/  MOV R14, UR62 ;  /* 0x0000003e000e7c02 */ /* 0x000fe20008000f00 */
[----:B------:R-:W-:Y:S10]  /*a930*/  ENDCOLLECTIVE ;  /* 0x000000000000791b */ /* 0x000ff40003800000 */
.L_x_3827:
[----:B------:R-:W-:Y:S05]  /*a940*/  BSYNC B0 ;  /* 0x0000000000007941 */ /* 0x000fea0003800000 */
.L_x_3826:
[----:B------:R-:W-:Y:S01]  /*a950*/  PLOP3.LUT P0, PT, P6, PT, PT, 0x80, 0x0 ;  /* 0x000000000000781c */ /* 0x000fe2000370f070 */
[----:B------:R-:W-:-:S12]  /*a960*/  BRA `(.L_x_3828) ;  /* 0xfffffff400f07947 */ /* 0x000fd8000383ffff */
.L_x_3801:
[----:B-1----:R1:W2:Y:S02]  /*a970*/  SYNCS.PHASECHK.TRANS64.TRYWAIT P1, [R7+URZ], R4 ;  /* 0x00000004070075a7 */ /* 0x0022a4000802017f */
[----:B--2---:R-:W-:Y:S05]  /*a980*/  @!P1 NANOSLEEP.SYNCS 0x989680 ;  /* 0x009896800000995d */ /* 0x004fea0003900000 */
[----:B------:R-:W2:Y:S02]  /*a990*/  @!P1 SYNCS.PHASECHK.TRANS64 P1, [R7+URZ], R4 ;  /* 0x00000004070095a7 */ /* 0x000ea4000802007f */
[----:B--2---:R-:W-:Y:S05]  /*a9a0*/  @!P1 BRA `(.L_x_3801) ;  /* 0xfffffffc00f09947 */ /* 0x004fea000383ffff */
[----:B------:R-:W-:Y:S05]  /*a9b0*/  BRA `(.L_x_3829) ;  /* 0xfffffff800307947 */ /* 0x000fea000383ffff */
.L_x_3802:
[----:B--2---:R2:W3:Y:S02]  /*a9c0*/  SYNCS.PHASECHK.TRANS64.TRYWAIT P1, [R3+URZ], R2 ;  /* 0x00000002030075a7 */ /* 0x0044e4000802017f */
[----:B---3--:R-:W-:Y:S05]  /*a9d0*/  @!P1 NANOSLEEP.SYNCS 0x989680 ;  /* 0x009896800000995d */ /* 0x008fea0003900000 */
[----:B------:R-:W3:Y:S02]  /*a9e0*/  @!P1 SYNCS.PHASECHK.TRANS64 P1, [R3+URZ], R2 ;  /* 0x00000002030095a7 */ /* 0x000ee4000802007f */
[----:B---3--:R-:W-:Y:S05]  /*a9f0*/  @!P1 BRA `(.L_x_3802) ;  /* 0xfffffffc00f09947 */ /* 0x008fea000383ffff */
[----:B------:R-:W-:Y:S05]  /*aa00*/  BRA `(.L_x_3830) ;  /* 0xfffffff800247947 */ /* 0x000fea000383ffff */
.L_x_3804:
[----:B--2---:R2:W3:Y:S02]  /*aa10*/  SYNCS.PHASECHK.TRANS64.TRYWAIT P0, [R5+URZ], R4 ;  /* 0x00000004050075a7 */ /* 0x0044e4000800017f */
[----:B---3--:R-:W-:Y:S05]  /*aa20*/  @!P0 NANOSLEEP.SYNCS 0x989680 ;  /* 0x009896800000895d */ /* 0x008fea0003900000 */
[----:B------:R-:W3:Y:S02]  /*aa30*/  @!P0 SYNCS.PHASECHK.TRANS64 P0, [R5+URZ], R4 ;  /* 0x00000004050085a7 */ /* 0x000ee4000800007f */
[----:B---3--:R-:W-:Y:S05]  /*aa40*/  @!P0 BRA `(.L_x_3804) ;  /* 0xfffffffc00f08947 */ /* 0x008fea000383ffff */
[----:B------:R-:W-:Y:S05]  /*aa50*/  BRA `(.L_x_3831) ;  /* 0xfffffff800287947 */ /* 0x000fea000383ffff */
.L_x_3832:
        /* <DEDUP_REMOVED lines=10> */
.L_x_7315:


//--------------------- .text._ZN7cutlass13device_kernelIN5flash11enable_sm90INS1_16FlashAttnBwdSm90INS1_25CollectiveMainloopBwdSm90ILi2ELi2ELi2EN4cute5tupleIJNS5_1CILi1EEES8_S8_EEENS6_IJNS7_ILi80EEENS7_ILi128EEESB_EEENS_10bfloat16_tEfNS_4arch4Sm90ELb0ELb0ELb0ELb0ELb0ELb1ELb0ELb1ELi2ELi1ELi2ELi1ELb0EEENS1_24CollectiveEpilogueBwdGQAISC_fSF_Li256ELb0ELb0EEENS1_19SingleTileSchedulerILb0ELb0ELb0ELi128EEEEEEEEEvNT_6ParamsE --------------------------
	.section	.text._ZN7cutlass13device_kernelIN5flash11enable_sm90INS1_16FlashAttnBwdSm90INS1_25CollectiveMainloopBwdSm90ILi2ELi2ELi2EN4cute5tupleIJNS5_1CILi1EEES8_S8_EEENS6_IJNS7_ILi80EEENS7_ILi128EEESB_EEENS_10bfloat16_tEfNS_4arch4Sm90ELb0ELb0ELb0ELb0ELb0ELb1ELb0ELb1ELi2ELi1ELi2ELi1ELb0EEENS1_24CollectiveEpilogueBwdGQAISC_fSF_Li256ELb0ELb0EEENS1_19SingleTileSchedulerILb0ELb0ELb0ELi128EEEEEEEEEvNT_6ParamsE,"ax",@progbits
	.align	128
.text._ZN7cutlass13device_kernelIN5flash11enable_sm90INS1_16FlashAttnBwdSm90INS1_25CollectiveMainloopBwdSm90ILi2ELi2ELi2EN4cute5tupleIJNS5_1CILi1EEES8_S8_EEENS6_IJNS7_ILi80EEENS7_ILi128EEESB_EEENS_10bfloat16_tEfNS_4arch4Sm90ELb0ELb0ELb0ELb0ELb0ELb1ELb0ELb1ELi2ELi1ELi2ELi1ELb0EEENS1_24CollectiveEpilogueBwdGQAISC_fSF_Li256ELb0ELb0EEENS1_19SingleTileSchedulerILb0ELb0ELb0ELi128EEEEEEEEEvNT_6ParamsE:
        .type           _ZN7cutlass13device_kernelIN5flash11enable_sm90INS1_16FlashAttnBwdSm90INS1_25CollectiveMainloopBwdSm90ILi2ELi2ELi2EN4cute5tupleIJNS5_1CILi1EEES8_S8_EEENS6_IJNS7_ILi80EEENS7_ILi128EEESB_EEENS_10bfloat16_tEfNS_4arch4Sm90ELb0ELb0ELb0ELb0ELb0ELb1ELb0ELb1ELi2ELi1ELi2ELi1ELb0EEENS1_24CollectiveEpilogueBwdGQAISC_fSF_Li256ELb0ELb0EEENS1_19SingleTileSchedulerILb0ELb0ELb0ELi128EEEEEEEEEvNT_6ParamsE,@function
        .size           _ZN7cutlass13device_kernelIN5flash11enable_sm90INS1_16FlashAttnBwdSm90INS1_25CollectiveMainloopBwdSm90ILi2ELi2ELi2EN4cute5tupleIJNS5_1CILi1EEES8_S8_EEENS6_IJNS7_ILi80EEENS7_ILi128EEESB_EEENS_10bfloat16_tEfNS_4arch4Sm90ELb0ELb0ELb0ELb0ELb0ELb1ELb0ELb1ELi2ELi1ELi2ELi1ELb0EEENS1_24CollectiveEpilogueBwdGQAISC_fSF_Li256ELb0ELb0EEENS1_19SingleTileSchedulerILb0ELb0ELb0ELi128EEEEEEEEEvNT_6ParamsE,(.L_x_7316 - _ZN7cutlass13device_kernelIN5flash11enable_sm90INS1_16FlashAttnBwdSm90INS1_25CollectiveMainloopBwdSm90ILi2ELi2ELi2EN4cute5tupleIJNS5_1CILi1EEES8_S8_EEENS6_IJNS7_ILi80EEENS7_ILi128EEESB_EEENS_10bfloat16_tEfNS_4arch4Sm90ELb0ELb0ELb0ELb0ELb0ELb1ELb0ELb1ELi2ELi1ELi2ELi1ELb0EEENS1_24CollectiveEpilogueBwdGQAISC_fSF_Li256ELb0ELb0EEENS1_19SingleTileSchedulerILb0ELb0ELb0ELi128EEEEEEEEEvNT_6ParamsE)
        .other          _ZN7cutlass13device_kernelIN5flash11enable_sm90INS1_16FlashAttnBwdSm90INS1_25CollectiveMainloopBwdSm90ILi2ELi2ELi2EN4cute5tupleIJNS5_1CILi1EEES8_S8_EEENS6_IJNS7_ILi80EEENS7_ILi128EEESB_EEENS_10bfloat16_tEfNS_4arch4Sm90ELb0ELb0ELb0ELb0ELb0ELb1ELb0ELb1ELi2ELi1ELi2ELi1ELb0EEENS1_24CollectiveEpilogueBwdGQAISC_fSF_Li256ELb0ELb0EEENS1_19SingleTileSchedulerILb0ELb0ELb0ELi128EEEEEEEEEvNT_6ParamsE,@"STO_CUDA_ENTRY STV_DEFAULT"
_ZN7cutlass13device_kernelIN5flash11enable_sm90INS1_16FlashAttnBwdSm90INS1_25CollectiveMainloopBwdSm90ILi2ELi2ELi2EN4cute5tupleIJNS5_1CILi1EEES8_S8_EEENS6_IJNS7_ILi80EEENS7_ILi128EEESB_EEENS_10bfloat16_tEfNS_4arch4Sm90ELb0ELb0ELb0ELb0ELb0ELb1ELb0ELb1ELi2ELi1ELi2ELi1ELb0EEENS1_24CollectiveEpilogueBwdGQAISC_fSF_Li256ELb0ELb0EEENS1_19SingleTileSchedulerILb0ELb0ELb0ELi128EEEEEEEEEvNT_6ParamsE:
        /* <DEDUP_REMOVED lines=23> */
.L_x_3834:
[----:B------:R-:W-:Y:S05]  /*0170*/  BSYNC B0 ;  /* 0x0000000000007941 */ /* 0x000fea0003800000 */
.L_x_3833:
        /* <DEDUP_REMOVED lines=34> */
.L_x_3835:
        /* <DEDUP_REMOVED lines=22> */
.L_x_3836:
        /* <DEDUP_REMOVED lines=8> */
.L_x_3839:
        /* <DEDUP_REMOVED lines=33> */
.L_x_3842:
        /* <DEDUP_REMOVED lines=15> */
.L_x_3841:
        /* <DEDUP_REMOVED lines=23> */
.L_x_3844:
        /* <DEDUP_REMOVED lines=15> */
.L_x_3843:
        /* <DEDUP_REMOVED lines=8> */
.L_x_3914:
[CC--:B------:R-:W-:Y:S01]  /*0b60*/  LEA.HI R5, R3.reuse, R0.reuse, RZ, 0x5 ;  /* 0x0000000003057211 */ /* 0x0c0fe200078f28ff */
[----:B------:R-:W-:Y:S01]  /*0b70*/  IMAD.SHL.U32 R4, R0, 0x40, RZ ;  /* 0x0000004000047824 */ /* 0x000fe200078e00ff */
[----:B------:R-:W-:Y:S02]  /*0b80*/  SHF.L.U32 R10, RZ, 0x1f, RZ ;  /* 0x0000001fff0a7819 */ /* 0x000fe400000006ff */
[----:B------:R-:W-:Y:S02]  /*0b90*/  SHF.R.S32.HI R5, RZ, 0x5, R5 ;  /* 0x00000005ff057819 */ /* 0x000fe40000011405 */
[----:B------:R-:W-:Y:S01]  /*0ba0*/  LEA.HI R6, R3, R0, RZ, 0x4 ;  /* 0x0000000003067211 */ /* 0x000fe200078f20ff */
[----:B------:R-:W3:Y:S01]  /*0bb0*/  SYNCS.PHASECHK.TRANS64.TRYWAIT P0, [R16+URZ+0x38800], R10 ;  /* 0x0388000a100075a7 */ /* 0x000ee2000800017f */
[----:B------:R-:W-:Y:S01]  /*0bc0*/  LOP3.LUT R4, R4, 0x1c0, RZ, 0xc0, !PT ;  /* 0x000001c004047812 */ /* 0x000fe200078ec0ff */
[----:B------:R-:W-:Y:S01]  /*0bd0*/  IMAD.SHL.U32 R5, R5, 0x10, RZ ;  /* 0x0000001005057824 */ /* 0x000fe200078e00ff */
[----:B------:R-:W-:-:S04]  /*0be0*/  SHF.R.S32.HI R9, RZ, 0x4, R6 ;  /* 0x00000004ff097819 */ /* 0x000fc80000011406 */
[----:B------:R-:W-:Y:S02]  /*0bf0*/  LEA.HI R7, R6, R9, RZ, 0x1 ;  /* 0x0000000906077211 */ /* 0x000fe400078f08ff */
[----:B------:R-:W-:Y:S02]  /*0c00*/  LEA.HI R6, R3, R0, RZ, 0x3 ;  /* 0x0000000003067211 */ /* 0x000fe400078f18ff */
[----:B------:R-:W-:Y:S02]  /*0c10*/  LOP3.LUT R5, R4, 0x30, R5, 0xf8, !PT ;  /* 0x0000003004057812 */ /* 0x000fe400078ef805 */
[----:B--2---:R-:W-:Y:S02]  /*0c20*/  LEA.HI R3, R14, R14, RZ, 0x1 ;  /* 0x0000000e0e037211 */ /* 0x004fe400078f08ff */
[----:B------:R-:W-:Y:S02]  /*0c30*/  LOP3.LUT R8, R7, 0x7ffffe, RZ, 0xc0, !PT ;  /* 0x007ffffe07087812 */ /* 0x000fe400078ec0ff */
[----:B------:R-:W-:-:S02]  /*0c40*/  LOP3.LUT R7, R5, 0x8, R6, 0xf8, !PT ;  /* 0x0000000805077812 */ /* 0x000fc400078ef806 */
[----:B------:R-:W-:Y:S01]  /*0c50*/  LOP3.LUT R5, R2, 0xffffff80, RZ, 0xc0, !PT ;  /* 0xffffff8002057812 */ /* 0x000fe200078ec0ff */
[----:B------:R-:W-:Y:S01]  /*0c60*/  IMAD.IADD R8, R9, 0x1, -R8 ;  /* 0x0000000109087824 */ /* 0x000fe200078e0a08 */
[----:B------:R-:W-:Y:S02]  /*0c70*/  LOP3.LUT R3, R3, 0xfffffffe, RZ, 0xc0, !PT ;  /* 0xfffffffe03037812 */ /* 0x000fe400078ec0ff */
[----:B------:R-:W-:Y:S01]  /*0c80*/  SHF.R.U32.HI R4, RZ, 0x3, R4 ;  /* 0x00000003ff047819 */ /* 0x000fe20000011604 */
[----:B------:R-:W-:Y:S02]  /*0c90*/  IMAD.IADD R5, R0, 0x1, -R5 ;  /* 0x0000000100057824 */ /* 0x000fe400078e0a05 */
[----:B------:R-:W-:Y:S01]  /*0ca0*/  IMAD.IADD R0, R14, 0x1, -R3 ;  /* 0x000000010e007824 */ /* 0x000fe200078e0a03 */
[----:B------:R-:W-:Y:S01]  /*0cb0*/  LOP3.LUT R4, R7, R4, RZ, 0x3c, !PT ;  /* 0x0000000407047212 */ /* 0x000fe200078e3cff */
[----:B------:R-:W-:-:S03]  /*0cc0*/  IMAD R3, R17, 0xa, R8 ;  /* 0x0000000a11037824 */ /* 0x000fc600078e0208 */
[----:B------:R2:W-:Y:S01]  /*0cd0*/  STL [R1+0x4], R0 ;  /* 0x0000040001007387 */ /* 0x0005e20000100800 */
[----:B---3--:R-:W-:Y:S05]  /*0ce0*/  @P0 BRA `(.L_x_3846) ;  /* 0x0000000000080947 */ /* 0x008fea0003800000 */
[----:B------:R-:W3:Y:S02]  /*0cf0*/  SYNCS.PHASECHK.TRANS64.TRYWAIT P0, [R16+URZ+0x38800], R10 ;  /* 0x0388000a100075a7 */ /* 0x000ee4000800017f */
[----:B---3--:R-:W-:Y:S05]  /*0d00*/  @!P0 BRA `(.L_x_3847) ;  /* 0x0000008c00488947 */ /* 0x008fea0003800000 */
.L_x_3846:
[----:B--2---:R-:W-:Y:S01]  /*0d10*/  IMAD.U32 R0, R3, 0x200, R4 ;  /* 0x0000020003007824 */ /* 0x004fe200078e0004 */
[----:B------:R-:W2:Y:S01]  /*0d20*/  LDC R6, c[0x0][0x280] ;  /* 0x0000a000ff067b82 */ /* 0x000ea20000000800 */
[----:B------:R-:W-:Y:S01]  /*0d30*/  IMAD.SHL.U32 R7, R5, 0x4, RZ ;  /* 0x0000000405077824 */ /* 0x000fe200078e00ff */
[----:B------:R-:W-:Y:S02]  /*0d40*/  CS2R R24, SRZ ;  /* 0x0000000000187805 */ /* 0x000fe4000001ff00 */
[----:B------:R-:W-:Y:S01]  /*0d50*/  CS2R R88, SRZ ;  /* 0x0000000000587805 */ /* 0x000fe2000001ff00 */
[----:B------:R3:W-:Y:S01]  /*0d60*/  STL [R1+0x18], R0 ;  /* 0x0000180001007387 */ /* 0x0007e20000100800 */
        /* <DEDUP_REMOVED lines=9> */
[----:B---3--:R-:W-:Y:S02]  /*0e00*/  SHF.R.S32.HI R0, RZ, 0x1f, R5 ;  /* 0x0000001fff007819 */ /* 0x008fe40000011405 */
[----:B------:R-:W-:Y:S02]  /*0e10*/  CS2R R108, SRZ ;  /* 0x00000000006c7805 */ /* 0x000fe4000001ff00 */
[----:B------:R-:W-:Y:S02]  /*0e20*/  CS2R R110, SRZ ;  /* 0x00000000006e7805 */ /* 0x000fe4000001ff00 */
[----:B------:R-:W-:Y:S02]  /*0e30*/  CS2R R112, SRZ ;  /* 0x0000000000707805 */ /* 0x000fe4000001ff00 */
[----:B------:R-:W-:Y:S02]  /*0e40*/  LEA.HI R2, R0, R5, RZ, 0x2 ;  /* 0x0000000500027211 */ /* 0x000fe400078f10ff */
[----:B------:R-:W-:-:S02]  /*0e50*/  CS2R R114, SRZ ;  /* 0x0000000000727805 */ /* 0x000fc4000001ff00 */
[----:B------:R-:W-:Y:S02]  /*0e60*/  CS2R R116, SRZ ;  /* 0x0000000000747805 */ /* 0x000fe4000001ff00 */
[----:B------:R-:W-:Y:S02]  /*0e70*/  CS2R R118, SRZ ;  /* 0x0000000000767805 */ /* 0x000fe4000001ff00 */
[----:B------:R-:W-:Y:S02]  /*0e80*/  LOP3.LUT R4, R2, 0x7ffffffc, RZ, 0xc0, !PT ;  /* 0x7ffffffc02047812 */ /* 0x000fe400078ec0ff */
[----:B------:R-:W-:Y:S02]  /*0e90*/  CS2R R120, SRZ ;  /* 0x0000000000787805 */ /* 0x000fe4000001ff00 */
[----:B--2---:R-:W-:Y:S02]  /*0ea0*/  ISETP.GE.AND P0, PT, R6, 0x1, PT ;  /* 0x000000010600780c */ /* 0x004fe40003f06270 */
[----:B------:R-:W-:-:S02]  /*0eb0*/  CS2R R122, SRZ ;  /* 0x00000000007a7805 */ /* 0x000fc4000001ff00 */
[----:B------:R-:W-:Y:S01]  /*0ec0*/  CS2R R124, SRZ ;  /* 0x00000000007c7805 */ /* 0x000fe2000001ff00 */
[----:B------:R-:W-:Y:S01]  /*0ed0*/  IMAD.IADD R3, R5, 0x1, -R4 ;  /* 0x0000000105037824 */ /* 0x000fe200078e0a04 */
[----:B------:R-:W-:Y:S02]  /*0ee0*/  CS2R R126, SRZ ;  /* 0x00000000007e7805 */ /* 0x000fe4000001ff00 */
[----:B------:R-:W-:Y:S02]  /*0ef0*/  CS2R R128, SRZ ;  /* 0x0000000000807805 */ /* 0x000fe4000001ff00 */
[----:B------:R-:W-:Y:S02]  /*0f00*/  CS2R R130, SRZ ;  /* 0x0000000000827805 */ /* 0x000fe4000001ff00 */
[----:B------:R-:W-:Y:S01]  /*0f10*/  CS2R R132, SRZ ;  /* 0x0000000000847805 */ /* 0x000fe2000001ff00 */
[----:B------:R2:W-:Y:S01]  /*0f20*/  STL [R1+0x1c], R3 ;  /* 0x00001c0301007387 */ /* 0x0005e20000100800 */
[----:B------:R-:W-:-:S02]  /*0f30*/  CS2R R134, SRZ ;  /* 0x0000000000867805 */ /* 0x000fc4000001ff00 */
[----:B------:R-:W-:Y:S02]  /*0f40*/  CS2R R136, SRZ ;  /* 0x0000000000887805 */ /* 0x000fe4000001ff00 */
[----:B------:R-:W-:Y:S01]  /*0f50*/  CS2R R138, SRZ ;  /* 0x00000000008a7805 */ /* 0x000fe2000001ff00 */
[----:B------:R2:W-:Y:S01]  /*0f60*/  STL [R1+0x10], R7 ;  /* 0x0000100701007387 */ /* 0x0005e20000100800 */
        /* <DEDUP_REMOVED lines=37> */
[----:B--2---:R-:W-:Y:S06]  /*11c0*/  @!P0 BRA `(.L_x_3848) ;  /* 0x00000050008c8947 */ /* 0x004fec0003800000 */
[----:B------:R-:W2:Y:S01]  /*11d0*/  LDL.LU R8, [R1] ;  /* 0x0000000001087983 */ /* 0x000ea20000300800 */
[----:B------:R-:W3:Y:S01]  /*11e0*/  LDC R7, c[0x0][0x290] ;  /* 0x0000a400ff077b82 */ /* 0x000ee20000000800 */
[----:B------:R-:W-:Y:S01]  /*11f0*/  LEA.HI R5, R0, R5, RZ, 0x5 ;  /* 0x0000000500057211 */ /* 0x000fe200078f28ff */
[----:B------:R-:W-:Y:S01]  /*1200*/  VIADD R6, R6, 0x4f ;  /* 0x0000004f06067836 */ /* 0x000fe20000000000 */
[----:B------:R-:W4:Y:S01]  /*1210*/  S2R R9, SR_TID.X ;  /* 0x0000000000097919 */ /* 0x000f220000002100 */
[--C-:B------:R-:W-:Y:S02]  /*1220*/  SHF.R.S32.HI R0, RZ, 0x2, R2.reuse ;  /* 0x00000002ff007819 */ /* 0x100fe40000011402 */
[----:B------:R-:W-:Y:S02]  /*1230*/  CS2R R236, SRZ ;  /* 0x0000000000ec7805 */ /* 0x000fe4000001ff00 */
[----:B------:R-:W-:Y:S01]  /*1240*/  SHF.R.S32.HI R3, RZ, 0x1f, R2 ;  /* 0x0000001fff037819 */ /* 0x000fe20000011402 */
[----:B------:R-:W3:Y:S01]  /*1250*/  S2R R4, SR_CTAID.X ;  /* 0x0000000000047919 */ /* 0x000ee20000002500 */
[----:B------:R-:W-:Y:S01]  /*1260*/  SHF.R.S32.HI R5, RZ, 0x5, R5 ;  /* 0x00000005ff057819 */ /* 0x000fe20000011405 */
[----:B------:R-:W-:Y:S01]  /*1270*/  IMAD.HI R6, R6, 0x66666667, RZ ;  /* 0x6666666706067827 */ /* 0x000fe200078e02ff */
[----:B------:R-:W-:-:S02]  /*1280*/  LEA.HI R3, R3, R0, RZ, 0x3 ;  /* 0x0000000003037211 */ /* 0x000fc400078f18ff */
[----:B------:R-:W-:Y:S02]  /*1290*/  CS2R R150, SRZ ;  /* 0x0000000000967805 */ /* 0x000fe4000001ff00 */
[----:B------:R-:W-:Y:S02]  /*12a0*/  CS2R R148, SRZ ;  /* 0x0000000000947805 */ /* 0x000fe4000001ff00 */
[----:B------:R-:W-:Y:S02]  /*12b0*/  CS2R R146, SRZ ;  /* 0x0000000000927805 */ /* 0x000fe4000001ff00 */
[----:B------:R-:W-:Y:S02]  /*12c0*/  LOP3.LUT R3, R3, 0xfffffff8, RZ, 0xc0, !PT ;  /* 0xfffffff803037812 */ /* 0x000fe400078ec0ff */
        /* <DEDUP_REMOVED lines=20> */
[C---:B----4-:R-:W-:Y:S01]  /*1410*/  VIADD R10, R9.reuse, 0xffffff80 ;  /* 0xffffff80090a7836 */ /* 0x050fe20000000000 */
[----:B------:R-:W-:Y:S01]  /*1420*/  CS2R R104, SRZ ;  /* 0x0000000000687805 */ /* 0x000fe2000001ff00 */
[----:B------:R-:W-:Y:S01]  /*1430*/  VIADD R9, R9, 0xffffff80 ;  /* 0xffffff8009097836 */ /* 0x000fe20000000000 */
[----:B------:R-:W-:Y:S01]  /*1440*/  CS2R R102, SRZ ;  /* 0x0000000000667805 */ /* 0x000fe2000001ff00 */
[----:B---3--:R-:W-:Y:S01]  /*1450*/  IMAD R4, R4, -0x80, R7 ;  /* 0xffffff8004047824 */ /* 0x008fe200078e0207 */
[----:B------:R-:W-:-:S02]  /*1460*/  CS2R R100, SRZ ;  /* 0x0000000000647805 */ /* 0x000fc4000001ff00 */
[----:B------:R-:W-:Y:S02]  /*1470*/  CS2R R98, SRZ ;  /* 0x0000000000627805 */ /* 0x000fe4000001ff00 */
[----:B------:R-:W-:Y:S01]  /*1480*/  SHF.R.S32.HI R9, RZ, 0x1f, R9 ;  /* 0x0000001fff097819 */ /* 0x000fe20000011409 */
[----:B------:R-:W-:Y:S01]  /*1490*/  IMAD R4, R5, -0x10, R4 ;  /* 0xfffffff005047824 */ /* 0x000fe200078e0204 */
[----:B------:R-:W-:Y:S02]  /*14a0*/  SHF.R.U32.HI R5, RZ, 0x1f, R6 ;  /* 0x0000001fff057819 */ /* 0x000fe40000011606 */
[----:B------:R-:W-:Y:S02]  /*14b0*/  CS2R R96, SRZ ;  /* 0x0000000000607805 */ /* 0x000fe4000001ff00 */
[----:B------:R-:W-:Y:S02]  /*14c0*/  LEA.HI R9, R9, R10, RZ, 0x7 ;  /* 0x0000000a09097211 */ /* 0x000fe400078f38ff */
[----:B------:R-:W-:-:S02]  /*14d0*/  CS2R R94, SRZ ;  /* 0x00000000005e7805 */ /* 0x000fc4000001ff00 */
[----:B------:R-:W-:Y:S02]  /*14e0*/  IADD3 R3, R4, R3, -R0 ;  /* 0x0000000304037210 */ /* 0x000fe40007ffe800 */
[----:B------:R-:W-:Y:S02]  /*14f0*/  CS2R R92, SRZ ;  /* 0x00000000005c7805 */ /* 0x000fe4000001ff00 */
[----:B------:R-:W-:Y:S02]  /*1500*/  SHF.R.S32.HI R9, RZ, 0x7, R9 ;  /* 0x00000007ff097819 */ /* 0x000fe40000011409 */
[----:B------:R-:W-:Y:S02]  /*1510*/  CS2R R90, SRZ ;  /* 0x00000000005a7805 */ /* 0x000fe4000001ff00 */
[----:B------:R-:W-:Y:S02]  /*1520*/  LEA.HI.SX32 R5, R6, R5, 0x1b ;  /* 0x0000000506057211 */ /* 0x000fe400078fdaff */
[----:B------:R-:W-:-:S02]  /*1530*/  CS2R R88, SRZ ;  /* 0x0000000000587805 */ /* 0x000fc4000001ff00 */
[----:B------:R-:W-:Y:S02]  /*1540*/  LEA.HI R2, R9, R9, RZ, 0x1 ;  /* 0x0000000909027211 */ /* 0x000fe400078f08ff */
[----:B------:R-:W-:Y:S02]  /*1550*/  CS2R R86, SRZ ;  /* 0x0000000000567805 */ /* 0x000fe4000001ff00 */
[----:B------:R-:W-:Y:S01]  /*1560*/  CS2R R84, SRZ ;  /* 0x0000000000547805 */ /* 0x000fe2000001ff00 */
[----:B------:R-:W-:Y:S01]  /*1570*/  STL [R1+0x14], R5 ;  /* 0x0000140501007387 */ /* 0x000fe20000100800 */
[----:B------:R-:W-:Y:S02]  /*1580*/  LOP3.LUT R2, R2, 0xfffffffe, RZ, 0xc0, !PT ;  /* 0xfffffffe02027812 */ /* 0x000fe400078ec0ff */
[----:B------:R-:W-:Y:S02]  /*1590*/  CS2R R82, SRZ ;  /* 0x0000000000527805 */ /* 0x000fe4000001ff00 */
[----:B------:R-:W-:-:S02]  /*15a0*/  CS2R R80, SRZ ;  /* 0x0000000000507805 */ /* 0x000fc4000001ff00 */
[----:B------:R-:W-:Y:S02]  /*15b0*/  CS2R R78, SRZ ;  /* 0x00000000004e7805 */ /* 0x000fe4000001ff00 */
[----:B------:R-:W-:Y:S01]  /*15c0*/  CS2R R76, SRZ ;  /* 0x00000000004c7805 */ /* 0x000fe2000001ff00 */
[----:B------:R-:W-:Y:S01]  /*15d0*/  IMAD.IADD R2, R9, 0x1, -R2 ;  /* 0x0000000109027824 */ /* 0x000fe200078e0a02 */
[----:B------:R-:W-:Y:S02]  /*15e0*/  CS2R R74, SRZ ;  /* 0x00000000004a7805 */ /* 0x000fe4000001ff00 */
[----:B------:R-:W-:Y:S02]  /*15f0*/  CS2R R72, SRZ ;  /* 0x0000000000487805 */ /* 0x000fe4000001ff00 */
[----:B------:R-:W-:Y:S01]  /*1600*/  CS2R R70, SRZ ;  /* 0x0000000000467805 */ /* 0x000fe2000001ff00 */
[----:B------:R-:W-:Y:S01]  /*1610*/  IMAD R0, R2, -0x40, R3 ;  /* 0xffffffc002007824 */ /* 0x000fe200078e0203 */
        /* <DEDUP_REMOVED lines=23> */
[----:B--2---:R-:W-:-:S05]  /*1790*/  LOP3.LUT R4, R8, 0x1, RZ, 0xfc, !PT ;  /* 0x0000000108047812 */ /* 0x004fca00078efcff */
[----:B------:R-:W-:Y:S04]  /*17a0*/  STL [R1], R4 ;  /* 0x0000000401007387 */ /* 0x000fe80000100800 */
[----:B------:R2:W-:Y:S02]  /*17b0*/  STL [R1+0x8], R0 ;  /* 0x0000080001007387 */ /* 0x0005e40000100800 */
[----:B--2---:R-:W-:-:S07]  /*17c0*/  IMAD.MOV.U32 R0, RZ, RZ, RZ ;  /* 0x000000ffff007224 */ /* 0x004fce00078e00ff */
.L_x_3859:
[----:B------:R-:W2:Y:S02]  /*17d0*/  LDL R2, [R1] ;  /* 0x0000000001027983 */ /* 0x000ea40000100800 */
[----:B--2---:R-:W-:-:S13]  /*17e0*/  ISETP.NE.AND P0, PT, R2, 0x3, PT ;  /* 0x000000030200780c */ /* 0x004fda0003f05270 */
[----:B------:R-:W-:Y:S05]  /*17f0*/  @!P0 BRA `(.L_x_3849) ;  /* 0x0000000000048947 */ /* 0x000fea0003800000 */
[----:B------:R-:W-:Y:S01]  /*1800*/  BPT.TRAP 0x1 ;  /* 0x000000040000795c */ /* 0x000fe20000300000 */
.L_x_3849:
        /* <DEDUP_REMOVED lines=8> */
.L_x_3850:
[----:B---3--:R-:W-:Y:S05]  /*1890*/  @P1 BRA `(.L_x_3851) ;  /* 0x0000000000081947 */ /* 0x008fea0003800000 */
[----:B------:R-:W3:Y:S02]  /*18a0*/  SYNCS.PHASECHK.TRANS64.TRYWAIT P1, [R2+URZ+0x38810], R153 ;  /* 0x03881099020075a7 */ /* 0x000ee4000802017f */
[----:B---3--:R-:W-:Y:S05]  /*18b0*/  @!P1 BRA `(.L_x_3852) ;  /* 0x00000080007c9947 */ /* 0x008fea0003800000 */
.L_x_3851:
        /* <DEDUP_REMOVED lines=8> */
[----:B------:R-:W-:-:S04]  /*1940*/  LOP3.LUT R235, R3, 0x3fff, RZ, 0xc0, !PT ;  /* 0x00003fff03eb7812 */ /* 0x000fc800078ec0ff */
[----:B------:R-:W-:-:S05]  /*1950*/  LOP3.LUT R3, R235, 0x10000, RZ, 0xfc, !PT ;  /* 0x00010000eb037812 */ /* 0x000fca00078efcff */
[----:B------:R-:W-:-:S05]  /*1960*/  IMAD R3, R0, 0x500, R3 ;  /* 0x0000050000037824 */ /* 0x000fca00078e0203 */
[----:B------:R-:W-:Y:S01]  /*1970*/  R2UR UR6, R3 ;  /* 0x00000000030672ca */ /* 0x000fe200000e0000 */
[----:B------:R-:W-:Y:S01]  /*1980*/  WARPGROUP.ARRIVE ;  /* 0x00000000000079c5 */ /* 0x000fe20000000000 */
[----:B------:R-:W-:Y:S01]  /*1990*/  UMOV UR9, 0x40000040 ;  /* 0x4000004000097882 */ /* 0x000fe20000000000 */
[----:B------:R-:W-:-:S10]  /*19a0*/  UMOV UR11, 0x40000040 ;  /* 0x40000040000b7882 */ /* 0x000fd40000000000 */
[----:B------:R-:W-:Y:S01]  /*19b0*/  UMOV UR10, UR6 ;  /* 0x00000006000a7c82 */ /* 0x000fe20008000000 */
[----:B------:R-:W-:Y:S01]  /*19c0*/  UIADD3 UR14, UR6, 0x80, URZ ;  /* 0x00000080060e7890 */ /* 0x000fe2000fffe03f */
[----:B------:R-:W-:Y:S01]  /*19d0*/  UMOV UR13, UR9 ;  /* 0x00000009000d7c82 */ /* 0x000fe20008000000 */
[----:B------:R-:W-:Y:S01]  /*19e0*/  UMOV UR15, 0x40000040 ;  /* 0x40000040000f7882 */ /* 0x000fe20000000000 */
[----:B------:R-:W-:Y:S01]  /*19f0*/  UIADD3 UR7, UR6, 0x180, URZ ;  /* 0x0000018006077890 */ /* 0x000fe2000fffe03f */
[----:B----4-:R-:W-:-:S05]  /*1a00*/  IMAD R4, R4, 0x2000, R22 ;  /* 0x0000200004047824 */ /* 0x010fca00078e0216 */
[----:B------:R-:W-:-:S13]  /*1a10*/  R2UR UR4, R4 ;  /* 0x00000000040472ca */ /* 0x000fda00000e0000 */
[----:B------:R-:W-:-:S04]  /*1a20*/  USHF.R.U32.HI UR5, URZ, 0x4, UR4 ;  /* 0x000000043f057899 */ /* 0x000fc80008011604 */
[----:B------:R-:W-:-:S04]  /*1a30*/  ULOP3.LUT UR5, UR5, 0x3fff, URZ, 0xc0, !UPT ;  /* 0x00003fff05057892 */ /* 0x000fc8000f8ec03f */
[----:B------:R-:W-:-:S09]  /*1a40*/  ULOP3.LUT UR8, UR5, 0x10000, URZ, 0xfc, !UPT ;  /* 0x0001000005087892 */ /* 0x000fd2000f8efc3f */
[----:B------:R-:W-:Y:S01]  /*1a50*/  HGMMA.64x16x16.F32.BF16 R224, gdesc[UR8], RZ, !UPT, gsb0 ;  /* 0x0020000008e079f0 */ /* 0x000fe2000c0018ff */
[----:B------:R-:W-:Y:S02]  /*1a60*/  UMOV UR12, UR8 ;  /* 0x00000008000c7c82 */ /* 0x000fe40008000000 */
        /* <DEDUP_REMOVED lines=11> */
[----:B------:R-:W-:Y:S01]  /*1b20*/  UMOV UR12, UR8 ;  /* 0x00000008000c7c82 */ /* 0x000fe20008000000 */
[----:B------:R-:W-:Y:S01]  /*1b30*/  UMOV UR13, UR9 ;  /* 0x00000009000d7c82 */ /* 0x000fe20008000000 */
[----:B------:R-:W-:Y:S01]  /*1b40*/  UMOV UR14, UR7 ;  /* 0x00000007000e7c82 */ /* 0x000fe20008000000 */
[----:B------:R-:W-:Y:S01]  /*1b50*/  UMOV UR15, 0x40000040 ;  /* 0x40000040000f7882 */ /* 0x000fe20000000000 */
        /* <DEDUP_REMOVED lines=235> */
[----:B------:R1:W2:Y:S04]  /*2a10*/  LDS.64 R20, [R23+0x2e060] ;  /* 0x02e0600017147984 */ /* 0x0002a80000000a00 */
[----:B------:R2:W2:Y:S04]  /*2a20*/  LDS.64 R18, [R23+0x2e080] ;  /* 0x02e0800017127984 */ /* 0x0004a80000000a00 */
[----:B-1----:R1:W1:Y:S04]  /*2a30*/  LDS.64 R16, [R23+0x2e0a0] ;  /* 0x02e0a00017107984 */ /* 0x0022680000000a00 */
[----:B------:R1:W1:Y:S04]  /*2a40*/  LDS.64 R14, [R23+0x2e0c0] ;  /* 0x02e0c000170e7984 */ /* 0x0002680000000a00 */
[----:B------:R1:W1:Y:S04]  /*2a50*/  LDS.64 R12, [R23+0x2e0e0] ;  /* 0x02e0e000170c7984 */ /* 0x0002680000000a00 */
[----:B------:R1:W1:Y:S04]  /*2a60*/  LDS.64 R10, [R23+0x2e100] ;  /* 0x02e10000170a7984 */ /* 0x0002680000000a00 */
[----:B------:R1:W1:Y:S01]  /*2a70*/  LDS.64 R8, [R23+0x2e120] ;  /* 0x02e1200017087984 */ /* 0x0002620000000a00 */
[----:B------:R-:W-:Y:S05]  /*2a80*/  @!P0 BRA `(.L_x_3853) ;  /* 0x0000000000048947 */ /* 0x000fea0003800000 */
[----:B------:R-:W-:Y:S01]  /*2a90*/  BPT.TRAP 0x1 ;  /* 0x000000040000795c */ /* 0x000fe20000300000 */
.L_x_3853:
[----:B------:R1:W1:Y:S01]  /*2aa0*/  SYNCS.PHASECHK.TRANS64.TRYWAIT P1, [R2+URZ+0x38830], R153 ;  /* 0x03883099020075a7 */ /* 0x000262000802017f */
[----:B------:R-:W-:Y:S05]  /*2ab0*/  @!P0 BRA `(.L_x_3854) ;  /* 0x0000000000048947 */ /* 0x000fea0003800000 */
[----:B------:R-:W-:Y:S01]  /*2ac0*/  BPT.TRAP 0x1 ;  /* 0x000000040000795c */ /* 0x000fe20000300000 */
.L_x_3854:
[----:B------:R-:W-:-:S05]  /*2ad0*/  VIADD R3, R22, 0x24000 ;  /* 0x0002400016037836 */ /* 0x000fca0000000000 */
[----:B------:R-:W-:-:S04]  /*2ae0*/  SHF.R.U32.HI R3, RZ, 0x4, R3 ;  /* 0x00000004ff037819 */ /* 0x000fc80000011603 */
[----:B------:R-:W-:-:S04]  /*2af0*/  LOP3.LUT R22, R3, 0x3fff, RZ, 0xc0, !PT ;  /* 0x00003fff03167812 */ /* 0x000fc800078ec0ff */
[----:B------:R-:W-:Y:S01]  /*2b00*/  LOP3.LUT R3, R22, 0x10000, RZ, 0xfc, !PT ;  /* 0x0001000016037812 */ /* 0x000fe200078efcff */
[----:B-1----:R-:W-:Y:S06]  /*2b10*/  @P1 BRA `(.L_x_3855) ;  /* 0x0000000000081947 */ /* 0x002fec0003800000 */
[----:B------:R-:W1:Y:S02]  /*2b20*/  SYNCS.PHASECHK.TRANS64.TRYWAIT P1, [R2+URZ+0x38830], R153 ;  /* 0x03883099020075a7 */ /* 0x000e64000802017f */
[----:B-1----:R-:W-:Y:S05]  /*2b30*/  @!P1 BRA `(.L_x_3856) ;  /* 0x0000006c00f09947 */ /* 0x002fea0003800000 */
.L_x_3855:
        /* <DEDUP_REMOVED lines=58> */
[----:B------:R-:W-:Y:S02]  /*2ee0*/  FSEL R220, R220, -INF , P2 ;  /* 0xff800000dcdc7808 */ /* 0x000fe40001000000 */
[----:B------:R-:W-:Y:S02]  /*2ef0*/  FSEL R208, R208, -INF , P2 ;  /* 0xff800000d0d07808 */ /* 0x000fe40001000000 */
[----:B------:R-:W-:Y:S01]  /*2f00*/  FSEL R210, R210, -INF , P1 ;  /* 0xff800000d2d27808 */ /* 0x000fe20000800000 */
[----:B------:R-:W-:Y:S01]  /*2f10*/  HGMMA.64x16x16.F32.BF16 R184, gdesc[UR8], R184, gsb0 ;  /* 0x0020000008b879f0 */ /* 0x000fe200080018b8 */
[----:B------:R-:W-:Y:S01]  /*2f20*/  UIADD3 UR10, UR4, 0x82, URZ ;  /* 0x00000082040a7890 */ /* 0x000fe2000fffe03f */
[----:B------:R-:W-:Y:S01]  /*2f30*/  FSEL R209, R209, -INF , P2 ;  /* 0xff800000d1d17808 */ /* 0x000fe20001000000 */
[----:B------:R-:W-:Y:S01]  /*2f40*/  UMOV UR11, 0x40000040 ;  /* 0x40000040000b7882 */ /* 0x000fe20000000000 */
[----:B------:R-:W-:-:S02]  /*2f50*/  FSEL R211, R211, -INF , P1 ;  /* 0xff800000d3d37808 */ /* 0x000fc40000800000 */
[----:B------:R-:W-:Y:S02]  /*2f60*/  FSEL R230, R230, -INF , P1 ;  /* 0xff800000e6e67808 */ /* 0x000fe40000800000 */
[----:B------:R-:W-:Y:S01]  /*2f70*/  FSEL R3, R228, -INF , P2 ;  /* 0xff800000e4037808 */ /* 0x000fe20001000000 */
        /* <DEDUP_REMOVED lines=61> */
[----:B------:R-:W-:-:S02]  /*3350*/  WARPGROUP.DEPBAR.LE gsb0, 0x0 ;  /* 0x00008000000079c5 */ /* 0x000fc40000010000 */
[----:B------:R-:W-:Y:S01]  /*3360*/  WARPGROUP.ARRIVE ;  /* 0x00000000000079c5 */ /* 0x000fe20000000000 */
[----:B------:R-:W-:Y:S01]  /*3370*/  FSEL R6, R216, -INF , P2 ;  /* 0xff800000d8067808 */ /* 0x000fe20001000000 */
[--C-:B------:R-:W-:Y:S01]  /*3380*/  FFMA.FTZ R225, R225, UR5, -R7.reuse ;  /* 0x00000005e1e17c23 */ /* 0x100fe20008010807 */
[----:B------:R-:W-:Y:S01]  /*3390*/  FFMA.FTZ R227, R227, UR5, -R7 ;  /* 0x00000005e3e37c23 */ /* 0x000fe20008010807 */
[----:B--2---:R-:W-:Y:S01]  /*33a0*/  FFMA.FTZ R3, R3, UR5, -R232 ;  /* 0x0000000503037c23 */ /* 0x004fe200080108e8 */
[----:B------:R-:W-:Y:S01]  /*33b0*/  FSEL R229, R229, -INF , P2 ;  /* 0xff800000e5e57808 */ /* 0x000fe20001000000 */
[----:B------:R-:W-:Y:S01]  /*33c0*/  HGMMA.64x16x16.F32.BF16 R184, gdesc[UR8], R184, gsb0 ;  /* 0x0020000008b879f0 */ /* 0x000fe200080018b8 */
[----:B------:R-:W-:Y:S01]  /*33d0*/  UIADD3 UR10, UR4, 0x86, URZ ;  /* 0x00000086040a7890 */ /* 0x000fe2000fffe03f */
[----:B------:R-:W-:Y:S01]  /*33e0*/  FSEL R216, R218, -INF , P1 ;  /* 0xff800000dad87808 */ /* 0x000fe20000800000 */
[----:B------:R-:W-:Y:S01]  /*33f0*/  UMOV UR11, 0x40000040 ;  /* 0x40000040000b7882 */ /* 0x000fe20000000000 */
[----:B------:R-:W-:Y:S01]  /*3400*/  FSEL R7, R217, -INF , P2 ;  /* 0xff800000d9077808 */ /* 0x000fe20001000000 */
[----:B------:R-:W-:Y:S01]  /*3410*/  FFMA.FTZ R6, R6, UR5, -R4 ;  /* 0x0000000506067c23 */ /* 0x000fe20008010804 */
[----:B------:R1:W-:Y:S01]  /*3420*/  MUFU.EX2 R228, R227 ;  /* 0x000000e300e47308 */ /* 0x0003e20000000800 */
[----:B------:R-:W-:-:S07]  /*3430*/  FSEL R231, R231, -INF , P1 ;  /* 0xff800000e7e77808 */ /* 0x000fce0000800000 */
[----:B------:R-:W-:Y:S08]  /*3440*/  MUFU.EX2 R234, R226 ;  /* 0x000000e200ea7308 */ /* 0x000ff00000000800 */
[----:B------:R-:W-:Y:S08]  /*3450*/  MUFU.EX2 R224, R224 ;  /* 0x000000e000e07308 */ /* 0x000ff00000000800 */
[----:B------:R-:W-:Y:S01]  /*3460*/  MUFU.EX2 R225, R225 ;  /* 0x000000e100e17308 */ /* 0x000fe20000000800 */
[----:B------:R-:W-:-:S02]  /*3470*/  WARPGROUP.DEPBAR.LE gsb0, 0x0 ;  /* 0x00008000000079c5 */ /* 0x000fc40000010000 */
[----:B------:R-:W-:Y:S01]  /*3480*/  WARPGROUP.ARRIVE ;  /* 0x00000000000079c5 */ /* 0x000fe20000000000 */
[----:B------:R-:W-:Y:S01]  /*3490*/  FSEL R218, R219, -INF , P1 ;  /* 0xff800000dbda7808 */ /* 0x000fe20000800000 */
[----:B------:R-:W-:Y:S01]  /*34a0*/  FFMA.FTZ R216, R216, UR5, -R4 ;  /* 0x00000005d8d87c23 */ /* 0x000fe20008010804 */
[----:B------:R-:W-:Y:S01]  /*34b0*/  FSEL R217, R222, -INF , P1 ;  /* 0xff800000ded97808 */ /* 0x000fe20000800000 */
[--C-:B------:R-:W-:Y:S01]  /*34c0*/  FFMA.FTZ R7, R7, UR5, -R5.reuse ;  /* 0x0000000507077c23 */ /* 0x100fe20008010805 */
[----:B-1----:R-:W-:Y:S01]  /*34d0*/  FFMA.FTZ R227, R230, UR5, -R232 ;  /* 0x00000005e6e37c23 */ /* 0x002fe200080108e8 */
[----:B------:R-:W-:Y:S01]  /*34e0*/  HGMMA.64x16x16.F32.BF16 R176, gdesc[UR8], R176, gsb0 ;  /* 0x0020000008b079f0 */ /* 0x000fe200080018b0 */
[----:B------:R-:W-:Y:S01]  /*34f0*/  UMOV UR10, UR7 ;  /* 0x00000007000a7c82 */ /* 0x000fe20008000000 */
[----:B------:R-:W-:Y:S01]  /*3500*/  UMOV UR11, 0x40000040 ;  /* 0x40000040000b7882 */ /* 0x000fe20000000000 */
[----:B------:R-:W-:Y:S01]  /*3510*/  UIADD3 UR7, UR4, 0x280, URZ ;  /* 0x0000028004077890 */ /* 0x000fe2000fffe03f */
[----:B------:R-:W-:Y:S01]  /*3520*/  FFMA.FTZ R218, R218, UR5, -R5 ;  /* 0x00000005dada7c23 */ /* 0x000fe20008010805 */
[----:B------:R-:W-:Y:S01]  /*3530*/  FFMA.FTZ R217, R217, UR5, -R20 ;  /* 0x00000005d9d97c23 */ /* 0x000fe20008010814 */
[----:B------:R-:W-:Y:S01]  /*3540*/  FSEL R219, R221, -INF , P2 ;  /* 0xff800000dddb7808 */ /* 0x000fe20001000000 */
[----:B------:R-:W2:Y:S01]  /*3550*/  LDL R230, [R1+0x18] ;  /* 0x0000180001e67983 */ /* 0x000ea20000100800 */
[----:B------:R-:W-:-:S03]  /*3560*/  FSEL R222, R215, -INF , P1 ;  /* 0xff800000d7de7808 */ /* 0x000fc60000800000 */
[----:B------:R-:W3:Y:S01]  /*3570*/  LDL R232, [R1+0xc] ;  /* 0x00000c0001e87983 */ /* 0x000ee20000100800 */
        /* <DEDUP_REMOVED lines=114> */
[----:B------:R-:W-:Y:S01]  /*3ca0*/  MUFU.EX2 R5, R6 ;  /* 0x0000000600057308 */ /* 0x000fe20000000800 */
[----:B------:R-:W-:Y:S02]  /*3cb0*/  WARPGROUP.DEPBAR.LE gsb0, 0x0 ;  /* 0x00008000000079c5 */ /* 0x000fe40000010000 */
[----:B------:R-:W-:-:S06]  /*3cc0*/  WARPGROUP.ARRIVE ;  /* 0x00000000000079c5 */ /* 0x000fcc0000000000 */
[----:B------:R-:W-:Y:S01]  /*3cd0*/  HGMMA.64x16x16.F32.BF16 R184, gdesc[UR8], R184, gsb0 ;  /* 0x0020000008b879f0 */ /* 0x000fe200080018b8 */
[----:B------:R1:W-:Y:S02]  /*3ce0*/  MUFU.EX2 R6, R216 ;  /* 0x000000d800067308 */ /* 0x0003e40000000800 */
[----:B-1----:R-:W-:-:S06]  /*3cf0*/  FFMA.FTZ R216, R220, UR5, -R20 ;  /* 0x00000005dcd87c23 */ /* 0x002fcc0008010814 */
[----:B------:R1:W-:Y:S01]  /*3d00*/  MUFU.EX2 R20, R218 ;  /* 0x000000da00147308 */ /* 0x0003e20000000800 */
[----:B------:R-:W-:Y:S01]  /*3d10*/  FSEL R220, R223, -INF , P1 ;  /* 0xff800000dfdc7808 */ /* 0x000fe20000800000 */
[--C-:B-1----:R-:W-:Y:S01]  /*3d20*/  FFMA.FTZ R218, R208, UR5, -R18.reuse ;  /* 0x00000005d0da7c23 */ /* 0x102fe20008010812 */
[----:B------:R-:W-:-:S05]  /*3d30*/  FFMA.FTZ R208, R210, UR5, -R18 ;  /* 0x00000005d2d07c23 */ /* 0x000fca0008010812 */
[----:B------:R1:W-:Y:S01]  /*3d40*/  MUFU.EX2 R18, R216 ;  /* 0x000000d800127308 */ /* 0x0003e20000000800 */
[----:B------:R-:W-:Y:S01]  /*3d50*/  FSEL R210, R212, -INF , P2 ;  /* 0xff800000d4d27808 */ /* 0x000fe20001000000 */
[----:B------:R-:W-:Y:S01]  /*3d60*/  FFMA.FTZ R219, R219, UR5, -R21 ;  /* 0x00000005dbdb7c23 */ /* 0x000fe20008010815 */
[----:B------:R-:W-:Y:S01]  /*3d70*/  FSEL R215, R202, -INF , P1 ;  /* 0xff800000cad77808 */ /* 0x000fe20000800000 */
[--C-:B-1----:R-:W-:Y:S01]  /*3d80*/  FFMA.FTZ R216, R209, UR5, -R19.reuse ;  /* 0x00000005d1d87c23 */ /* 0x102fe20008010813 */
[----:B------:R-:W-:Y:S01]  /*3d90*/  FFMA.FTZ R209, R211, UR5, -R19 ;  /* 0x00000005d3d17c23 */ /* 0x000fe20008010813 */
[----:B------:R-:W-:Y:S02]  /*3da0*/  FSEL R211, R214, -INF , P1 ;  /* 0xff800000d6d37808 */ /* 0x000fe40000800000 */
[----:B------:R-:W-:Y:S01]  /*3db0*/  FSEL R214, R213, -INF , P2 ;  /* 0xff800000d5d67808 */ /* 0x000fe20001000000 */
[----:B------:R-:W-:Y:S01]  /*3dc0*/  FFMA.FTZ R220, R220, UR5, -R21 ;  /* 0x00000005dcdc7c23 */ /* 0x000fe20008010815 */
[----:B------:R-:W-:Y:S01]  /*3dd0*/  FSEL R213, R200, -INF , P2 ;  /* 0xff800000c8d57808 */ /* 0x000fe20001000000 */
[--C-:B------:R-:W-:Y:S01]  /*3de0*/  FFMA.FTZ R210, R210, UR5, -R16.reuse ;  /* 0x00000005d2d27c23 */ /* 0x100fe20008010810 */
[----:B------:R-:W-:Y:S01]  /*3df0*/  FFMA.FTZ R211, R211, UR5, -R16 ;  /* 0x00000005d3d37c23 */ /* 0x000fe20008010810 */
[----:B------:R-:W-:Y:S01]  /*3e00*/  FSEL R200, R201, -INF , P2 ;  /* 0xff800000c9c87808 */ /* 0x000fe20001000000 */
[----:B------:R1:W-:Y:S01]  /*3e10*/  MUFU.EX2 R21, R217 ;  /* 0x000000d900157308 */ /* 0x0003e20000000800 */
[----:B------:R-:W-:-:S02]  /*3e20*/  FSEL R202, R203, -INF , P1 ;  /* 0xff800000cbca7808 */ /* 0x000fc40000800000 */
[----:B------:R-:W-:-:S05]  /*3e30*/  FSEL R201, R204, -INF , P2 ;  /* 0xff800000ccc97808 */ /* 0x000fca0001000000 */
[----:B------:R4:W-:Y:S01]  /*3e40*/  MUFU.EX2 R16, R218 ;  /* 0x000000da00107308 */ /* 0x0009e20000000800 */
[--C-:B-1----:R-:W-:Y:S01]  /*3e50*/  FFMA.FTZ R217, R222, UR5, -R17.reuse ;  /* 0x00000005ded97c23 */ /* 0x102fe20008010811 */
[----:B----4-:R-:W-:-:S06]  /*3e60*/  FFMA.FTZ R218, R214, UR5, -R17 ;  /* 0x00000005d6da7c23 */ /* 0x010fcc0008010811 */
[----:B------:R1:W-:Y:S01]  /*3e70*/  MUFU.EX2 R19, R219 ;  /* 0x000000db00137308 */ /* 0x0003e20000000800 */
[----:B------:R-:W-:Y:S01]  /*3e80*/  FFMA.FTZ R214, R215, UR5, -R14 ;  /* 0x00000005d7d67c23 */ /* 0x000fe2000801080e */
[----:B------:R-:W-:Y:S01]  /*3e90*/  FFMA.FTZ R215, R200, UR5, -R15 ;  /* 0x00000005c8d77c23 */ /* 0x000fe2000801080f */
[----:B------:R-:W-:-:S05]  /*3ea0*/  FSEL R200, R205, -INF , P2 ;  /* 0xff800000cdc87808 */ /* 0x000fca0001000000 */
[----:B------:R4:W-:Y:S01]  /*3eb0*/  MUFU.EX2 R17, R208 ;  /* 0x000000d000117308 */ /* 0x0009e20000000800 */
[----:B-1----:R-:W-:Y:S01]  /*3ec0*/  FSEL R219, R206, -INF , P1 ;  /* 0xff800000cedb7808 */ /* 0x002fe20000800000 */
[----:B------:R-:W-:-:S06]  /*3ed0*/  UIADD3 UR10, UR4, 0x306, URZ ;  /* 0x00000306040a7890 */ /* 0x000fcc000fffe03f */
[----:B------:R1:W-:Y:S01]  /*3ee0*/  MUFU.EX2 R212, R220 ;  /* 0x000000dc00d47308 */ /* 0x0003e20000000800 */
[----:B----4-:R-:W-:Y:S01]  /*3ef0*/  FFMA.FTZ R208, R213, UR5, -R14 ;  /* 0x00000005d5d07c23 */ /* 0x010fe2000801080e */
[----:B------:R-:W-:-:S06]  /*3f00*/  FFMA.FTZ R219, R219, UR5, -R12 ;  /* 0x00000005dbdb7c23 */ /* 0x000fcc000801080c */
[----:B------:R4:W-:Y:S01]  /*3f10*/  MUFU.EX2 R14, R216 ;  /* 0x000000d8000e7308 */ /* 0x0009e20000000800 */
[----:B-1----:R-:W-:Y:S01]  /*3f20*/  FFMA.FTZ R220, R201, UR5, -R12 ;  /* 0x00000005c9dc7c23 */ /* 0x002fe2000801080c */
[----:B------:R-:W-:Y:S01]  /*3f30*/  FSEL R201, R194, -INF , P1 ;  /* 0xff800000c2c97808 */ /* 0x000fe20000800000 */
[----:B------:R-:W-:Y:S02]  /*3f40*/  WARPGROUP.DEPBAR.LE gsb0, 0x0 ;  /* 0x00008000000079c5 */ /* 0x000fe40000010000 */
[----:B----4-:R-:W-:Y:S01]  /*3f50*/  FFMA.FTZ R216, R202, UR5, -R15 ;  /* 0x00000005cad87c23 */ /* 0x010fe2000801080f */
[----:B------:R-:W-:Y:S02]  /*3f60*/  FSEL R202, R207, -INF , P1 ;  /* 0xff800000cfca7808 */ /* 0x000fe40000800000 */
[----:B------:R1:W-:Y:S01]  /*3f70*/  MUFU.EX2 R15, R209 ;  /* 0x000000d1000f7308 */ /* 0x0003e20000000800 */
[----:B------:R-:W-:-:S07]  /*3f80*/  UMOV UR11, 0x40000040 ;  /* 0x40000040000b7882 */ /* 0x000fce0000000000 */
[----:B------:R4:W-:Y:S01]  /*3f90*/  MUFU.EX2 R213, R210 ;  /* 0x000000d200d57308 */ /* 0x0009e20000000800 */
[--C-:B-1----:R-:W-:Y:S02]  /*3fa0*/  FFMA.FTZ R209, R202, UR5, -R13.reuse ;  /* 0x00000005cad17c23 */ /* 0x102fe4000801080d */
[----:B------:R-:W1:Y:S05]  /*3fb0*/  LDS.64 R202, [R23+0x2e380] ;  /* 0x02e3800017ca7984 */ /* 0x000e6a0000000a00 */
[----:B------:R5:W-:Y:S01]  /*3fc0*/  MUFU.EX2 R12, R211 ;  /* 0x000000d3000c7308 */ /* 0x000be20000000800 */
[----:B----4-:R-:W-:Y:S01]  /*3fd0*/  FFMA.FTZ R210, R200, UR5, -R13 ;  /* 0x00000005c8d27c23 */ /* 0x010fe2000801080d */
[----:B-----5:R-:W-:-:S02]  /*3fe0*/  FFMA.FTZ R211, R201, UR5, -R10 ;  /* 0x00000005c9d37c23 */ /* 0x020fc4000801080a */
[----:B------:R-:W4:Y:S01]  /*3ff0*/  LDS.64 R200, [R23+0x2e3a0] ;  /* 0x02e3a00017c87984 */ /* 0x000f220000000a00 */
[----:B------:R-:W-:-:S06]  /*4000*/  WARPGROUP.ARRIVE ;  /* 0x00000000000079c5 */ /* 0x000fcc0000000000 */
[----:B------:R-:W-:Y:S01]  /*4010*/  HGMMA.64x16x16.F32.BF16 R176, gdesc[UR8], R176, gsb0 ;  /* 0x0020000008b079f0 */ /* 0x000fe200080018b0 */
[----:B------:R-:W-:Y:S02]  /*4020*/  FSEL R13, R192, -INF , P2 ;  /* 0xff800000c00d7808 */ /* 0x000fe40001000000 */
[----:B------:R-:W-:Y:S02]  /*4030*/  FSEL R204, R193, -INF , P2 ;  /* 0xff800000c1cc7808 */ /* 0x000fe40001000000 */
[----:B------:R-:W-:Y:S02]  /*4040*/  FSEL R192, R195, -INF , P1 ;  /* 0xff800000c3c07808 */ /* 0x000fe40000800000 */
[----:B------:R-:W-:Y:S01]  /*4050*/  FSEL R193, R196, -INF , P2 ;  /* 0xff800000c4c17808 */ /* 0x000fe20001000000 */
[--C-:B------:R-:W-:Y:S02]  /*4060*/  FFMA.FTZ R204, R204, UR5, -R11.reuse ;  /* 0x00000005cccc7c23 */ /* 0x100fe4000801080b */
[----:B------:R-:W-:-:S02]  /*4070*/  FFMA.FTZ R205, R192, UR5, -R11 ;  /* 0x00000005c0cd7c23 */ /* 0x000fc4000801080b */
[----:B------:R5:W-:Y:S01]  /*4080*/  MUFU.EX2 R11, R208 ;  /* 0x000000d0000b7308 */ /* 0x000be20000000800 */
[----:B------:R-:W-:Y:S02]  /*4090*/  FSEL R207, R198, -INF , P1 ;  /* 0xff800000c6cf7808 */ /* 0x000fe40000800000 */
[----:B------:R-:W-:Y:S01]  /*40a0*/  FSEL R206, R197, -INF , P2 ;  /* 0xff800000c5ce7808 */ /* 0x000fe20001000000 */
[----:B-----5:R-:W-:Y:S01]  /*40b0*/  FFMA.FTZ R208, R193, UR5, -R8 ;  /* 0x00000005c1d07c23 */ /* 0x020fe20008010808 */
[----:B------:R-:W-:Y:S02]  /*40c0*/  LOP3.LUT R193, R22, 0x2800000, RZ, 0xfc, !PT ;  /* 0x0280000016c17812 */ /* 0x000fe400078efcff */
[----:B------:R-:W-:Y:S01]  /*40d0*/  FSEL R22, R199, -INF , P1 ;  /* 0xff800000c7167808 */ /* 0x000fe20000800000 */
[----:B------:R5:W2:Y:S01]  /*40e0*/  MUFU.EX2 R226, R3 ;  /* 0x0000000300e27308 */ /* 0x000aa20000000800 */
[----:B------:R-:W-:Y:S01]  /*40f0*/  FFMA.FTZ R222, R13, UR5, -R10 ;  /* 0x000000050dde7c23 */ /* 0x000fe2000801080a */
[----:B------:R-:W-:Y:S01]  /*4100*/  FFMA.FTZ R207, R207, UR5, -R8 ;  /* 0x00000005cfcf7c23 */ /* 0x000fe20008010808 */
[--C-:B------:R-:W-:Y:S01]  /*4110*/  FFMA.FTZ R206, R206, UR5, -R9.reuse ;  /* 0x00000005cece7c23 */ /* 0x100fe20008010809 */
[----:B------:R-:W-:Y:S01]  /*4120*/  FFMA.FTZ R223, R22, UR5, -R9 ;  /* 0x0000000516df7c23 */ /* 0x000fe20008010809 */
[--C-:B-----5:R-:W-:Y:S01]  /*4130*/  FFMA.FTZ R3, R229, UR5, -R233.reuse ;  /* 0x00000005e5037c23 */ /* 0x120fe200080108e9 */
[----:B------:R-:W-:Y:S01]  /*4140*/  FFMA.FTZ R233, R231, UR5, -R233 ;  /* 0x00000005e7e97c23 */ /* 0x000fe200080108e9 */
[----:B------:R-:W-:Y:S01]  /*4150*/  UIADD3 UR5, UR4, 0x386, URZ ;  /* 0x0000038604057890 */ /* 0x000fe2000fffe03f */
[----:B------:R-:W-:-:S06]  /*4160*/  UMOV UR11, 0x40000040 ;  /* 0x40000040000b7882 */ /* 0x000fcc0000000000 */
[----:B------:R-:W-:Y:S01]  /*4170*/  UMOV UR10, UR5 ;  /* 0x00000005000a7c82 */ /* 0x000fe20008000000 */
[----:B------:R-:W-:Y:S02]  /*4180*/  WARPGROUP.DEPBAR.LE gsb0, 0x0 ;  /* 0x00008000000079c5 */ /* 0x000fe40000010000 */
[----:B------:R-:W-:-:S06]  /*4190*/  WARPGROUP.ARRIVE ;  /* 0x00000000000079c5 */ /* 0x000fcc0000000000 */
[----:B------:R-:W-:Y:S01]  /*41a0*/  HGMMA.64x16x16.F32.BF16 R168, gdesc[UR8], R168, gsb0 ;  /* 0x0020000008a879f0 */ /* 0x000fe200080018a8 */
[----:B------:R1:W-:Y:S01]  /*41b0*/  MUFU.EX2 R8, R214 ;  /* 0x000000d600087308 */ /* 0x0003e20000000800 */
[----:B------:R-:W-:-:S07]  /*41c0*/  UIADD3 UR6, UR4, 0x406, URZ ;  /* 0x0000040604067890 */ /* 0x000fce000fffe03f */
[----:B------:R4:W-:Y:S01]  /*41d0*/  MUFU.EX2 R22, R216 ;  /* 0x000000d800167308 */ /* 0x0009e20000000800 */
[----:B-1----:R-:W-:-:S07]  /*41e0*/  FADD.FTZ R214, R184, -R202 ;  /* 0x800000cab8d67221 */ /* 0x002fce0000010000 */
[----:B------:R1:W-:Y:S01]  /*41f0*/  MUFU.EX2 R184, R220 ;  /* 0x000000dc00b87308 */ /* 0x0003e20000000800 */
[----:B----4-:R-:W-:Y:S01]  /*4200*/  FADD.FTZ R216, R188, -R200 ;  /* 0x800000c8bcd87221 */ /* 0x010fe20000010000 */
[----:B------:R-:W-:Y:S01]  /*4210*/  UMOV UR10, UR6 ;  /* 0x00000006000a7c82 */ /* 0x000fe20008000000 */
[----:B------:R-:W-:Y:S01]  /*4220*/  UMOV UR11, 0x40000040 ;  /* 0x40000040000b7882 */ /* 0x000fe20000000000 */
[----:B-1----:R-:W-:Y:S01]  /*4230*/  FADD.FTZ R220, R189, -R201 ;  /* 0x800000c9bddc7221 */ /* 0x002fe20000010000 */
[----:B------:R-:W-:Y:S02]  /*4240*/  WARPGROUP.DEPBAR.LE gsb0, 0x0 ;  /* 0x00008000000079c5 */ /* 0x000fe40000010000 */
[----:B------:R-:W1:Y:S01]  /*4250*/  LDS.64 R188, [R23+0x2e3c0] ;  /* 0x02e3c00017bc7984 */ /* 0x000e620000000a00 */
[----:B------:R-:W-:-:S06]  /*4260*/  WARPGROUP.ARRIVE ;  /* 0x00000000000079c5 */ /* 0x000fcc0000000000 */
[----:B------:R-:W-:Y:S01]  /*4270*/  HGMMA.64x16x16.F32.BF16 R160, gdesc[UR8], R160, gsb0 ;  /* 0x0020000008a079f0 */ /* 0x000fe200080018a0 */
[----:B------:R-:W-:Y:S01]  /*4280*/  UIADD3 UR4, UR4, 0x486, URZ ;  /* 0x0000048604047890 */ /* 0x000fe2000fffe03f */
[----:B------:R-:W-:Y:S01]  /*4290*/  FADD.FTZ R221, R190, -R200 ;  /* 0x800000c8bedd7221 */ /* 0x000fe20000010000 */
[----:B------:R-:W-:Y:S01]  /*42a0*/  FADD.FTZ R229, R191, -R201 ;  /* 0x800000c9bfe57221 */ /* 0x000fe20000010000 */
[----:B------:R-:W-:Y:S01]  /*42b0*/  UMOV UR7, 0x40000040 ;  /* 0x4000004000077882 */ /* 0x000fe20000000000 */
[----:B------:R-:W-:-:S03]  /*42c0*/  UMOV UR5, UR9 ;  /* 0x0000000900057c82 */ /* 0x000fc60008000000 */
[----:B------:R-:W-:Y:S01]  /*42d0*/  UMOV UR6, UR4 ;  /* 0x0000000400067c82 */ /* 0x000fe20008000000 */
[----:B------:R-:W-:Y:S01]  /*42e0*/  UMOV UR4, UR8 ;  /* 0x0000000800047c82 */ /* 0x000fe20008000000 */
[----:B------:R-:W-:Y:S02]  /*42f0*/  WARPGROUP.DEPBAR.LE gsb0, 0x0 ;  /* 0x00008000000079c5 */ /* 0x000fe40000010000 */
[----:B------:R-:W-:Y:S04]  /*4300*/  LDS.64 R200, [R23+0x2e3e0] ;  /* 0x02e3e00017c87984 */ /* 0x000fe80000000a00 */
[----:B------:R-:W4:Y:S01]  /*4310*/  LDS.64 R190, [R23+0x2e400] ;  /* 0x02e4000017be7984 */ /* 0x000f220000000a00 */
[----:B------:R-:W-:-:S06]  /*4320*/  WARPGROUP.ARRIVE ;  /* 0x00000000000079c5 */ /* 0x000fcc0000000000 */
[----:B------:R-:W-:Y:S01]  /*4330*/  HGMMA.64x16x16.F32.BF16 R152, gdesc[UR4], R152, gsb0 ;  /* 0x00200000049879f0 */ /* 0x000fe20008001898 */
[----:B------:R-:W-:Y:S01]  /*4340*/  IMAD R193, R0, 0x500, R193 ;  /* 0x0000050000c17824 */ /* 0x000fe200078e02c1 */
[----:B------:R5:W-:Y:S04]  /*4350*/  MUFU.EX2 R10, R218 ;  /* 0x000000da000a7308 */ /* 0x000be80000000800 */
[----:B------:R-:W-:-:S04]  /*4360*/  R2UR UR12, R193 ;  /* 0x00000000c10c72ca */ /* 0x000fc800000e0000 */
[----:B------:R3:W-:Y:S01]  /*4370*/  MUFU.EX2 R13, R217 ;  /* 0x000000d9000d7308 */ /* 0x0007e20000000800 */
[----:B-----5:R-:W-:-:S07]  /*4380*/  FADD.FTZ R218, R187, -R203 ;  /* 0x800000cbbbda7221 */ /* 0x020fce0000010000 */
[----:B------:R5:W-:Y:S01]  /*4390*/  MUFU.EX2 R9, R215 ;  /* 0x000000d700097308 */ /* 0x000be20000000800 */
[----:B---3--:R-:W-:Y:S01]  /*43a0*/  FADD.FTZ R217, R185, -R203 ;  /* 0x800000cbb9d97221 */ /* 0x008fe20000010000 */
[----:B-----5:R-:W-:Y:S01]  /*43b0*/  FADD.FTZ R215, R186, -R202 ;  /* 0x800000cabad77221 */ /* 0x020fe20000010000 */
[----:B------:R-:W-:Y:S02]  /*43c0*/  WARPGROUP.DEPBAR.LE gsb0, 0x0 ;  /* 0x00008000000079c5 */ /* 0x000fe40000010000 */
[----:B------:R-:W3:Y:S04]  /*43d0*/  LDS.64 R192, [R23+0x2e420] ;  /* 0x02e4200017c07984 */ /* 0x000ee80000000a00 */
[----:B------:R-:W5:Y:S04]  /*43e0*/  LDS.64 R202, [R23+0x2e4a0] ;  /* 0x02e4a00017ca7984 */ /* 0x000f680000000a00 */
[----:B------:R-:W5:Y:S04]  /*43f0*/  LDS.64 R196, [R23+0x2e440] ;  /* 0x02e4400017c47984 */ /* 0x000f680000000a00 */
[----:B------:R-:W5:Y:S04]  /*4400*/  LDS.64 R194, [R23+0x2e460] ;  /* 0x02e4600017c27984 */ /* 0x000f680000000a00 */
[----:B------:R5:W5:Y:S01]  /*4410*/  LDS.64 R198, [R23+0x2e480] ;  /* 0x02e4800017c67984 */ /* 0x000b620000000a00 */
[----:B------:R-:W5:Y:S01]  /*4420*/  MUFU.EX2 R3, R3 ;  /* 0x0000000300037308 */ /* 0x000f620000000800 */
[--C-:B-1----:R-:W-:Y:S01]  /*4430*/  FADD.FTZ R176, R176, -R188.reuse ;  /* 0x800000bcb0b07221 */ /* 0x102fe20000010000 */
[----:B------:R-:W-:Y:S01]  /*4440*/  FADD.FTZ R178, R178, -R188 ;  /* 0x800000bcb2b27221 */ /* 0x000fe20000010000 */
[--C-:B----4-:R-:W-:Y:S01]  /*4450*/  FADD.FTZ R188, R168, -R190.reuse ;  /* 0x800000bea8bc7221 */ /* 0x110fe20000010000 */
[----:B------:R-:W-:-:S04]  /*4460*/  FADD.FTZ R170, R170, -R190 ;  /* 0x800000beaaaa7221 */ /* 0x000fc80000010000 */
[----:B------:R-:W1:Y:S01]  /*4470*/  MUFU.EX2 R7, R7 ;  /* 0x0000000700077308 */ /* 0x000e620000000800 */
[--C-:B------:R-:W-:Y:S01]  /*4480*/  FADD.FTZ R177, R177, -R189.reuse ;  /* 0x800000bdb1b17221 */ /* 0x100fe20000010000 */
[----:B------:R-:W-:Y:S01]  /*4490*/  FADD.FTZ R179, R179, -R189 ;  /* 0x800000bdb3b37221 */ /* 0x000fe20000010000 */
[----:B------:R-:W-:-:S05]  /*44a0*/  FADD.FTZ R189, R169, -R191 ;  /* 0x800000bfa9bd7221 */ /* 0x000fca0000010000 */
[----:B------:R2:W-:Y:S01]  /*44b0*/  MUFU.EX2 R185, R210 ;  /* 0x000000d200b97308 */ /* 0x0005e20000000800 */
[----:B------:R-:W-:Y:S01]  /*44c0*/  FADD.FTZ R171, R171, -R191 ;  /* 0x800000bfabab7221 */ /* 0x000fe20000010000 */
[--C-:B---3--:R-:W-:Y:S01]  /*44d0*/  FADD.FTZ R190, R173, -R193.reuse ;  /* 0x800000c1adbe7221 */ /* 0x108fe20000010000 */
[----:B------:R-:W-:-:S05]  /*44e0*/  FADD.FTZ R175, R175, -R193 ;  /* 0x800000c1afaf7221 */ /* 0x000fca0000010000 */
[----:B------:R-:W3:Y:S01]  /*44f0*/  MUFU.EX2 R227, R227 ;  /* 0x000000e300e37308 */ /* 0x000ee20000000800 */
[----:B--2---:R-:W-:Y:S01]  /*4500*/  FMUL.FTZ R210, R226, R216 ;  /* 0x000000d8e2d27220 */ /* 0x004fe20000410000 */
[----:B-----5:R-:W-:Y:S01]  /*4510*/  FADD.FTZ R193, R157, -R203 ;  /* 0x800000cb9dc17221 */ /* 0x020fe20000010000 */
[----:B------:R-:W-:Y:S01]  /*4520*/  FMUL.FTZ R157, R3, R220 ;  /* 0x000000dc039d7220 */ /* 0x000fe20000410000 */
[----:B------:R-:W-:-:S04]  /*4530*/  FADD.FTZ R172, R172, -R192 ;  /* 0x800000c0acac7221 */ /* 0x000fc80000010000 */
[----:B------:R-:W2:Y:S01]  /*4540*/  MUFU.EX2 R4, R233 ;  /* 0x000000e900047308 */ /* 0x000ea20000000800 */
[----:B------:R-:W-:Y:S01]  /*4550*/  FADD.FTZ R174, R174, -R192 ;  /* 0x800000c0aeae7221 */ /* 0x000fe20000010000 */
[----:B------:R-:W-:Y:S01]  /*4560*/  FADD.FTZ R173, R160, -R196 ;  /* 0x800000c4a0ad7221 */ /* 0x000fe20000010000 */
[----:B------:R-:W-:Y:S01]  /*4570*/  FADD.FTZ R191, R161, -R197 ;  /* 0x800000c5a1bf7221 */ /* 0x000fe20000010000 */
[----:B------:R-:W-:Y:S01]  /*4580*/  FADD.FTZ R192, R156, -R202 ;  /* 0x800000ca9cc07221 */ /* 0x000fe20000010000 */
[----:B------:R-:W-:-:S03]  /*4590*/  F2FP.BF16.F32.PACK_AB R210, R157, R210 ;  /* 0x000000d29dd2723e */ /* 0x000fc600000010ff */
[----:B------:R-:W4:Y:S01]  /*45a0*/  MUFU.EX2 R187, R219 ;  /* 0x000000db00bb7308 */ /* 0x000f220000000800 */
[----:B------:R-:W-:Y:S01]  /*45b0*/  FADD.FTZ R162, R162, -R196 ;  /* 0x800000c4a2a27221 */ /* 0x000fe20000010000 */
[----:B------:R-:W-:-:S06]  /*45c0*/  FADD.FTZ R163, R163, -R197 ;  /* 0x800000c5a3a37221 */ /* 0x000fcc0000010000 */
[----:B------:R-:W5:Y:S08]  /*45d0*/  MUFU.EX2 R186, R209 ;  /* 0x000000d100ba7308 */ /* 0x000f700000000800 */
[----:B------:R-:W5:Y:S08]  /*45e0*/  MUFU.EX2 R23, R222 ;  /* 0x000000de00177308 */ /* 0x000f700000000800 */
[----:B------:R3:W5:Y:S08]  /*45f0*/  MUFU.EX2 R168, R211 ;  /* 0x000000d300a87308 */ /* 0x0007700000000800 */
[----:B------:R4:W5:Y:S08]  /*4600*/  MUFU.EX2 R169, R204 ;  /* 0x000000cc00a97308 */ /* 0x0009700000000800 */
[----:B------:R-:W5:Y:S08]  /*4610*/  MUFU.EX2 R160, R205 ;  /* 0x000000cd00a07308 */ /* 0x000f700000000800 */
[----:B------:R-:W5:Y:S08]  /*4620*/  MUFU.EX2 R161, R208 ;  /* 0x000000d000a17308 */ /* 0x000f700000000800 */
[----:B------:R-:W5:Y:S08]  /*4630*/  MUFU.EX2 R156, R207 ;  /* 0x000000cf009c7308 */ /* 0x000f700000000800 */
[----:B------:R-:W5:Y:S08]  /*4640*/  MUFU.EX2 R157, R206 ;  /* 0x000000ce009d7308 */ /* 0x000f700000000800 */
[----:B------:R-:W5:Y:S01]  /*4650*/  MUFU.EX2 R223, R223 ;  /* 0x000000df00df7308 */ /* 0x000f620000000800 */
[----:B------:R-:W-:Y:S01]  /*4660*/  FMUL.FTZ R162, R8, R162 ;  /* 0x000000a208a27220 */ /* 0x000fe20000410000 */
[----:B------:R-:W-:Y:S01]  /*4670*/  FMUL.FTZ R163, R22, R163 ;  /* 0x000000a316a37220 */ /* 0x000fe20000410000 */
[----:B------:R-:W-:Y:S01]  /*4680*/  FMUL.FTZ R176, R5, R176 ;  /* 0x000000b005b07220 */ /* 0x000fe20000410000 */
[----:B-1----:R-:W-:Y:S01]  /*4690*/  FMUL.FTZ R177, R7, R177 ;  /* 0x000000b107b17220 */ /* 0x002fe20000410000 */
[--C-:B------:R-:W-:Y:S01]  /*46a0*/  FADD.FTZ R180, R180, -R200.reuse ;  /* 0x800000c8b4b47221 */ /* 0x100fe20000010000 */
[----:B------:R-:W-:Y:S01]  /*46b0*/  FADD.FTZ R182, R182, -R200 ;  /* 0x800000c8b6b67221 */ /* 0x000fe20000010000 */
[--C-:B------:R-:W-:Y:S01]  /*46c0*/  FADD.FTZ R181, R181, -R201.reuse ;  /* 0x800000c9b5b57221 */ /* 0x100fe20000010000 */
[----:B------:R-:W-:Y:S01]  /*46d0*/  FADD.FTZ R183, R183, -R201 ;  /* 0x800000c9b7b77221 */ /* 0x000fe20000010000 */
[--C-:B------:R-:W-:Y:S01]  /*46e0*/  FADD.FTZ R164, R164, -R194.reuse ;  /* 0x800000c2a4a47221 */ /* 0x100fe20000010000 */
[----:B------:R-:W-:Y:S01]  /*46f0*/  FADD.FTZ R166, R166, -R194 ;  /* 0x800000c2a6a67221 */ /* 0x000fe20000010000 */
[----:B---3--:R-:W-:Y:S01]  /*4700*/  FMUL.FTZ R211, R227, R221 ;  /* 0x000000dde3d37220 */ /* 0x008fe20000410000 */
[----:B--2---:R-:W-:Y:S01]  /*4710*/  FMUL.FTZ R194, R4, R229 ;  /* 0x000000e504c27220 */ /* 0x004fe20000410000 */
        /* <DEDUP_REMOVED lines=8> */
[----:B------:R-:W-:Y:S01]  /*47a0*/  FADD.FTZ R158, R158, -R202 ;  /* 0x800000ca9e9e7221 */ /* 0x000fe20000010000 */
[----:B------:R-:W-:Y:S01]  /*47b0*/  FADD.FTZ R159, R159, -R203 ;  /* 0x800000cb9f9f7221 */ /* 0x000fe20000010000 */
[----:B------:R-:W-:Y:S01]  /*47c0*/  FMUL.FTZ R209, R234, R215 ;  /* 0x000000d7ead17220 */ /* 0x000fe20000410000 */
[----:B------:R-:W-:Y:S01]  /*47d0*/  FMUL.FTZ R218, R228, R218 ;  /* 0x000000dae4da7220 */ /* 0x000fe20000410000 */
[----:B------:R-:W-:Y:S01]  /*47e0*/  F2FP.BF16.F32.PACK_AB R197, R163, R162 ;  /* 0x000000a2a3c5723e */ /* 0x000fe200000010ff */
[----:B------:R-:W-:Y:S01]  /*47f0*/  FMUL.FTZ R178, R6, R178 ;  /* 0x000000b206b27220 */ /* 0x000fe20000410000 */
[----:B------:R-:W-:Y:S01]  /*4800*/  FMUL.FTZ R179, R20, R179 ;  /* 0x000000b314b37220 */ /* 0x000fe20000410000 */
[----:B----4-:R-:W-:Y:S01]  /*4810*/  F2FP.BF16.F32.PACK_AB R204, R177, R176 ;  /* 0x000000b0b1cc723e */ /* 0x010fe200000010ff */
[----:B------:R-:W-:Y:S01]  /*4820*/  FMUL.FTZ R180, R18, R180 ;  /* 0x000000b412b47220 */ /* 0x000fe20000410000 */
[----:B------:R-:W-:Y:S01]  /*4830*/  FMUL.FTZ R182, R21, R182 ;  /* 0x000000b615b67220 */ /* 0x000fe20000410000 */
[----:B------:R-:W-:Y:S01]  /*4840*/  FMUL.FTZ R181, R19, R181 ;  /* 0x000000b513b57220 */ /* 0x000fe20000410000 */
[----:B------:R-:W-:Y:S01]  /*4850*/  FMUL.FTZ R183, R212, R183 ;  /* 0x000000b7d4b77220 */ /* 0x000fe20000410000 */
[----:B------:R-:W-:-:S02]  /*4860*/  IMAD R162, R0, 0x2800, R230 ;  /* 0x0000280000a27824 */ /* 0x000fc400078e02e6 */
        /* <DEDUP_REMOVED lines=14> */
[----:B-----5:R-:W-:Y:S01]  /*4950*/  FMUL.FTZ R167, R186, R167 ;  /* 0x000000a7baa77220 */ /* 0x020fe20000410000 */
        /* <DEDUP_REMOVED lines=21> */
[----:B------:R-:W-:Y:S01]  /*4ab0*/  STSM.16.MT88.4 [R162+0x2e800], R208 ;  /* 0x02e800d0a2007844 */ /* 0x000fe20000004200 */
[----:B------:R-:W-:Y:S02]  /*4ac0*/  F2FP.BF16.F32.PACK_AB R192, R153, R152 ;  /* 0x0000009899c0723e */ /* 0x000fe400000010ff */
[----:B------:R-:W-:-:S02]  /*4ad0*/  F2FP.BF16.F32.PACK_AB R193, R155, R154 ;  /* 0x0000009a9bc1723e */ /* 0x000fc400000010ff */
[----:B------:R-:W-:Y:S02]  /*4ae0*/  F2FP.BF16.F32.PACK_AB R194, R163, R194 ;  /* 0x000000c2a3c2723e */ /* 0x000fe400000010ff */
[----:B------:R-:W-:Y:S01]  /*4af0*/  F2FP.BF16.F32.PACK_AB R195, R159, R158 ;  /* 0x0000009e9fc3723e */ /* 0x000fe200000010ff */
[----:B------:R-:W-:Y:S01]  /*4b00*/  STSM.16.MT88.4 [R162+0x2f000], R204 ;  /* 0x02f000cca2007844 */ /* 0x000fe20000004200 */
[----:B------:R-:W-:Y:S02]  /*4b10*/  F2FP.BF16.F32.PACK_AB R224, R225, R224 ;  /* 0x000000e0e1e0723e */ /* 0x000fe400000010ff */
[----:B------:R-:W-:Y:S01]  /*4b20*/  F2FP.BF16.F32.PACK_AB R225, R228, R234 ;  /* 0x000000eae4e1723e */ /* 0x000fe200000010ff */
[----:B------:R-:W-:Y:S01]  /*4b30*/  STSM.16.MT88.4 [R162+0x2f800], R200 ;  /* 0x02f800c8a2007844 */ /* 0x000fe20000004200 */
[----:B------:R-:W-:Y:S02]  /*4b40*/  F2FP.BF16.F32.PACK_AB R226, R3, R226 ;  /* 0x000000e203e2723e */ /* 0x000fe400000010ff */
[----:B------:R-:W-:Y:S01]  /*4b50*/  F2FP.BF16.F32.PACK_AB R227, R4, R227 ;  /* 0x000000e304e3723e */ /* 0x000fe200000010ff */
[----:B------:R-:W-:Y:S04]  /*4b60*/  STSM.16.MT88.4 [R162+0x30000], R196 ;  /* 0x030000c4a2007844 */ /* 0x000fe80000004200 */
[----:B------:R1:W-:Y:S01]  /*4b70*/  STSM.16.MT88.4 [R162+0x30800], R192 ;  /* 0x030800c0a2007844 */ /* 0x0003e20000004200 */
[----:B------:R-:W-:Y:S01]  /*4b80*/  WARPGROUP.ARRIVE ;  /* 0x00000000000079c5 */ /* 0x000fe20000000000 */
[----:B------:R-:W-:Y:S01]  /*4b90*/  UMOV UR6, UR12 ;  /* 0x0000000c00067c82 */ /* 0x000fe20008000000 */
[----:B------:R-:W-:Y:S01]  /*4ba0*/  UMOV UR7, 0x40000040 ;  /* 0x4000004000077882 */ /* 0x000fe20000000000 */
[----:B------:R-:W-:Y:S01]  /*4bb0*/  UIADD3 UR4, UR12, 0x80, URZ ;  /* 0x000000800c047890 */ /* 0x000fe2000fffe03f */
[----:B------:R-:W2:Y:S08]  /*4bc0*/  LDL R164, [R1+0x4] ;  /* 0x0000040001a47983 */ /* 0x000eb00000100800 */
[----:B------:R-:W-:Y:S01]  /*4bd0*/  HGMMA.64x128x16.F32.BF16 R24, R224, gdesc[UR4].tnspB, R24, gsb0 ;  /* 0x41e00004e0187df0 */ /* 0x000fe20008001818 */
[----:B------:R-:W-:-:S02]  /*4be0*/  F2FP.BF16.F32.PACK_AB R152, R7, R5 ;  /* 0x000000050798723e */ /* 0x000fc400000010ff */
[----:B------:R-:W-:Y:S02]  /*4bf0*/  F2FP.BF16.F32.PACK_AB R153, R20, R6 ;  /* 0x000000061499723e */ /* 0x000fe400000010ff */
[----:B------:R-:W-:Y:S02]  /*4c00*/  F2FP.BF16.F32.PACK_AB R154, R19, R18 ;  /* 0x00000012139a723e */ /* 0x000fe400000010ff */
[----:B------:R-:W-:Y:S01]  /*4c10*/  F2FP.BF16.F32.PACK_AB R155, R212, R21 ;  /* 0x00000015d49b723e */ /* 0x000fe200000010ff */
        /* <DEDUP_REMOVED lines=22> */
[----:B------:R-:W-:Y:S02]  /*4d80*/  F2FP.BF16.F32.PACK_AB R152, R9, R11 ;  /* 0x0000000b0998723e */ /* 0x000fe400000010ff */
[----:B------:R-:W-:Y:S02]  /*4d90*/  F2FP.BF16.F32.PACK_AB R153, R22, R8 ;  /* 0x000000081699723e */ /* 0x000fe400000010ff */
[----:B------:R-:W-:Y:S02]  /*4da0*/  F2FP.BF16.F32.PACK_AB R154, R185, R184 ;  /* 0x000000b8b99a723e */ /* 0x000fe400000010ff */
[----:B------:R-:W-:-:S04]  /*4db0*/  F2FP.BF16.F32.PACK_AB R155, R186, R187 ;  /* 0x000000bbba9b723e */ /* 0x000fc800000010ff */
[----:B------:R-:W-:-:S06]  /*4dc0*/  WARPGROUP.ARRIVE ;  /* 0x00000000000079c5 */ /* 0x000fcc0000000000 */
[----:B------:R-:W-:Y:S03]  /*4dd0*/  HGMMA.64x128x16.F32.BF16 R24, R152, gdesc[UR4].tnspB, R24, gsb0 ;  /* 0x41e0000498187df0 */ /* 0x000fe60008001818 */
[----:B------:R-:W3:Y:S01]  /*4de0*/  S2R R166, SR_CgaCtaId ;  /* 0x0000000000a67919 */ /* 0x000ee20000008800 */
[----:B------:R-:W-:Y:S01]  /*4df0*/  MOV R165, 0x400 ;  /* 0x0000040000a57802 */ /* 0x000fe20000000f00 */
[----:B--2---:R-:W-:Y:S01]  /*4e00*/  IMAD R4, R164, 0x4000, R232 ;  /* 0x00004000a4047824 */ /* 0x004fe200078e02e8 */
[----:B------:R-:W-:Y:S02]  /*4e10*/  WARPGROUP.DEPBAR.LE gsb0, 0x0 ;  /* 0x00008000000079c5 */ /* 0x000fe40000010000 */
[----:B------:R-:W-:Y:S02]  /*4e20*/  F2FP.BF16.F32.PACK_AB R152, R169, R23 ;  /* 0x00000017a998723e */ /* 0x000fe400000010ff */
[----:B------:R-:W-:-:S02]  /*4e30*/  F2FP.BF16.F32.PACK_AB R153, R160, R168 ;  /* 0x000000a8a099723e */ /* 0x000fc400000010ff */
[----:B------:R-:W-:Y:S02]  /*4e40*/  F2FP.BF16.F32.PACK_AB R154, R157, R161 ;  /* 0x000000a19d9a723e */ /* 0x000fe400000010ff */
[----:B------:R-:W-:-:S04]  /*4e50*/  F2FP.BF16.F32.PACK_AB R155, R223, R156 ;  /* 0x0000009cdf9b723e */ /* 0x000fc800000010ff */
        /* <DEDUP_REMOVED lines=270> */
.L_x_3857:
[----:B------:R-:W-:Y:S01]  /*5f40*/  LOP3.LUT R235, R235, 0x2800000, RZ, 0xfc, !PT ;  /* 0x02800000ebeb7812 */ /* 0x000fe200078efcff */
[----:B------:R-:W-:Y:S01]  /*5f50*/  VIADD R3, R2, 0x38840 ;  /* 0x0003884002037836 */ /* 0x000fe20000000000 */
[----:B------:R-:W2:Y:S01]  /*5f60*/  LDL R7, [R1+0x10] ;  /* 0x0000100001077983 */ /* 0x000ea20000100800 */
[----:B------:R-:W-:Y:S02]  /*5f70*/  UMOV UR7, 0x40000040 ;  /* 0x4000004000077882 */ /* 0x000fe40000000000 */
[----:B------:R-:W-:Y:S01]  /*5f80*/  IMAD R235, R0, 0x500, R235 ;  /* 0x0000050000eb7824 */ /* 0x000fe200078e02eb */
[----:B------:R-:W-:Y:S01]  /*5f90*/  PRMT R3, RZ, 0x654, R3 ;  /* 0x00000654ff037816 */ /* 0x000fe20000000003 */
[----:B------:R-:W1:Y:S03]  /*5fa0*/  S2R R5, SR_TID.X ;  /* 0x0000000000057919 */ /* 0x000e660000002100 */
[----:B------:R-:W-:Y:S01]  /*5fb0*/  R2UR UR4, R235 ;  /* 0x00000000eb0472ca */ /* 0x000fe200000e0000 */
[----:B------:R2:W-:Y:S01]  /*5fc0*/  SYNCS.ARRIVE.TRANS64.RED.A1T0 RZ, [R3+URZ], RZ ;  /* 0x000000ff03ff79a7 */ /* 0x0005e2000810043f */
[----:B------:R-:W-:-:S11]  /*5fd0*/  WARPGROUP.ARRIVE ;  /* 0x00000000000079c5 */ /* 0x000fd60000000000 */
[----:B------:R-:W-:Y:S02]  /*5fe0*/  UMOV UR6, UR4 ;  /* 0x0000000400067c82 */ /* 0x000fe40008000000 */
[----:B------:R-:W-:Y:S01]  /*5ff0*/  HGMMA.64x128x16.F32.BF16 R88, R208, gdesc[UR4].tnspB, R88, gsb0 ;  /* 0x41e00004d0587df0 */ /* 0x000fe20008001858 */
[----:B------:R-:W-:Y:S01]  /*6000*/  UIADD3 UR6, UR4, 0x80, URZ ;  /* 0x0000008004067890 */ /* 0x000fe2000fffe03f */
[----:B------:R-:W-:Y:S01]  /*6010*/  UMOV UR7, 0x40000040 ;  /* 0x4000004000077882 */ /* 0x000fe20000000000 */
[C---:B-1----:R-:W-:Y:S02]  /*6020*/  VIADD R4, R5.reuse, 0xffffff80 ;  /* 0xffffff8005047836 */ /* 0x042fe40000000000 */
[----:B------:R-:W-:Y:S01]  /*6030*/  VIADD R6, R5, 0xffffff80 ;  /* 0xffffff8005067836 */ /* 0x000fe20000000000 */
[----:B------:R-:W-:Y:S02]  /*6040*/  SHF.R.U32.HI R5, RZ, 0x7, R5 ;  /* 0x00000007ff057819 */ /* 0x000fe40000011605 */
[----:B------:R-:W-:-:S04]  /*6050*/  SHF.R.S32.HI R4, RZ, 0x1f, R4 ;  /* 0x0000001fff047819 */ /* 0x000fc80000011404 */
[----:B------:R-:W-:-:S04]  /*6060*/  LEA.HI R4, R4, R6, RZ, 0x7 ;  /* 0x0000000604047211 */ /* 0x000fc800078f38ff */
[----:B------:R-:W-:Y:S01]  /*6070*/  SHF.R.S32.HI R4, RZ, 0x7, R4 ;  /* 0x00000007ff047819 */ /* 0x000fe20000011404 */
[----:B------:R-:W-:Y:S02]  /*6080*/  WARPGROUP.DEPBAR.LE gsb0, 0x0 ;  /* 0x00008000000079c5 */ /* 0x000fe40000010000 */
[----:B------:R-:W-:-:S06]  /*6090*/  WARPGROUP.ARRIVE ;  /* 0x00000000000079c5 */ /* 0x000fcc0000000000 */
[----:B------:R-:W-:Y:S01]  /*60a0*/  HGMMA.64x128x16.F32.BF16 R88, R204, gdesc[UR4].tnspB, R88, gsb0 ;  /* 0x41e00004cc587df0 */ /* 0x000fe20008001858 */
[----:B------:R-:W-:Y:S01]  /*60b0*/  UIADD3 UR6, UR4, 0x100, URZ ;  /* 0x0000010004067890 */ /* 0x000fe2000fffe03f */
[----:B------:R-:W-:Y:S01]  /*60c0*/  UMOV UR7, 0x40000040 ;  /* 0x4000004000077882 */ /* 0x000fe20000000000 */
[----:B--2---:R-:W-:Y:S02]  /*60d0*/  IMAD R3, R4, 0x1400, R7 ;  /* 0x0000140004037824 */ /* 0x004fe400078e0207 */
[----:B------:R-:W-:Y:S02]  /*60e0*/  VIADD R4, R5, 0x9 ;  /* 0x0000000905047836 */ /* 0x000fe40000000000 */
[----:B------:R-:W-:Y:S01]  /*60f0*/  IMAD R3, R3, 0x4, R232 ;  /* 0x0000000403037824 */ /* 0x000fe200078e02e8 */
        /* <DEDUP_REMOVED lines=36> */
.L_x_3858:
[----:B-1----:R-:W2:Y:S01]  /*6340*/  LDL R3, [R1+0x14] ;  /* 0x0000140001037983 */ /* 0x002ea20000100800 */
[----:B------:R-:W-:Y:S02]  /*6350*/  VIADD R236, R236, 0x1 ;  /* 0x00000001ecec7836 */ /* 0x000fe40000000000 */
[----:B------:R-:W-:Y:S02]  /*6360*/  VIADD R2, R2, 0x38820 ;  /* 0x0003882002027836 */ /* 0x000fe40000000000 */
[----:B------:R-:W-:-:S03]  /*6370*/  VIADD R0, R0, 0x1 ;  /* 0x0000000100007836 */ /* 0x000fc60000000000 */
[----:B------:R-:W-:Y:S02]  /*6380*/  PRMT R2, RZ, 0x654, R2 ;  /* 0x00000654ff027816 */ /* 0x000fe40000000002 */
[C---:B------:R-:W-:Y:S02]  /*6390*/  ISETP.NE.AND P0, PT, R0.reuse, 0x2, PT ;  /* 0x000000020000780c */ /* 0x040fe40003f05270 */
[----:B------:R1:W-:Y:S02]  /*63a0*/  SYNCS.ARRIVE.TRANS64.RED.A1T0 RZ, [R2+URZ], RZ ;  /* 0x000000ff02ff79a7 */ /* 0x0003e4000810043f */
[----:B------:R-:W-:Y:S02]  /*63b0*/  SEL R0, R0, RZ, P0 ;  /* 0x000000ff00007207 */ /* 0x000fe40000000000 */
[----:B-1----:R-:W-:-:S04]  /*63c0*/  SEL R2, RZ, 0x1, P0 ;  /* 0x00000001ff027807 */ /* 0x002fc80000000000 */
[----:B------:R-:W-:Y:S02]  /*63d0*/  LOP3.LUT R237, R237, R2, RZ, 0x3c, !PT ;  /* 0x00000002eded7212 */ /* 0x000fe400078e3cff */
[----:B--2---:R-:W-:-:S13]  /*63e0*/  ISETP.GE.AND P1, PT, R236, R3, PT ;  /* 0x00000003ec00720c */ /* 0x004fda0003f26270 */
[----:B------:R-:W-:Y:S05]  /*63f0*/  @!P1 BRA `(.L_x_3859) ;  /* 0xffffffb000f49947 */ /* 0x000fea000383ffff */
.L_x_3848:
[----:B------:R-:W2:Y:S01]  /*6400*/  LDL.LU R7, [R1+0x10] ;  /* 0x0000100001077983 */ /* 0x000ea20000300800 */
[----:B------:R-:W3:Y:S01]  /*6410*/  S2UR UR8, SR_CTAID.Y ;  /* 0x00000000000879c3 */ /* 0x000ee20000002600 */
[----:B------:R-:W-:Y:S01]  /*6420*/  ULDC UR5, c[0x0][0x850] ;  /* 0x0002140000057ab9 */ /* 0x000fe20000000800 */
[----:B------:R-:W-:Y:S01]  /*6430*/  ULDC.64 UR10, c[0x0][0x818] ;  /* 0x00020600000a7ab9 */ /* 0x000fe20000000a00 */
[----:B------:R-:W-:Y:S01]  /*6440*/  UISETP.NE.AND UP0, UPT, UR5, 0x1, UPT ;  /* 0x000000010500788c */ /* 0x000fe2000bf05270 */
[----:B------:R-:W4:Y:S01]  /*6450*/  S2R R0, SR_TID.X ;  /* 0x0000000000007919 */ /* 0x000f220000002100 */
[----:B------:R-:W-:Y:S01]  /*6460*/  ULDC.64 UR12, c[0x0][0x840] ;  /* 0x00021000000c7ab9 */ /* 0x000fe20000000a00 */
[----:B------:R-:W-:Y:S02]  /*6470*/  MOV R14, 0x400 ;  /* 0x00000400000e7802 */ /* 0x000fe40000000f00 */
[----:B------:R-:W5:Y:S01]  /*6480*/  S2UR UR4, SR_CTAID.X ;  /* 0x00000000000479c3 */ /* 0x000f620000002500 */
[----:B------:R-:W1:Y:S05]  /*6490*/  S2R R15, SR_CgaCtaId ;  /* 0x00000000000f7919 */ /* 0x000e6a0000008800 */
[----:B------:R-:W-:Y:S01]  /*64a0*/  @UP0 ULDC UR6, c[0x0][0x854] ;  /* 0x0002150000060ab9 */ /* 0x000fe20000000800 */
[----:B------:R-:W-:Y:S01]  /*64b0*/  @UP0 ULDC UR9, c[0x0][0x858] ;  /* 0x0002160000090ab9 */ /* 0x000fe20000000800 */
[----:B------:R-:W1:Y:S01]  /*64c0*/  S2UR UR16, SR_CTAID.Z ;  /* 0x00000000001079c3 */ /* 0x000e620000002700 */
[----:B---3--:R-:W-:-:S07]  /*64d0*/  UIMAD.WIDE.U32 UR6, UR8, UR6, URZ ;  /* 0x00000006080672a5 */ /* 0x008fce000f8e003f */
[----:B------:R-:W3:Y:S01]  /*64e0*/  LDC.64 R12, c[0x0][0x848] ;  /* 0x00021200ff0c7b82 */ /* 0x000ee20000000a00 */
[----:B------:R-:W-:Y:S02]  /*64f0*/  @UP0 USHF.R.U32.HI UR8, URZ, UR9, UR7 ;  /* 0x000000093f080299 */ /* 0x000fe40008011607 */
[----:B-----5:R-:W-:-:S05]  /*6500*/  USHF.L.U32 UR4, UR4, 0xe, URZ ;  /* 0x0000000e04047899 */ /* 0x020fca000800063f */
[----:B------:R-:W5:Y:S01]  /*6510*/  LDC.64 R10, c[0x0][0x820] ;  /* 0x00020800ff0a7b82 */ /* 0x000f620000000a00 */
[----:B------:R-:W-:Y:S02]  /*6520*/  USHF.R.S32.HI UR6, URZ, 0x1f, UR8 ;  /* 0x0000001f3f067899 */ /* 0x000fe40008011408 */
[----:B------:R-:W-:Y:S01]  /*6530*/  USHF.R.S32.HI UR5, URZ, 0x1f, UR4 ;  /* 0x0000001f3f057899 */ /* 0x000fe20008011404 */
[C---:B----4-:R-:W-:Y:S01]  /*6540*/  VIADD R6, R0.reuse, 0xffffff80 ;  /* 0xffffff8000067836 */ /* 0x050fe20000000000 */
[----:B------:R-:W-:Y:S01]  /*6550*/  UIMAD UR7, UR6, UR10, URZ ;  /* 0x0000000a060772a4 */ /* 0x000fe2000f8e023f */
[----:B------:R-:W-:Y:S01]  /*6560*/  VIADD R0, R0, 0xffffff80 ;  /* 0xffffff8000007836 */ /* 0x000fe20000000000 */
[----:B------:R-:W-:Y:S01]  /*6570*/  UIMAD UR6, UR6, UR12, URZ ;  /* 0x0000000c060672a4 */ /* 0x000fe2000f8e023f */
[----:B-1----:R-:W-:Y:S01]  /*6580*/  LEA R14, R15, R14, 0x18 ;  /* 0x0000000e0f0e7211 */ /* 0x002fe200078ec0ff */
[----:B------:R-:W-:Y:S02]  /*6590*/  UIMAD.WIDE.U32 UR14, UR8, UR10, UR4 ;  /* 0x0000000a080e72a5 */ /* 0x000fe4000f8e0004 */
[----:B------:R-:W-:Y:S01]  /*65a0*/  UIMAD.WIDE.U32 UR4, UR8, UR12, UR4 ;  /* 0x0000000c080472a5 */ /* 0x000fe2000f8e0004 */
[----:B------:R-:W-:Y:S01]  /*65b0*/  SHF.R.S32.HI R0, RZ, 0x1f, R0 ;  /* 0x0000001fff007819 */ /* 0x000fe20000011400 */
[----:B------:R-:W-:-:S02]  /*65c0*/  UIMAD UR6, UR8, UR13, UR6 ;  /* 0x0000000d080672a4 */ /* 0x000fc4000f8e0206 */
[----:B------:R-:W-:Y:S01]  /*65d0*/  UIMAD UR7, UR8, UR11, UR7 ;  /* 0x0000000b080772a4 */ /* 0x000fe2000f8e0207 */
[----:B------:R-:W-:Y:S01]  /*65e0*/  LEA.HI R0, R0, R6, RZ, 0x7 ;  /* 0x0000000600007211 */ /* 0x000fe200078f38ff */
[----:B------:R-:W-:Y:S02]  /*65f0*/  UIADD3 UR6, UR5, UR6, URZ ;  /* 0x0000000605067290 */ /* 0x000fe4000fffe03f */
[----:B------:R-:W-:Y:S01]  /*6600*/  IMAD.U32 R5, RZ, RZ, UR5 ;  /* 0x00000005ff057e24 */ /* 0x000fe2000f8e00ff */
[----:B------:R-:W-:Y:S01]  /*6610*/  USHF.R.S32.HI UR8, URZ, 0x1f, UR16 ;  /* 0x0000001f3f087899 */ /* 0x000fe20008011410 */
[----:B------:R-:W-:Y:S01]  /*6620*/  IMAD.U32 R4, RZ, RZ, UR4 ;  /* 0x00000004ff047e24 */ /* 0x000fe2000f8e00ff */
[----:B------:R-:W-:Y:S01]  /*6630*/  UIADD3 UR7, UR15, UR7, URZ ;  /* 0x000000070f077290 */ /* 0x000fe2000fffe03f */
[----:B------:R-:W-:Y:S01]  /*6640*/  SHF.R.S32.HI R0, RZ, 0x7, R0 ;  /* 0x00000007ff007819 */ /* 0x000fe20000011400 */
[----:B------:R-:W-:Y:S01]  /*6650*/  IMAD.U32 R5, RZ, RZ, UR6 ;  /* 0x00000006ff057e24 */ /* 0x000fe2000f8e00ff */
[----:B------:R-:W-:Y:S01]  /*6660*/  ULDC UR4, c[0x0][0x740] ;  /* 0x0001d00000047ab9 */ /* 0x000fe20000000800 */
[----:B---3--:R-:W-:-:S02]  /*6670*/  IMAD R8, R12, UR8, RZ ;  /* 0x000000080c087c24 */ /* 0x008fc4000f8e02ff */
[----:B------:R-:W-:Y:S01]  /*6680*/  FMUL.FTZ R88, R88, UR4 ;  /* 0x0000000458587c20 */ /* 0x000fe20008410000 */
[----:B------:R-:W-:-:S04]  /*6690*/  IMAD.WIDE.U32 R4, R12, UR16, R4 ;  /* 0x000000100c047c25 */ /* 0x000fc8000f8e0004 */
[----:B------:R-:W-:Y:S01]  /*66a0*/  FMUL.FTZ R89, R89, UR4 ;  /* 0x0000000459597c20 */ /* 0x000fe20008410000 */
[----:B------:R-:W1:Y:S01]  /*66b0*/  S2R R12, SR_TID.X ;  /* 0x00000000000c7919 */ /* 0x000e620000002100 */
[----:B------:R-:W-:Y:S01]  /*66c0*/  FMUL.FTZ R90, R90, UR4 ;  /* 0x000000045a5a7c20 */ /* 0x000fe20008410000 */
[----:B------:R-:W-:Y:S02]  /*66d0*/  IMAD.U32 R3, RZ, RZ, UR15 ;  /* 0x0000000fff037e24 */ /* 0x000fe4000f8e00ff */
[----:B------:R-:W-:Y:S01]  /*66e0*/  FMUL.FTZ R91, R91, UR4 ;  /* 0x000000045b5b7c20 */ /* 0x000fe20008410000 */
[----:B------:R-:W-:Y:S02]  /*66f0*/  IMAD.U32 R2, RZ, RZ, UR14 ;  /* 0x0000000eff027e24 */ /* 0x000fe4000f8e00ff */
[----:B------:R-:W-:Y:S01]  /*6700*/  FMUL.FTZ R92, R92, UR4 ;  /* 0x000000045c5c7c20 */ /* 0x000fe20008410000 */
[----:B------:R-:W-:Y:S02]  /*6710*/  IMAD.U32 R3, RZ, RZ, UR7 ;  /* 0x00000007ff037e24 */ /* 0x000fe4000f8e00ff */
[----:B------:R-:W-:Y:S01]  /*6720*/  FMUL.FTZ R93, R93, UR4 ;  /* 0x000000045d5d7c20 */ /* 0x000fe20008410000 */
[----:B-----5:R-:W-:-:S02]  /*6730*/  IMAD R6, R10, UR8, RZ ;  /* 0x000000080a067c24 */ /* 0x020fc4000f8e02ff */
[----:B------:R-:W-:Y:S01]  /*6740*/  FMUL.FTZ R94, R94, UR4 ;  /* 0x000000045e5e7c20 */ /* 0x000fe20008410000 */
[----:B------:R-:W-:-:S04]  /*6750*/  IMAD.WIDE.U32 R2, R10, UR16, R2 ;  /* 0x000000100a027c25 */ /* 0x000fc8000f8e0002 */
[----:B------:R-:W-:Y:S01]  /*6760*/  FMUL.FTZ R95, R95, UR4 ;  /* 0x000000045f5f7c20 */ /* 0x000fe20008410000 */
[----:B------:R-:W-:Y:S01]  /*6770*/  FMUL.FTZ R96, R96, UR4 ;  /* 0x0000000460607c20 */ /* 0x000fe20008410000 */
[----:B------:R-:W-:Y:S01]  /*6780*/  FMUL.FTZ R97, R97, UR4 ;  /* 0x0000000461617c20 */ /* 0x000fe20008410000 */
[----:B------:R-:W-:Y:S02]  /*6790*/  IMAD R9, R13, UR16, R8 ;  /* 0x000000100d097c24 */ /* 0x000fe4000f8e0208 */
        /* <DEDUP_REMOVED lines=54> */
[----:B--2---:R-:W-:-:S02]  /*6b00*/  IMAD R0, R0, 0x2000, R7 ;  /* 0x0000200000007824 */ /* 0x004fc400078e0207 */
[----:B------:R-:W-:Y:S01]  /*6b10*/  IMAD R7, R11, UR16, R6 ;  /* 0x000000100b077c24 */ /* 0x000fe2000f8e0206 */
[----:B------:R-:W-:Y:S05]  /*6b20*/  WARPSYNC.ALL ;  /* 0x0000000000007948 */ /* 0x000fea0003800000 */
[----:B------:R-:W-:Y:S02]  /*6b30*/  IMAD R0, R0, 0x4, R14 ;  /* 0x0000000400007824 */ /* 0x000fe400078e020e */
[----:B------:R-:W-:Y:S02]  /*6b40*/  IMAD.IADD R7, R3, 0x1, R7 ;  /* 0x0000000103077824 */ /* 0x000fe400078e0207 */
[----:B------:R-:W-:Y:S01]  /*6b50*/  IMAD.IADD R6, R5, 0x1, R9 ;  /* 0x0000000105067824 */ /* 0x000fe200078e0209 */
[----:B------:R-:W-:Y:S01]  /*6b60*/  BAR.SYNC.DEFER_BLOCKING 0x1, 0x100 ;  /* 0x0044000000007b1d */ /* 0x000fe20000010000 */
[----:B-1----:R-:W-:-:S07]  /*6b70*/  ISETP.NE.AND P1, PT, R12, 0x80, PT ;  /* 0x000000800c00780c */ /* 0x002fce0003f25270 */
        /* <DEDUP_REMOVED lines=38> */
.L_x_3862:
[----:B------:R-:W-:Y:S01]  /*6de0*/  @P0 ELECT P2, URZ, PT ;  /* 0x00000000003f082f */ /* 0x000fe20003840000 */
[----:B------:R1:W-:-:S12]  /*6df0*/  UBLKRED.G.S.ADD.F32.RN [UR4], [UR6], UR7, desc[UR8] ;  /* 0x00000804060073bb */ /* 0x0003d800080a1407 */
[----:B------:R-:W-:Y:S02]  /*6e00*/  @P2 PLOP3.LUT P0, PT, P2, PT, PT, 0x8, 0x0 ;  /* 0x000000000000281c */ /* 0x000fe4000170e170 */
[----:B------:R-:W-:-:S11]  /*6e10*/  PLOP3.LUT P2, PT, PT, PT, PT, 0x8, 0x0 ;  /* 0x000000000000781c */ /* 0x000fd60003f4e170 */
[----:B-1----:R-:W-:Y:S05]  /*6e20*/  @P0 BRA.U.ANY `(.L_x_3862) ;  /* 0xfffffffd00ec0947 */ /* 0x002fea000393ffff */
[----:B------:R0:W-:Y:S01]  /*6e30*/  UTMACMDFLUSH ;  /* 0x00000000000079b7 */ /* 0x0001e20000000000 */
[----:B------:R-:W-:-:S04]  /*6e40*/  DEPBAR.LE SB0, 0x0 ;  /* 0x000080000000791a */ /* 0x000fc80000000000 */
.L_x_3861:
[----:B------:R-:W-:Y:S05]  /*6e50*/  BSYNC B0 ;  /* 0x0000000000007941 */ /* 0x000fea0003800000 */
.L_x_3860:
        /* <DEDUP_REMOVED lines=25> */
[----:B------:R-:W1:Y:S01]  /*6ff0*/  S2R R3, SR_CgaCtaId ;  /* 0x0000000000037919 */ /* 0x000e620000008800 */
[----:B------:R-:W-:Y:S01]  /*7000*/  MOV R2, 0x400 ;  /* 0x0000040000027802 */ /* 0x000fe20000000f00 */
[----:B------:R-:W-:Y:S01]  /*7010*/  UMOV UR7, 0x1000 ;  /* 0x0000100000077882 */ /* 0x000fe20000000000 */
[----:B------:R-:W-:Y:S01]  /*7020*/  R2UR UR4, R8 ;  /* 0x00000000080472ca */ /* 0x000fe200000e0000 */
[----:B------:R-:W-:Y:S01]  /*7030*/  UMOV UR8, 0x0 ;  /* 0x0000000000087882 */ /* 0x000fe20000000000 */
[----:B------:R-:W-:Y:S01]  /*7040*/  R2UR UR5, R7 ;  /* 0x00000000070572ca */ /* 0x000fe200000e0000 */
[----:B------:R-:W-:Y:S01]  /*7050*/  UMOV UR9, 0x14f00000 ;  /* 0x14f0000000097882 */ /* 0x000fe20000000000 */
[----:B------:R-:W-:Y:S02]  /*7060*/  PLOP3.LUT P0, PT, PT, PT, PT, 0x80, 0x0 ;  /* 0x000000000000781c */ /* 0x000fe40003f0f070 */
[----:B-1----:R-:W-:-:S04]  /*7070*/  LEA R2, R3, R2, 0x18 ;  /* 0x0000000203027211 */ /* 0x002fc800078ec0ff */
[----:B------:R-:W-:-:S15]  /*7080*/  R2UR UR6, R2 ;  /* 0x00000000020672ca */ /* 0x000fde00000e0000 */
.L_x_3863:
        /* <DEDUP_REMOVED lines=8> */
.L_x_3838:
        /* <DEDUP_REMOVED lines=51> */
.L_x_3878:
        /* <DEDUP_REMOVED lines=21> */
.L_x_3867:
[----:B------:R-:W-:Y:S05]  /*7590*/  BSYNC B0 ;  /* 0x0000000000007941 */ /* 0x000fea0003800000 */
.L_x_3866:
        /* <DEDUP_REMOVED lines=13> */
.L_x_3869:
[----:B------:R-:W-:Y:S05]  /*7670*/  BSYNC B0 ;  /* 0x0000000000007941 */ /* 0x000fea0003800000 */
.L_x_3868:
[----:B------:R-:W-:Y:S06]  /*7680*/  BAR.ARV 0xa, 0xa0 ;  /* 0x0282800000007b1d */ /* 0x000fec0000002000 */
[----:B------:R-:W-:Y:S04]  /*7690*/  BSSY B0, `(.L_x_3870) ;  /* 0x0000003000007945 */ /* 0x000fe80003800000 */
[----:B------:R-:W-:Y:S05]  /*76a0*/  @!P0 BRA `(.L_x_3871) ;  /* 0x0000000000048947 */ /* 0x000fea0003800000 */
[----:B------:R-:W-:-:S04]  /*76b0*/  DEPBAR.LE SB0, 0x0 ;  /* 0x000080000000791a */ /* 0x000fc80000000000 */
.L_x_3871:
[----:B------:R-:W-:Y:S05]  /*76c0*/  BSYNC B0 ;  /* 0x0000000000007941 */ /* 0x000fea0003800000 */
.L_x_3870:
        /* <DEDUP_REMOVED lines=13> */
.L_x_3873:
[----:B------:R-:W-:Y:S05]  /*77a0*/  BSYNC B0 ;  /* 0x0000000000007941 */ /* 0x000fea0003800000 */
.L_x_3872:
        /* <DEDUP_REMOVED lines=13> */
.L_x_3875:
[----:B------:R-:W-:Y:S05]  /*7880*/  BSYNC B0 ;  /* 0x0000000000007941 */ /* 0x000fea0003800000 */
.L_x_3874:
[----:B------:R-:W-:Y:S01]  /*7890*/  VIADD R0, R0, 0xfffffffe ;  /* 0xfffffffe00007836 */ /* 0x000fe20000000000 */
[----:B------:R-:W-:Y:S06]  /*78a0*/  BAR.ARV 0xa, 0xa0 ;  /* 0x0282800000007b1d */ /* 0x000fec0000002000 */
[----:B------:R-:W-:Y:S01]  /*78b0*/  BSSY B0, `(.L_x_3876) ;  /* 0x0000004000007945 */ /* 0x000fe20003800000 */
[----:B------:R-:W-:-:S03]  /*78c0*/  ISETP.NE.AND P1, PT, R0, RZ, PT ;  /* 0x000000ff0000720c */ /* 0x000fc60003f25270 */
[----:B------:R-:W-:Y:S10]  /*78d0*/  @!P0 BRA `(.L_x_3877) ;  /* 0x0000000000048947 */ /* 0x000ff40003800000 */
[----:B------:R-:W-:-:S04]  /*78e0*/  DEPBAR.LE SB0, 0x0 ;  /* 0x000080000000791a */ /* 0x000fc80000000000 */
.L_x_3877:
[----:B------:R-:W-:Y:S05]  /*78f0*/  BSYNC B0 ;  /* 0x0000000000007941 */ /* 0x000fea0003800000 */
.L_x_3876:
[----:B------:R-:W-:Y:S06]  /*7900*/  BAR.ARV 0xb, 0xa0 ;  /* 0x02c2800000007b1d */ /* 0x000fec0000002000 */
[----:B------:R-:W-:Y:S02]  /*7910*/  UIADD3 UR5, UR5, 0x2, URZ ;  /* 0x0000000205057890 */ /* 0x000fe4000fffe03f */
[----:B------:R-:W-:Y:S01]  /*7920*/  UIADD3 UR4, UR4, 0x1, URZ ;  /* 0x0000000104047890 */ /* 0x000fe2000fffe03f */
[----:B------:R-:W-:Y:S11]  /*7930*/  @P1 BRA `(.L_x_3878) ;  /* 0xfffffff800c01947 */ /* 0x000ff6000383ffff */
[----:B------:R-:W-:-:S12]  /*7940*/  UIADD3 UR4, UR9, 0x5000, URZ ;  /* 0x0000500009047890 */ /* 0x000fd8000fffe03f */
.L_x_3865:
        /* <DEDUP_REMOVED lines=19> */
.L_x_3880:
[----:B------:R-:W-:Y:S05]  /*7a80*/  BSYNC B0 ;  /* 0x0000000000007941 */ /* 0x000fea0003800000 */
.L_x_3879:
        /* <DEDUP_REMOVED lines=19> */
.L_x_3882:
[----:B------:R-:W-:Y:S05]  /*7bc0*/  BSYNC B0 ;  /* 0x0000000000007941 */ /* 0x000fea0003800000 */
.L_x_3881:
[----:B------:R-:W-:Y:S06]  /*7bd0*/  BAR.ARV 0xa, 0xa0 ;  /* 0x0282800000007b1d */ /* 0x000fec0000002000 */
[----:B------:R-:W-:Y:S04]  /*7be0*/  BSSY B0, `(.L_x_3883) ;  /* 0x0000003000007945 */ /* 0x000fe80003800000 */
[----:B------:R-:W-:Y:S05]  /*7bf0*/  @!P0 BRA `(.L_x_3884) ;  /* 0x0000000000048947 */ /* 0x000fea0003800000 */
[----:B------:R-:W-:-:S04]  /*7c00*/  DEPBAR.LE SB0, 0x0 ;  /* 0x000080000000791a */ /* 0x000fc80000000000 */
.L_x_3884:
[----:B------:R-:W-:Y:S05]  /*7c10*/  BSYNC B0 ;  /* 0x0000000000007941 */ /* 0x000fea0003800000 */
.L_x_3883:
[----:B------:R-:W-:Y:S06]  /*7c20*/  BAR.ARV 0xb, 0xa0 ;  /* 0x02c2800000007b1d */ /* 0x000fec0000002000 */
[----:B------:R-:W-:Y:S05]  /*7c30*/  BRA `(.L_x_3840) ;  /* 0x0000001c00547947 */ /* 0x000fea0003800000 */
.L_x_3864:
        /* <DEDUP_REMOVED lines=55> */
.L_x_3915:
        /* <DEDUP_REMOVED lines=10> */
.L_x_3888:
        /* <DEDUP_REMOVED lines=84> */
.L_x_3899:
[----:B------:R-:W-:-:S04]  /*8590*/  SHF.L.U32 R21, R18, 0x1f, RZ ;  /* 0x0000001f12157819 */ /* 0x000fc800000006ff */
[----:B-1----:R-:W1:Y:S02]  /*85a0*/  SYNCS.PHASECHK.TRANS64.TRYWAIT P1, [R20+URZ+0x38840], R21 ;  /* 0x03884015140075a7 */ /* 0x002e64000802017f */
[----:B-12---:R-:W-:Y:S05]  /*85b0*/  @!P1 BRA `(.L_x_3891) ;  /* 0x0000001400789947 */ /* 0x006fea0003800000 */
.L_x_3916:
[----:B------:R-:W-:Y:S05]  /*85c0*/  @P0 BRA `(.L_x_3892) ;  /* 0x0000000000140947 */ /* 0x000fea0003800000 */
[----:B------:R-:W-:Y:S01]  /*85d0*/  ISETP.NE.AND P1, PT, R12, RZ, PT ;  /* 0x000000ff0c00720c */ /* 0x000fe20003f25270 */
[----:B------:R-:W-:-:S04]  /*85e0*/  IMAD.MOV.U32 R3, RZ, RZ, 0x5140 ;  /* 0x00005140ff037424 */ /* 0x000fc800078e00ff */
[----:B------:R2:W-:Y:S08]  /*85f0*/  SYNCS.ARRIVE.TRANS64 RZ, [R20+URZ+0x38830], R3 ;  /* 0x0388300314ff79a7 */ /* 0x0005f0000800003f */
[----:B------:R-:W-:Y:S05]  /*8600*/  @!P1 BRA `(.L_x_3892) ;  /* 0x0000000000049947 */ /* 0x000fea0003800000 */
[----:B------:R-:W-:Y:S01]  /*8610*/  BPT.TRAP 0x1 ;  /* 0x000000040000795c */ /* 0x000fe20000300000 */
.L_x_3892:
        /* <DEDUP_REMOVED lines=36> */
.L_x_3917:
[----:B------:R-:W-:Y:S05]  /*8860*/  @P0 BRA `(.L_x_3894) ;  /* 0x0000000000140947 */ /* 0x000fea0003800000 */
[----:B------:R-:W-:Y:S01]  /*8870*/  ISETP.NE.AND P1, PT, R12, RZ, PT ;  /* 0x000000ff0c00720c */ /* 0x000fe20003f25270 */
[----:B------:R-:W-:-:S04]  /*8880*/  IMAD.MOV.U32 R0, RZ, RZ, 0x5140 ;  /* 0x00005140ff007424 */ /* 0x000fc800078e00ff */
[----:B------:R4:W-:Y:S08]  /*8890*/  SYNCS.ARRIVE.TRANS64 RZ, [R20+URZ+0x38818], R0 ;  /* 0x0388180014ff79a7 */ /* 0x0009f0000800003f */
[----:B------:R-:W-:Y:S05]  /*88a0*/  @!P1 BRA `(.L_x_3894) ;  /* 0x0000000000049947 */ /* 0x000fea0003800000 */
[----:B------:R-:W-:Y:S01]  /*88b0*/  BPT.TRAP 0x1 ;  /* 0x000000040000795c */ /* 0x000fe20000300000 */
.L_x_3894:
        /* <DEDUP_REMOVED lines=27> */
.L_x_3918:
        /* <DEDUP_REMOVED lines=9> */
.L_x_3896:
        /* <DEDUP_REMOVED lines=31> */
.L_x_3920:
[----:B------:R-:W-:Y:S05]  /*8cf0*/  @P0 BRA `(.L_x_3898) ;  /* 0x0000000000140947 */ /* 0x000fea0003800000 */
[----:B------:R-:W-:Y:S01]  /*8d00*/  ISETP.NE.AND P1, PT, R12, RZ, PT ;  /* 0x000000ff0c00720c */ /* 0x000fe20003f25270 */
[----:B-1----:R-:W-:-:S04]  /*8d10*/  IMAD.MOV.U32 R5, RZ, RZ, 0x5140 ;  /* 0x00005140ff057424 */ /* 0x002fc800078e00ff */
[----:B------:R2:W-:Y:S08]  /*8d20*/  SYNCS.ARRIVE.TRANS64 RZ, [R20+URZ+0x38810], R5 ;  /* 0x0388100514ff79a7 */ /* 0x0005f0000800003f */
[----:B------:R-:W-:Y:S05]  /*8d30*/  @!P1 BRA `(.L_x_3898) ;  /* 0x0000000000049947 */ /* 0x000fea0003800000 */
[----:B------:R-:W-:Y:S01]  /*8d40*/  BPT.TRAP 0x1 ;  /* 0x000000040000795c */ /* 0x000fe20000300000 */
.L_x_3898:
        /* <DEDUP_REMOVED lines=28> */
.L_x_3890:
[----:B------:R-:W-:-:S13]  /*8f10*/  ISETP.NE.AND P1, PT, R10, RZ, PT ;  /* 0x000000ff0a00720c */ /* 0x000fda0003f25270 */
[----:B------:R-:W-:Y:S05]  /*8f20*/  @!P1 BRA `(.L_x_3889) ;  /* 0x0000000400289947 */ /* 0x000fea0003800000 */
[----:B------:R-:W-:-:S04]  /*8f30*/  SHF.L.U32 R9, R18, 0x1f, RZ ;  /* 0x0000001f12097819 */ /* 0x000fc800000006ff */
[----:B------:R-:W3:Y:S02]  /*8f40*/  SYNCS.PHASECHK.TRANS64.TRYWAIT P1, [R20+URZ+0x38840], R9 ;  /* 0x03884009140075a7 */ /* 0x000ee4000802017f */
[----:B---3--:R-:W-:Y:S05]  /*8f50*/  @!P1 BRA `(.L_x_3900) ;  /* 0x0000000c00649947 */ /* 0x008fea0003800000 */
.L_x_3921:
[----:B------:R-:W-:Y:S05]  /*8f60*/  @P0 BRA `(.L_x_3901) ;  /* 0x0000000000140947 */ /* 0x000fea0003800000 */
[----:B------:R-:W-:Y:S01]  /*8f70*/  ISETP.NE.AND P1, PT, R12, RZ, PT ;  /* 0x000000ff0c00720c */ /* 0x000fe20003f25270 */
[----:B-12---:R-:W-:-:S04]  /*8f80*/  IMAD.MOV.U32 R5, RZ, RZ, 0x5140 ;  /* 0x00005140ff057424 */ /* 0x006fc800078e00ff */
[----:B------:R4:W-:Y:S08]  /*8f90*/  SYNCS.ARRIVE.TRANS64 RZ, [R20+URZ+0x38830], R5 ;  /* 0x0388300514ff79a7 */ /* 0x0009f0000800003f */
[----:B------:R-:W-:Y:S05]  /*8fa0*/  @!P1 BRA `(.L_x_3901) ;  /* 0x0000000000049947 */ /* 0x000fea0003800000 */
[----:B------:R-:W-:Y:S01]  /*8fb0*/  BPT.TRAP 0x1 ;  /* 0x000000040000795c */ /* 0x000fe20000300000 */
.L_x_3901:
        /* <DEDUP_REMOVED lines=33> */
.L_x_3922:
[----:B------:R-:W-:Y:S05]  /*91d0*/  @P0 BRA `(.L_x_3903) ;  /* 0x0000000000140947 */ /* 0x000fea0003800000 */
[----:B------:R-:W-:Y:S01]  /*91e0*/  ISETP.NE.AND P0, PT, R12, RZ, PT ;  /* 0x000000ff0c00720c */ /* 0x000fe20003f05270 */
[----:B------:R-:W-:-:S04]  /*91f0*/  IMAD.MOV.U32 R5, RZ, RZ, 0x5140 ;  /* 0x00005140ff057424 */ /* 0x000fc800078e00ff */
[----:B------:R2:W-:Y:S08]  /*9200*/  SYNCS.ARRIVE.TRANS64 RZ, [R20+URZ+0x38818], R5 ;  /* 0x0388180514ff79a7 */ /* 0x0005f0000800003f */
[----:B------:R-:W-:Y:S05]  /*9210*/  @!P0 BRA `(.L_x_3903) ;  /* 0x0000000000048947 */ /* 0x000fea0003800000 */
[----:B------:R-:W-:Y:S01]  /*9220*/  BPT.TRAP 0x1 ;  /* 0x000000040000795c */ /* 0x000fe20000300000 */
.L_x_3903:
        /* <DEDUP_REMOVED lines=26> */
.L_x_3889:
[----:B------:R-:W-:Y:S01]  /*93d0*/  IMAD R4, R13, 0x8, R20 ;  /* 0x000000080d047824 */ /* 0x000fe200078e0214 */
[----:B------:R-:W-:Y:S01]  /*93e0*/  SHF.L.U32 R3, R18, 0x1f, RZ ;  /* 0x0000001f12037819 */ /* 0x000fe200000006ff */
[----:B------:R-:W4:Y:S03]  /*93f0*/  S2R R2, SR_TID.X ;  /* 0x0000000000027919 */ /* 0x000f260000002100 */
[----:B------:R-:W5:Y:S01]  /*9400*/  SYNCS.PHASECHK.TRANS64.TRYWAIT P0, [R4+URZ+0x38840], R3 ;  /* 0x03884003040075a7 */ /* 0x000f62000800017f */
[----:B----4-:R-:W-:-:S04]  /*9410*/  LOP3.LUT R2, R2, 0x7f, RZ, 0xc0, !PT ;  /* 0x0000007f02027812 */ /* 0x010fc800078ec0ff */
[----:B------:R-:W-:Y:S01]  /*9420*/  ISETP.NE.AND P1, PT, R2, RZ, PT ;  /* 0x000000ff0200720c */ /* 0x000fe20003f25270 */
[----:B-----5:R-:W-:-:S12]  /*9430*/  @!P0 BRA `(.L_x_3904) ;  /* 0x0000000800548947 */ /* 0x020fd80003800000 */
.L_x_3923:
[----:B------:R-:W-:Y:S05]  /*9440*/  @P1 BRA `(.L_x_3905) ;  /* 0x0000000000181947 */ /* 0x000fea0003800000 */
[----:B------:R-:W5:Y:S01]  /*9450*/  S2R R2, SR_TID.X ;  /* 0x0000000000027919 */ /* 0x000f620000002100 */
[----:B----4-:R-:W-:-:S04]  /*9460*/  IMAD.MOV.U32 R3, RZ, RZ, 0x5140 ;  /* 0x00005140ff037424 */ /* 0x010fc800078e00ff */
[----:B------:R4:W-:Y:S01]  /*9470*/  SYNCS.ARRIVE.TRANS64 RZ, [R4+URZ+0x38830], R3 ;  /* 0x0388300304ff79a7 */ /* 0x0009e2000800003f */
[----:B-----5:R-:W-:-:S13]  /*9480*/  LOP3.LUT P0, RZ, R2, 0x1f, RZ, 0xc0, !PT ;  /* 0x0000001f02ff7812 */ /* 0x020fda000780c0ff */
[----:B----4-:R-:W-:Y:S05]  /*9490*/  @!P0 BRA `(.L_x_3905) ;  /* 0x0000000000048947 */ /* 0x010fea0003800000 */
[----:B------:R-:W-:Y:S01]  /*94a0*/  BPT.TRAP 0x1 ;  /* 0x000000040000795c */ /* 0x000fe20000300000 */
.L_x_3905:
        /* <DEDUP_REMOVED lines=40> */
.L_x_3886:
[----:B------:R-:W-:Y:S05]  /*9730*/  BSYNC B0 ;  /* 0x0000000000007941 */ /* 0x000fea0003800000 */
.L_x_3885:
[----:B------:R-:W-:-:S03]  /*9740*/  UMOV UR6, 0xffffffff ;  /* 0xffffffff00067882 */ /* 0x000fc60000000000 */
[----:B------:R-:W-:Y:S05]  /*9750*/  BRA.DIV UR6, `(.L_x_3906) ;  /* 0x0000000606a07947 */ /* 0x000fea000b800000 */
[----:B------:R-:W-:-:S13]  /*9760*/  ELECT P0, URZ, PT ;  /* 0x00000000003f782f */ /* 0x000fda0003800000 */
.L_x_3926:
[----:B------:R-:W-:Y:S05]  /*9770*/  @!P0 BRA `(.L_x_3840) ;  /* 0x0000000000848947 */ /* 0x000fea0003800000 */
[----:B------:R-:W2:Y:S02]  /*9780*/  LDL.LU R2, [R1] ;  /* 0x0000000001027983 */ /* 0x000ea40000300800 */
[----:B--2---:R-:W-:-:S04]  /*9790*/  LOP3.LUT R2, R2, 0x2, RZ, 0xfc, !PT ;  /* 0x0000000202027812 */ /* 0x004fc800078efcff */
[----:B------:R-:W-:-:S13]  /*97a0*/  ISETP.NE.AND P0, PT, R2, 0x3, PT ;  /* 0x000000030200780c */ /* 0x000fda0003f05270 */
[----:B------:R-:W-:Y:S05]  /*97b0*/  @!P0 BRA `(.L_x_3907) ;  /* 0x0000000000048947 */ /* 0x000fea0003800000 */
[----:B------:R-:W-:Y:S01]  /*97c0*/  BPT.TRAP 0x1 ;  /* 0x000000040000795c */ /* 0x000fe20000300000 */
.L_x_3907:
        /* <DEDUP_REMOVED lines=15> */
.L_x_3927:
[----:B------:R-:W2:Y:S02]  /*98c0*/  SYNCS.PHASECHK.TRANS64.TRYWAIT P1, [R3+URZ], R2 ;  /* 0x00000002030075a7 */ /* 0x000ea4000802017f */
[----:B--2---:R-:W-:Y:S05]  /*98d0*/  @!P1 BRA `(.L_x_3909) ;  /* 0x0000000400789947 */ /* 0x004fea0003800000 */
.L_x_3928:
[----:B------:R-:W-:Y:S05]  /*98e0*/  @!P0 BRA `(.L_x_3910) ;  /* 0x0000000000048947 */ /* 0x000fea0003800000 */
[----:B------:R-:W-:Y:S01]  /*98f0*/  BPT.TRAP 0x1 ;  /* 0x000000040000795c */ /* 0x000fe20000300000 */
.L_x_3910:
[----:B--2---:R-:W-:-:S04]  /*9900*/  VIADD R3, R8, 0x38840 ;  /* 0x0003884008037836 */ /* 0x004fc80000000000 */
[----:B------:R-:W-:-:S04]  /*9910*/  IMAD R5, R0, 0x8, R3 ;  /* 0x0000000800057824 */ /* 0x000fc800078e0203 */
[----:B------:R-:W2:Y:S02]  /*9920*/  SYNCS.PHASECHK.TRANS64.TRYWAIT P0, [R5+URZ], R4 ;  /* 0x00000004050075a7 */ /* 0x000ea4000800017f */
[----:B--2---:R-:W-:Y:S05]  /*9930*/  @!P0 BRA `(.L_x_3911) ;  /* 0x0000000400748947 */ /* 0x004fea0003800000 */
.L_x_3929:
[----:B------:R-:W-:-:S07]  /*9940*/  IMAD R3, R6, 0x8, R3 ;  /* 0x0000000806037824 */ /* 0x000fce00078e0203 */
.L_x_3912:
[----:B---3--:R3:W4:Y:S02]  /*9950*/  SYNCS.PHASECHK.TRANS64.TRYWAIT P0, [R3+URZ], R2 ;  /* 0x00000002030075a7 */ /* 0x008724000800017f */
[----:B----4-:R-:W-:Y:S05]  /*9960*/  @!P0 NANOSLEEP.SYNCS 0x989680 ;  /* 0x009896800000895d */ /* 0x010fea0003900000 */
[----:B------:R-:W4:Y:S02]  /*9970*/  @!P0 SYNCS.PHASECHK.TRANS64 P0, [R3+URZ], R2 ;  /* 0x00000002030085a7 */ /* 0x000f24000800007f */
[----:B----4-:R-:W-:Y:S05]  /*9980*/  @!P0 BRA `(.L_x_3912) ;  /* 0xfffffffc00f08947 */ /* 0x010fea000383ffff */
.L_x_3840:
[----:B------:R-:W-:Y:S05]  /*9990*/  BSYNC B6 ;  /* 0x0000000000067941 */ /* 0x000fea0003800000 */
.L_x_3837:
[----:B------:R-:W-:Y:S05]  /*99a0*/  EXIT ;  /* 0x000000000000794d */ /* 0x000fea0003800000 */
.L_x_3845:
[----:B------:R-:W-:Y:S02]  /*99b0*/  IMAD.MOV.U32 R13, RZ, RZ, R17 ;  /* 0x000000ffff0d7224 */ /* 0x000fe400078e0011 */
[----:B------:R-:W-:Y:S02]  /*99c0*/  IMAD.MOV.U32 R12, RZ, RZ, RZ ;  /* 0x000000ffff0c7224 */ /* 0x000fe400078e00ff */
[----:B------:R-:W-:Y:S02]  /*99d0*/  IMAD.MOV.U32 R11, RZ, RZ, 0x1f ;  /* 0x0000001fff0b7424 */ /* 0x000fe400078e00ff */
[----:B------:R-:W-:-:S07]  /*99e0*/  IMAD.MOV.U32 R15, RZ, RZ, -0x1 ;  /* 0xffffffffff0f7424 */ /* 0x000fce00078e00ff */
[----:B------:R-:W-:Y:S05]  /*99f0*/  WARPSYNC.COLLECTIVE R15, `(.L_x_3913) ;  /* 0x000000000f087348 */ /* 0x000fea0003c00000 */
[----:B------:R1:W2:Y:S02]  /*9a00*/  SHFL.IDX P6, R14, R13, R12, R11 ;  /* 0x0000000c0d0e7389 */ /* 0x0002a400000c000b */
[----:B-12---:R-:W-:Y:S01]  /*9a10*/  ENDCOLLECTIVE ;  /* 0x000000000000791b */ /* 0x006fe20003800000 */
.L_x_3913:
[----:B------:R-:W-:Y:S05]  /*9a20*/  BRA `(.L_x_3914) ;  /* 0xffffff70004c7947 */ /* 0x000fea000383ffff */
.L_x_3847:
[----:B------:R-:W3:Y:S01]  /*9a30*/  S2R R2, SR_CgaCtaId ;  /* 0x0000000000027919 */ /* 0x000ee20000008800 */
[----:B--2---:R-:W-:-:S04]  /*9a40*/  MOV R0, 0x400 ;  /* 0x0000040000007802 */ /* 0x004fc80000000f00 */
[----:B---3--:R-:W-:-:S04]  /*9a50*/  LEA R0, R2, R0, 0x18 ;  /* 0x0000000002007211 */ /* 0x008fc800078ec0ff */
[----:B------:R2:W3:Y:S03]  /*9a60*/  SYNCS.PHASECHK.TRANS64.TRYWAIT P0, [R0+URZ+0x38800], R10 ;  /* 0x0388000a000075a7 */ /* 0x0004e6000800017f */
[----:B---3--:R-:W-:Y:S05]  /*9a70*/  @!P0 NANOSLEEP.SYNCS 0x989680 ;  /* 0x009896800000895d */ /* 0x008fea0003900000 */
[----:B------:R-:W3:Y:S02]  /*9a80*/  @!P0 SYNCS.PHASECHK.TRANS64 P0, [R0+URZ+0x38800], R10 ;  /* 0x0388000a000085a7 */ /* 0x000ee4000800007f */
[----:B---3--:R-:W-:Y:S05]  /*9a90*/  @!P0 BRA `(.L_x_3847) ;  /* 0xfffffffc00e48947 */ /* 0x008fea000383ffff */
[----:B------:R-:W-:Y:S05]  /*9aa0*/  BRA `(.L_x_3846) ;  /* 0xffffff7000987947 */ /* 0x000fea000383ffff */
.L_x_3852:
[----:B---3--:R3:W4:Y:S02]  /*9ab0*/  SYNCS.PHASECHK.TRANS64.TRYWAIT P1, [R2+URZ+0x38810], R153 ;  /* 0x03881099020075a7 */ /* 0x008724000802017f */
[----:B----4-:R-:W-:Y:S05]  /*9ac0*/  @!P1 NANOSLEEP.SYNCS 0x989680 ;  /* 0x009896800000995d */ /* 0x010fea0003900000 */
[----:B------:R-:W4:Y:S02]  /*9ad0*/  @!P1 SYNCS.PHASECHK.TRANS64 P1, [R2+URZ+0x38810], R153 ;  /* 0x03881099020095a7 */ /* 0x000f24000802007f */
[----:B----4-:R-:W-:Y:S05]  /*9ae0*/  @!P1 BRA `(.L_x_3852) ;  /* 0xfffffffc00f09947 */ /* 0x010fea000383ffff */
[----:B------:R-:W-:Y:S05]  /*9af0*/  BRA `(.L_x_3851) ;  /* 0xffffff7c00707947 */ /* 0x000fea000383ffff */
.L_x_3856:
[----:B------:R1:W1:Y:S02]  /*9b00*/  SYNCS.PHASECHK.TRANS64.TRYWAIT P1, [R2+URZ+0x38830], R153 ;  /* 0x03883099020075a7 */ /* 0x000264000802017f */
[----:B-1----:R-:W-:Y:S05]  /*9b10*/  @!P1 NANOSLEEP.SYNCS 0x989680 ;  /* 0x009896800000995d */ /* 0x002fea0003900000 */
[----:B------:R-:W1:Y:S02]  /*9b20*/  @!P1 SYNCS.PHASECHK.TRANS64 P1, [R2+URZ+0x38830], R153 ;  /* 0x03883099020095a7 */ /* 0x000e64000802007f */
[----:B-1----:R-:W-:Y:S05]  /*9b30*/  @!P1 BRA `(.L_x_3856) ;  /* 0xfffffffc00f09947 */ /* 0x002fea000383ffff */
[----:B------:R-:W-:Y:S05]  /*9b40*/  BRA `(.L_x_3855) ;  /* 0xffffff8c00fc7947 */ /* 0x000fea000383ffff */
.L_x_3887:
[----:B-1----:R1:W2:Y:S02]  /*9b50*/  SYNCS.PHASECHK.TRANS64.TRYWAIT P1, [R20+URZ+0x38820], R3 ;  /* 0x03882003140075a7 */ /* 0x0022a4000802017f */
[----:B--2---:R-:W-:Y:S05]  /*9b60*/  @!P1 NANOSLEEP.SYNCS 0x989680 ;  /* 0x009896800000995d */ /* 0x004fea0003900000 */
[----:B------:R-:W2:Y:S02]  /*9b70*/  @!P1 SYNCS.PHASECHK.TRANS64 P1, [R20+URZ+0x38820], R3 ;  /* 0x03882003140095a7 */ /* 0x000ea4000802007f */
[----:B--2---:R-:W-:Y:S05]  /*9b80*/  @!P1 BRA `(.L_x_3887) ;  /* 0xfffffffc00f09947 */ /* 0x004fea000383ffff */
[----:B------:R-:W-:Y:S05]  /*9b90*/  BRA `(.L_x_3915) ;  /* 0xffffffe400047947 */ /* 0x000fea000383ffff */
.L_x_3891:
[----:B-1----:R1:W2:Y:S02]  /*9ba0*/  SYNCS.PHASECHK.TRANS64.TRYWAIT P1, [R20+URZ+0x38840], R21 ;  /* 0x03884015140075a7 */ /* 0x0022a4000802017f */
[----:B--2---:R-:W-:Y:S05]  /*9bb0*/  @!P1 NANOSLEEP.SYNCS 0x989680 ;  /* 0x009896800000995d */ /* 0x004fea0003900000 */
[----:B------:R-:W2:Y:S02]  /*9bc0*/  @!P1 SYNCS.PHASECHK.TRANS64 P1, [R20+URZ+0x38840], R21 ;  /* 0x03884015140095a7 */ /* 0x000ea4000802007f */
[----:B--2---:R-:W-:Y:S05]  /*9bd0*/  @!P1 BRA `(.L_x_3891) ;  /* 0xfffffffc00f09947 */ /* 0x004fea000383ffff */
[----:B------:R-:W-:Y:S05]  /*9be0*/  BRA `(.L_x_3916) ;  /* 0xffffffe800747947 */ /* 0x000fea000383ffff */
.L_x_3893:
[----:B---3--:R3:W4:Y:S02]  /*9bf0*/  SYNCS.PHASECHK.TRANS64.TRYWAIT P1, [R20+URZ+0x38828], R21 ;  /* 0x03882815140075a7 */ /* 0x008724000802017f */
[----:B----4-:R-:W-:Y:S05]  /*9c00*/  @!P1 NANOSLEEP.SYNCS 0x989680 ;  /* 0x009896800000995d */ /* 0x010fea0003900000 */
[----:B------:R-:W4:Y:S02]  /*9c10*/  @!P1 SYNCS.PHASECHK.TRANS64 P1, [R20+URZ+0x38828], R21 ;  /* 0x03882815140095a7 */ /* 0x000f24000802007f */
[----:B----4-:R-:W-:Y:S05]  /*9c20*/  @!P1 BRA `(.L_x_3893) ;  /* 0xfffffffc00f09947 */ /* 0x010fea000383ffff */
[----:B------:R-:W-:Y:S05]  /*9c30*/  BRA `(.L_x_3917) ;  /* 0xffffffec00087947 */ /* 0x000fea000383ffff */
.L_x_3895:
[----:B--2---:R2:W4:Y:S02]  /*9c40*/  SYNCS.PHASECHK.TRANS64.TRYWAIT P1, [R20+URZ+0x38848], R21 ;  /* 0x03884815140075a7 */ /* 0x004524000802017f */
[----:B----4-:R-:W-:Y:S05]  /*9c50*/  @!P1 NANOSLEEP.SYNCS 0x989680 ;  /* 0x009896800000995d */ /* 0x010fea0003900000 */
[----:B------:R-:W4:Y:S02]  /*9c60*/  @!P1 SYNCS.PHASECHK.TRANS64 P1, [R20+URZ+0x38848], R21 ;  /* 0x03884815140095a7 */ /* 0x000f24000802007f */
[----:B----4-:R-:W-:Y:S05]  /*9c70*/  @!P1 BRA `(.L_x_3895) ;  /* 0xfffffffc00f09947 */ /* 0x010fea000383ffff */
[----:B------:R-:W-:Y:S05]  /*9c80*/  BRA `(.L_x_3918) ;  /* 0xffffffec00787947 */ /* 0x000fea000383ffff */
.L_x_3897:
[----:B------:R-:W-:-:S07]  /*9c90*/  SHF.L.U32 R5, R18, 0x1f, RZ ;  /* 0x0000001f12057819 */ /* 0x000fce00000006ff */
.L_x_3919:
[----:B-1----:R1:W2:Y:S02]  /*9ca0*/  SYNCS.PHASECHK.TRANS64.TRYWAIT P1, [R20+URZ+0x38820], R5 ;  /* 0x03882005140075a7 */ /* 0x0022a4000802017f */
[----:B--2---:R-:W-:Y:S05]  /*9cb0*/  @!P1 NANOSLEEP.SYNCS 0x989680 ;  /* 0x009896800000995d */ /* 0x004fea0003900000 */
[----:B------:R-:W2:Y:S02]  /*9cc0*/  @!P1 SYNCS.PHASECHK.TRANS64 P1, [R20+URZ+0x38820], R5 ;  /* 0x03882005140095a7 */ /* 0x000ea4000802007f */
[----:B--2---:R-:W-:Y:S05]  /*9cd0*/  @!P1 BRA `(.L_x_3919) ;  /* 0xfffffffc00f09947 */ /* 0x004fea000383ffff */
[----:B------:R-:W-:Y:S05]  /*9ce0*/  BRA `(.L_x_3920) ;  /* 0xfffffff000007947 */ /* 0x000fea000383ffff */
.L_x_3900:
[----:B---3--:R3:W4:Y:S02]  /*9cf0*/  SYNCS.PHASECHK.TRANS64.TRYWAIT P1, [R20+URZ+0x38840], R9 ;  /* 0x03884009140075a7 */ /* 0x008724000802017f */
[----:B----4-:R-:W-:Y:S05]  /*9d00*/  @!P1 NANOSLEEP.SYNCS 0x989680 ;  /* 0x009896800000995d */ /* 0x010fea0003900000 */
[----:B------:R-:W4:Y:S02]  /*9d10*/  @!P1 SYNCS.PHASECHK.TRANS64 P1, [R20+URZ+0x38840], R9 ;  /* 0x03884009140095a7 */ /* 0x000f24000802007f */
[----:B----4-:R-:W-:Y:S05]  /*9d20*/  @!P1 BRA `(.L_x_3900) ;  /* 0xfffffffc00f09947 */ /* 0x010fea000383ffff */
[----:B------:R-:W-:Y:S05]  /*9d30*/  BRA `(.L_x_3921) ;  /* 0xfffffff000887947 */ /* 0x000fea000383ffff */
.L_x_3902:
[----:B-1----:R1:W2:Y:S02]  /*9d40*/  SYNCS.PHASECHK.TRANS64.TRYWAIT P1, [R20+URZ+0x38828], R9 ;  /* 0x03882809140075a7 */ /* 0x0022a4000802017f */
[----:B--2---:R-:W-:Y:S05]  /*9d50*/  @!P1 NANOSLEEP.SYNCS 0x989680 ;  /* 0x009896800000995d */ /* 0x004fea0003900000 */
[----:B------:R-:W2:Y:S02]  /*9d60*/  @!P1 SYNCS.PHASECHK.TRANS64 P1, [R20+URZ+0x38828], R9 ;  /* 0x03882809140095a7 */ /* 0x000ea4000802007f */
[----:B--2---:R-:W-:Y:S05]  /*9d70*/  @!P1 BRA `(.L_x_3902) ;  /* 0xfffffffc00f09947 */ /* 0x004fea000383ffff */
[----:B------:R-:W-:Y:S05]  /*9d80*/  BRA `(.L_x_3922) ;  /* 0xfffffff400107947 */ /* 0x000fea000383ffff */
.L_x_3904:
[----:B----4-:R4:W1:Y:S02]  /*9d90*/  SYNCS.PHASECHK.TRANS64.TRYWAIT P0, [R4+URZ+0x38840], R3 ;  /* 0x03884003040075a7 */ /* 0x010864000800017f */
[----:B-1----:R-:W-:Y:S05]  /*9da0*/  @!P0 NANOSLEEP.SYNCS 0x989680 ;  /* 0x009896800000895d */ /* 0x002fea0003900000 */
[----:B------:R-:W1:Y:S02]  /*9db0*/  @!P0 SYNCS.PHASECHK.TRANS64 P0, [R4+URZ+0x38840], R3 ;  /* 0x03884003040085a7 */ /* 0x000e64000800007f */
[----:B-1----:R-:W-:Y:S05]  /*9dc0*/  @!P0 BRA `(.L_x_3904) ;  /* 0xfffffffc00f08947 */ /* 0x002fea000383ffff */
[----:B------:R-:W-:Y:S05]  /*9dd0*/  BRA `(.L_x_3923) ;  /* 0xfffffff400987947 */ /* 0x000fea000383ffff */
.L_x_3906:
[----:B------:R-:W-:Y:S01]  /*9de0*/  BSSY B0, `(.L_x_3924) ;  /* 0x0000006000007945 */ /* 0x000fe20003800000 */
[----:B------:R-:W-:-:S07]  /*9df0*/  IMAD.MOV.U32 R15, RZ, RZ, -0x1 ;  /* 0xffffffffff0f7424 */ /* 0x000fce00078e00ff */
[----:B------:R-:W-:Y:S05]  /*9e00*/  WARPSYNC.COLLECTIVE R15, `(.L_x_3925) ;  /* 0x000000000f0c7348 */ /* 0x000fea0003c00000 */
[----:B------:R-:W-:Y:S02]  /*9e10*/  ELECT P6, UR62, PT ;  /* 0x00000000003e782f */ /* 0x000fe400038c0000 */
[----:B------:R-:W-:Y:S01]  /*9e20*/  MOV R14, UR62 ;  /* 0x0000003e000e7c02 */ /* 0x000fe20008000f00 */
[----:B------:R-:W-:Y:S10]  /*9e30*/  ENDCOLLECTIVE ;  /* 0x000000000000791b */ /* 0x000ff40003800000 */
.L_x_3925:
[----:B------:R-:W-:Y:S05]  /*9e40*/  BSYNC B0 ;  /* 0x0000000000007941 */ /* 0x000fea0003800000 */
.L_x_3924:
[----:B------:R-:W-:Y:S01]  /*9e50*/  PLOP3.LUT P0, PT, P6, PT, PT, 0x80, 0x0 ;  /* 0x000000000000781c */ /* 0x000fe2000370f070 */
[----:B------:R-:W-:-:S12]  /*9e60*/  BRA `(.L_x_3926) ;  /* 0xfffffff800407947 */ /* 0x000fd8000383ffff */
.L_x_3908:
[----:B-1----:R1:W2:Y:S02]  /*9e70*/  SYNCS.PHASECHK.TRANS64.TRYWAIT P1, [R7+URZ], R4 ;  /* 0x00000004070075a7 */ /* 0x0022a4000802017f */
[----:B--2---:R-:W-:Y:S05]  /*9e80*/  @!P1 NANOSLEEP.SYNCS 0x989680 ;  /* 0x009896800000995d */ /* 0x004fea0003900000 */
[----:B------:R-:W2:Y:S02]  /*9e90*/  @!P1 SYNCS.PHASECHK.TRANS64 P1, [R7+URZ], R4 ;  /* 0x00000004070095a7 */ /* 0x000ea4000802007f */
[----:B--2---:R-:W-:Y:S05]  /*9ea0*/  @!P1 BRA `(.L_x_3908) ;  /* 0xfffffffc00f09947 */ /* 0x004fea000383ffff */
[----:B------:R-:W-:Y:S05]  /*9eb0*/  BRA `(.L_x_3927) ;  /* 0xfffffff800807947 */ /* 0x000fea000383ffff */
.L_x_3909:
[----:B--2---:R2:W3:Y:S02]  /*9ec0*/  SYNCS.PHASECHK.TRANS64.TRYWAIT P1, [R3+URZ], R2 ;  /* 0x00000002030075a7 */ /* 0x0044e4000802017f */
[----:B---3--:R-:W-:Y:S05]  /*9ed0*/  @!P1 NANOSLEEP.SYNCS 0x989680 ;  /* 0x009896800000995d */ /* 0x008fea0003900000 */
[----:B------:R-:W3:Y:S02]  /*9ee0*/  @!P1 SYNCS.PHASECHK.TRANS64 P1, [R3+URZ], R2 ;  /* 0x00000002030095a7 */ /* 0x000ee4000802007f */
[----:B---3--:R-:W-:Y:S05]  /*9ef0*/  @!P1 BRA `(.L_x_3909) ;  /* 0xfffffffc00f09947 */ /* 0x008fea000383ffff */
[----:B------:R-:W-:Y:S05]  /*9f00*/  BRA `(.L_x_3928) ;  /* 0xfffffff800747947 */ /* 0x000fea000383ffff */
.L_x_3911:
[----:B--2---:R2:W3:Y:S02]  /*9f10*/  SYNCS.PHASECHK.TRANS64.TRYWAIT P0, [R5+URZ], R4 ;  /* 0x00000004050075a7 */ /* 0x0044e4000800017f */
[----:B---3--:R-:W-:Y:S05]  /*9f20*/  @!P0 NANOSLEEP.SYNCS 0x989680 ;  /* 0x009896800000895d */ /* 0x008fea0003900000 */
[----:B------:R-:W3:Y:S02]  /*9f30*/  @!P0 SYNCS.PHASECHK.TRANS64 P0, [R5+URZ], R4 ;  /* 0x00000004050085a7 */ /* 0x000ee4000800007f */
[----:B---3--:R-:W-:Y:S05]  /*9f40*/  @!P0 BRA `(.L_x_3911) ;  /* 0xfffffffc00f08947 */ /* 0x008fea000383ffff */
[----:B------:R-:W-:Y:S05]  /*9f50*/  BRA `(.L_x_3929) ;  /* 0xfffffff800787947 */ /* 0x000fea000383ffff */
.L_x_3930:
        /* <DEDUP_REMOVED lines=10> */
.L_x_7316:


//--------------------- .text._ZN7cutlass13device_kernelIN5flash11enable_sm90INS1_16FlashAttnBwdSm90INS1_25CollectiveMainloopBwdSm90ILi2ELi2ELi2EN4cute5tupleIJNS5_1CILi1EEES8_S8_EEENS6_IJNS7_ILi80EEENS7_ILi128EEESB_EEENS_10bfloat16_tEfNS_4arch4Sm90ELb0ELb0ELb0ELb0ELb1ELb1ELb0ELb1ELi2ELi1ELi2ELi1ELb0EEENS1_24CollectiveEpilogueBwdGQAISC_fSF_Li256ELb0ELb1EEENS1_19SingleTileSchedulerILb0ELb0ELb0ELi128EEEEEEEEEvNT_6ParamsE --------------------------
	.section	.text._ZN7cutlass13device_kernelIN5flash11enable_sm90INS1_16FlashAttnBwdSm90INS1_25CollectiveMainloopBwdSm90ILi2ELi2ELi2EN4cute5tupleIJNS5_1CILi1EEES8_S8_EEENS6_IJNS7_ILi80EEENS7_ILi128EEESB_EEENS_10bfloat16_tEfNS_4arch4Sm90ELb0ELb0ELb0ELb0ELb1ELb1ELb0ELb1ELi2ELi1ELi2ELi1ELb0EEENS1_24CollectiveEpilogueBwdGQAISC_fSF_Li256ELb0ELb1EEENS1_19SingleTileSchedulerILb0ELb0ELb0ELi128EEEEEEEEEvNT_6ParamsE,"ax",@progbits
	.align	128
.text._ZN7cutlass13device_kernelIN5flash11enable_sm90INS1_16FlashAttnBwdSm90INS1_25CollectiveMainloopBwdSm90ILi2ELi2ELi2EN4cute5tupleIJNS5_1CILi1EEES8_S8_EEENS6_IJNS7_ILi80EEENS7_ILi128EEESB_EEENS_10bfloat16_tEfNS_4arch4Sm90ELb0ELb0ELb0ELb0ELb1ELb1ELb0ELb1ELi2ELi1ELi2ELi1ELb0EEENS1_24CollectiveEpilogueBwdGQAISC_fSF_Li256ELb0ELb1EEENS1_19SingleTileSchedulerILb0ELb0ELb0ELi128EEEEEEEEEvNT_6ParamsE:
        .type           _ZN7cutlass13device_kernelIN5flash11enable_sm90INS1_16FlashAttnBwdSm90INS1_25CollectiveMainloopBwdSm90ILi2ELi2ELi2EN4cute5tupleIJNS5_1CILi1EEES8_S8_EEENS6_IJNS7_ILi80EEENS7_ILi128EEESB_EEENS_10bfloat16_tEfNS_4arch4Sm90ELb0ELb0ELb0ELb0ELb1ELb1ELb0ELb1ELi2ELi1ELi2ELi1ELb0EEENS1_24CollectiveEpilogueBwdGQAISC_fSF_Li256ELb0ELb1EEENS1_19SingleTileSchedulerILb0ELb0ELb0ELi128EEEEEEEEEvNT_6ParamsE,@function
        .size           _ZN7cutlass13device_kernelIN5flash11enable_sm90INS1_16FlashAttnBwdSm90INS1_25CollectiveMainloopBwdSm90ILi2ELi2ELi2EN4cute5tupleIJNS5_1CILi1EEES8_S8_EEENS6_IJNS7_ILi80EEENS7_ILi128EEESB_EEENS_10bfloat16_tEfNS_4arch4Sm90ELb0ELb0ELb0ELb0ELb1ELb1ELb0ELb1ELi2ELi1ELi2ELi1ELb0EEENS1_24CollectiveEpilogueBwdGQAISC_fSF_Li256ELb0ELb1EEENS1_19SingleTileSchedulerILb0ELb0ELb0ELi128EEEEEEEEEvNT_6ParamsE,(.L_x_7317 - _ZN7cutlass13device_kernelIN5flash11enable_sm90INS1_16FlashAttnBwdSm90INS1_25CollectiveMainloopBwdSm90ILi2ELi2ELi2EN4cute5tupleIJNS5_1CILi1EEES8_S8_EEENS6_IJNS7_ILi80EEENS7_ILi128EEESB_EEENS_10bfloat16_tEfNS_4arch4Sm90ELb0ELb0ELb0ELb0ELb1ELb1ELb0ELb1ELi2ELi1ELi2ELi1ELb0EEENS1_24CollectiveEpilogueBwdGQAISC_fSF_Li256ELb0ELb1EEENS1_19SingleTileSchedulerILb0ELb0ELb0ELi128EEEEEEEEEvNT_6ParamsE)
        .other          _ZN7cutlass13device_kernelIN5flash11enable_sm90INS1_16FlashAttnBwdSm90INS1_25CollectiveMainloopBwdSm90ILi2ELi2ELi2EN4cute5tupleIJNS5_1CILi1EEES8_S8_EEENS6_IJNS7_ILi80EEENS7_ILi128EEESB_EEENS_10bfloat16_tEfNS_4arch4Sm90ELb0ELb0ELb0ELb0ELb1ELb1ELb0ELb1ELi2ELi1ELi2ELi1ELb0EEENS1_24CollectiveEpilogueBwdGQAISC_fSF_Li256ELb0ELb1EEENS1_19SingleTileSchedulerILb0ELb0ELb0ELi128EEEEEEEEEvNT_6ParamsE,@"STO_CUDA_ENTRY STV_DEFAULT"
_ZN7cutlass13device_kernelIN5flash11enable_sm90INS1_16FlashAttnBwdSm90INS1_25CollectiveMainloopBwdSm90ILi2ELi2ELi2EN4cute5tupleIJNS5_1CILi1EEES8_S8_EEENS6_IJNS7_ILi80EEENS7_ILi128EEESB_EEENS_10bfloat16_tEfNS_4arch4Sm90ELb0ELb0ELb0ELb0ELb1ELb1ELb0ELb1ELi2ELi1ELi2ELi1ELb0EEENS1_24CollectiveEpilogueBwdGQAISC_fSF_Li256ELb0ELb1EEENS1_19SingleTileSchedulerILb0ELb0ELb0ELi128EEEEEEEEEvNT_6ParamsE:
        /* <DEDUP_REMOVED lines=23> */
.L_x_3932:
[----:B------:R-:W-:Y:S05]  /*0170*/  BSYNC B0 ;  /* 0x0000000000007941 */ /* 0x000fea0003800000 */
.L_x_3931:
        /* <DEDUP_REMOVED lines=34> */
.L_x_3933:
        /* <DEDUP_REMOVED lines=22> */
.L_x_3934:
[----:B---3--:R-:W-:Y:S01]  /*0500*/  ISETP.NE.AND P0, PT, R2, RZ, PT ;  /* 0x000000ff0200720c */ /* 0x008fe20003f05270 */
[----:B------:R-:W-:Y:S01]  /*0510*/  IMAD.MOV.U32 R2, RZ, RZ, 0x1 ;  /* 0x00000001ff027424 */ /* 0x000fe200078e00ff */
[----:B------:R-:W-:Y:S01]  /*0520*/  NOP ;  /* 0x0000000000007918 */ /* 0x000fe20000000000 */
[----:B------:R-:W-:Y:S01]  /*0530*/  ULDC.64 UR38, c[0x0][0x208] ;  /* 0x0000820000267ab9 */ /* 0x000fe20000000a00 */
[----:B------:R-:W-:Y:S02]  /*0540*/  BSSY B6, `(.L_x_3935) ;  /* 0x0000a0d000067945 */ /* 0x000fe40003800000 */
[----:B------:R-:W-:-:S05]  /*0550*/  SEL R2, R2, 0x2, !P0 ;  /* 0x0000000202027807 */ /* 0x000fca0004000000 */
[----:B------:R3:W-:Y:S01]  /*0560*/  STL [R1+0x4], R2 ;  /* 0x0000040201007387 */ /* 0x0007e20000100800 */
[----:B-12-4-:R-:W-:Y:S06]  /*0570*/  BAR.SYNC.DEFER_BLOCKING 0x0 ;  /* 0x0000000000007b1d */ /* 0x016fec0000010000 */
[----:B------:R-:W-:Y:S05]  /*0580*/  @!P0 BRA `(.L_x_3936) ;  /* 0x0000006c00fc8947 */ /* 0x000fea0003800000 */
.L_x_3937:
        /* <DEDUP_REMOVED lines=33> */
.L_x_3940:
        /* <DEDUP_REMOVED lines=15> */
.L_x_3939:
        /* <DEDUP_REMOVED lines=23> */
.L_x_3942:
        /* <DEDUP_REMOVED lines=15> */
.L_x_3941:
        /* <DEDUP_REMOVED lines=8> */
.L_x_4040:
        /* <DEDUP_REMOVED lines=23> */
[----:B------:R2:W-:Y:S01]  /*0ce0*/  STL [R1], R0 ;  /* 0x0000000001007387 */ /* 0x0005e20000100800 */
[----:B---3--:R-:W-:Y:S05]  /*0cf0*/  @P0 BRA `(.L_x_3944) ;  /* 0x0000000000080947 */ /* 0x008fea0003800000 */
[----:B------:R-:W3:Y:S02]  /*0d00*/  SYNCS.PHASECHK.TRANS64.TRYWAIT P0, [R16+URZ+0x38800], R10 ;  /* 0x0388000a100075a7 */ /* 0x000ee4000800017f */
[----:B---3--:R-:W-:Y:S05]  /*0d10*/  @!P0 BRA `(.L_x_3945) ;  /* 0x0000009800648947 */ /* 0x008fea0003800000 */
.L_x_3944:
        /* <DEDUP_REMOVED lines=76> */
[----:B------:R-:W2:Y:S01]  /*11e0*/  LDL.LU R8, [R1+0x4] ;  /* 0x0000040001087983 */ /* 0x000ea20000300800 */
[----:B------:R-:W3:Y:S01]  /*11f0*/  LDC R7, c[0x0][0x290] ;  /* 0x0000a400ff077b82 */ /* 0x000ee20000000800 */
[----:B------:R-:W-:Y:S01]  /*1200*/  LEA.HI R5, R0, R5, RZ, 0x5 ;  /* 0x0000000500057211 */ /* 0x000fe200078f28ff */
[----:B------:R-:W-:Y:S01]  /*1210*/  VIADD R6, R6, 0x4f ;  /* 0x0000004f06067836 */ /* 0x000fe20000000000 */
[----:B------:R-:W4:Y:S01]  /*1220*/  S2R R9, SR_TID.X ;  /* 0x0000000000097919 */ /* 0x000f220000002100 */
[--C-:B------:R-:W-:Y:S01]  /*1230*/  SHF.R.S32.HI R0, RZ, 0x2, R2.reuse ;  /* 0x00000002ff007819 */ /* 0x100fe20000011402 */
[----:B------:R-:W-:Y:S01]  /*1240*/  IMAD.MOV.U32 R235, RZ, RZ, RZ ;  /* 0x000000ffffeb7224 */ /* 0x000fe200078e00ff */
[----:B------:R-:W-:Y:S01]  /*1250*/  SHF.R.S32.HI R3, RZ, 0x1f, R2 ;  /* 0x0000001fff037819 */ /* 0x000fe20000011402 */
[----:B------:R-:W3:Y:S01]  /*1260*/  S2R R4, SR_CTAID.X ;  /* 0x0000000000047919 */ /* 0x000ee20000002500 */
[----:B------:R-:W-:Y:S01]  /*1270*/  SHF.R.S32.HI R5, RZ, 0x5, R5 ;  /* 0x00000005ff057819 */ /* 0x000fe20000011405 */
[----:B------:R-:W-:Y:S01]  /*1280*/  IMAD.HI R6, R6, 0x66666667, RZ ;  /* 0x6666666706067827 */ /* 0x000fe200078e02ff */
[----:B------:R-:W-:-:S02]  /*1290*/  LEA.HI R3, R3, R0, RZ, 0x3 ;  /* 0x0000000003037211 */ /* 0x000fc400078f18ff */
[----:B------:R-:W-:Y:S02]  /*12a0*/  CS2R R150, SRZ ;  /* 0x0000000000967805 */ /* 0x000fe4000001ff00 */
[----:B------:R-:W-:Y:S01]  /*12b0*/  CS2R R148, SRZ ;  /* 0x0000000000947805 */ /* 0x000fe2000001ff00 */
[----:B------:R-:W-:Y:S01]  /*12c0*/  IMAD.MOV.U32 R236, RZ, RZ, RZ ;  /* 0x000000ffffec7224 */ /* 0x000fe200078e00ff */
[----:B------:R-:W-:Y:S02]  /*12d0*/  LOP3.LUT R3, R3, 0xfffffff8, RZ, 0xc0, !PT ;  /* 0xfffffff803037812 */ /* 0x000fe400078ec0ff */
        /* <DEDUP_REMOVED lines=67> */
[----:B---3--:R-:W-:Y:S01]  /*1710*/  IMAD.MOV.U32 R0, RZ, RZ, RZ ;  /* 0x000000ffff007224 */ /* 0x008fe200078e00ff */
        /* <DEDUP_REMOVED lines=11> */
[----:B--2---:R-:W-:-:S07]  /*17d0*/  LOP3.LUT R237, R8, 0x1, RZ, 0xfc, !PT ;  /* 0x0000000108ed7812 */ /* 0x004fce00078efcff */
.L_x_3957:
[----:B------:R-:W-:-:S13]  /*17e0*/  ISETP.NE.AND P0, PT, R237, 0x3, PT ;  /* 0x00000003ed00780c */ /* 0x000fda0003f05270 */
[----:B------:R-:W-:Y:S05]  /*17f0*/  @!P0 BRA `(.L_x_3947) ;  /* 0x0000000000048947 */ /* 0x000fea0003800000 */
[----:B------:R-:W-:Y:S01]  /*1800*/  BPT.TRAP 0x1 ;  /* 0x000000040000795c */ /* 0x000fe20000300000 */
.L_x_3947:
        /* <DEDUP_REMOVED lines=8> */
.L_x_3948:
[----:B---3--:R-:W-:Y:S05]  /*1890*/  @P1 BRA `(.L_x_3949) ;  /* 0x0000000000081947 */ /* 0x008fea0003800000 */
[----:B------:R-:W3:Y:S02]  /*18a0*/  SYNCS.PHASECHK.TRANS64.TRYWAIT P1, [R2+URZ+0x38810], R153 ;  /* 0x03881099020075a7 */ /* 0x000ee4000802017f */
[----:B---3--:R-:W-:Y:S05]  /*18b0*/  @!P1 BRA `(.L_x_3950) ;  /* 0x0000008c009c9947 */ /* 0x008fea0003800000 */
.L_x_3949:
[----:B------:R-:W-:Y:S05]  /*18c0*/  WARPSYNC.ALL ;  /* 0x0000000000007948 */ /* 0x000fea0003800000 */
[----:B------:R-:W4:Y:S01]  /*18d0*/  LDL R4, [R1] ;  /* 0x0000000001047983 */ /* 0x000f220000100800 */
        /* <DEDUP_REMOVED lines=284> */
.L_x_3951:
[----:B------:R1:W1:Y:S01]  /*2aa0*/  SYNCS.PHASECHK.TRANS64.TRYWAIT P1, [R2+URZ+0x38830], R153 ;  /* 0x03883099020075a7 */ /* 0x000262000802017f */
[----:B------:R-:W-:Y:S05]  /*2ab0*/  @!P0 BRA `(.L_x_3952) ;  /* 0x0000000000048947 */ /* 0x000fea0003800000 */
[----:B------:R-:W-:Y:S01]  /*2ac0*/  BPT.TRAP 0x1 ;  /* 0x000000040000795c */ /* 0x000fe20000300000 */
.L_x_3952:
[----:B------:R-:W-:-:S05]  /*2ad0*/  VIADD R3, R22, 0x24000 ;  /* 0x0002400016037836 */ /* 0x000fca0000000000 */
[----:B------:R-:W-:-:S04]  /*2ae0*/  SHF.R.U32.HI R3, RZ, 0x4, R3 ;  /* 0x00000004ff037819 */ /* 0x000fc80000011603 */
[----:B------:R-:W-:-:S04]  /*2af0*/  LOP3.LUT R22, R3, 0x3fff, RZ, 0xc0, !PT ;  /* 0x00003fff03167812 */ /* 0x000fc800078ec0ff */
[----:B------:R-:W-:Y:S01]  /*2b00*/  LOP3.LUT R3, R22, 0x10000, RZ, 0xfc, !PT ;  /* 0x0001000016037812 */ /* 0x000fe200078efcff */
[----:B-1----:R-:W-:Y:S06]  /*2b10*/  @P1 BRA `(.L_x_3953) ;  /* 0x0000000000081947 */ /* 0x002fec0003800000 */
[----:B------:R-:W1:Y:S02]  /*2b20*/  SYNCS.PHASECHK.TRANS64.TRYWAIT P1, [R2+URZ+0x38830], R153 ;  /* 0x03883099020075a7 */ /* 0x000e64000802017f */
[----:B-1----:R-:W-:Y:S05]  /*2b30*/  @!P1 BRA `(.L_x_3954) ;  /* 0x0000007c00109947 */ /* 0x002fea0003800000 */
.L_x_3953:
[----:B------:R-:W-:Y:S01]  /*2b40*/  UIADD3 UR4, UR4, 0x8000, URZ ;  /* 0x0000800004047890 */ /* 0x000fe2000fffe03f */
[----:B------:R-:W-:-:S03]  /*2b50*/  IMAD R3, R0, 0x500, R3 ;  /* 0x0000050000037824 */ /* 0x000fc600078e0203 */
[----:B------:R-:W-:-:S03]  /*2b60*/  USHF.R.U32.HI UR5, URZ, 0x4, UR4 ;  /* 0x000000043f057899 */ /* 0x000fc60008011604 */
[----:B------:R-:W-:Y:S01]  /*2b70*/  R2UR UR4, R3 ;  /* 0x00000000030472ca */ /* 0x000fe200000e0000 */
[----:B------:R-:W-:Y:S01]  /*2b80*/  ULOP3.LUT UR5, UR5, 0x3fff, URZ, 0xc0, !UPT ;  /* 0x00003fff05057892 */ /* 0x000fe2000f8ec03f */
[----:B------:R-:W-:Y:S01]  /*2b90*/  WARPGROUP.ARRIVE ;  /* 0x00000000000079c5 */ /* 0x000fe20000000000 */
[----:B------:R-:W-:Y:S01]  /*2ba0*/  UMOV UR11, 0x40000040 ;  /* 0x40000040000b7882 */ /* 0x000fe20000000000 */
[----:B------:R-:W-:Y:S01]  /*2bb0*/  UMOV UR9, 0x40000040 ;  /* 0x4000004000097882 */ /* 0x000fe20000000000 */
[----:B------:R-:W-:Y:S01]  /*2bc0*/  ULOP3.LUT UR6, UR5, 0x10000, URZ, 0xfc, !UPT ;  /* 0x0001000005067892 */ /* 0x000fe2000f8efc3f */
[----:B------:R-:W5:Y:S01]  /*2bd0*/  LDL R3, [R1+0x4] ;  /* 0x0000040001037983 */ /* 0x000f620000100800 */
[----:B------:R-:W-:Y:S01]  /*2be0*/  UMOV UR15, 0x40000040 ;  /* 0x40000040000f7882 */ /* 0x000fe20000000000 */
[----:B------:R-:W-:Y:S01]  /*2bf0*/  UMOV UR13, UR9 ;  /* 0x00000009000d7c82 */ /* 0x000fe20008000000 */
[----:B------:R-:W-:Y:S01]  /*2c00*/  UMOV UR19, 0x40000040 ;  /* 0x4000004000137882 */ /* 0x000fe20000000000 */
[----:B------:R-:W-:Y:S01]  /*2c10*/  UMOV UR17, UR9 ;  /* 0x0000000900117c82 */ /* 0x000fe20008000000 */
[----:B------:R-:W-:Y:S01]  /*2c20*/  UMOV UR23, 0x40000040 ;  /* 0x4000004000177882 */ /* 0x000fe20000000000 */
        /* <DEDUP_REMOVED lines=35> */
[----:B------:R-:W-:Y:S02]  /*2e60*/  WARPGROUP.DEPBAR.LE gsb0, 0x0 ;  /* 0x00008000000079c5 */ /* 0x000fe40000010000 */
[----:B------:R-:W-:Y:S01]  /*2e70*/  WARPGROUP.ARRIVE ;  /* 0x00000000000079c5 */ /* 0x000fe20000000000 */
[----:B------:R-:W-:Y:S01]  /*2e80*/  UIADD3 UR13, UR4, 0x206, URZ ;  /* 0x00000206040d7890 */ /* 0x000fe2000fffe03f */
[----:B------:R-:W-:Y:S02]  /*2e90*/  ISETP.GT.AND P1, PT, R3, 0x8, PT ;  /* 0x000000080300780c */ /* 0x000fe40003f24270 */
[----:B------:R-:W-:Y:S02]  /*2ea0*/  FSEL R228, R228, -INF , P2 ;  /* 0xff800000e4e47808 */ /* 0x000fe40001000000 */
[----:B------:R-:W-:Y:S01]  /*2eb0*/  HGMMA.64x16x16.F32.BF16 R184, gdesc[UR8], R184, gsb0 ;  /* 0x0020000008b879f0 */ /* 0x000fe200080018b8 */
[----:B------:R-:W-:Y:S01]  /*2ec0*/  UIADD3 UR10, UR4, 0x82, URZ ;  /* 0x00000082040a7890 */ /* 0x000fe2000fffe03f */
[----:B------:R-:W-:Y:S01]  /*2ed0*/  FSEL R3, R230, -INF , P1 ;  /* 0xff800000e6037808 */ /* 0x000fe20000800000 */
[----:B------:R-:W-:Y:S01]  /*2ee0*/  UMOV UR11, 0x40000040 ;  /* 0x40000040000b7882 */ /* 0x000fe20000000000 */
[----:B------:R-:W-:-:S02]  /*2ef0*/  FSEL R218, R218, -INF , P1 ;  /* 0xff800000dada7808 */ /* 0x000fc40000800000 */
[----:B------:R-:W-:Y:S02]  /*2f00*/  FSEL R225, R225, -INF , P2 ;  /* 0xff800000e1e17808 */ /* 0x000fe40001000000 */
[----:B------:R-:W-:Y:S02]  /*2f10*/  FSEL R227, R227, -INF , P1 ;  /* 0xff800000e3e37808 */ /* 0x000fe40000800000 */
[----:B------:R-:W-:Y:S02]  /*2f20*/  FSEL R229, R229, -INF , P2 ;  /* 0xff800000e5e57808 */ /* 0x000fe40001000000 */
[----:B------:R-:W-:Y:S02]  /*2f30*/  FSEL R217, R217, -INF , P2 ;  /* 0xff800000d9d97808 */ /* 0x000fe40001000000 */
[----:B------:R-:W-:Y:S02]  /*2f40*/  FSEL R231, R231, -INF , P1 ;  /* 0xff800000e7e77808 */ /* 0x000fe40000800000 */
[----:B------:R-:W-:-:S02]  /*2f50*/  FSEL R220, R220, -INF , P2 ;  /* 0xff800000dcdc7808 */ /* 0x000fc40001000000 */
[----:B------:R-:W-:Y:S02]  /*2f60*/  FSEL R222, R222, -INF , P1 ;  /* 0xff800000dede7808 */ /* 0x000fe40000800000 */
[----:B------:R-:W-:Y:S02]  /*2f70*/  FSEL R208, R208, -INF , P2 ;  /* 0xff800000d0d07808 */ /* 0x000fe40001000000 */
[----:B------:R-:W-:Y:S02]  /*2f80*/  FSEL R210, R210, -INF , P1 ;  /* 0xff800000d2d27808 */ /* 0x000fe40000800000 */
[----:B------:R-:W-:Y:S02]  /*2f90*/  FSEL R221, R221, -INF , P2 ;  /* 0xff800000dddd7808 */ /* 0x000fe40001000000 */
[----:B------:R-:W-:Y:S02]  /*2fa0*/  FSEL R223, R223, -INF , P1 ;  /* 0xff800000dfdf7808 */ /* 0x000fe40000800000 */
[----:B------:R-:W-:-:S02]  /*2fb0*/  FSEL R224, R224, -INF , P2 ;  /* 0xff800000e0e07808 */ /* 0x000fc40001000000 */
        /* <DEDUP_REMOVED lines=58> */
[----:B------:R-:W-:Y:S01]  /*3360*/  WARPGROUP.ARRIVE ;  /* 0x00000000000079c5 */ /* 0x000fe20000000000 */
[----:B------:R-:W-:Y:S01]  /*3370*/  UIADD3 UR12, UR4, 0x186, URZ ;  /* 0x00000186040c7890 */ /* 0x000fe2000fffe03f */
[----:B------:R-:W-:-:S04]  /*3380*/  ULDC UR5, c[0x0][0x744] ;  /* 0x0001d10000057ab9 */ /* 0x000fc80000000800 */
[----:B------:R-:W-:Y:S01]  /*3390*/  HGMMA.64x16x16.F32.BF16 R184, gdesc[UR8], R184, gsb0 ;  /* 0x0020000008b879f0 */ /* 0x000fe200080018b8 */
[----:B------:R-:W-:Y:S02]  /*33a0*/  UIADD3 UR10, UR4, 0x86, URZ ;  /* 0x00000086040a7890 */ /* 0x000fe4000fffe03f */
[----:B------:R-:W-:Y:S01]  /*33b0*/  UIADD3 UR7, UR4, 0x106, URZ ;  /* 0x0000010604077890 */ /* 0x000fe2000fffe03f */
[--C-:B--2---:R-:W-:Y:S01]  /*33c0*/  FFMA.FTZ R228, R228, UR5, -R6.reuse ;  /* 0x00000005e4e47c23 */ /* 0x104fe20008010806 */
[----:B------:R-:W-:Y:S01]  /*33d0*/  UMOV UR11, 0x40000040 ;  /* 0x40000040000b7882 */ /* 0x000fe20000000000 */
[----:B------:R-:W-:Y:S01]  /*33e0*/  FFMA.FTZ R3, R3, UR5, -R6 ;  /* 0x0000000503037c23 */ /* 0x000fe20008010806 */
[----:B------:R-:W-:Y:S01]  /*33f0*/  FFMA.FTZ R218, R218, UR5, -R4 ;  /* 0x00000005dada7c23 */ /* 0x000fe20008010804 */
[----:B----4-:R-:W-:Y:S01]  /*3400*/  FFMA.FTZ R225, R225, UR5, -R233 ;  /* 0x00000005e1e17c23 */ /* 0x010fe200080108e9 */
[----:B------:R-:W-:Y:S01]  /*3410*/  FFMA.FTZ R220, R220, UR5, -R20 ;  /* 0x00000005dcdc7c23 */ /* 0x000fe20008010814 */
[--C-:B------:R-:W-:Y:S01]  /*3420*/  FFMA.FTZ R224, R224, UR5, -R232.reuse ;  /* 0x00000005e0e07c23 */ /* 0x100fe200080108e8 */
[----:B------:R-:W-:Y:S01]  /*3430*/  FFMA.FTZ R226, R226, UR5, -R232 ;  /* 0x00000005e2e27c23 */ /* 0x000fe200080108e8 */
[----:B------:R-:W-:-:S02]  /*3440*/  WARPGROUP.DEPBAR.LE gsb0, 0x0 ;  /* 0x00008000000079c5 */ /* 0x000fc40000010000 */
[----:B------:R-:W-:Y:S01]  /*3450*/  WARPGROUP.ARRIVE ;  /* 0x00000000000079c5 */ /* 0x000fe20000000000 */
[----:B------:R-:W-:Y:S01]  /*3460*/  FSEL R6, R216, -INF , P2 ;  /* 0xff800000d8067808 */ /* 0x000fe20001000000 */
[----:B------:R-:W-:Y:S01]  /*3470*/  FFMA.FTZ R233, R227, UR5, -R233 ;  /* 0x00000005e3e97c23 */ /* 0x000fe200080108e9 */
[----:B------:R-:W2:Y:S01]  /*3480*/  LDL R232, [R1+0x8] ;  /* 0x0000080001e87983 */ /* 0x000ea20000100800 */
[--C-:B------:R-:W-:Y:S01]  /*3490*/  FFMA.FTZ R227, R229, UR5, -R7.reuse ;  /* 0x00000005e5e37c23 */ /* 0x100fe20008010807 */
[----:B------:R-:W-:Y:S01]  /*34a0*/  FFMA.FTZ R7, R231, UR5, -R7 ;  /* 0x00000005e7077c23 */ /* 0x000fe20008010807 */
[----:B------:R-:W-:Y:S01]  /*34b0*/  HGMMA.64x16x16.F32.BF16 R176, gdesc[UR8], R176, gsb0 ;  /* 0x0020000008b079f0 */ /* 0x000fe200080018b0 */
[----:B------:R-:W-:Y:S01]  /*34c0*/  UMOV UR10, UR7 ;  /* 0x00000007000a7c82 */ /* 0x000fe20008000000 */
[----:B------:R-:W-:Y:S01]  /*34d0*/  UMOV UR11, 0x40000040 ;  /* 0x40000040000b7882 */ /* 0x000fe20000000000 */
[----:B------:R-:W-:Y:S01]  /*34e0*/  UIADD3 UR7, UR4, 0x280, URZ ;  /* 0x0000028004077890 */ /* 0x000fe2000fffe03f */
[----:B------:R-:W-:Y:S01]  /*34f0*/  FFMA.FTZ R6, R6, UR5, -R4 ;  /* 0x0000000506067c23 */ /* 0x000fe20008010804 */
[----:B------:R-:W3:Y:S01]  /*3500*/  LDL R231, [R1+0x14] ;  /* 0x0000140001e77983 */ /* 0x000ee20000100800 */
        /* <DEDUP_REMOVED lines=120> */
[----:B------:R-:W-:Y:S01]  /*3c90*/  FSEL R4, R219, -INF , P1 ;  /* 0xff800000db047808 */ /* 0x000fe20000800000 */
[----:B------:R-:W-:-:S04]  /*3ca0*/  FFMA.FTZ R219, R217, UR5, -R5 ;  /* 0x00000005d9db7c23 */ /* 0x000fc80008010805 */
[----:B------:R-:W-:Y:S01]  /*3cb0*/  FFMA.FTZ R217, R4, UR5, -R5 ;  /* 0x0000000504d97c23 */ /* 0x000fe20008010805 */
[----:B------:R-:W-:Y:S02]  /*3cc0*/  WARPGROUP.DEPBAR.LE gsb0, 0x0 ;  /* 0x00008000000079c5 */ /* 0x000fe40000010000 */
[----:B------:R-:W-:-:S06]  /*3cd0*/  WARPGROUP.ARRIVE ;  /* 0x00000000000079c5 */ /* 0x000fcc0000000000 */
[----:B------:R-:W-:Y:S01]  /*3ce0*/  HGMMA.64x16x16.F32.BF16 R184, gdesc[UR8], R184, gsb0 ;  /* 0x0020000008b879f0 */ /* 0x000fe200080018b8 */
[----:B------:R-:W-:Y:S08]  /*3cf0*/  MUFU.EX2 R5, R6 ;  /* 0x0000000600057308 */ /* 0x000ff00000000800 */
[----:B------:R1:W-:Y:S02]  /*3d00*/  MUFU.EX2 R6, R218 ;  /* 0x000000da00067308 */ /* 0x0003e40000000800 */
[----:B-1----:R-:W-:-:S06]  /*3d10*/  FFMA.FTZ R218, R222, UR5, -R20 ;  /* 0x00000005deda7c23 */ /* 0x002fcc0008010814 */
[----:B------:R-:W-:Y:S08]  /*3d20*/  MUFU.EX2 R4, R7 ;  /* 0x0000000700047308 */ /* 0x000ff00000000800 */
[----:B------:R1:W-:Y:S08]  /*3d30*/  MUFU.EX2 R20, R217 ;  /* 0x000000d900147308 */ /* 0x0003f00000000800 */
[----:B------:R4:W-:Y:S01]  /*3d40*/  MUFU.EX2 R7, R219 ;  /* 0x000000db00077308 */ /* 0x0009e20000000800 */
[--C-:B-1----:R-:W-:Y:S01]  /*3d50*/  FFMA.FTZ R217, R208, UR5, -R18.reuse ;  /* 0x00000005d0d97c23 */ /* 0x102fe20008010812 */
[----:B------:R-:W-:Y:S01]  /*3d60*/  FFMA.FTZ R208, R210, UR5, -R18 ;  /* 0x00000005d2d07c23 */ /* 0x000fe20008010812 */
[----:B------:R-:W-:-:S02]  /*3d70*/  FSEL R210, R209, -INF , P2 ;  /* 0xff800000d1d27808 */ /* 0x000fc40001000000 */
[----:B------:R-:W-:Y:S02]  /*3d80*/  FSEL R209, R211, -INF , P1 ;  /* 0xff800000d3d17808 */ /* 0x000fe40000800000 */
[----:B------:R-:W-:Y:S01]  /*3d90*/  FSEL R211, R214, -INF , P1 ;  /* 0xff800000d6d37808 */ /* 0x000fe20000800000 */
[--C-:B----4-:R-:W-:Y:S01]  /*3da0*/  FFMA.FTZ R219, R221, UR5, -R21.reuse ;  /* 0x00000005dddb7c23 */ /* 0x110fe20008010815 */
[----:B------:R-:W-:Y:S01]  /*3db0*/  FFMA.FTZ R221, R223, UR5, -R21 ;  /* 0x00000005dfdd7c23 */ /* 0x000fe20008010815 */
[----:B------:R-:W-:Y:S01]  /*3dc0*/  FSEL R214, R213, -INF , P2 ;  /* 0xff800000d5d67808 */ /* 0x000fe20001000000 */
[----:B------:R1:W-:Y:S01]  /*3dd0*/  MUFU.EX2 R21, R218 ;  /* 0x000000da00157308 */ /* 0x0003e20000000800 */
[----:B------:R-:W-:Y:S01]  /*3de0*/  FSEL R213, R200, -INF , P2 ;  /* 0xff800000c8d57808 */ /* 0x000fe20001000000 */
[--C-:B------:R-:W-:Y:S01]  /*3df0*/  FFMA.FTZ R210, R210, UR5, -R19.reuse ;  /* 0x00000005d2d27c23 */ /* 0x100fe20008010813 */
[----:B------:R-:W-:Y:S01]  /*3e00*/  FSEL R200, R201, -INF , P2 ;  /* 0xff800000c9c87808 */ /* 0x000fe20001000000 */
[----:B------:R-:W-:Y:S01]  /*3e10*/  FFMA.FTZ R209, R209, UR5, -R19 ;  /* 0x00000005d1d17c23 */ /* 0x000fe20008010813 */
[----:B-1----:R-:W-:-:S03]  /*3e20*/  FSEL R218, R215, -INF , P1 ;  /* 0xff800000d7da7808 */ /* 0x002fc60000800000 */
[----:B------:R1:W-:Y:S01]  /*3e30*/  MUFU.EX2 R18, R220 ;  /* 0x000000dc00127308 */ /* 0x0003e20000000800 */
[----:B------:R-:W-:Y:S02]  /*3e40*/  FSEL R215, R202, -INF , P1 ;  /* 0xff800000cad77808 */ /* 0x000fe40000800000 */
[----:B------:R-:W-:-:S05]  /*3e50*/  FSEL R202, R203, -INF , P1 ;  /* 0xff800000cbca7808 */ /* 0x000fca0000800000 */
[----:B------:R4:W-:Y:S01]  /*3e60*/  MUFU.EX2 R19, R219 ;  /* 0x000000db00137308 */ /* 0x0009e20000000800 */
[----:B-1----:R-:W-:Y:S01]  /*3e70*/  FSEL R220, R212, -INF , P2 ;  /* 0xff800000d4dc7808 */ /* 0x002fe20001000000 */
[--C-:B------:R-:W-:Y:S01]  /*3e80*/  FFMA.FTZ R211, R211, UR5, -R16.reuse ;  /* 0x00000005d3d37c23 */ /* 0x100fe20008010810 */
[----:B------:R-:W-:Y:S01]  /*3e90*/  FSEL R201, R206, -INF , P1 ;  /* 0xff800000cec97808 */ /* 0x000fe20000800000 */
[--C-:B------:R-:W-:Y:S02]  /*3ea0*/  FFMA.FTZ R218, R218, UR5, -R17.reuse ;  /* 0x00000005dada7c23 */ /* 0x100fe40008010811 */
[----:B------:R-:W-:Y:S01]  /*3eb0*/  FFMA.FTZ R220, R220, UR5, -R16 ;  /* 0x00000005dcdc7c23 */ /* 0x000fe20008010810 */
[----:B----4-:R-:W-:Y:S01]  /*3ec0*/  FFMA.FTZ R219, R214, UR5, -R17 ;  /* 0x00000005d6db7c23 */ /* 0x010fe20008010811 */
[----:B------:R-:W-:Y:S01]  /*3ed0*/  FFMA.FTZ R214, R215, UR5, -R14 ;  /* 0x00000005d7d67c23 */ /* 0x000fe2000801080e */
[----:B------:R-:W-:Y:S01]  /*3ee0*/  FFMA.FTZ R215, R200, UR5, -R15 ;  /* 0x00000005c8d77c23 */ /* 0x000fe2000801080f */
[----:B------:R-:W-:Y:S01]  /*3ef0*/  FSEL R200, R207, -INF , P1 ;  /* 0xff800000cfc87808 */ /* 0x000fe20000800000 */
[----:B------:R1:W-:Y:S01]  /*3f00*/  MUFU.EX2 R16, R217 ;  /* 0x000000d900107308 */ /* 0x0003e20000000800 */
[----:B------:R-:W-:Y:S01]  /*3f10*/  UIADD3 UR10, UR4, 0x306, URZ ;  /* 0x00000306040a7890 */ /* 0x000fe2000fffe03f */
[----:B------:R-:W-:-:S06]  /*3f20*/  WARPGROUP.DEPBAR.LE gsb0, 0x0 ;  /* 0x00008000000079c5 */ /* 0x000fcc0000010000 */
[----:B------:R4:W-:Y:S01]  /*3f30*/  MUFU.EX2 R17, R208 ;  /* 0x000000d000117308 */ /* 0x0009e20000000800 */
[----:B-1----:R-:W-:Y:S02]  /*3f40*/  FFMA.FTZ R217, R202, UR5, -R15 ;  /* 0x00000005cad97c23 */ /* 0x002fe4000801080f */
[----:B------:R-:W1:Y:S05]  /*3f50*/  LDS.64 R202, [R23+0x2e380] ;  /* 0x02e3800017ca7984 */ /* 0x000e6a0000000a00 */
[----:B------:R5:W-:Y:S01]  /*3f60*/  MUFU.EX2 R15, R209 ;  /* 0x000000d1000f7308 */ /* 0x000be20000000800 */
[----:B----4-:R-:W-:-:S07]  /*3f70*/  FFMA.FTZ R208, R213, UR5, -R14 ;  /* 0x00000005d5d07c23 */ /* 0x010fce000801080e */
[----:B------:R4:W-:Y:S01]  /*3f80*/  MUFU.EX2 R213, R220 ;  /* 0x000000dc00d57308 */ /* 0x0009e20000000800 */
[----:B-----5:R-:W-:Y:S01]  /*3f90*/  FFMA.FTZ R209, R200, UR5, -R13 ;  /* 0x00000005c8d17c23 */ /* 0x020fe2000801080d */
[----:B------:R-:W-:Y:S01]  /*3fa0*/  UMOV UR11, 0x40000040 ;  /* 0x40000040000b7882 */ /* 0x000fe20000000000 */
[----:B----4-:R-:W-:Y:S02]  /*3fb0*/  FFMA.FTZ R220, R201, UR5, -R12 ;  /* 0x00000005c9dc7c23 */ /* 0x010fe4000801080c */
[----:B------:R-:W4:Y:S01]  /*3fc0*/  LDS.64 R200, [R23+0x2e3a0] ;  /* 0x02e3a00017c87984 */ /* 0x000f220000000a00 */
[----:B------:R-:W-:-:S06]  /*3fd0*/  WARPGROUP.ARRIVE ;  /* 0x00000000000079c5 */ /* 0x000fcc0000000000 */
[----:B------:R-:W-:Y:S01]  /*3fe0*/  HGMMA.64x16x16.F32.BF16 R176, gdesc[UR8], R176, gsb0 ;  /* 0x0020000008b079f0 */ /* 0x000fe200080018b0 */
[----:B------:R5:W-:Y:S01]  /*3ff0*/  MUFU.EX2 R212, R221 ;  /* 0x000000dd00d47308 */ /* 0x000be20000000800 */
[----:B------:R-:W-:Y:S02]  /*4000*/  FSEL R223, R192, -INF , P2 ;  /* 0xff800000c0df7808 */ /* 0x000fe40001000000 */
[----:B------:R-:W-:Y:S02]  /*4010*/  FSEL R192, R195, -INF , P1 ;  /* 0xff800000c3c07808 */ /* 0x000fe40000800000 */
[----:B-----5:R-:W-:Y:S02]  /*4020*/  FSEL R221, R204, -INF , P2 ;  /* 0xff800000ccdd7808 */ /* 0x020fe40001000000 */
[----:B------:R-:W-:Y:S01]  /*4030*/  FSEL R204, R193, -INF , P2 ;  /* 0xff800000c1cc7808 */ /* 0x000fe20001000000 */
[----:B------:R5:W-:Y:S01]  /*4040*/  MUFU.EX2 R14, R210 ;  /* 0x000000d2000e7308 */ /* 0x000be20000000800 */
[----:B------:R-:W-:-:S03]  /*4050*/  FSEL R193, R196, -INF , P2 ;  /* 0xff800000c4c17808 */ /* 0x000fc60001000000 */
[--C-:B------:R-:W-:Y:S01]  /*4060*/  FFMA.FTZ R204, R204, UR5, -R11.reuse ;  /* 0x00000005cccc7c23 */ /* 0x100fe2000801080b */
[----:B-----5:R-:W-:Y:S01]  /*4070*/  FSEL R210, R205, -INF , P2 ;  /* 0xff800000cdd27808 */ /* 0x020fe20001000000 */
[----:B------:R-:W-:Y:S02]  /*4080*/  FFMA.FTZ R205, R192, UR5, -R11 ;  /* 0x00000005c0cd7c23 */ /* 0x000fe4000801080b */
[----:B------:R5:W-:Y:S01]  /*4090*/  MUFU.EX2 R11, R208 ;  /* 0x000000d0000b7308 */ /* 0x000be20000000800 */
[----:B------:R-:W-:Y:S01]  /*40a0*/  FSEL R207, R198, -INF , P1 ;  /* 0xff800000c6cf7808 */ /* 0x000fe20000800000 */
[----:B------:R-:W-:Y:S01]  /*40b0*/  FFMA.FTZ R210, R210, UR5, -R13 ;  /* 0x00000005d2d27c23 */ /* 0x000fe2000801080d */
[----:B------:R-:W-:Y:S02]  /*40c0*/  FSEL R13, R194, -INF , P1 ;  /* 0xff800000c20d7808 */ /* 0x000fe40000800000 */
[----:B------:R-:W-:Y:S01]  /*40d0*/  FSEL R206, R197, -INF , P2 ;  /* 0xff800000c5ce7808 */ /* 0x000fe20001000000 */
[----:B-----5:R-:W-:Y:S01]  /*40e0*/  FFMA.FTZ R208, R193, UR5, -R8 ;  /* 0x00000005c1d07c23 */ /* 0x020fe20008010808 */
[----:B------:R-:W-:-:S02]  /*40f0*/  LOP3.LUT R193, R22, 0x2800000, RZ, 0xfc, !PT ;  /* 0x0280000016c17812 */ /* 0x000fc400078efcff */
[----:B------:R-:W-:Y:S01]  /*4100*/  FSEL R22, R199, -INF , P1 ;  /* 0xff800000c7167808 */ /* 0x000fe20000800000 */
[----:B------:R-:W-:Y:S01]  /*4110*/  FFMA.FTZ R221, R221, UR5, -R12 ;  /* 0x00000005dddd7c23 */ /* 0x000fe2000801080c */
[----:B------:R-:W-:Y:S01]  /*4120*/  FFMA.FTZ R223, R223, UR5, -R10 ;  /* 0x00000005dfdf7c23 */ /* 0x000fe2000801080a */
[----:B------:R5:W-:Y:S01]  /*4130*/  MUFU.EX2 R12, R211 ;  /* 0x000000d3000c7308 */ /* 0x000be20000000800 */
[----:B------:R-:W-:Y:S01]  /*4140*/  FFMA.FTZ R207, R207, UR5, -R8 ;  /* 0x00000005cfcf7c23 */ /* 0x000fe20008010808 */
[--C-:B------:R-:W-:Y:S01]  /*4150*/  FFMA.FTZ R206, R206, UR5, -R9.reuse ;  /* 0x00000005cece7c23 */ /* 0x100fe20008010809 */
[----:B------:R-:W-:Y:S01]  /*4160*/  FFMA.FTZ R229, R22, UR5, -R9 ;  /* 0x0000000516e57c23 */ /* 0x000fe20008010809 */
[----:B-----5:R-:W-:Y:S01]  /*4170*/  FFMA.FTZ R211, R13, UR5, -R10 ;  /* 0x000000050dd37c23 */ /* 0x020fe2000801080a */
[----:B------:R-:W-:Y:S01]  /*4180*/  UIADD3 UR5, UR4, 0x386, URZ ;  /* 0x0000038604057890 */ /* 0x000fe2000fffe03f */
[----:B------:R-:W-:Y:S02]  /*4190*/  WARPGROUP.DEPBAR.LE gsb0, 0x0 ;  /* 0x00008000000079c5 */ /* 0x000fe40000010000 */
[----:B------:R-:W-:Y:S01]  /*41a0*/  WARPGROUP.ARRIVE ;  /* 0x00000000000079c5 */ /* 0x000fe20000000000 */
[----:B------:R-:W-:-:S03]  /*41b0*/  UMOV UR11, 0x40000040 ;  /* 0x40000040000b7882 */ /* 0x000fc60000000000 */
[----:B------:R-:W-:Y:S02]  /*41c0*/  UMOV UR10, UR5 ;  /* 0x00000005000a7c82 */ /* 0x000fe40008000000 */
[----:B------:R-:W-:Y:S01]  /*41d0*/  HGMMA.64x16x16.F32.BF16 R168, gdesc[UR8], R168, gsb0 ;  /* 0x0020000008a879f0 */ /* 0x000fe200080018a8 */
[----:B------:R1:W5:Y:S01]  /*41e0*/  MUFU.EX2 R8, R214 ;  /* 0x000000d600087308 */ /* 0x0003620000000800 */
[----:B------:R-:W-:-:S07]  /*41f0*/  UIADD3 UR6, UR4, 0x406, URZ ;  /* 0x0000040604067890 */ /* 0x000fce000fffe03f */
[----:B------:R4:W2:Y:S01]  /*4200*/  MUFU.EX2 R22, R217 ;  /* 0x000000d900167308 */ /* 0x0008a20000000800 */
        /* <DEDUP_REMOVED lines=26> */
[----:B---3--:R-:W-:-:S07]  /*43b0*/  FADD.FTZ R219, R187, -R203 ;  /* 0x800000cbbbdb7221 */ /* 0x008fce0000010000 */
[----:B------:R3:W-:Y:S01]  /*43c0*/  MUFU.EX2 R9, R215 ;  /* 0x000000d700097308 */ /* 0x0007e20000000800 */
[----:B-----5:R-:W-:Y:S01]  /*43d0*/  FADD.FTZ R218, R185, -R203 ;  /* 0x800000cbb9da7221 */ /* 0x020fe20000010000 */
[----:B---3--:R-:W-:Y:S01]  /*43e0*/  FADD.FTZ R215, R186, -R202 ;  /* 0x800000cabad77221 */ /* 0x008fe20000010000 */
[----:B------:R-:W-:Y:S02]  /*43f0*/  WARPGROUP.DEPBAR.LE gsb0, 0x0 ;  /* 0x00008000000079c5 */ /* 0x000fe40000010000 */
[----:B------:R-:W3:Y:S04]  /*4400*/  LDS.64 R192, [R23+0x2e420] ;  /* 0x02e4200017c07984 */ /* 0x000ee80000000a00 */
[----:B------:R-:W5:Y:S04]  /*4410*/  LDS.64 R196, [R23+0x2e440] ;  /* 0x02e4400017c47984 */ /* 0x000f680000000a00 */
[----:B------:R-:W2:Y:S04]  /*4420*/  LDS.64 R202, [R23+0x2e4a0] ;  /* 0x02e4a00017ca7984 */ /* 0x000ea80000000a00 */
[----:B------:R-:W2:Y:S04]  /*4430*/  LDS.64 R194, [R23+0x2e460] ;  /* 0x02e4600017c27984 */ /* 0x000ea80000000a00 */
[----:B------:R2:W2:Y:S01]  /*4440*/  LDS.64 R198, [R23+0x2e480] ;  /* 0x02e4800017c67984 */ /* 0x0004a20000000a00 */
[----:B------:R-:W2:Y:S01]  /*4450*/  MUFU.EX2 R3, R3 ;  /* 0x0000000300037308 */ /* 0x000ea20000000800 */
[--C-:B-1----:R-:W-:Y:S01]  /*4460*/  FADD.FTZ R176, R176, -R188.reuse ;  /* 0x800000bcb0b07221 */ /* 0x102fe20000010000 */
[----:B------:R-:W-:Y:S01]  /*4470*/  FADD.FTZ R178, R178, -R188 ;  /* 0x800000bcb2b27221 */ /* 0x000fe20000010000 */
[--C-:B------:R-:W-:Y:S01]  /*4480*/  FADD.FTZ R177, R177, -R189.reuse ;  /* 0x800000bdb1b17221 */ /* 0x100fe20000010000 */
[----:B------:R-:W-:Y:S01]  /*4490*/  FADD.FTZ R179, R179, -R189 ;  /* 0x800000bdb3b37221 */ /* 0x000fe20000010000 */
[--C-:B----4-:R-:W-:Y:S01]  /*44a0*/  FADD.FTZ R188, R168, -R190.reuse ;  /* 0x800000bea8bc7221 */ /* 0x110fe20000010000 */
[----:B------:R-:W-:Y:S01]  /*44b0*/  FADD.FTZ R170, R170, -R190 ;  /* 0x800000beaaaa7221 */ /* 0x000fe20000010000 */
[--C-:B------:R-:W-:Y:S01]  /*44c0*/  FADD.FTZ R189, R169, -R191.reuse ;  /* 0x800000bfa9bd7221 */ /* 0x100fe20000010000 */
[----:B------:R-:W-:Y:S01]  /*44d0*/  FADD.FTZ R171, R171, -R191 ;  /* 0x800000bfabab7221 */ /* 0x000fe20000010000 */
[----:B------:R-:W1:Y:S08]  /*44e0*/  MUFU.EX2 R187, R220 ;  /* 0x000000dc00bb7308 */ /* 0x000e700000000800 */
[----:B------:R-:W4:Y:S01]  /*44f0*/  MUFU.EX2 R185, R210 ;  /* 0x000000d200b97308 */ /* 0x000f220000000800 */
[--C-:B---3--:R-:W-:Y:S01]  /*4500*/  FADD.FTZ R172, R172, -R192.reuse ;  /* 0x800000c0acac7221 */ /* 0x108fe20000010000 */
[----:B------:R-:W-:Y:S01]  /*4510*/  FADD.FTZ R174, R174, -R192 ;  /* 0x800000c0aeae7221 */ /* 0x000fe20000010000 */
[--C-:B------:R-:W-:Y:S01]  /*4520*/  FADD.FTZ R190, R173, -R193.reuse ;  /* 0x800000c1adbe7221 */ /* 0x100fe20000010000 */
[----:B------:R-:W-:-:S04]  /*4530*/  FADD.FTZ R175, R175, -R193 ;  /* 0x800000c1afaf7221 */ /* 0x000fc80000010000 */
[----:B------:R3:W4:Y:S01]  /*4540*/  MUFU.EX2 R186, R209 ;  /* 0x000000d100ba7308 */ /* 0x0007220000000800 */
[----:B-----5:R-:W-:Y:S01]  /*4550*/  FADD.FTZ R173, R160, -R196 ;  /* 0x800000c4a0ad7221 */ /* 0x020fe20000010000 */
[----:B------:R-:W-:Y:S01]  /*4560*/  FADD.FTZ R191, R161, -R197 ;  /* 0x800000c5a1bf7221 */ /* 0x000fe20000010000 */
[----:B--2---:R-:W-:Y:S01]  /*4570*/  FADD.FTZ R192, R156, -R202 ;  /* 0x800000ca9cc07221 */ /* 0x004fe20000010000 */
[----:B------:R-:W-:-:S04]  /*4580*/  FADD.FTZ R193, R157, -R203 ;  /* 0x800000cb9dc17221 */ /* 0x000fc80000010000 */
[----:B------:R-:W2:Y:S01]  /*4590*/  MUFU.EX2 R23, R223 ;  /* 0x000000df00177308 */ /* 0x000ea20000000800 */
[----:B------:R-:W-:Y:S01]  /*45a0*/  FADD.FTZ R162, R162, -R196 ;  /* 0x800000c4a2a27221 */ /* 0x000fe20000010000 */
[----:B------:R-:W-:-:S06]  /*45b0*/  FADD.FTZ R163, R163, -R197 ;  /* 0x800000c5a3a37221 */ /* 0x000fcc0000010000 */
[----:B------:R5:W2:Y:S08]  /*45c0*/  MUFU.EX2 R168, R211 ;  /* 0x000000d300a87308 */ /* 0x000ab00000000800 */
[----:B------:R1:W2:Y:S08]  /*45d0*/  MUFU.EX2 R169, R204 ;  /* 0x000000cc00a97308 */ /* 0x0002b00000000800 */
[----:B------:R-:W2:Y:S08]  /*45e0*/  MUFU.EX2 R160, R205 ;  /* 0x000000cd00a07308 */ /* 0x000eb00000000800 */
[----:B------:R-:W2:Y:S08]  /*45f0*/  MUFU.EX2 R161, R208 ;  /* 0x000000d000a17308 */ /* 0x000eb00000000800 */
[----:B------:R-:W2:Y:S08]  /*4600*/  MUFU.EX2 R156, R207 ;  /* 0x000000cf009c7308 */ /* 0x000eb00000000800 */
[----:B------:R-:W2:Y:S08]  /*4610*/  MUFU.EX2 R157, R206 ;  /* 0x000000ce009d7308 */ /* 0x000eb00000000800 */
[----:B------:R-:W2:Y:S01]  /*4620*/  MUFU.EX2 R229, R229 ;  /* 0x000000e500e57308 */ /* 0x000ea20000000800 */
[----:B------:R-:W-:Y:S01]  /*4630*/  FMUL.FTZ R162, R8, R162 ;  /* 0x000000a208a27220 */ /* 0x000fe20000410000 */
        /* <DEDUP_REMOVED lines=9> */
[----:B---3--:R-:W-:Y:S01]  /*46d0*/  FMUL.FTZ R209, R226, R215 ;  /* 0x000000d7e2d17220 */ /* 0x008fe20000410000 */
[----:B------:R-:W-:Y:S01]  /*46e0*/  FMUL.FTZ R194, R216, R219 ;  /* 0x000000dbd8c27220 */ /* 0x000fe20000410000 */
        /* <DEDUP_REMOVED lines=11> */
[----:B-----5:R-:W-:Y:S01]  /*47a0*/  FMUL.FTZ R211, R3, R222 ;  /* 0x000000de03d37220 */ /* 0x020fe20000410000 */
[----:B------:R-:W-:Y:S01]  /*47b0*/  FMUL.FTZ R221, R227, R221 ;  /* 0x000000dde3dd7220 */ /* 0x000fe20000410000 */
[----:B------:R-:W-:Y:S01]  /*47c0*/  FMUL.FTZ R230, R4, R230 ;  /* 0x000000e604e67220 */ /* 0x000fe20000410000 */
[----:B------:R-:W-:Y:S01]  /*47d0*/  F2FP.BF16.F32.PACK_AB R197, R163, R162 ;  /* 0x000000a2a3c5723e */ /* 0x000fe200000010ff */
[----:B------:R-:W-:Y:S01]  /*47e0*/  FMUL.FTZ R178, R6, R178 ;  /* 0x000000b206b27220 */ /* 0x000fe20000410000 */
[----:B------:R-:W-:Y:S01]  /*47f0*/  FMUL.FTZ R179, R20, R179 ;  /* 0x000000b314b37220 */ /* 0x000fe20000410000 */
[----:B-1----:R-:W-:Y:S01]  /*4800*/  F2FP.BF16.F32.PACK_AB R204, R177, R176 ;  /* 0x000000b0b1cc723e */ /* 0x002fe200000010ff */
        /* <DEDUP_REMOVED lines=18> */
[----:B----4-:R-:W-:Y:S01]  /*4930*/  FMUL.FTZ R165, R185, R165 ;  /* 0x000000a5b9a57220 */ /* 0x010fe20000410000 */
[----:B------:R-:W-:Y:S01]  /*4940*/  FMUL.FTZ R167, R186, R167 ;  /* 0x000000a7baa77220 */ /* 0x000fe20000410000 */
[----:B--2---:R-:W-:Y:S01]  /*4950*/  FMUL.FTZ R152, R23, R152 ;  /* 0x0000009817987220 */ /* 0x004fe20000410000 */
        /* <DEDUP_REMOVED lines=26> */
[----:B------:R-:W-:Y:S02]  /*4b00*/  F2FP.BF16.F32.PACK_AB R195, R159, R158 ;  /* 0x0000009e9fc3723e */ /* 0x000fe400000010ff */
[----:B------:R-:W-:Y:S01]  /*4b10*/  F2FP.BF16.F32.PACK_AB R225, R216, R226 ;  /* 0x000000e2d8e1723e */ /* 0x000fe200000010ff */
[----:B------:R-:W-:Y:S01]  /*4b20*/  STSM.16.MT88.4 [R162+0x2f000], R204 ;  /* 0x02f000cca2007844 */ /* 0x000fe20000004200 */
[----:B------:R-:W-:Y:S02]  /*4b30*/  F2FP.BF16.F32.PACK_AB R226, R227, R228 ;  /* 0x000000e4e3e2723e */ /* 0x000fe400000010ff */
[----:B------:R-:W-:Y:S01]  /*4b40*/  F2FP.BF16.F32.PACK_AB R227, R4, R3 ;  /* 0x0000000304e3723e */ /* 0x000fe200000010ff */
[----:B------:R-:W-:Y:S04]  /*4b50*/  STSM.16.MT88.4 [R162+0x2f800], R200 ;  /* 0x02f800c8a2007844 */ /* 0x000fe80000004200 */
[----:B------:R-:W-:Y:S04]  /*4b60*/  STSM.16.MT88.4 [R162+0x30000], R196 ;  /* 0x030000c4a2007844 */ /* 0x000fe80000004200 */
[----:B------:R1:W-:Y:S01]  /*4b70*/  STSM.16.MT88.4 [R162+0x30800], R192 ;  /* 0x030800c0a2007844 */ /* 0x0003e20000004200 */
[----:B------:R-:W-:Y:S01]  /*4b80*/  WARPGROUP.ARRIVE ;  /* 0x00000000000079c5 */ /* 0x000fe20000000000 */
[----:B------:R-:W-:Y:S01]  /*4b90*/  UMOV UR6, UR12 ;  /* 0x0000000c00067c82 */ /* 0x000fe20008000000 */
[----:B------:R-:W-:Y:S01]  /*4ba0*/  UMOV UR7, 0x40000040 ;  /* 0x4000004000077882 */ /* 0x000fe20000000000 */
[----:B------:R-:W-:Y:S01]  /*4bb0*/  UIADD3 UR4, UR12, 0x80, URZ ;  /* 0x000000800c047890 */ /* 0x000fe2000fffe03f */
[----:B------:R-:W2:Y:S08]  /*4bc0*/  LDL R164, [R1] ;  /* 0x0000000001a47983 */ /* 0x000eb00000100800 */
        /* <DEDUP_REMOVED lines=311> */
.L_x_3955:
[----:B------:R-:W-:Y:S01]  /*5f40*/  LOP3.LUT R3, R234, 0x2800000, RZ, 0xfc, !PT ;  /* 0x02800000ea037812 */ /* 0x000fe200078efcff */
[----:B------:R-:W2:Y:S01]  /*5f50*/  LDL R7, [R1+0xc] ;  /* 0x00000c0001077983 */ /* 0x000ea20000100800 */
[----:B------:R-:W-:-:S03]  /*5f60*/  UMOV UR7, 0x40000040 ;  /* 0x4000004000077882 */ /* 0x000fc60000000000 */
[----:B------:R-:W-:Y:S01]  /*5f70*/  IMAD R3, R0, 0x500, R3 ;  /* 0x0000050000037824 */ /* 0x000fe200078e0203 */
[----:B------:R-:W1:Y:S04]  /*5f80*/  S2R R5, SR_TID.X ;  /* 0x0000000000057919 */ /* 0x000e680000002100 */
        /* <DEDUP_REMOVED lines=59> */
.L_x_3956:
        /* <DEDUP_REMOVED lines=12> */
.L_x_3946:
[----:B------:R-:W2:Y:S01]  /*6400*/  LDL.LU R14, [R1+0xc] ;  /* 0x00000c00010e7983 */ /* 0x000ea20000300800 */
[----:B------:R-:W3:Y:S01]  /*6410*/  LDC R0, c[0x0][0x850] ;  /* 0x00021400ff007b82 */ /* 0x000ee20000000800 */
[----:B------:R-:W-:Y:S01]  /*6420*/  ULDC.64 UR4, c[0x0][0x818] ;  /* 0x0002060000047ab9 */ /* 0x000fe20000000a00 */
[----:B------:R-:W-:Y:S01]  /*6430*/  ULDC.64 UR6, c[0x0][0x840] ;  /* 0x0002100000067ab9 */ /* 0x000fe20000000a00 */
[----:B------:R-:W4:Y:S01]  /*6440*/  S2R R5, SR_CTAID.Y ;  /* 0x0000000000057919 */ /* 0x000f220000002600 */
[----:B------:R-:W5:Y:S01]  /*6450*/  S2R R10, SR_TID.X ;  /* 0x00000000000a7919 */ /* 0x000f620000002100 */
[----:B------:R-:W1:Y:S01]  /*6460*/  S2R R20, SR_CTAID.X ;  /* 0x0000000000147919 */ /* 0x000e620000002500 */
[----:B------:R-:W1:Y:S01]  /*6470*/  S2R R15, SR_CTAID.Z ;  /* 0x00000000000f7919 */ /* 0x000e620000002700 */
[----:B------:R-:W2:Y:S01]  /*6480*/  S2R R16, SR_TID.X ;  /* 0x0000000000107919 */ /* 0x000ea20000002100 */
[----:B---3--:R-:W-:Y:S01]  /*6490*/  ISETP.NE.AND P0, PT, R0, 0x1, PT ;  /* 0x000000010000780c */ /* 0x008fe20003f05270 */
[----:B----4-:R-:W-:-:S12]  /*64a0*/  IMAD.MOV.U32 R4, RZ, RZ, R5 ;  /* 0x000000ffff047224 */ /* 0x010fd800078e0005 */
[----:B------:R-:W3:Y:S01]  /*64b0*/  @P0 LDC R2, c[0x0][0x854] ;  /* 0x00021500ff020b82 */ /* 0x000ee20000000800 */
[C---:B-----5:R-:W-:Y:S02]  /*64c0*/  VIADD R12, R10.reuse, 0xffffff80 ;  /* 0xffffff800a0c7836 */ /* 0x060fe40000000000 */
[----:B------:R-:W-:Y:S02]  /*64d0*/  VIADD R10, R10, 0xffffff80 ;  /* 0xffffff800a0a7836 */ /* 0x000fe40000000000 */
[----:B-1----:R-:W-:-:S03]  /*64e0*/  IMAD.SHL.U32 R6, R20, 0x4000, RZ ;  /* 0x0000400014067824 */ /* 0x002fc600078e00ff */
[----:B------:R-:W1:Y:S01]  /*64f0*/  @P0 LDC R3, c[0x0][0x858] ;  /* 0x00021600ff030b82 */ /* 0x000e620000000800 */
[----:B------:R-:W-:Y:S02]  /*6500*/  SHF.R.S32.HI R10, RZ, 0x1f, R10 ;  /* 0x0000001fff0a7819 */ /* 0x000fe4000001140a */
[----:B------:R-:W-:Y:S02]  /*6510*/  SHF.R.S32.HI R7, RZ, 0x1f, R6 ;  /* 0x0000001fff077819 */ /* 0x000fe40000011406 */
[----:B------:R-:W-:Y:S02]  /*6520*/  LEA.HI R10, R10, R12, RZ, 0x7 ;  /* 0x0000000c0a0a7211 */ /* 0x000fe400078f38ff */
[----:B------:R-:W-:Y:S02]  /*6530*/  MOV R12, 0x400 ;  /* 0x00000400000c7802 */ /* 0x000fe40000000f00 */
[----:B------:R-:W-:Y:S01]  /*6540*/  SHF.R.S32.HI R10, RZ, 0x7, R10 ;  /* 0x00000007ff0a7819 */ /* 0x000fe2000001140a */
[----:B---3--:R-:W-:-:S05]  /*6550*/  @P0 IMAD.HI.U32 R2, R5, R2, RZ ;  /* 0x0000000205020227 */ /* 0x008fca00078e00ff */
[----:B-1----:R-:W-:-:S04]  /*6560*/  @P0 SHF.R.U32.HI R4, RZ, R3, R2 ;  /* 0x00000003ff040219 */ /* 0x002fc80000011602 */
[----:B------:R-:W-:Y:S01]  /*6570*/  SHF.R.S32.HI R8, RZ, 0x1f, R4 ;  /* 0x0000001fff087819 */ /* 0x000fe20000011404 */
[----:B------:R-:W-:-:S04]  /*6580*/  IMAD.WIDE.U32 R2, R4, UR4, R6 ;  /* 0x0000000404027c25 */ /* 0x000fc8000f8e0006 */
[C---:B------:R-:W-:Y:S02]  /*6590*/  IMAD R9, R8.reuse, UR4, RZ ;  /* 0x0000000408097c24 */ /* 0x040fe4000f8e02ff */
        /* <DEDUP_REMOVED lines=8> */
[----:B------:R-:W-:-:S04]  /*6620*/  IMAD.WIDE.U32 R2, R15, UR4, R2 ;  /* 0x000000040f027c25 */ /* 0x000fc8000f8e0002 */
[----:B------:R-:W-:-:S04]  /*6630*/  IMAD.WIDE.U32 R6, R15, UR6, R6 ;  /* 0x000000060f067c25 */ /* 0x000fc8000f8e0006 */
[----:B--2---:R-:W-:Y:S01]  /*6640*/  IMAD R9, R10, 0x2000, R14 ;  /* 0x000020000a097824 */ /* 0x004fe200078e020e */
[----:B------:R-:W-:Y:S01]  /*6650*/  SHF.R.S32.HI R10, RZ, 0x1f, R15 ;  /* 0x0000001fff0a7819 */ /* 0x000fe2000001140f */
[----:B------:R-:W1:Y:S04]  /*6660*/  S2R R14, SR_CgaCtaId ;  /* 0x00000000000e7919 */ /* 0x000e680000008800 */
[C---:B------:R-:W-:Y:S01]  /*6670*/  IMAD R11, R10.reuse, UR4, RZ ;  /* 0x000000040a0b7c24 */ /* 0x040fe2000f8e02ff */
[----:B------:R-:W-:Y:S01]  /*6680*/  ULDC UR4, c[0x0][0x740] ;  /* 0x0001d00000047ab9 */ /* 0x000fe20000000800 */
[----:B------:R-:W-:Y:S02]  /*6690*/  IMAD R10, R10, UR6, RZ ;  /* 0x000000060a0a7c24 */ /* 0x000fe4000f8e02ff */
[----:B------:R-:W-:Y:S01]  /*66a0*/  FMUL.FTZ R88, R88, UR4 ;  /* 0x0000000458587c20 */ /* 0x000fe20008410000 */
[----:B------:R-:W-:-:S02]  /*66b0*/  IMAD R11, R15, UR5, R11 ;  /* 0x000000050f0b7c24 */ /* 0x000fc4000f8e020b */
        /* <DEDUP_REMOVED lines=23> */
[----:B-1----:R-:W-:Y:S01]  /*6830*/  LEA R12, R14, R12, 0x18 ;  /* 0x0000000c0e0c7211 */ /* 0x002fe200078ec0ff */
        /* <DEDUP_REMOVED lines=85> */
.L_x_3960:
[----:B------:R-:W2:Y:S04]  /*6d90*/  LDG.E.STRONG.GPU R0, desc[UR38][R8.64] ;  /* 0x0000002608007981 */ /* 0x000ea8000c1ef900 */
[----:B--2---:R-:W-:Y:S01]  /*6da0*/  CCTL.IVALL ;  /* 0x00000000ff00798f */ /* 0x004fe20002000000 */
[----:B------:R-:W-:Y:S05]  /*6db0*/  YIELD ;  /* 0x0000000000007946 */ /* 0x000fea0003800000 */
[----:B------:R-:W-:-:S13]  /*6dc0*/  ISETP.NE.AND P3, PT, R0, R5, PT ;  /* 0x000000050000720c */ /* 0x000fda0003f65270 */
[----:B------:R-:W-:Y:S05]  /*6dd0*/  @P3 BRA `(.L_x_3960) ;  /* 0xfffffffc00ec3947 */ /* 0x000fea000383ffff */
.L_x_3959:
[----:B------:R-:W-:Y:S05]  /*6de0*/  BSYNC B0 ;  /* 0x0000000000007941 */ /* 0x000fea0003800000 */
.L_x_3958:
[----:B------:R-:W-:Y:S01]  /*6df0*/  UMOV UR4, 0xffffffff ;  /* 0xffffffff00047882 */ /* 0x000fe20000000000 */
[----:B------:R-:W-:Y:S02]  /*6e00*/  LEA.HI.X R14, R2, R17, R14, 0x2, P2 ;  /* 0x00000011020e7211 */ /* 0x000fe400010f140e */
[----:B------:R-:W-:Y:S01]  /*6e10*/  LEA.HI.X R12, R6, R19, R12, 0x2, P0 ;  /* 0x00000013060c7211 */ /* 0x000fe200000f140c */
[----:B------:R-:W-:Y:S06]  /*6e20*/  BRA.DIV UR4, `(.L_x_3961) ;  /* 0x0000003a04687947 */ /* 0x000fec000b800000 */
[----:B------:R-:W-:Y:S01]  /*6e30*/  NOP ;  /* 0x0000000000007918 */ /* 0x000fe20000000000 */
.L_x_4043:
        /* <DEDUP_REMOVED lines=20> */
.L_x_3964:
[----:B------:R-:W-:Y:S01]  /*6f80*/  @P0 ELECT P2, URZ, PT ;  /* 0x00000000003f082f */ /* 0x000fe20003840000 */
[----:B------:R1:W-:-:S12]  /*6f90*/  UBLKRED.G.S.ADD.F32.RN [UR4], [UR6], UR7, desc[UR8] ;  /* 0x00000804060073bb */ /* 0x0003d800080a1407 */
[----:B------:R-:W-:Y:S02]  /*6fa0*/  @P2 PLOP3.LUT P0, PT, P2, PT, PT, 0x8, 0x0 ;  /* 0x000000000000281c */ /* 0x000fe4000170e170 */
[----:B------:R-:W-:-:S11]  /*6fb0*/  PLOP3.LUT P2, PT, PT, PT, PT, 0x8, 0x0 ;  /* 0x000000000000781c */ /* 0x000fd60003f4e170 */
[----:B-1----:R-:W-:Y:S05]  /*6fc0*/  @P0 BRA.U.ANY `(.L_x_3964) ;  /* 0xfffffffd00ec0947 */ /* 0x002fea000393ffff */
[----:B------:R0:W-:Y:S01]  /*6fd0*/  UTMACMDFLUSH ;  /* 0x00000000000079b7 */ /* 0x0001e20000000000 */
[----:B------:R-:W-:-:S04]  /*6fe0*/  DEPBAR.LE SB0, 0x0 ;  /* 0x000080000000791a */ /* 0x000fc80000000000 */
.L_x_3963:
[----:B------:R-:W-:Y:S05]  /*6ff0*/  BSYNC B0 ;  /* 0x0000000000007941 */ /* 0x000fea0003800000 */
.L_x_3962:
        /* <DEDUP_REMOVED lines=14> */
.L_x_3966:
[----:B------:R-:W-:Y:S05]  /*70e0*/  BSYNC B0 ;  /* 0x0000000000007941 */ /* 0x000fea0003800000 */
.L_x_3965:
        /* <DEDUP_REMOVED lines=22> */
.L_x_3969:
[----:B------:R-:W2:Y:S04]  /*7250*/  LDG.E.STRONG.GPU R0, desc[UR38][R2.64] ;  /* 0x0000002602007981 */ /* 0x000ea8000c1ef900 */
[----:B--2---:R-:W-:Y:S01]  /*7260*/  CCTL.IVALL ;  /* 0x00000000ff00798f */ /* 0x004fe20002000000 */
[----:B------:R-:W-:Y:S05]  /*7270*/  YIELD ;  /* 0x0000000000007946 */ /* 0x000fea0003800000 */
[----:B------:R-:W-:-:S13]  /*7280*/  ISETP.NE.AND P0, PT, R0, R5, PT ;  /* 0x000000050000720c */ /* 0x000fda0003f05270 */
[----:B------:R-:W-:Y:S05]  /*7290*/  @P0 BRA `(.L_x_3969) ;  /* 0xfffffffc00ec0947 */ /* 0x000fea000383ffff */
.L_x_3968:
[----:B------:R-:W-:Y:S05]  /*72a0*/  BSYNC B0 ;  /* 0x0000000000007941 */ /* 0x000fea0003800000 */
.L_x_3967:
[----:B------:R-:W-:-:S03]  /*72b0*/  UMOV UR4, 0xffffffff ;  /* 0xffffffff00047882 */ /* 0x000fc60000000000 */
[----:B------:R-:W-:Y:S05]  /*72c0*/  BRA.DIV UR4, `(.L_x_3970) ;  /* 0x00000036045c7947 */ /* 0x000fea000b800000 */
[----:B------:R-:W-:Y:S01]  /*72d0*/  NOP ;  /* 0x0000000000007918 */ /* 0x000fe20000000000 */
.L_x_4046:
        /* <DEDUP_REMOVED lines=10> */
[----:B------:R-:W2:Y:S01]  /*7380*/  S2R R4, SR_CgaCtaId ;  /* 0x0000000000047919 */ /* 0x000ea20000008800 */
[----:B------:R-:W-:Y:S01]  /*7390*/  MOV R0, 0x400 ;  /* 0x0000040000007802 */ /* 0x000fe20000000f00 */
[----:B------:R-:W-:Y:S01]  /*73a0*/  UMOV UR7, 0x1000 ;  /* 0x0000100000077882 */ /* 0x000fe20000000000 */
[----:B------:R-:W-:Y:S01]  /*73b0*/  R2UR UR4, R16 ;  /* 0x00000000100472ca */ /* 0x000fe200000e0000 */
[----:B------:R-:W-:Y:S01]  /*73c0*/  UMOV UR8, 0x0 ;  /* 0x0000000000087882 */ /* 0x000fe20000000000 */
[----:B------:R-:W-:Y:S01]  /*73d0*/  R2UR UR5, R14 ;  /* 0x000000000e0572ca */ /* 0x000fe200000e0000 */
[----:B------:R-:W-:Y:S01]  /*73e0*/  UMOV UR9, 0x14f00000 ;  /* 0x14f0000000097882 */ /* 0x000fe20000000000 */
[----:B------:R-:W-:Y:S02]  /*73f0*/  PLOP3.LUT P0, PT, PT, PT, PT, 0x80, 0x0 ;  /* 0x000000000000781c */ /* 0x000fe40003f0f070 */
[----:B--2---:R-:W-:-:S04]  /*7400*/  LEA R0, R4, R0, 0x18 ;  /* 0x0000000004007211 */ /* 0x004fc800078ec0ff */
[----:B------:R-:W-:-:S15]  /*7410*/  R2UR UR6, R0 ;  /* 0x00000000000672ca */ /* 0x000fde00000e0000 */
.L_x_3973:
[----:B------:R-:W-:Y:S01]  /*7420*/  @P0 ELECT P2, URZ, PT ;  /* 0x00000000003f082f */ /* 0x000fe20003840000 */
[----:B------:R2:W-:-:S12]  /*7430*/  UBLKRED.G.S.ADD.F32.RN [UR4], [UR6], UR7, desc[UR8] ;  /* 0x00000804060073bb */ /* 0x0005d800080a1407 */
[----:B------:R-:W-:Y:S02]  /*7440*/  @P2 PLOP3.LUT P0, PT, P2, PT, PT, 0x8, 0x0 ;  /* 0x000000000000281c */ /* 0x000fe4000170e170 */
[----:B------:R-:W-:-:S11]  /*7450*/  PLOP3.LUT P2, PT, PT, PT, PT, 0x8, 0x0 ;  /* 0x000000000000781c */ /* 0x000fd60003f4e170 */
[----:B--2---:R-:W-:Y:S05]  /*7460*/  @P0 BRA.U.ANY `(.L_x_3973) ;  /* 0xfffffffd00ec0947 */ /* 0x004fea000393ffff */
[----:B------:R0:W-:Y:S01]  /*7470*/  UTMACMDFLUSH ;  /* 0x00000000000079b7 */ /* 0x0001e20000000000 */
[----:B------:R-:W-:-:S04]  /*7480*/  DEPBAR.LE SB0, 0x0 ;  /* 0x000080000000791a */ /* 0x000fc80000000000 */
.L_x_3972:
[----:B------:R-:W-:Y:S05]  /*7490*/  BSYNC B0 ;  /* 0x0000000000007941 */ /* 0x000fea0003800000 */
.L_x_3971:
        /* <DEDUP_REMOVED lines=14> */
.L_x_3936:
        /* <DEDUP_REMOVED lines=41> */
[----:B------:R-:W-:-:S03]  /*7810*/  UMOV UR4, URZ ;  /* 0x0000003f00047c82 */ /* 0x000fc60008000000 */
        /* <DEDUP_REMOVED lines=17> */
.L_x_4000:
        /* <DEDUP_REMOVED lines=17> */
.L_x_3978:
[----:B------:R-:W2:Y:S04]  /*7a40*/  LDG.E.STRONG.GPU R6, desc[UR38][R2.64] ;  /* 0x0000002602067981 */ /* 0x000ea8000c1ef900 */
[----:B--2---:R-:W-:Y:S01]  /*7a50*/  CCTL.IVALL ;  /* 0x00000000ff00798f */ /* 0x004fe20002000000 */
[----:B------:R-:W-:Y:S05]  /*7a60*/  YIELD ;  /* 0x0000000000007946 */ /* 0x000fea0003800000 */
[----:B------:R-:W-:-:S13]  /*7a70*/  ISETP.NE.AND P3, PT, R6, UR26, PT ;  /* 0x0000001a06007c0c */ /* 0x000fda000bf65270 */
[----:B------:R-:W-:Y:S05]  /*7a80*/  @P3 BRA `(.L_x_3978) ;  /* 0xfffffffc00ec3947 */ /* 0x000fea000383ffff */
.L_x_3977:
[----:B------:R-:W-:Y:S05]  /*7a90*/  BSYNC B0 ;  /* 0x0000000000007941 */ /* 0x000fea0003800000 */
.L_x_3976:
[----:B------:R-:W-:-:S03]  /*7aa0*/  UMOV UR23, 0xffffffff ;  /* 0xffffffff00177882 */ /* 0x000fc60000000000 */
[----:B------:R-:W-:Y:S05]  /*7ab0*/  BRA.DIV UR23, `(.L_x_3979) ;  /* 0x0000002e177c7947 */ /* 0x000fea000b800000 */
[----:B------:R-:W-:Y:S01]  /*7ac0*/  NOP ;  /* 0x0000000000007918 */ /* 0x000fe20000000000 */
.L_x_4049:
        /* <DEDUP_REMOVED lines=19> */
.L_x_3981:
[----:B------:R-:W-:Y:S05]  /*7c00*/  BSYNC B0 ;  /* 0x0000000000007941 */ /* 0x000fea0003800000 */
.L_x_3980:
        /* <DEDUP_REMOVED lines=13> */
.L_x_3983:
[----:B------:R-:W-:Y:S05]  /*7ce0*/  BSYNC B0 ;  /* 0x0000000000007941 */ /* 0x000fea0003800000 */
.L_x_3982:
[----:B------:R-:W-:Y:S06]  /*7cf0*/  BAR.ARV 0xa, 0xa0 ;  /* 0x0282800000007b1d */ /* 0x000fec0000002000 */
[----:B------:R-:W-:Y:S04]  /*7d00*/  BSSY B0, `(.L_x_3984) ;  /* 0x0000003000007945 */ /* 0x000fe80003800000 */
[----:B------:R-:W-:Y:S05]  /*7d10*/  @!P0 BRA `(.L_x_3985) ;  /* 0x0000000000048947 */ /* 0x000fea0003800000 */
[----:B------:R-:W-:-:S04]  /*7d20*/  DEPBAR.LE SB0, 0x0 ;  /* 0x000080000000791a */ /* 0x000fc80000000000 */
.L_x_3985:
[----:B------:R-:W-:Y:S05]  /*7d30*/  BSYNC B0 ;  /* 0x0000000000007941 */ /* 0x000fea0003800000 */
.L_x_3984:
        /* <DEDUP_REMOVED lines=19> */
.L_x_3987:
[----:B------:R-:W-:Y:S05]  /*7e70*/  BSYNC B0 ;  /* 0x0000000000007941 */ /* 0x000fea0003800000 */
.L_x_3986:
        /* <DEDUP_REMOVED lines=9> */
.L_x_3990:
[----:B------:R-:W2:Y:S04]  /*7f10*/  LDG.E.STRONG.GPU R6, desc[UR38][R2.64] ;  /* 0x0000002602067981 */ /* 0x000ea8000c1ef900 */
[----:B--2---:R-:W-:Y:S01]  /*7f20*/  CCTL.IVALL ;  /* 0x00000000ff00798f */ /* 0x004fe20002000000 */
[----:B------:R-:W-:Y:S05]  /*7f30*/  YIELD ;  /* 0x0000000000007946 */ /* 0x000fea0003800000 */
[----:B------:R-:W-:-:S13]  /*7f40*/  ISETP.NE.AND P3, PT, R6, UR26, PT ;  /* 0x0000001a06007c0c */ /* 0x000fda000bf65270 */
[----:B------:R-:W-:Y:S05]  /*7f50*/  @P3 BRA `(.L_x_3990) ;  /* 0xfffffffc00ec3947 */ /* 0x000fea000383ffff */
.L_x_3989:
[----:B------:R-:W-:Y:S05]  /*7f60*/  BSYNC B0 ;  /* 0x0000000000007941 */ /* 0x000fea0003800000 */
.L_x_3988:
[----:B------:R-:W-:-:S03]  /*7f70*/  UMOV UR8, 0xffffffff ;  /* 0xffffffff00087882 */ /* 0x000fc60000000000 */
[----:B------:R-:W-:Y:S05]  /*7f80*/  BRA.DIV UR8, `(.L_x_3991) ;  /* 0x0000002a08647947 */ /* 0x000fea000b800000 */
[----:B------:R-:W-:Y:S01]  /*7f90*/  NOP ;  /* 0x0000000000007918 */ /* 0x000fe20000000000 */
.L_x_4052:
        /* <DEDUP_REMOVED lines=13> */
.L_x_3993:
[----:B------:R-:W-:Y:S05]  /*8070*/  BSYNC B0 ;  /* 0x0000000000007941 */ /* 0x000fea0003800000 */
.L_x_3992:
        /* <DEDUP_REMOVED lines=13> */
.L_x_3995:
[----:B------:R-:W-:Y:S05]  /*8150*/  BSYNC B0 ;  /* 0x0000000000007941 */ /* 0x000fea0003800000 */
.L_x_3994:
[----:B------:R-:W-:Y:S06]  /*8160*/  BAR.ARV 0xa, 0xa0 ;  /* 0x0282800000007b1d */ /* 0x000fec0000002000 */
[----:B------:R-:W-:Y:S04]  /*8170*/  BSSY B0, `(.L_x_3996) ;  /* 0x0000003000007945 */ /* 0x000fe80003800000 */
[----:B------:R-:W-:Y:S05]  /*8180*/  @!P0 BRA `(.L_x_3997) ;  /* 0x0000000000048947 */ /* 0x000fea0003800000 */
[----:B------:R-:W-:-:S04]  /*8190*/  DEPBAR.LE SB0, 0x0 ;  /* 0x000080000000791a */ /* 0x000fc80000000000 */
.L_x_3997:
[----:B------:R-:W-:Y:S05]  /*81a0*/  BSYNC B0 ;  /* 0x0000000000007941 */ /* 0x000fea0003800000 */
.L_x_3996:
        /* <DEDUP_REMOVED lines=19> */
.L_x_3999:
[----:B------:R-:W-:Y:S05]  /*82e0*/  BSYNC B0 ;  /* 0x0000000000007941 */ /* 0x000fea0003800000 */
.L_x_3998:
[----:B------:R-:W-:Y:S02]  /*82f0*/  UIADD3 UR4, UR4, 0x2, URZ ;  /* 0x0000000204047890 */ /* 0x000fe4000fffe03f */
[----:B------:R-:W-:Y:S01]  /*8300*/  UIADD3 UR5, UR5, 0x1, URZ ;  /* 0x0000000105057890 */ /* 0x000fe2000fffe03f */
[----:B------:R-:W-:Y:S11]  /*8310*/  @P2 BRA `(.L_x_4000) ;  /* 0xfffffff400842947 */ /* 0x000ff6000383ffff */
.L_x_3975:
        /* <DEDUP_REMOVED lines=13> */
.L_x_4003:
[----:B------:R-:W2:Y:S04]  /*83f0*/  LDG.E.STRONG.GPU R0, desc[UR38][R2.64] ;  /* 0x0000002602007981 */ /* 0x000ea8000c1ef900 */
[----:B--2---:R-:W-:Y:S01]  /*8400*/  CCTL.IVALL ;  /* 0x00000000ff00798f */ /* 0x004fe20002000000 */
[----:B------:R-:W-:Y:S05]  /*8410*/  YIELD ;  /* 0x0000000000007946 */ /* 0x000fea0003800000 */
[----:B------:R-:W-:-:S13]  /*8420*/  ISETP.NE.AND P2, PT, R0, UR26, PT ;  /* 0x0000001a00007c0c */ /* 0x000fda000bf45270 */
[----:B------:R-:W-:Y:S05]  /*8430*/  @P2 BRA `(.L_x_4003) ;  /* 0xfffffffc00ec2947 */ /* 0x000fea000383ffff */
.L_x_4002:
[----:B------:R-:W-:Y:S05]  /*8440*/  BSYNC B0 ;  /* 0x0000000000007941 */ /* 0x000fea0003800000 */
.L_x_4001:
[----:B------:R-:W-:-:S03]  /*8450*/  UMOV UR5, 0xffffffff ;  /* 0xffffffff00057882 */ /* 0x000fc60000000000 */
[----:B------:R-:W-:Y:S05]  /*8460*/  BRA.DIV UR5, `(.L_x_4004) ;  /* 0x0000002605487947 */ /* 0x000fea000b800000 */
[----:B------:R-:W-:Y:S01]  /*8470*/  NOP ;  /* 0x0000000000007918 */ /* 0x000fe20000000000 */
.L_x_4055:
        /* <DEDUP_REMOVED lines=22> */
.L_x_4006:
[----:B------:R-:W-:Y:S05]  /*85e0*/  BSYNC B0 ;  /* 0x0000000000007941 */ /* 0x000fea0003800000 */
.L_x_4005:
        /* <DEDUP_REMOVED lines=20> */
.L_x_4008:
[----:B------:R-:W-:Y:S05]  /*8730*/  BSYNC B0 ;  /* 0x0000000000007941 */ /* 0x000fea0003800000 */
.L_x_4007:
[----:B------:R-:W-:Y:S06]  /*8740*/  BAR.ARV 0xa, 0xa0 ;  /* 0x0282800000007b1d */ /* 0x000fec0000002000 */
[----:B------:R-:W-:Y:S04]  /*8750*/  BSSY B0, `(.L_x_4009) ;  /* 0x0000003000007945 */ /* 0x000fe80003800000 */
[----:B------:R-:W-:Y:S05]  /*8760*/  @!P0 BRA `(.L_x_4010) ;  /* 0x0000000000048947 */ /* 0x000fea0003800000 */
[----:B------:R-:W-:-:S04]  /*8770*/  DEPBAR.LE SB0, 0x0 ;  /* 0x000080000000791a */ /* 0x000fc80000000000 */
.L_x_4010:
[----:B------:R-:W-:Y:S05]  /*8780*/  BSYNC B0 ;  /* 0x0000000000007941 */ /* 0x000fea0003800000 */
.L_x_4009:
        /* <DEDUP_REMOVED lines=19> */
.L_x_3974:
        /* <DEDUP_REMOVED lines=55> */
.L_x_4056:
        /* <DEDUP_REMOVED lines=10> */
.L_x_4014:
        /* <DEDUP_REMOVED lines=84> */
.L_x_4025:
[----:B------:R-:W-:-:S04]  /*9210*/  SHF.L.U32 R21, R18, 0x1f, RZ ;  /* 0x0000001f12157819 */ /* 0x000fc800000006ff */
[----:B-1----:R-:W1:Y:S02]  /*9220*/  SYNCS.PHASECHK.TRANS64.TRYWAIT P1, [R20+URZ+0x38840], R21 ;  /* 0x03884015140075a7 */ /* 0x002e64000802017f */
[----:B-12---:R-:W-:Y:S05]  /*9230*/  @!P1 BRA `(.L_x_4017) ;  /* 0x0000001800049947 */ /* 0x006fea0003800000 */
.L_x_4057:
[----:B------:R-:W-:Y:S05]  /*9240*/  @P0 BRA `(.L_x_4018) ;  /* 0x0000000000140947 */ /* 0x000fea0003800000 */
[----:B------:R-:W-:Y:S01]  /*9250*/  ISETP.NE.AND P1, PT, R12, RZ, PT ;  /* 0x000000ff0c00720c */ /* 0x000fe20003f25270 */
[----:B------:R-:W-:-:S04]  /*9260*/  IMAD.MOV.U32 R3, RZ, RZ, 0x5140 ;  /* 0x00005140ff037424 */ /* 0x000fc800078e00ff */
[----:B------:R2:W-:Y:S08]  /*9270*/  SYNCS.ARRIVE.TRANS64 RZ, [R20+URZ+0x38830], R3 ;  /* 0x0388300314ff79a7 */ /* 0x0005f0000800003f */
[----:B------:R-:W-:Y:S05]  /*9280*/  @!P1 BRA `(.L_x_4018) ;  /* 0x0000000000049947 */ /* 0x000fea0003800000 */
[----:B------:R-:W-:Y:S01]  /*9290*/  BPT.TRAP 0x1 ;  /* 0x000000040000795c */ /* 0x000fe20000300000 */
.L_x_4018:
        /* <DEDUP_REMOVED lines=36> */
.L_x_4058:
[----:B------:R-:W-:Y:S05]  /*94e0*/  @P0 BRA `(.L_x_4020) ;  /* 0x0000000000140947 */ /* 0x000fea0003800000 */
[----:B------:R-:W-:Y:S01]  /*94f0*/  ISETP.NE.AND P1, PT, R12, RZ, PT ;  /* 0x000000ff0c00720c */ /* 0x000fe20003f25270 */
[----:B------:R-:W-:-:S04]  /*9500*/  IMAD.MOV.U32 R0, RZ, RZ, 0x5140 ;  /* 0x00005140ff007424 */ /* 0x000fc800078e00ff */
[----:B------:R4:W-:Y:S08]  /*9510*/  SYNCS.ARRIVE.TRANS64 RZ, [R20+URZ+0x38818], R0 ;  /* 0x0388180014ff79a7 */ /* 0x0009f0000800003f */
[----:B------:R-:W-:Y:S05]  /*9520*/  @!P1 BRA `(.L_x_4020) ;  /* 0x0000000000049947 */ /* 0x000fea0003800000 */
[----:B------:R-:W-:Y:S01]  /*9530*/  BPT.TRAP 0x1 ;  /* 0x000000040000795c */ /* 0x000fe20000300000 */
.L_x_4020:
        /* <DEDUP_REMOVED lines=27> */
.L_x_4059:
        /* <DEDUP_REMOVED lines=9> */
.L_x_4022:
        /* <DEDUP_REMOVED lines=31> */
.L_x_4061:
[----:B------:R-:W-:Y:S05]  /*9970*/  @P0 BRA `(.L_x_4024) ;  /* 0x0000000000140947 */ /* 0x000fea0003800000 */
[----:B------:R-:W-:Y:S01]  /*9980*/  ISETP.NE.AND P1, PT, R12, RZ, PT ;  /* 0x000000ff0c00720c */ /* 0x000fe20003f25270 */
[----:B-1----:R-:W-:-:S04]  /*9990*/  IMAD.MOV.U32 R5, RZ, RZ, 0x5140 ;  /* 0x00005140ff057424 */ /* 0x002fc800078e00ff */
[----:B------:R2:W-:Y:S08]  /*99a0*/  SYNCS.ARRIVE.TRANS64 RZ, [R20+URZ+0x38810], R5 ;  /* 0x0388100514ff79a7 */ /* 0x0005f0000800003f */
[----:B------:R-:W-:Y:S05]  /*99b0*/  @!P1 BRA `(.L_x_4024) ;  /* 0x0000000000049947 */ /* 0x000fea0003800000 */
[----:B------:R-:W-:Y:S01]  /*99c0*/  BPT.TRAP 0x1 ;  /* 0x000000040000795c */ /* 0x000fe20000300000 */
.L_x_4024:
        /* <DEDUP_REMOVED lines=28> */
.L_x_4016:
[----:B------:R-:W-:-:S13]  /*9b90*/  ISETP.NE.AND P1, PT, R10, RZ, PT ;  /* 0x000000ff0a00720c */ /* 0x000fda0003f25270 */
[----:B------:R-:W-:Y:S05]  /*9ba0*/  @!P1 BRA `(.L_x_4015) ;  /* 0x0000000400289947 */ /* 0x000fea0003800000 */
[----:B------:R-:W-:-:S04]  /*9bb0*/  SHF.L.U32 R9, R18, 0x1f, RZ ;  /* 0x0000001f12097819 */ /* 0x000fc800000006ff */
[----:B------:R-:W3:Y:S02]  /*9bc0*/  SYNCS.PHASECHK.TRANS64.TRYWAIT P1, [R20+URZ+0x38840], R9 ;  /* 0x03884009140075a7 */ /* 0x000ee4000802017f */
[----:B---3--:R-:W-:Y:S05]  /*9bd0*/  @!P1 BRA `(.L_x_4026) ;  /* 0x0000000c00f09947 */ /* 0x008fea0003800000 */
.L_x_4062:
[----:B------:R-:W-:Y:S05]  /*9be0*/  @P0 BRA `(.L_x_4027) ;  /* 0x0000000000140947 */ /* 0x000fea0003800000 */
[----:B------:R-:W-:Y:S01]  /*9bf0*/  ISETP.NE.AND P1, PT, R12, RZ, PT ;  /* 0x000000ff0c00720c */ /* 0x000fe20003f25270 */
[----:B-12---:R-:W-:-:S04]  /*9c00*/  IMAD.MOV.U32 R5, RZ, RZ, 0x5140 ;  /* 0x00005140ff057424 */ /* 0x006fc800078e00ff */
[----:B------:R4:W-:Y:S08]  /*9c10*/  SYNCS.ARRIVE.TRANS64 RZ, [R20+URZ+0x38830], R5 ;  /* 0x0388300514ff79a7 */ /* 0x0009f0000800003f */
[----:B------:R-:W-:Y:S05]  /*9c20*/  @!P1 BRA `(.L_x_4027) ;  /* 0x0000000000049947 */ /* 0x000fea0003800000 */
[----:B------:R-:W-:Y:S01]  /*9c30*/  BPT.TRAP 0x1 ;  /* 0x000000040000795c */ /* 0x000fe20000300000 */
.L_x_4027:
        /* <DEDUP_REMOVED lines=33> */
.L_x_4063:
[----:B------:R-:W-:Y:S05]  /*9e50*/  @P0 BRA `(.L_x_4029) ;  /* 0x0000000000140947 */ /* 0x000fea0003800000 */
[----:B------:R-:W-:Y:S01]  /*9e60*/  ISETP.NE.AND P0, PT, R12, RZ, PT ;  /* 0x000000ff0c00720c */ /* 0x000fe20003f05270 */
[----:B------:R-:W-:-:S04]  /*9e70*/  IMAD.MOV.U32 R5, RZ, RZ, 0x5140 ;  /* 0x00005140ff057424 */ /* 0x000fc800078e00ff */
[----:B------:R2:W-:Y:S08]  /*9e80*/  SYNCS.ARRIVE.TRANS64 RZ, [R20+URZ+0x38818], R5 ;  /* 0x0388180514ff79a7 */ /* 0x0005f0000800003f */
[----:B------:R-:W-:Y:S05]  /*9e90*/  @!P0 BRA `(.L_x_4029) ;  /* 0x0000000000048947 */ /* 0x000fea0003800000 */
[----:B------:R-:W-:Y:S01]  /*9ea0*/  BPT.TRAP 0x1 ;  /* 0x000000040000795c */ /* 0x000fe20000300000 */
.L_x_4029:
        /* <DEDUP_REMOVED lines=26> */
.L_x_4015:
[----:B------:R-:W-:Y:S01]  /*a050*/  IMAD R4, R13, 0x8, R20 ;  /* 0x000000080d047824 */ /* 0x000fe200078e0214 */
[----:B------:R-:W-:Y:S01]  /*a060*/  SHF.L.U32 R3, R18, 0x1f, RZ ;  /* 0x0000001f12037819 */ /* 0x000fe200000006ff */
[----:B------:R-:W4:Y:S03]  /*a070*/  S2R R2, SR_TID.X ;  /* 0x0000000000027919 */ /* 0x000f260000002100 */
[----:B------:R-:W5:Y:S01]  /*a080*/  SYNCS.PHASECHK.TRANS64.TRYWAIT P0, [R4+URZ+0x38840], R3 ;  /* 0x03884003040075a7 */ /* 0x000f62000800017f */
[----:B----4-:R-:W-:-:S04]  /*a090*/  LOP3.LUT R2, R2, 0x7f, RZ, 0xc0, !PT ;  /* 0x0000007f02027812 */ /* 0x010fc800078ec0ff */
[----:B------:R-:W-:Y:S01]  /*a0a0*/  ISETP.NE.AND P1, PT, R2, RZ, PT ;  /* 0x000000ff0200720c */ /* 0x000fe20003f25270 */
[----:B-----5:R-:W-:-:S12]  /*a0b0*/  @!P0 BRA `(.L_x_4030) ;  /* 0x0000000800e08947 */ /* 0x020fd80003800000 */
.L_x_4064:
[----:B------:R-:W-:Y:S05]  /*a0c0*/  @P1 BRA `(.L_x_4031) ;  /* 0x0000000000181947 */ /* 0x000fea0003800000 */
[----:B------:R-:W5:Y:S01]  /*a0d0*/  S2R R2, SR_TID.X ;  /* 0x0000000000027919 */ /* 0x000f620000002100 */
[----:B----4-:R-:W-:-:S04]  /*a0e0*/  IMAD.MOV.U32 R3, RZ, RZ, 0x5140 ;  /* 0x00005140ff037424 */ /* 0x010fc800078e00ff */
[----:B------:R4:W-:Y:S01]  /*a0f0*/  SYNCS.ARRIVE.TRANS64 RZ, [R4+URZ+0x38830], R3 ;  /* 0x0388300304ff79a7 */ /* 0x0009e2000800003f */
[----:B-----5:R-:W-:-:S13]  /*a100*/  LOP3.LUT P0, RZ, R2, 0x1f, RZ, 0xc0, !PT ;  /* 0x0000001f02ff7812 */ /* 0x020fda000780c0ff */
[----:B----4-:R-:W-:Y:S05]  /*a110*/  @!P0 BRA `(.L_x_4031) ;  /* 0x0000000000048947 */ /* 0x010fea0003800000 */
[----:B------:R-:W-:Y:S01]  /*a120*/  BPT.TRAP 0x1 ;  /* 0x000000040000795c */ /* 0x000fe20000300000 */
.L_x_4031:
        /* <DEDUP_REMOVED lines=40> */
.L_x_4012:
[----:B------:R-:W-:Y:S05]  /*a3b0*/  BSYNC B0 ;  /* 0x0000000000007941 */ /* 0x000fea0003800000 */
.L_x_4011:
[----:B------:R-:W-:-:S03]  /*a3c0*/  UMOV UR6, 0xffffffff ;  /* 0xffffffff00067882 */ /* 0x000fc60000000000 */
[----:B------:R-:W-:Y:S05]  /*a3d0*/  BRA.DIV UR6, `(.L_x_4032) ;  /* 0x0000000a062c7947 */ /* 0x000fea000b800000 */
[----:B------:R-:W-:-:S13]  /*a3e0*/  ELECT P0, URZ, PT ;  /* 0x00000000003f782f */ /* 0x000fda0003800000 */
.L_x_4067:
[----:B------:R-:W-:Y:S05]  /*a3f0*/  @!P0 BRA `(.L_x_3938) ;  /* 0x0000000000848947 */ /* 0x000fea0003800000 */
[----:B------:R-:W2:Y:S02]  /*a400*/  LDL.LU R2, [R1+0x4] ;  /* 0x0000040001027983 */ /* 0x000ea40000300800 */
[----:B--2---:R-:W-:-:S04]  /*a410*/  LOP3.LUT R2, R2, 0x2, RZ, 0xfc, !PT ;  /* 0x0000000202027812 */ /* 0x004fc800078efcff */
[----:B------:R-:W-:-:S13]  /*a420*/  ISETP.NE.AND P0, PT, R2, 0x3, PT ;  /* 0x000000030200780c */ /* 0x000fda0003f05270 */
[----:B------:R-:W-:Y:S05]  /*a430*/  @!P0 BRA `(.L_x_4033) ;  /* 0x0000000000048947 */ /* 0x000fea0003800000 */
[----:B------:R-:W-:Y:S01]  /*a440*/  BPT.TRAP 0x1 ;  /* 0x000000040000795c */ /* 0x000fe20000300000 */
.L_x_4033:
        /* <DEDUP_REMOVED lines=15> */
.L_x_4068:
[----:B------:R-:W2:Y:S02]  /*a540*/  SYNCS.PHASECHK.TRANS64.TRYWAIT P1, [R3+URZ], R2 ;  /* 0x00000002030075a7 */ /* 0x000ea4000802017f */
[----:B--2---:R-:W-:Y:S05]  /*a550*/  @!P1 BRA `(.L_x_4035) ;  /* 0x0000000800049947 */ /* 0x004fea0003800000 */
.L_x_4069:
[----:B------:R-:W-:Y:S05]  /*a560*/  @!P0 BRA `(.L_x_4036) ;  /* 0x0000000000048947 */ /* 0x000fea0003800000 */
[----:B------:R-:W-:Y:S01]  /*a570*/  BPT.TRAP 0x1 ;  /* 0x000000040000795c */ /* 0x000fe20000300000 */
.L_x_4036:
[----:B--2---:R-:W-:-:S04]  /*a580*/  VIADD R3, R8, 0x38840 ;  /* 0x0003884008037836 */ /* 0x004fc80000000000 */
[----:B------:R-:W-:-:S04]  /*a590*/  IMAD R5, R0, 0x8, R3 ;  /* 0x0000000800057824 */ /* 0x000fc800078e0203 */
[----:B------:R-:W2:Y:S02]  /*a5a0*/  SYNCS.PHASECHK.TRANS64.TRYWAIT P0, [R5+URZ], R4 ;  /* 0x00000004050075a7 */ /* 0x000ea4000800017f */
[----:B--2---:R-:W-:Y:S05]  /*a5b0*/  @!P0 BRA `(.L_x_4037) ;  /* 0x0000000800008947 */ /* 0x004fea0003800000 */
.L_x_4070:
[----:B------:R-:W-:-:S07]  /*a5c0*/  IMAD R3, R6, 0x8, R3 ;  /* 0x0000000806037824 */ /* 0x000fce00078e0203 */
.L_x_4038:
[----:B---3--:R3:W4:Y:S02]  /*a5d0*/  SYNCS.PHASECHK.TRANS64.TRYWAIT P0, [R3+URZ], R2 ;  /* 0x00000002030075a7 */ /* 0x008724000800017f */
[----:B----4-:R-:W-:Y:S05]  /*a5e0*/  @!P0 NANOSLEEP.SYNCS 0x989680 ;  /* 0x009896800000895d */ /* 0x010fea0003900000 */
[----:B------:R-:W4:Y:S02]  /*a5f0*/  @!P0 SYNCS.PHASECHK.TRANS64 P0, [R3+URZ], R2 ;  /* 0x00000002030085a7 */ /* 0x000f24000800007f */
[----:B----4-:R-:W-:Y:S05]  /*a600*/  @!P0 BRA `(.L_x_4038) ;  /* 0xfffffffc00f08947 */ /* 0x010fea000383ffff */
.L_x_3938:
[----:B------:R-:W-:Y:S05]  /*a610*/  BSYNC B6 ;  /* 0x0000000000067941 */ /* 0x000fea0003800000 */
.L_x_3935:
[----:B------:R-:W-:Y:S05]  /*a620*/  EXIT ;  /* 0x000000000000794d */ /* 0x000fea0003800000 */
.L_x_3943:
[----:B------:R-:W-:Y:S02]  /*a630*/  IMAD.MOV.U32 R13, RZ, RZ, R17 ;  /* 0x000000ffff0d7224 */ /* 0x000fe400078e0011 */
[----:B------:R-:W-:Y:S02]  /*a640*/  IMAD.MOV.U32 R12, RZ, RZ, RZ ;  /* 0x000000ffff0c7224 */ /* 0x000fe400078e00ff */
[----:B------:R-:W-:Y:S02]  /*a650*/  IMAD.MOV.U32 R11, RZ, RZ, 0x1f ;  /* 0x0000001fff0b7424 */ /* 0x000fe400078e00ff */
[----:B------:R-:W-:-:S07]  /*a660*/  IMAD.MOV.U32 R15, RZ, RZ, -0x1 ;  /* 0xffffffffff0f7424 */ /* 0x000fce00078e00ff */
[----:B------:R-:W-:Y:S05]  /*a670*/  WARPSYNC.COLLECTIVE R15, `(.L_x_4039) ;  /* 0x000000000f087348 */ /* 0x000fea0003c00000 */
[----:B------:R1:W2:Y:S02]  /*a680*/  SHFL.IDX P6, R14, R13, R12, R11 ;  /* 0x0000000c0d0e7389 */ /* 0x0002a400000c000b */
[----:B-12---:R-:W-:Y:S01]  /*a690*/  ENDCOLLECTIVE ;  /* 0x000000000000791b */ /* 0x006fe20003800000 */
.L_x_4039:
[----:B------:R-:W-:Y:S05]  /*a6a0*/  BRA `(.L_x_4040) ;  /* 0xffffff6400307947 */ /* 0x000fea000383ffff */
.L_x_3945:
        /* <DEDUP_REMOVED lines=8> */
.L_x_3950:
[----:B---3--:R3:W4:Y:S02]  /*a730*/  SYNCS.PHASECHK.TRANS64.TRYWAIT P1, [R2+URZ+0x38810], R153 ;  /* 0x03881099020075a7 */ /* 0x008724000802017f */
[----:B----4-:R-:W-:Y:S05]  /*a740*/  @!P1 NANOSLEEP.SYNCS 0x989680 ;  /* 0x009896800000995d */ /* 0x010fea0003900000 */
[----:B------:R-:W4:Y:S02]  /*a750*/  @!P1 SYNCS.PHASECHK.TRANS64 P1, [R2+URZ+0x38810], R153 ;  /* 0x03881099020095a7 */ /* 0x000f24000802007f */
[----:B----4-:R-:W-:Y:S05]  /*a760*/  @!P1 BRA `(.L_x_3950) ;  /* 0xfffffffc00f09947 */ /* 0x010fea000383ffff */
[----:B------:R-:W-:Y:S05]  /*a770*/  BRA `(.L_x_3949) ;  /* 0xffffff7000507947 */ /* 0x000fea000383ffff */
.L_x_3954:
[----:B------:R1:W1:Y:S02]  /*a780*/  SYNCS.PHASECHK.TRANS64.TRYWAIT P1, [R2+URZ+0x38830], R153 ;  /* 0x03883099020075a7 */ /* 0x000264000802017f */
[----:B-1----:R-:W-:Y:S05]  /*a790*/  @!P1 NANOSLEEP.SYNCS 0x989680 ;  /* 0x009896800000995d */ /* 0x002fea0003900000 */
[----:B------:R-:W1:Y:S02]  /*a7a0*/  @!P1 SYNCS.PHASECHK.TRANS64 P1, [R2+URZ+0x38830], R153 ;  /* 0x03883099020095a7 */ /* 0x000e64000802007f */
[----:B-1----:R-:W-:Y:S05]  /*a7b0*/  @!P1 BRA `(.L_x_3954) ;  /* 0xfffffffc00f09947 */ /* 0x002fea000383ffff */
[----:B------:R-:W-:Y:S05]  /*a7c0*/  BRA `(.L_x_3953) ;  /* 0xffffff8000dc7947 */ /* 0x000fea000383ffff */
.L_x_3961:
[----:B------:R-:W-:Y:S01]  /*a7d0*/  BSSY B0, `(.L_x_4041) ;  /* 0x0000005000007945 */ /* 0x000fe20003800000 */
[----:B------:R-:W-:-:S07]  /*a7e0*/  IMAD.MOV.U32 R15, RZ, RZ, -0x1 ;  /* 0xffffffffff0f7424 */ /* 0x000fce00078e00ff */
[----:B---3--:R-:W-:Y:S05]  /*a7f0*/  WARPSYNC.COLLECTIVE R15, `(.L_x_4042) ;  /* 0x000000000f087348 */ /* 0x008fea0003c00000 */
[----:B------:R-:W-:Y:S01]  /*a800*/  NOP ;  /* 0x0000000000007918 */ /* 0x000fe20000000000 */
[----:B---3--:R-:W-:Y:S01]  /*a810*/  ENDCOLLECTIVE ;  /* 0x000000000000791b */ /* 0x008fe20003800000 */
.L_x_4042:
[----:B------:R-:W-:Y:S05]  /*a820*/  BSYNC B0 ;  /* 0x0000000000007941 */ /* 0x000fea0003800000 */
.L_x_4041:
[----:B------:R-:W-:Y:S05]  /*a830*/  BRA `(.L_x_4043) ;  /* 0xffffffc400807947 */ /* 0x000fea000383ffff */
.L_x_3970:
[----:B------:R-:W-:Y:S01]  /*a840*/  BSSY B0, `(.L_x_4044) ;  /* 0x0000005000007945 */ /* 0x000fe20003800000 */
[----:B------:R-:W-:-:S07]  /*a850*/  IMAD.MOV.U32 R15, RZ, RZ, -0x1 ;  /* 0xffffffffff0f7424 */ /* 0x000fce00078e00ff */
[----:B-1-3--:R-:W-:Y:S05]  /*a860*/  WARPSYNC.COLLECTIVE R15, `(.L_x_4045) ;  /* 0x000000000f087348 */ /* 0x00afea0003c00000 */
[----:B------:R-:W-:Y:S01]  /*a870*/  NOP ;  /* 0x0000000000007918 */ /* 0x000fe20000000000 */
[----:B-1-3--:R-:W-:Y:S01]  /*a880*/  ENDCOLLECTIVE ;  /* 0x000000000000791b */ /* 0x00afe20003800000 */
.L_x_4045:
[----:B------:R-:W-:Y:S05]  /*a890*/  BSYNC B0 ;  /* 0x0000000000007941 */ /* 0x000fea0003800000 */
.L_x_4044:
[----:B------:R-:W-:Y:S05]  /*a8a0*/  BRA `(.L_x_4046) ;  /* 0xffffffc8008c7947 */ /* 0x000fea000383ffff */
.L_x_3979:
[----:B------:R-:W-:Y:S01]  /*a8b0*/  BSSY B0, `(.L_x_4047) ;  /* 0x0000005000007945 */ /* 0x000fe20003800000 */
[----:B------:R-:W-:-:S07]  /*a8c0*/  IMAD.MOV.U32 R15, RZ, RZ, -0x1 ;  /* 0xffffffffff0f7424 */ /* 0x000fce00078e00ff */
[----:B------:R-:W-:Y:S05]  /*a8d0*/  WARPSYNC.COLLECTIVE R15, `(.L_x_4048) ;  /* 0x000000000f087348 */ /* 0x000fea0003c00000 */
[----:B------:R-:W-:Y:S01]  /*a8e0*/  NOP ;  /* 0x0000000000007918 */ /* 0x000fe20000000000 */
[----:B------:R-:W-:Y:S01]  /*a8f0*/  ENDCOLLECTIVE ;  /* 0x000000000000791b */ /* 0x000fe20003800000 */
.L_x_4048:
[----:B------:R-:W-:Y:S05]  /*a900*/  BSYNC B0 ;  /* 0x0000000000007941 */ /* 0x000fea0003800000 */
.L_x_4047:
[----:B------:R-:W-:Y:S05]  /*a910*/  BRA `(.L_x_4049) ;  /* 0xffffffd0006c7947 */ /* 0x000fea000383ffff */
.L_x_3991:
[----:B------:R-:W-:Y:S01]  /*a920*/  BSSY B0, `(.L_x_4050) ;  /* 0x0000005000007945 */ /* 0x000fe20003800000 */
[----:B------:R-:W-:-:S07]  /*a930*/  IMAD.MOV.U32 R15, RZ, RZ, -0x1 ;  /* 0xffffffffff0f7424 */ /* 0x000fce00078e00ff */
[----:B------:R-:W-:Y:S05]  /*a940*/  WARPSYNC.COLLECTIVE R15, `(.L_x_4051) ;  /* 0x000000000f087348 */ /* 0x000fea0003c00000 */
[----:B------:R-:W-:Y:S01]  /*a950*/  NOP ;  /* 0x0000000000007918 */ /* 0x000fe20000000000 */
[----:B------:R-:W-:Y:S01]  /*a960*/  ENDCOLLECTIVE ;  /* 0x000000000000791b */ /* 0x000fe20003800000 */
.L_x_4051:
[----:B------:R-:W-:Y:S05]  /*a970*/  BSYNC B0 ;  /* 0x0000000000007941 */ /* 0x000fea0003800000 */
.L_x_4050:
[----:B------:R-:W-:Y:S05]  /*a980*/  BRA `(.L_x_4052) ;  /* 0xffffffd400847947 */ /* 0x000fea000383ffff */
.L_x_4004:
[----:B------:R-:W-:Y:S01]  /*a990*/  BSSY B0, `(.L_x_4053) ;  /* 0x0000005000007945 */ /* 0x000fe20003800000 */
[----:B------:R-:W-:-:S07]  /*a9a0*/  IMAD.MOV.U32 R15, RZ, RZ, -0x1 ;  /* 0xffffffffff0f7424 */ /* 0x000fce00078e00ff */
[----:B------:R-:W-:Y:S05]  /*a9b0*/  WARPSYNC.COLLECTIVE R15, `(.L_x_4054) ;  /* 0x000000000f087348 */ /* 0x000fea0003c00000 */
[----:B------:R-:W-:Y:S01]  /*a9c0*/  NOP ;  /* 0x0000000000007918 */ /* 0x000fe20000000000 */
[----:B------:R-:W-:Y:S01]  /*a9d0*/  ENDCOLLECTIVE ;  /* 0x000000000000791b */ /* 0x000fe20003800000 */
.L_x_4054:
[----:B------:R-:W-:Y:S05]  /*a9e0*/  BSYNC B0 ;  /* 0x0000000000007941 */ /* 0x000fea0003800000 */
.L_x_4053:
[----:B------:R-:W-:Y:S05]  /*a9f0*/  BRA `(.L_x_4055) ;  /* 0xffffffd800a07947 */ /* 0x000fea000383ffff */
.L_x_4013:
[----:B-1----:R1:W2:Y:S02]  /*aa00*/  SYNCS.PHASECHK.TRANS64.TRYWAIT P1, [R20+URZ+0x38820], R3 ;  /* 0x03882003140075a7 */ /* 0x0022a4000802017f */
[----:B--2---:R-:W-:Y:S05]  /*aa10*/  @!P1 NANOSLEEP.SYNCS 0x989680 ;  /* 0x009896800000995d */ /* 0x004fea0003900000 */
[----:B------:R-:W2:Y:S02]  /*aa20*/  @!P1 SYNCS.PHASECHK.TRANS64 P1, [R20+URZ+0x38820], R3 ;  /* 0x03882003140095a7 */ /* 0x000ea4000802007f */
[----:B--2---:R-:W-:Y:S05]  /*aa30*/  @!P1 BRA `(.L_x_4013) ;  /* 0xfffffffc00f09947 */ /* 0x004fea000383ffff */
[----:B------:R-:W-:Y:S05]  /*aa40*/  BRA `(.L_x_4056) ;  /* 0xffffffe000787947 */ /* 0x000fea000383ffff */
.L_x_4017:
[----:B-1----:R1:W2:Y:S02]  /*aa50*/  SYNCS.PHASECHK.TRANS64.TRYWAIT P1, [R20+URZ+0x38840], R21 ;  /* 0x03884015140075a7 */ /* 0x0022a4000802017f */
[----:B--2---:R-:W-:Y:S05]  /*aa60*/  @!P1 NANOSLEEP.SYNCS 0x989680 ;  /* 0x009896800000995d */ /* 0x004fea0003900000 */
[----:B------:R-:W2:Y:S02]  /*aa70*/  @!P1 SYNCS.PHASECHK.TRANS64 P1, [R20+URZ+0x38840], R21 ;  /* 0x03884015140095a7 */ /* 0x000ea4000802007f */
[----:B--2---:R-:W-:Y:S05]  /*aa80*/  @!P1 BRA `(.L_x_4017) ;  /* 0xfffffffc00f09947 */ /* 0x004fea000383ffff */
[----:B------:R-:W-:Y:S05]  /*aa90*/  BRA `(.L_x_4057) ;  /* 0xffffffe400e87947 */ /* 0x000fea000383ffff */
.L_x_4019:
[----:B---3--:R3:W4:Y:S02]  /*aaa0*/  SYNCS.PHASECHK.TRANS64.TRYWAIT P1, [R20+URZ+0x38828], R21 ;  /* 0x03882815140075a7 */ /* 0x008724000802017f */
[----:B----4-:R-:W-:Y:S05]  /*aab0*/  @!P1 NANOSLEEP.SYNCS 0x989680 ;  /* 0x009896800000995d */ /* 0x010fea0003900000 */
[----:B------:R-:W4:Y:S02]  /*aac0*/  @!P1 SYNCS.PHASECHK.TRANS64 P1, [R20+URZ+0x38828], R21 ;  /* 0x03882815140095a7 */ /* 0x000f24000802007f */
[----:B----4-:R-:W-:Y:S05]  /*aad0*/  @!P1 BRA `(.L_x_4019) ;  /* 0xfffffffc00f09947 */ /* 0x010fea000383ffff */
[----:B------:R-:W-:Y:S05]  /*aae0*/  BRA `(.L_x_4058) ;  /* 0xffffffe8007c7947 */ /* 0x000fea000383ffff */
.L_x_4021:
[----:B--2---:R2:W4:Y:S02]  /*aaf0*/  SYNCS.PHASECHK.TRANS64.TRYWAIT P1, [R20+URZ+0x38848], R21 ;  /* 0x03884815140075a7 */ /* 0x004524000802017f */
[----:B----4-:R-:W-:Y:S05]  /*ab00*/  @!P1 NANOSLEEP.SYNCS 0x989680 ;  /* 0x009896800000995d */ /* 0x010fea0003900000 */
[----:B------:R-:W4:Y:S02]  /*ab10*/  @!P1 SYNCS.PHASECHK.TRANS64 P1, [R20+URZ+0x38848], R21 ;  /* 0x03884815140095a7 */ /* 0x000f24000802007f */
[----:B----4-:R-:W-:Y:S05]  /*ab20*/  @!P1 BRA `(.L_x_4021) ;  /* 0xfffffffc00f09947 */ /* 0x010fea000383ffff */
[----:B------:R-:W-:Y:S05]  /*ab30*/  BRA `(.L_x_4059) ;  /* 0xffffffe800ec7947 */ /* 0x000fea000383ffff */
.L_x_4023:
[----:B------:R-:W-:-:S07]  /*ab40*/  SHF.L.U32 R5, R18, 0x1f, RZ ;  /* 0x0000001f12057819 */ /* 0x000fce00000006ff */
.L_x_4060:
[----:B-1----:R1:W2:Y:S02]  /*ab50*/  SYNCS.PHASECHK.TRANS64.TRYWAIT P1, [R20+URZ+0x38820], R5 ;  /* 0x03882005140075a7 */ /* 0x0022a4000802017f */
[----:B--2---:R-:W-:Y:S05]  /*ab60*/  @!P1 NANOSLEEP.SYNCS 0x989680 ;  /* 0x009896800000995d */ /* 0x004fea0003900000 */
[----:B------:R-:W2:Y:S02]  /*ab70*/  @!P1 SYNCS.PHASECHK.TRANS64 P1, [R20+URZ+0x38820], R5 ;  /* 0x03882005140095a7 */ /* 0x000ea4000802007f */
[----:B--2---:R-:W-:Y:S05]  /*ab80*/  @!P1 BRA `(.L_x_4060) ;  /* 0xfffffffc00f09947 */ /* 0x004fea000383ffff */
[----:B------:R-:W-:Y:S05]  /*ab90*/  BRA `(.L_x_4061) ;  /* 0xffffffec00747947 */ /* 0x000fea000383ffff */
.L_x_4026:
[----:B---3--:R3:W4:Y:S02]  /*aba0*/  SYNCS.PHASECHK.TRANS64.TRYWAIT P1, [R20+URZ+0x38840], R9 ;  /* 0x03884009140075a7 */ /* 0x008724000802017f */
[----:B----4-:R-:W-:Y:S05]  /*abb0*/  @!P1 NANOSLEEP.SYNCS 0x989680 ;  /* 0x009896800000995d */ /* 0x010fea0003900000 */
[----:B------:R-:W4:Y:S02]  /*abc0*/  @!P1 SYNCS.PHASECHK.TRANS64 P1, [R20+URZ+0x38840], R9 ;  /* 0x03884009140095a7 */ /* 0x000f24000802007f */
[----:B----4-:R-:W-:Y:S05]  /*abd0*/  @!P1 BRA `(.L_x_4026) ;  /* 0xfffffffc00f09947 */ /* 0x010fea000383ffff */
[----:B------:R-:W-:Y:S05]  /*abe0*/  BRA `(.L_x_4062) ;  /* 0xffffffec00fc7947 */ /* 0x000fea000383ffff */
.L_x_4028:
[----:B-1----:R1:W2:Y:S02]  /*abf0*/  SYNCS.PHASECHK.TRANS64.TRYWAIT P1, [R20+URZ+0x38828], R9 ;  /* 0x03882809140075a7 */ /* 0x0022a4000802017f */
[----:B--2---:R-:W-:Y:S05]  /*ac00*/  @!P1 NANOSLEEP.SYNCS 0x989680 ;  /* 0x009896800000995d */ /* 0x004fea0003900000 */
[----:B------:R-:W2:Y:S02]  /*ac10*/  @!P1 SYNCS.PHASECHK.TRANS64 P1, [R20+URZ+0x38828], R9 ;  /* 0x03882809140095a7 */ /* 0x000ea4000802007f */
[----:B--2---:R-:W-:Y:S05]  /*ac20*/  @!P1 BRA `(.L_x_4028) ;  /* 0xfffffffc00f09947 */ /* 0x004fea000383ffff */
[----:B------:R-:W-:Y:S05]  /*ac30*/  BRA `(.L_x_4063) ;  /* 0xfffffff000847947 */ /* 0x000fea000383ffff */
.L_x_4030:
[----:B----4-:R4:W1:Y:S02]  /*ac40*/  SYNCS.PHASECHK.TRANS64.TRYWAIT P0, [R4+URZ+0x38840], R3 ;  /* 0x03884003040075a7 */ /* 0x010864000800017f */
[----:B-1----:R-:W-:Y:S05]  /*ac50*/  @!P0 NANOSLEEP.SYNCS 0x989680 ;  /* 0x009896800000895d */ /* 0x002fea0003900000 */
[----:B------:R-:W1:Y:S02]  /*ac60*/  @!P0 SYNCS.PHASECHK.TRANS64 P0, [R4+URZ+0x38840], R3 ;  /* 0x03884003040085a7 */ /* 0x000e64000800007f */
[----:B-1----:R-:W-:Y:S05]  /*ac70*/  @!P0 BRA `(.L_x_4030) ;  /* 0xfffffffc00f08947 */ /* 0x002fea000383ffff */
[----:B------:R-:W-:Y:S05]  /*ac80*/  BRA `(.L_x_4064) ;  /* 0xfffffff4000c7947 */ /* 0x000fea000383ffff */
.L_x_4032:
[----:B------:R-:W-:Y:S01]  /*ac90*/  BSSY B0, `(.L_x_4065) ;  /* 0x0000006000007945 */ /* 0x000fe20003800000 */
[----:B------:R-:W-:-:S07]  /*aca0*/  IMAD.MOV.U32 R15, RZ, RZ, -0x1 ;  /* 0xffffffffff0f7424 */ /* 0x000fce00078e00ff */
[----:B------:R-:W-:Y:S05]  /*acb0*/  WARPSYNC.COLLECTIVE R15, `(.L_x_4066) ;  /* 0x000000000f0c7348 */ /* 0x000fea0003c00000 */
[----:B------:R-:W-:Y:S02]  /*acc0*/  ELECT P6, UR62, PT ;  /* 0x00000000003e782f */ /* 0x000fe400038c0000 */
[----:B------:R-:W-:Y:S01]  /*acd0*/  MOV R14, UR62 ;  /* 0x0000003e000e7c02 */ /* 0x000fe20008000f00 */
[----:B------:R-:W-:Y:S10]  /*ace0*/  ENDCOLLECTIVE ;  /* 0x000000000000791b */ /* 0x000ff40003800000 */
.L_x_4066:
[----:B------:R-:W-:Y:S05]  /*acf0*/  BSYNC B0 ;  /* 0x0000000000007941 */ /* 0x000fea0003800000 */
.L_x_4065:
[----:B------:R-:W-:Y:S01]  /*ad00*/  PLOP3.LUT P0, PT, P6, PT, PT, 0x80, 0x0 ;  /* 0x000000000000781c */ /* 0x000fe2000370f070 */
[----:B------:R-:W-:-:S12]  /*ad10*/  BRA `(.L_x_4067) ;  /* 0xfffffff400b47947 */ /* 0x000fd8000383ffff */
.L_x_4034:
[----:B-1----:R1:W2:Y:S02]  /*ad20*/  SYNCS.PHASECHK.TRANS64.TRYWAIT P1, [R7+URZ], R4 ;  /* 0x00000004070075a7 */ /* 0x0022a4000802017f */
[----:B--2---:R-:W-:Y:S05]  /*ad30*/  @!P1 NANOSLEEP.SYNCS 0x989680 ;  /* 0x009896800000995d */ /* 0x004fea0003900000 */
[----:B------:R-:W2:Y:S02]  /*ad40*/  @!P1 SYNCS.PHASECHK.TRANS64 P1, [R7+URZ], R4 ;  /* 0x00000004070095a7 */ /* 0x000ea4000802007f */
[----:B--2---:R-:W-:Y:S05]  /*ad50*/  @!P1 BRA `(.L_x_4034) ;  /* 0xfffffffc00f09947 */ /* 0x004fea000383ffff */
[----:B------:R-:W-:Y:S05]  /*ad60*/  BRA `(.L_x_4068) ;  /* 0xfffffff400f47947 */ /* 0x000fea000383ffff */
.L_x_4035:
[----:B--2---:R2:W3:Y:S02]  /*ad70*/  SYNCS.PHASECHK.TRANS64.TRYWAIT P1, [R3+URZ], R2 ;  /* 0x00000002030075a7 */ /* 0x0044e4000802017f */
[----:B---3--:R-:W-:Y:S05]  /*ad80*/  @!P1 NANOSLEEP.SYNCS 0x989680 ;  /* 0x009896800000995d */ /* 0x008fea0003900000 */
[----:B------:R-:W3:Y:S02]  /*ad90*/  @!P1 SYNCS.PHASECHK.TRANS64 P1, [R3+URZ], R2 ;  /* 0x00000002030095a7 */ /* 0x000ee4000802007f */
[----:B---3--:R-:W-:Y:S05]  /*ada0*/  @!P1 BRA `(.L_x_4035) ;  /* 0xfffffffc00f09947 */ /* 0x008fea000383ffff */
[----:B------:R-:W-:Y:S05]  /*adb0*/  BRA `(.L_x_4069) ;  /* 0xfffffff400e87947 */ /* 0x000fea000383ffff */
.L_x_4037:
[----:B--2---:R2:W3:Y:S02]  /*adc0*/  SYNCS.PHASECHK.TRANS64.TRYWAIT P0, [R5+URZ], R4 ;  /* 0x00000004050075a7 */ /* 0x0044e4000800017f */
[----:B---3--:R-:W-:Y:S05]  /*add0*/  @!P0 NANOSLEEP.SYNCS 0x989680 ;  /* 0x009896800000895d */ /* 0x008fea0003900000 */
[----:B------:R-:W3:Y:S02]  /*ade0*/  @!P0 SYNCS.PHASECHK.TRANS64 P0, [R5+URZ], R4 ;  /* 0x00000004050085a7 */ /* 0x000ee4000800007f */
[----:B---3--:R-:W-:Y:S05]  /*adf0*/  @!P0 BRA `(.L_x_4037) ;  /* 0xfffffffc00f08947 */ /* 0x008fea000383ffff */
[----:B------:R-:W-:Y:S05]  /*ae00*/  BRA `(.L_x_4070) ;  /* 0xfffffff400ec7947 */ /* 0x000fea000383ffff */
.L_x_4071:
        /* <DEDUP_REMOVED lines=15> */
.L_x_7317:


//--------------------- .text._ZN7cutlass13device_kernelIN5flash22FlashAttnBwdPreprocessIN4cute5tupleIJNS3_1CILi80EEENS5_ILi128EEEEEENS_10bfloat16_tEfNS_4arch4Sm90ELb1ELb0EEEEEvNT_6ParamsE --------------------------
	.section	.text._ZN7cutlass13device_kernelIN5flash22FlashAttnBwdPreprocessIN4cute5tupleIJNS3_1CILi80EEENS5_ILi128EEEEEENS_10bfloat16_tEfNS_4arch4Sm90ELb1ELb0EEEEEvNT_6ParamsE,"ax",@progbits
	.align	128
.text._ZN7cutlass13device_kernelIN5flash22FlashAttnBwdPreprocessIN4cute5tupleIJNS3_1CILi80EEENS5_ILi128EEEEEENS_10bfloat16_tEfNS_4arch4Sm90ELb1ELb0EEEEEvNT_6ParamsE:
        .type           _ZN7cutlass13device_kernelIN5flash22FlashAttnBwdPreprocessIN4cute5tupleIJNS3_1CILi80EEENS5_ILi128EEEEEENS_10bfloat16_tEfNS_4arch4Sm90ELb1ELb0EEEEEvNT_6ParamsE,@function
        .size           _ZN7cutlass13device_kernelIN5flash22FlashAttnBwdPreprocessIN4cute5tupleIJNS3_1CILi80EEENS5_ILi128EEEEEENS_10bfloat16_tEfNS_4arch4Sm90ELb1ELb0EEEEEvNT_6ParamsE,(.L_x_7318 - _ZN7cutlass13device_kernelIN5flash22FlashAttnBwdPreprocessIN4cute5tupleIJNS3_1CILi80EEENS5_ILi128EEEEEENS_10bfloat16_tEfNS_4arch4Sm90ELb1ELb0EEEEEvNT_6ParamsE)
        .other          _ZN7cutlass13device_kernelIN5flash22FlashAttnBwdPreprocessIN4cute5tupleIJNS3_1CILi80EEENS5_ILi128EEEEEENS_10bfloat16_tEfNS_4arch4Sm90ELb1ELb0EEEEEvNT_6ParamsE,@"STO_CUDA_ENTRY STV_DEFAULT"
_ZN7cutlass13device_kernelIN5flash22FlashAttnBwdPreprocessIN4cute5tupleIJNS3_1CILi80EEENS5_ILi128EEEEEENS_10bfloat16_tEfNS_4arch4Sm90ELb1ELb0EEEEEvNT_6ParamsE:
[----:B------:R-:W-:Y:S01]  /*0000*/  LDC R1, c[0x0][0x28] ;  /* 0x00000a00ff017b82 */ /* 0x000fe20000000800 */
[----:B------:R-:W0:Y:S07]  /*0010*/  S2R R0, SR_TID.X ;  /* 0x0000000000007919 */ /* 0x000e2e0000002100 */
[----:B------:R-:W1:Y:S01]  /*0020*/  LDC R7, c[0x0][0x218] ;  /* 0x00008600ff077b82 */ /* 0x000e620000000800 */
[----:B------:R-:W-:Y:S01]  /*0030*/  ULDC.64 UR4, c[0x0][0x208] ;  /* 0x0000820000047ab9 */ /* 0x000fe20000000a00 */
[----:B------:R-:W-:Y:S01]  /*0040*/  BSSY B0, `(.L_x_4072) ;  /* 0x0000027000007945 */ /* 0x000fe20003800000 */
[----:B------:R-:W1:Y:S05]  /*0050*/  S2R R2, SR_CTAID.X ;  /* 0x0000000000027919 */ /* 0x000e6a0000002500 */
[----:B------:R-:W2:Y:S08]  /*0060*/  S2UR UR6, SR_CTAID.Y ;  /* 0x00000000000679c3 */ /* 0x000eb00000002600 */
[----:B------:R-:W3:Y:S08]  /*0070*/  S2UR UR7, SR_CTAID.Z ;  /* 0x00000000000779c3 */ /* 0x000ef00000002700 */
[----:B------:R-:W4:Y:S01]  /*0080*/  LDC.64 R16, c[0x0][0x230] ;  /* 0x00008c00ff107b82 */ /* 0x000f220000000a00 */
[----:B0-----:R-:W-:-:S07]  /*0090*/  SHF.R.S32.HI R3, RZ, 0x1f, R0 ;  /* 0x0000001fff037819 */ /* 0x001fce0000011400 */
[----:B------:R-:W0:Y:S01]  /*00a0*/  LDC.64 R20, c[0x0][0x238] ;  /* 0x00008e00ff147b82 */ /* 0x000e220000000a00 */
[----:B------:R-:W-:Y:S01]  /*00b0*/  ISETP.GT.AND P0, PT, R0, 0x4f, PT ;  /* 0x0000004f0000780c */ /* 0x000fe20003f04270 */
[----:B--2---:R-:W-:Y:S01]  /*00c0*/  USHF.R.S32.HI UR8, URZ, 0x1f, UR6 ;  /* 0x0000001f3f087899 */ /* 0x004fe20008011406 */
[----:B------:R-:W-:Y:S01]  /*00d0*/  LEA.HI R4, R3, R0, RZ, 0x4 ;  /* 0x0000000003047211 */ /* 0x000fe200078f20ff */
[----:B-1----:R-:W-:-:S03]  /*00e0*/  IMAD R3, R2, -0x50, R7 ;  /* 0xffffffb002037824 */ /* 0x002fc600078e0207 */
[----:B------:R-:W-:Y:S01]  /*00f0*/  LOP3.LUT R5, R4, 0xfffffff0, RZ, 0xc0, !PT ;  /* 0xfffffff004057812 */ /* 0x000fe200078ec0ff */
[----:B------:R-:W1:Y:S01]  /*0100*/  LDC.64 R8, c[0x0][0x250] ;  /* 0x00009400ff087b82 */ /* 0x000e620000000a00 */
[CC--:B------:R-:W-:Y:S01]  /*0110*/  ISETP.GE.OR P1, PT, R0.reuse, R3.reuse, P0 ;  /* 0x000000030000720c */ /* 0x0c0fe20000726670 */
[----:B---3--:R-:W-:Y:S01]  /*0120*/  USHF.R.S32.HI UR9, URZ, 0x1f, UR7 ;  /* 0x0000001f3f097899 */ /* 0x008fe20008011407 */
[----:B------:R-:W-:Y:S01]  /*0130*/  SHF.R.S32.HI R54, RZ, 0x4, R4 ;  /* 0x00000004ff367819 */ /* 0x000fe20000011404 */
[----:B------:R-:W-:Y:S02]  /*0140*/  IMAD.IADD R5, R0, 0x1, -R5 ;  /* 0x0000000100057824 */ /* 0x000fe400078e0a05 */
[----:B------:R-:W-:Y:S01]  /*0150*/  IMAD.MOV.U32 R4, RZ, RZ, 0x7f800000 ;  /* 0x7f800000ff047424 */ /* 0x000fe200078e00ff */
[----:B------:R-:W-:Y:S02]  /*0160*/  ISETP.GE.AND P3, PT, R54, R3, PT ;  /* 0x000000033600720c */ /* 0x000fe40003f66270 */
[----:B------:R-:W-:-:S05]  /*0170*/  SHF.L.U32 R22, R5, 0x3, RZ ;  /* 0x0000000305167819 */ /* 0x000fca00000006ff */
[----:B------:R-:W-:Y:S06]  /*0180*/  @P1 BRA `(.L_x_4073) ;  /* 0x0000000000481947 */ /* 0x000fec0003800000 */
[----:B------:R-:W2:Y:S01]  /*0190*/  LDC.64 R12, c[0x0][0x290] ;  /* 0x0000a400ff0c7b82 */ /* 0x000ea20000000a00 */
[----:B------:R-:W-:Y:S01]  /*01a0*/  IMAD R11, R2, 0x50, RZ ;  /* 0x00000050020b7824 */ /* 0x000fe200078e02ff */
[----:B------:R-:W-:Y:S01]  /*01b0*/  SHF.R.S32.HI R4, RZ, 0x1f, R0 ;  /* 0x0000001fff047819 */ /* 0x000fe20000011400 */
[----:B------:R-:W-:-:S03]  /*01c0*/  ULDC.64 UR10, c[0x0][0x288] ;  /* 0x0000a200000a7ab9 */ /* 0x000fc60000000a00 */
[C---:B------:R-:W-:Y:S02]  /*01d0*/  IADD3 R10, P1, R11.reuse, R0, RZ ;  /* 0x000000000b0a7210 */ /* 0x040fe40007f3e0ff */
[----:B------:R-:W3:Y:S02]  /*01e0*/  LDC.64 R14, c[0x0][0x298] ;  /* 0x0000a600ff0e7b82 */ /* 0x000ee40000000a00 */
[----:B------:R-:W-:Y:S01]  /*01f0*/  LEA.HI.X.SX32 R11, R11, R4, 0x1, P1 ;  /* 0x000000040b0b7211 */ /* 0x000fe200008f0eff */
[C---:B--2---:R-:W-:Y:S02]  /*0200*/  IMAD R6, R12.reuse, UR8, RZ ;  /* 0x000000080c067c24 */ /* 0x044fe4000f8e02ff */
[----:B------:R-:W-:-:S04]  /*0210*/  IMAD.WIDE.U32 R10, R12, UR6, R10 ;  /* 0x000000060c0a7c25 */ /* 0x000fc8000f8e000a */
[----:B------:R-:W-:Y:S02]  /*0220*/  IMAD R13, R13, UR6, R6 ;  /* 0x000000060d0d7c24 */ /* 0x000fe4000f8e0206 */
[C---:B---3--:R-:W-:Y:S02]  /*0230*/  IMAD R4, R14.reuse, UR9, RZ ;  /* 0x000000090e047c24 */ /* 0x048fe4000f8e02ff */
[----:B------:R-:W-:Y:S02]  /*0240*/  IMAD.IADD R11, R11, 0x1, R13 ;  /* 0x000000010b0b7824 */ /* 0x000fe400078e020d */
[----:B------:R-:W-:Y:S02]  /*0250*/  IMAD R13, R15, UR7, R4 ;  /* 0x000000070f0d7c24 */ /* 0x000fe4000f8e0204 */
[----:B------:R-:W-:-:S05]  /*0260*/  IMAD.WIDE.U32 R10, R14, UR7, R10 ;  /* 0x000000070e0a7c25 */ /* 0x000fca000f8e000a */
[----:B------:R-:W-:Y:S02]  /*0270*/  IADD3 R11, R11, R13, RZ ;  /* 0x0000000d0b0b7210 */ /* 0x000fe40007ffe0ff */
[----:B------:R-:W-:-:S04]  /*0280*/  LEA R12, P1, R10, UR10, 0x2 ;  /* 0x0000000a0a0c7c11 */ /* 0x000fc8000f8210ff */
[----:B------:R-:W-:-:S05]  /*0290*/  LEA.HI.X R13, R10, UR11, R11, 0x2, P1 ;  /* 0x0000000b0a0d7c11 */ /* 0x000fca00088f140b */
[----:B------:R2:W5:Y:S04]  /*02a0*/  LDG.E R4, desc[UR4][R12.64] ;  /* 0x000000040c047981 */ /* 0x000568000c1e1900 */
.L_x_4073:
[----:B------:R-:W-:Y:S05]  /*02b0*/  BSYNC B0 ;  /* 0x0000000000007941 */ /* 0x000fea0003800000 */
.L_x_4072:
[----:B------:R-:W-:Y:S01]  /*02c0*/  ULDC UR10, c[0x0][0x21c] ;  /* 0x00008700000a7ab9 */ /* 0x000fe20000000800 */
[----:B------:R-:W3:Y:S01]  /*02d0*/  LDC.64 R18, c[0x0][0x258] ;  /* 0x00009600ff127b82 */ /* 0x000ee20000000a00 */
[----:B------:R-:W-:Y:S01]  /*02e0*/  ISETP.LT.AND P2, PT, R22, UR10, !P3 ;  /* 0x0000000a16007c0c */ /* 0x000fe2000df41270 */
[----:B----4-:R-:W-:Y:S01]  /*02f0*/  IMAD R6, R16, UR8, RZ ;  /* 0x0000000810067c24 */ /* 0x010fe2000f8e02ff */
[----:B------:R-:W-:Y:S02]  /*0300*/  SHF.R.S32.HI R23, RZ, 0x1f, R22 ;  /* 0x0000001fff177819 */ /* 0x000fe40000011416 */
[----:B------:R-:W-:Y:S01]  /*0310*/  SHF.R.S32.HI R55, RZ, 0x1f, R54 ;  /* 0x0000001fff377819 */ /* 0x000fe20000011436 */
[----:B------:R-:W-:Y:S01]  /*0320*/  IMAD R11, R17, UR6, R6 ;  /* 0x00000006110b7c24 */ /* 0x000fe2000f8e0206 */
[----:B------:R-:W-:Y:S01]  /*0330*/  ISETP.GE.AND P1, PT, R22, UR10, PT ;  /* 0x0000000a16007c0c */ /* 0x000fe2000bf26270 */
[----:B--2---:R-:W-:-:S04]  /*0340*/  IMAD.WIDE.U32 R12, R16, UR6, R22 ;  /* 0x00000006100c7c25 */ /* 0x004fc8000f8e0016 */
[----:B0-----:R-:W-:Y:S02]  /*0350*/  IMAD R6, R20, UR9, RZ ;  /* 0x0000000914067c24 */ /* 0x001fe4000f8e02ff */
[----:B------:R-:W0:Y:S01]  /*0360*/  @P2 LDC.64 R14, c[0x0][0x228] ;  /* 0x00008a00ff0e2b82 */ /* 0x000e220000000a00 */
[----:B------:R-:W-:Y:S02]  /*0370*/  IMAD.IADD R13, R13, 0x1, R11 ;  /* 0x000000010d0d7824 */ /* 0x000fe400078e020b */
[----:B-1----:R-:W-:Y:S02]  /*0380*/  IMAD R16, R8, UR8, RZ ;  /* 0x0000000808107c24 */ /* 0x002fe4000f8e02ff */
[----:B------:R-:W-:Y:S01]  /*0390*/  IMAD R17, R21, UR7, R6 ;  /* 0x0000000715117c24 */ /* 0x000fe2000f8e0206 */
[----:B------:R-:W-:Y:S01]  /*03a0*/  IADD3 R6, R54, 0x10, RZ ;  /* 0x0000001036067810 */ /* 0x000fe20007ffe0ff */
[----:B------:R-:W-:Y:S01]  /*03b0*/  IMAD.WIDE.U32 R20, R20, UR7, R12 ;  /* 0x0000000714147c25 */ /* 0x000fe2000f8e000c */
[----:B------:R-:W1:Y:S02]  /*03c0*/  @P2 LDC.64 R10, c[0x0][0x248] ;  /* 0x00009200ff0a2b82 */ /* 0x000e640000000a00 */
[----:B------:R-:W-:Y:S01]  /*03d0*/  ISETP.LT.AND P4, PT, R6, R3, !P1 ;  /* 0x000000030600720c */ /* 0x000fe20004f81270 */
[----:B------:R-:W-:-:S02]  /*03e0*/  IMAD R13, R9, UR6, R16 ;  /* 0x00000006090d7c24 */ /* 0x000fc4000f8e0210 */
[----:B------:R-:W-:-:S03]  /*03f0*/  IMAD.WIDE.U32 R8, R8, UR6, R22 ;  /* 0x0000000608087c25 */ /* 0x000fc6000f8e0016 */
[----:B------:R-:W2:Y:S01]  /*0400*/  @P2 LDC.64 R30, c[0x0][0x210] ;  /* 0x00008400ff1e2b82 */ /* 0x000ea20000000a00 */
[----:B---3--:R-:W-:Y:S02]  /*0410*/  IMAD R16, R18, UR9, RZ ;  /* 0x0000000912107c24 */ /* 0x008fe4000f8e02ff */
[----:B------:R-:W-:Y:S02]  /*0420*/  IMAD.IADD R9, R9, 0x1, R13 ;  /* 0x0000000109097824 */ /* 0x000fe400078e020d */
[----:B------:R-:W-:-:S03]  /*0430*/  IMAD.WIDE R48, R2, 0x50, R54 ;  /* 0x0000005002307825 */ /* 0x000fc600078e0236 */
[----:B------:R-:W3:Y:S01]  /*0440*/  @P2 LDC.64 R12, c[0x0][0x240] ;  /* 0x00009000ff0c2b82 */ /* 0x000ee20000000a00 */
[----:B------:R-:W-:Y:S02]  /*0450*/  IMAD R19, R19, UR7, R16 ;  /* 0x0000000713137c24 */ /* 0x000fe4000f8e0210 */
[----:B------:R-:W-:Y:S01]  /*0460*/  IMAD.WIDE.U32 R40, R18, UR7, R8 ;  /* 0x0000000712287c25 */ /* 0x000fe2000f8e0008 */
[----:B------:R-:W-:Y:S02]  /*0470*/  IADD3 R9, R21, R17, RZ ;  /* 0x0000001115097210 */ /* 0x000fe40007ffe0ff */
[----:B------:R-:W-:Y:S01]  /*0480*/  @P2 MOV R8, R20 ;  /* 0x0000001400082202 */ /* 0x000fe20000000f00 */
[----:B0-----:R-:W-:Y:S01]  /*0490*/  @P2 IMAD R16, R49, R14, RZ ;  /* 0x0000000e31102224 */ /* 0x001fe200078e02ff */
[----:B------:R-:W0:Y:S01]  /*04a0*/  @P4 LDC.64 R24, c[0x0][0x228] ;  /* 0x00008a00ff184b82 */ /* 0x000e220000000a00 */
[----:B------:R-:W-:Y:S02]  /*04b0*/  IMAD.IADD R41, R41, 0x1, R19 ;  /* 0x0000000129297824 */ /* 0x000fe400078e0213 */
[----:B------:R-:W-:-:S02]  /*04c0*/  @P2 IMAD R17, R48, R15, R16 ;  /* 0x0000000f30112224 */ /* 0x000fc400078e0210 */
[----:B------:R-:W-:Y:S01]  /*04d0*/  @P2 IMAD.WIDE.U32 R14, R48, R14, R8 ;  /* 0x0000000e300e2225 */ /* 0x000fe200078e0008 */
[----:B------:R-:W-:Y:S02]  /*04e0*/  IADD3 R8, R54, 0x20, RZ ;  /* 0x0000002036087810 */ /* 0x000fe40007ffe0ff */
[----:B------:R-:W4:Y:S01]  /*04f0*/  @P4 LDC.64 R28, c[0x0][0x248] ;  /* 0x00009200ff1c4b82 */ /* 0x000f220000000a00 */
[----:B------:R-:W-:Y:S01]  /*0500*/  @P2 IMAD.IADD R15, R15, 0x1, R17 ;  /* 0x000000010f0f2824 */ /* 0x000fe200078e0211 */
[----:B--2---:R-:W-:Y:S01]  /*0510*/  @P2 LEA R30, P5, R14, R30, 0x1 ;  /* 0x0000001e0e1e2211 */ /* 0x004fe200078a08ff */
[----:B-1----:R-:W-:-:S03]  /*0520*/  @P2 IMAD R16, R49, R10, RZ ;  /* 0x0000000a31102224 */ /* 0x002fc600078e02ff */
[----:B------:R-:W-:Y:S01]  /*0530*/  @P2 LEA.HI.X R31, R14, R31, R15, 0x1, P5 ;  /* 0x0000001f0e1f2211 */ /* 0x000fe200028f0c0f */
[----:B------:R-:W-:Y:S01]  /*0540*/  @P2 IMAD R19, R48, R11, R16 ;  /* 0x0000000b30132224 */ /* 0x000fe200078e0210 */
[----:B------:R-:W-:Y:S01]  /*0550*/  ISETP.LT.AND P5, PT, R8, R3, !P1 ;  /* 0x000000030800720c */ /* 0x000fe20004fa1270 */
[----:B------:R-:W-:Y:S01]  /*0560*/  @P2 IMAD.WIDE.U32 R10, R48, R10, R40 ;  /* 0x0000000a300a2225 */ /* 0x000fe200078e0028 */
[----:B------:R-:W-:Y:S02]  /*0570*/  CS2R R14, SRZ ;  /* 0x00000000000e7805 */ /* 0x000fe4000001ff00 */
[----:B------:R-:W-:Y:S01]  /*0580*/  CS2R R16, SRZ ;  /* 0x0000000000107805 */ /* 0x000fe2000001ff00 */
[----:B------:R-:W1:Y:S01]  /*0590*/  @P4 LDC.64 R32, c[0x0][0x210] ;  /* 0x00008400ff204b82 */ /* 0x000e620000000a00 */
[----:B------:R-:W-:Y:S01]  /*05a0*/  @P2 IMAD.IADD R11, R11, 0x1, R19 ;  /* 0x000000010b0b2824 */ /* 0x000fe200078e0213 */
[----:B---3--:R-:W-:Y:S02]  /*05b0*/  @P2 LEA R36, P6, R10, R12, 0x1 ;  /* 0x0000000c0a242211 */ /* 0x008fe400078c08ff */
[----:B------:R-:W-:-:S02]  /*05c0*/  CS2R R18, SRZ ;  /* 0x0000000000127805 */ /* 0x000fc4000001ff00 */
[----:B------:R-:W-:Y:S02]  /*05d0*/  @P2 LEA.HI.X R37, R10, R13, R11, 0x1, P6 ;  /* 0x0000000d0a252211 */ /* 0x000fe400030f0c0b */
[----:B------:R-:W-:Y:S02]  /*05e0*/  CS2R R12, SRZ ;  /* 0x00000000000c7805 */ /* 0x000fe4000001ff00 */
[C---:B------:R-:W-:Y:S01]  /*05f0*/  @P4 IADD3 R23, P6, R48.reuse, 0x10, RZ ;  /* 0x0000001030174810 */ /* 0x040fe20007fde0ff */
[----:B------:R-:W2:Y:S01]  /*0600*/  @P5 LDC.64 R26, c[0x0][0x228] ;  /* 0x00008a00ff1a5b82 */ /* 0x000ea20000000a00 */
[----:B------:R-:W3:Y:S02]  /*0610*/  @P2 LDG.E.128 R16, desc[UR4][R36.64] ;  /* 0x0000000424102981 */ /* 0x000ee4000c1e1d00 */
[----:B------:R-:W-:Y:S02]  /*0620*/  @P4 IADD3.X R11, RZ, R49, RZ, P6, !PT ;  /* 0x00000031ff0b4210 */ /* 0x000fe400037fe4ff */
[----:B------:R4:W3:Y:S01]  /*0630*/  @P2 LDG.E.128 R12, desc[UR4][R30.64] ;  /* 0x000000041e0c2981 */ /* 0x0008e2000c1e1d00 */
[----:B------:R-:W-:-:S02]  /*0640*/  @P4 IADD3 R45, P2, R48, 0x10, RZ ;  /* 0x00000010302d4810 */ /* 0x000fc40007f5e0ff */
[----:B0-----:R-:W-:Y:S01]  /*0650*/  @P4 IMAD R10, R11, R24, RZ ;  /* 0x000000180b0a4224 */ /* 0x001fe200078e02ff */
[----:B------:R-:W0:Y:S01]  /*0660*/  @P4 LDC.64 R34, c[0x0][0x240] ;  /* 0x00009000ff224b82 */ /* 0x000e220000000a00 */
[----:B------:R-:W-:Y:S02]  /*0670*/  @P4 IADD3.X R21, RZ, R49, RZ, P2, !PT ;  /* 0x00000031ff154210 */ /* 0x000fe400017fe4ff */
[----:B------:R-:W-:Y:S02]  /*0680*/  @P4 IMAD R43, R23, R25, R10 ;  /* 0x00000019172b4224 */ /* 0x000fe400078e020a */
[----:B------:R-:W-:-:S03]  /*0690*/  VIADD R10, R54, 0x40 ;  /* 0x00000040360a7836 */ /* 0x000fc60000000000 */
[----:B------:R-:W0:Y:S01]  /*06a0*/  @P5 LDC.64 R64, c[0x0][0x210] ;  /* 0x00008400ff405b82 */ /* 0x000e220000000a00 */
[----:B----4-:R-:W-:Y:S01]  /*06b0*/  @P4 IMAD R30, R21, R28, RZ ;  /* 0x0000001c151e4224 */ /* 0x010fe200078e02ff */
[----:B------:R-:W-:Y:S01]  /*06c0*/  @P5 IADD3 R39, P6, R48, 0x20, RZ ;  /* 0x0000002030275810 */ /* 0x000fe20007fde0ff */
[----:B------:R-:W-:Y:S01]  /*06d0*/  @P4 IMAD.MOV.U32 R21, RZ, RZ, R9 ;  /* 0x000000ffff154224 */ /* 0x000fe200078e0009 */
[----:B------:R-:W-:Y:S01]  /*06e0*/  ISETP.GE.AND P2, PT, R10, R3, PT ;  /* 0x000000030a00720c */ /* 0x000fe20003f46270 */
[----:B------:R-:W-:Y:S01]  /*06f0*/  VIADD R52, R54, 0x30 ;  /* 0x0000003036347836 */ /* 0x000fe20000000000 */
[----:B------:R-:W-:Y:S01]  /*0700*/  @P5 IADD3.X R11, RZ, R49, RZ, P6, !PT ;  /* 0x00000031ff0b5210 */ /* 0x000fe200037fe4ff */
[----:B------:R-:W-:Y:S01]  /*0710*/  @P4 IMAD.WIDE.U32 R24, R23, R24, R20 ;  /* 0x0000001817184225 */ /* 0x000fe200078e0014 */
[----:B------:R-:W-:Y:S01]  /*0720*/  ISETP.GE.OR P2, PT, R22, UR10, P2 ;  /* 0x0000000a16007c0c */ /* 0x000fe20009746670 */
[----:B------:R-:W4:Y:S01]  /*0730*/  @P5 LDC.64 R50, c[0x0][0x240] ;  /* 0x00009000ff325b82 */ /* 0x000f220000000a00 */
[----:B------:R-:W-:Y:S01]  /*0740*/  @P4 MOV R23, R41 ;  /* 0x0000002900174202 */ /* 0x000fe20000000f00 */
[----:B------:R-:W-:Y:S01]  /*0750*/  @P4 IMAD.MOV.U32 R22, RZ, RZ, R40 ;  /* 0x000000ffff164224 */ /* 0x000fe200078e0028 */
[----:B------:R-:W-:Y:S01]  /*0760*/  ISETP.LT.AND P1, PT, R52, R3, !P1 ;  /* 0x000000033400720c */ /* 0x000fe20004f21270 */
[----:B------:R-:W-:Y:S01]  /*0770*/  @P4 IMAD R29, R45, R29, R30 ;  /* 0x0000001d2d1d4224 */ /* 0x000fe200078e021e */
[----:B-1----:R-:W-:Y:S01]  /*0780*/  @P4 LEA R32, P6, R24, R32, 0x1 ;  /* 0x0000002018204211 */ /* 0x002fe200078c08ff */
[----:B--2---:R-:W-:Y:S01]  /*0790*/  @P5 IMAD R30, R11, R26, RZ ;  /* 0x0000001a0b1e5224 */ /* 0x004fe200078e02ff */
[----:B------:R-:W-:Y:S01]  /*07a0*/  @P4 IADD3 R11, R25, R43, RZ ;  /* 0x0000002b190b4210 */ /* 0x000fe20007ffe0ff */
[----:B------:R-:W-:-:S04]  /*07b0*/  @P4 IMAD.WIDE.U32 R22, R45, R28, R22 ;  /* 0x0000001c2d164225 */ /* 0x000fc800078e0016 */
[----:B------:R-:W-:Y:S01]  /*07c0*/  @P5 IMAD.MOV.U32 R21, RZ, RZ, R9 ;  /* 0x000000ffff155224 */ /* 0x000fe200078e0009 */
[----:B------:R-:W-:Y:S01]  /*07d0*/  @P4 LEA.HI.X R33, R24, R33, R11, 0x1, P6 ;  /* 0x0000002118214211 */ /* 0x000fe200030f0c0b */
[----:B------:R-:W-:Y:S01]  /*07e0*/  @P5 IMAD R25, R39, R27, R30 ;  /* 0x0000001b27195224 */ /* 0x000fe200078e021e */
[----:B------:R-:W-:Y:S01]  /*07f0*/  @P4 IADD3 R11, R23, R29, RZ ;  /* 0x0000001d170b4210 */ /* 0x000fe20007ffe0ff */
[----:B------:R-:W-:Y:S01]  /*0800*/  @P5 IMAD.WIDE.U32 R26, R39, R26, R20 ;  /* 0x0000001a271a5225 */ /* 0x000fe200078e0014 */
[C---:B0-----:R-:W-:Y:S01]  /*0810*/  @P4 LEA R34, P6, R22.reuse, R34, 0x1 ;  /* 0x0000002216224211 */ /* 0x041fe200078c08ff */
[----:B------:R-:W0:Y:S03]  /*0820*/  @P5 LDC.64 R28, c[0x0][0x248] ;  /* 0x00009200ff1c5b82 */ /* 0x000e260000000a00 */
[----:B------:R-:W-:Y:S01]  /*0830*/  @P4 LEA.HI.X R35, R22, R35, R11, 0x1, P6 ;  /* 0x0000002316234211 */ /* 0x000fe200030f0c0b */
[----:B------:R-:W-:Y:S01]  /*0840*/  @P5 IMAD.IADD R11, R27, 0x1, R25 ;  /* 0x000000011b0b5824 */ /* 0x000fe200078e0219 */
[----:B------:R-:W-:-:S03]  /*0850*/  @P5 LEA R64, P6, R26, R64, 0x1 ;  /* 0x000000401a405211 */ /* 0x000fc600078c08ff */
[----:B------:R-:W1:Y:S01]  /*0860*/  @P1 LDC.64 R38, c[0x0][0x228] ;  /* 0x00008a00ff261b82 */ /* 0x000e620000000a00 */
[----:B------:R-:W-:Y:S02]  /*0870*/  @P5 LEA.HI.X R65, R26, R65, R11, 0x1, P6 ;  /* 0x000000411a415211 */ /* 0x000fe400030f0c0b */
[----:B------:R-:W-:-:S05]  /*0880*/  @P5 IADD3 R31, P6, R48, 0x20, RZ ;  /* 0x00000020301f5810 */ /* 0x000fca0007fde0ff */
[----:B------:R-:W2:Y:S01]  /*0890*/  @!P2 LDC.64 R66, c[0x0][0x228] ;  /* 0x00008a00ff42ab82 */ /* 0x000ea20000000a00 */
[----:B------:R-:W-:Y:S02]  /*08a0*/  @P5 IADD3.X R11, RZ, R49, RZ, P6, !PT ;  /* 0x00000031ff0b5210 */ /* 0x000fe400037fe4ff */
[----:B------:R-:W-:-:S05]  /*08b0*/  @P1 IADD3 R27, P6, R48, 0x30, RZ ;  /* 0x00000030301b1810 */ /* 0x000fca0007fde0ff */
[----:B------:R-:W-:Y:S01]  /*08c0*/  @P1 IMAD.X R23, RZ, RZ, R49, P6 ;  /* 0x000000ffff171224 */ /* 0x000fe200030e0631 */
[----:B------:R-:W-:Y:S01]  /*08d0*/  @!P2 IADD3 R25, P6, R48, 0x40, RZ ;  /* 0x000000403019a810 */ /* 0x000fe20007fde0ff */
[----:B0-----:R-:W-:Y:S01]  /*08e0*/  @P5 IMAD R22, R11, R28, RZ ;  /* 0x0000001c0b165224 */ /* 0x001fe200078e02ff */
[----:B------:R-:W0:Y:S02]  /*08f0*/  @P1 LDC.64 R36, c[0x0][0x248] ;  /* 0x00009200ff241b82 */ /* 0x000e240000000a00 */
[----:B------:R-:W-:Y:S01]  /*0900*/  @!P2 IADD3.X R11, RZ, R49, RZ, P6, !PT ;  /* 0x00000031ff0ba210 */ /* 0x000fe200037fe4ff */
[--C-:B------:R-:W-:Y:S02]  /*0910*/  @P1 IMAD.MOV.U32 R21, RZ, RZ, R9.reuse ;  /* 0x000000ffff151224 */ /* 0x100fe400078e0009 */
[----:B------:R-:W-:Y:S01]  /*0920*/  @!P2 IMAD.MOV.U32 R47, RZ, RZ, R9 ;  /* 0x000000ffff2fa224 */ /* 0x000fe200078e0009 */
[----:B------:R-:W-:Y:S01]  /*0930*/  @!P2 MOV R46, R20 ;  /* 0x00000014002ea202 */ /* 0x000fe20000000f00 */
[----:B------:R-:W-:Y:S01]  /*0940*/  @P5 IMAD R9, R31, R29, R22 ;  /* 0x0000001d1f095224 */ /* 0x000fe200078e0216 */
[----:B------:R-:W-:Y:S01]  /*0950*/  @P5 MOV R22, R40 ;  /* 0x0000002800165202 */ /* 0x000fe20000000f00 */
[----:B-1----:R-:W-:Y:S01]  /*0960*/  @P1 IMAD R24, R23, R38, RZ ;  /* 0x0000002617181224 */ /* 0x002fe200078e02ff */
[----:B------:R-:W1:Y:S01]  /*0970*/  @!P2 LDC.64 R56, c[0x0][0x210] ;  /* 0x00008400ff38ab82 */ /* 0x000e620000000a00 */
[----:B------:R-:W-:-:S02]  /*0980*/  @P5 IMAD.MOV.U32 R23, RZ, RZ, R41 ;  /* 0x000000ffff175224 */ /* 0x000fc400078e0029 */
[----:B--2---:R-:W-:Y:S02]  /*0990*/  @!P2 IMAD R26, R11, R66, RZ ;  /* 0x000000420b1aa224 */ /* 0x004fe400078e02ff */
[----:B------:R-:W-:Y:S02]  /*09a0*/  @P1 IMAD R11, R27, R39, R24 ;  /* 0x000000271b0b1224 */ /* 0x000fe400078e0218 */
[----:B------:R-:W-:Y:S01]  /*09b0*/  @P5 IMAD.WIDE.U32 R28, R31, R28, R22 ;  /* 0x0000001c1f1c5225 */ /* 0x000fe200078e0016 */
[----:B------:R-:W-:Y:S01]  /*09c0*/  CS2R R22, SRZ ;  /* 0x0000000000167805 */ /* 0x000fe2000001ff00 */
[----:B------:R-:W2:Y:S02]  /*09d0*/  @!P2 LDC.64 R42, c[0x0][0x248] ;  /* 0x00009200ff2aab82 */ /* 0x000ea40000000a00 */
[----:B------:R-:W-:Y:S01]  /*09e0*/  @P1 IMAD.WIDE.U32 R38, R27, R38, R20 ;  /* 0x000000261b261225 */ /* 0x000fe200078e0014 */
[----:B------:R-:W-:-:S03]  /*09f0*/  CS2R R20, SRZ ;  /* 0x0000000000147805 */ /* 0x000fc6000001ff00 */
[C---:B------:R-:W-:Y:S01]  /*0a00*/  @!P2 IMAD R67, R25.reuse, R67, R26 ;  /* 0x000000431943a224 */ /* 0x040fe200078e021a */
[----:B------:R-:W-:Y:S01]  /*0a10*/  CS2R R26, SRZ ;  /* 0x00000000001a7805 */ /* 0x000fe2000001ff00 */
[----:B------:R-:W-:Y:S01]  /*0a20*/  @!P2 IMAD.WIDE.U32 R46, R25, R66, R46 ;  /* 0x00000042192ea225 */ /* 0x000fe200078e002e */
[----:B------:R-:W-:Y:S01]  /*0a30*/  CS2R R24, SRZ ;  /* 0x0000000000187805 */ /* 0x000fe2000001ff00 */
[----:B------:R0:W3:Y:S01]  /*0a40*/  @P4 LDG.E.128 R20, desc[UR4][R32.64] ;  /* 0x0000000420144981 */ /* 0x0000e2000c1e1d00 */
[----:B------:R-:W-:Y:S01]  /*0a50*/  @P5 IADD3 R9, R29, R9, RZ ;  /* 0x000000091d095210 */ /* 0x000fe20007ffe0ff */
[----:B------:R-:W2:Y:S01]  /*0a60*/  @P1 LDC.64 R58, c[0x0][0x210] ;  /* 0x00008400ff3a1b82 */ /* 0x000ea20000000a00 */
[----:B----4-:R-:W-:Y:S02]  /*0a70*/  @P5 LEA R50, P6, R28, R50, 0x1 ;  /* 0x000000321c325211 */ /* 0x010fe400078c08ff */
[----:B------:R4:W3:Y:S01]  /*0a80*/  @P4 LDG.E.128 R24, desc[UR4][R34.64] ;  /* 0x0000000422184981 */ /* 0x0008e2000c1e1d00 */
[----:B------:R-:W-:-:S02]  /*0a90*/  @P1 IADD3 R63, P4, R48, 0x30, RZ ;  /* 0x00000030303f1810 */ /* 0x000fc40007f9e0ff */
[----:B------:R-:W-:Y:S02]  /*0aa0*/  @P5 LEA.HI.X R51, R28, R51, R9, 0x1, P6 ;  /* 0x000000331c335211 */ /* 0x000fe400030f0c09 */
[----:B------:R-:W2:Y:S01]  /*0ab0*/  @P1 LDC.64 R60, c[0x0][0x240] ;  /* 0x00009000ff3c1b82 */ /* 0x000ea20000000a00 */
[----:B------:R-:W-:Y:S01]  /*0ac0*/  @P1 IMAD.X R9, RZ, RZ, R49, P4 ;  /* 0x000000ffff091224 */ /* 0x000fe200020e0631 */
[----:B------:R-:W-:Y:S02]  /*0ad0*/  CS2R R28, SRZ ;  /* 0x00000000001c7805 */ /* 0x000fe4000001ff00 */
[----:B------:R-:W-:Y:S01]  /*0ae0*/  CS2R R30, SRZ ;  /* 0x00000000001e7805 */ /* 0x000fe2000001ff00 */
[----:B0-----:R-:W-:Y:S01]  /*0af0*/  @P1 IMAD R44, R9, R36, RZ ;  /* 0x00000024092c1224 */ /* 0x001fe200078e02ff */
[----:B------:R-:W-:Y:S02]  /*0b00*/  CS2R R32, SRZ ;  /* 0x0000000000207805 */ /* 0x000fe4000001ff00 */
[----:B----4-:R-:W-:Y:S01]  /*0b10*/  CS2R R34, SRZ ;  /* 0x0000000000227805 */ /* 0x010fe2000001ff00 */
[----:B------:R-:W-:Y:S01]  /*0b20*/  @P1 IMAD R53, R63, R37, R44 ;  /* 0x000000253f351224 */ /* 0x000fe200078e022c */
[----:B------:R-:W4:Y:S01]  /*0b30*/  @P5 LDG.E.128 R28, desc[UR4][R64.64] ;  /* 0x00000004401c5981 */ /* 0x000f22000c1e1d00 */
[----:B------:R-:W0:Y:S03]  /*0b40*/  @!P2 LDC.64 R44, c[0x0][0x240] ;  /* 0x00009000ff2cab82 */ /* 0x000e260000000a00 */
[----:B------:R0:W4:Y:S01]  /*0b50*/  @P5 LDG.E.128 R32, desc[UR4][R50.64] ;  /* 0x0000000432205981 */ /* 0x000122000c1e1d00 */
[----:B------:R-:W-:-:S02]  /*0b60*/  @!P2 IADD3 R9, P5, R48, 0x40, RZ ;  /* 0x000000403009a810 */ /* 0x000fc40007fbe0ff */
[----:B------:R-:W-:Y:S02]  /*0b70*/  @!P2 IADD3 R67, R47, R67, RZ ;  /* 0x000000432f43a210 */ /* 0x000fe40007ffe0ff */
[----:B-1----:R-:W-:Y:S01]  /*0b80*/  @!P2 LEA R56, P4, R46, R56, 0x1 ;  /* 0x000000382e38a211 */ /* 0x002fe200078808ff */
[----:B------:R-:W-:-:S03]  /*0b90*/  @!P2 IMAD.X R49, RZ, RZ, R49, P5 ;  /* 0x000000ffff31a224 */ /* 0x000fc600028e0631 */
[----:B------:R-:W-:Y:S01]  /*0ba0*/  @!P2 LEA.HI.X R57, R46, R57, R67, 0x1, P4 ;  /* 0x000000392e39a211 */ /* 0x000fe200020f0c43 */
[----:B--2---:R-:W-:Y:S02]  /*0bb0*/  @!P2 IMAD R46, R49, R42, RZ ;  /* 0x0000002a312ea224 */ /* 0x004fe400078e02ff */
[----:B------:R-:W-:Y:S01]  /*0bc0*/  @P1 IMAD.WIDE.U32 R36, R63, R36, R40 ;  /* 0x000000243f241225 */ /* 0x000fe200078e0028 */
[----:B------:R-:W-:Y:S02]  /*0bd0*/  @P1 IADD3 R11, R39, R11, RZ ;  /* 0x0000000b270b1210 */ /* 0x000fe40007ffe0ff */
[----:B------:R-:W-:Y:S01]  /*0be0*/  @P1 LEA R58, P4, R38, R58, 0x1 ;  /* 0x0000003a263a1211 */ /* 0x000fe200078808ff */
[C---:B------:R-:W-:Y:S02]  /*0bf0*/  @!P2 IMAD R43, R9.reuse, R43, R46 ;  /* 0x0000002b092ba224 */ /* 0x040fe400078e022e */
[----:B------:R-:W-:Y:S01]  /*0c00*/  @!P2 IMAD.WIDE.U32 R46, R9, R42, R40 ;  /* 0x0000002a092ea225 */ /* 0x000fe200078e0028 */
[----:B------:R-:W-:-:S03]  /*0c10*/  @P1 LEA R60, P5, R36, R60, 0x1 ;  /* 0x0000003c243c1211 */ /* 0x000fc600078a08ff */
[----:B------:R-:W-:Y:S01]  /*0c20*/  @P1 IMAD.IADD R53, R37, 0x1, R53 ;  /* 0x0000000125351824 */ /* 0x000fe200078e0235 */
[----:B------:R-:W-:Y:S02]  /*0c30*/  @P1 LEA.HI.X R59, R38, R59, R11, 0x1, P4 ;  /* 0x0000003b263b1211 */ /* 0x000fe400020f0c0b */
[----:B------:R-:W-:Y:S02]  /*0c40*/  @!P2 IADD3 R9, R47, R43, RZ ;  /* 0x0000002b2f09a210 */ /* 0x000fe40007ffe0ff */
[----:B0-----:R-:W-:Y:S02]  /*0c50*/  @!P2 LEA R62, P4, R46, R44, 0x1 ;  /* 0x0000002c2e3ea211 */ /* 0x001fe400078808ff */
[----:B------:R-:W-:Y:S02]  /*0c60*/  CS2R R38, SRZ ;  /* 0x0000000000267805 */ /* 0x000fe4000001ff00 */
[----:B------:R-:W-:Y:S02]  /*0c70*/  @P1 LEA.HI.X R61, R36, R61, R53, 0x1, P5 ;  /* 0x0000003d243d1211 */ /* 0x000fe400028f0c35 */
[----:B------:R-:W-:-:S02]  /*0c80*/  CS2R R36, SRZ ;  /* 0x0000000000247805 */ /* 0x000fc4000001ff00 */
[----:B------:R-:W-:Y:S02]  /*0c90*/  CS2R R40, SRZ ;  /* 0x0000000000287805 */ /* 0x000fe4000001ff00 */
[----:B------:R-:W-:Y:S02]  /*0ca0*/  CS2R R42, SRZ ;  /* 0x00000000002a7805 */ /* 0x000fe4000001ff00 */
[----:B------:R-:W-:Y:S02]  /*0cb0*/  @!P2 LEA.HI.X R63, R46, R45, R9, 0x1, P4 ;  /* 0x0000002d2e3fa211 */ /* 0x000fe400020f0c09 */
[----:B------:R-:W-:Y:S02]  /*0cc0*/  CS2R R44, SRZ ;  /* 0x00000000002c7805 */ /* 0x000fe4000001ff00 */
[----:B------:R-:W-:Y:S02]  /*0cd0*/  CS2R R46, SRZ ;  /* 0x00000000002e7805 */ /* 0x000fe4000001ff00 */
[----:B------:R-:W-:-:S02]  /*0ce0*/  CS2R R48, SRZ ;  /* 0x0000000000307805 */ /* 0x000fc4000001ff00 */
[----:B------:R-:W-:Y:S01]  /*0cf0*/  CS2R R50, SRZ ;  /* 0x0000000000327805 */ /* 0x000fe2000001ff00 */
[----:B------:R3:W2:Y:S04]  /*0d00*/  @P1 LDG.E.128 R36, desc[UR4][R58.64] ;  /* 0x000000043a241981 */ /* 0x0006a8000c1e1d00 */
[----:B------:R-:W2:Y:S04]  /*0d10*/  @P1 LDG.E.128 R40, desc[UR4][R60.64] ;  /* 0x000000043c281981 */ /* 0x000ea8000c1e1d00 */
[----:B------:R0:W2:Y:S04]  /*0d20*/  @!P2 LDG.E.128 R44, desc[UR4][R56.64] ;  /* 0x00000004382ca981 */ /* 0x0000a8000c1e1d00 */
[----:B------:R-:W2:Y:S01]  /*0d30*/  @!P2 LDG.E.128 R48, desc[UR4][R62.64] ;  /* 0x000000043e30a981 */ /* 0x000ea2000c1e1d00 */
[----:B---3--:R-:W-:-:S02]  /*0d40*/  LOP3.LUT R58, R16, 0xffff0000, RZ, 0xc0, !PT ;  /* 0xffff0000103a7812 */ /* 0x008fc400078ec0ff */
[C---:B------:R-:W-:Y:S01]  /*0d50*/  LOP3.LUT R9, R12.reuse, 0xffff0000, RZ, 0xc0, !PT ;  /* 0xffff00000c097812 */ /* 0x040fe200078ec0ff */
[----:B------:R-:W-:Y:S01]  /*0d60*/  IMAD.U32 R12, R12, 0x10000, RZ ;  /* 0x000100000c0c7824 */ /* 0x000fe200078e00ff */
[----:B------:R-:W-:-:S03]  /*0d70*/  SHF.L.U32 R11, R16, 0x10, RZ ;  /* 0x00000010100b7819 */ /* 0x000fc600000006ff */
[----:B------:R-:W-:Y:S01]  /*0d80*/  FMUL.FTZ R53, R9, R58 ;  /* 0x0000003a09357220 */ /* 0x000fe20000410000 */
[----:B------:R-:W-:Y:S01]  /*0d90*/  SHF.L.U32 R16, R17, 0x10, RZ ;  /* 0x0000001011107819 */ /* 0x000fe200000006ff */
[C---:B------:R-:W-:Y:S02]  /*0da0*/  IMAD.U32 R9, R13.reuse, 0x10000, RZ ;  /* 0x000100000d097824 */ /* 0x040fe400078e00ff */
[----:B------:R-:W-:Y:S01]  /*0db0*/  FFMA.FTZ R58, R12, R11, R53 ;  /* 0x0000000b0c3a7223 */ /* 0x000fe20000010035 */
[----:B------:R-:W-:Y:S02]  /*0dc0*/  LOP3.LUT R13, R13, 0xffff0000, RZ, 0xc0, !PT ;  /* 0xffff00000d0d7812 */ /* 0x000fe400078ec0ff */
[----:B------:R-:W-:Y:S01]  /*0dd0*/  LOP3.LUT R12, R17, 0xffff0000, RZ, 0xc0, !PT ;  /* 0xffff0000110c7812 */ /* 0x000fe200078ec0ff */
[----:B------:R-:W-:Y:S01]  /*0de0*/  FFMA.FTZ R58, R9, R16, R58 ;  /* 0x00000010093a7223 */ /* 0x000fe2000001003a */
[----:B------:R-:W-:Y:S01]  /*0df0*/  SHF.L.U32 R16, R18, 0x10, RZ ;  /* 0x0000001012107819 */ /* 0x000fe200000006ff */
[----:B------:R-:W-:-:S02]  /*0e00*/  IMAD.U32 R9, R14, 0x10000, RZ ;  /* 0x000100000e097824 */ /* 0x000fc400078e00ff */
[----:B------:R-:W-:Y:S01]  /*0e10*/  FFMA.FTZ R12, R13, R12, R58 ;  /* 0x0000000c0d0c7223 */ /* 0x000fe2000001003a */
[----:B------:R-:W-:Y:S02]  /*0e20*/  LOP3.LUT R14, R14, 0xffff0000, RZ, 0xc0, !PT ;  /* 0xffff00000e0e7812 */ /* 0x000fe400078ec0ff */
[----:B------:R-:W-:Y:S01]  /*0e30*/  LOP3.LUT R11, R18, 0xffff0000, RZ, 0xc0, !PT ;  /* 0xffff0000120b7812 */ /* 0x000fe200078ec0ff */
[----:B------:R-:W-:Y:S01]  /*0e40*/  FFMA.FTZ R13, R9, R16, R12 ;  /* 0x00000010090d7223 */ /* 0x000fe2000001000c */
[----:B------:R-:W-:Y:S01]  /*0e50*/  SHF.L.U32 R12, R19, 0x10, RZ ;  /* 0x00000010130c7819 */ /* 0x000fe200000006ff */
[C---:B------:R-:W-:Y:S02]  /*0e60*/  IMAD.U32 R9, R15.reuse, 0x10000, RZ ;  /* 0x000100000f097824 */ /* 0x040fe400078e00ff */
[----:B------:R-:W-:Y:S01]  /*0e70*/  FFMA.FTZ R16, R14, R11, R13 ;  /* 0x0000000b0e107223 */ /* 0x000fe2000001000d */
[----:B------:R-:W-:Y:S02]  /*0e80*/  LOP3.LUT R15, R15, 0xffff0000, RZ, 0xc0, !PT ;  /* 0xffff00000f0f7812 */ /* 0x000fe400078ec0ff */
[----:B------:R-:W-:Y:S01]  /*0e90*/  LOP3.LUT R14, R19, 0xffff0000, RZ, 0xc0, !PT ;  /* 0xffff0000130e7812 */ /* 0x000fe200078ec0ff */
[----:B------:R-:W-:-:S04]  /*0ea0*/  FFMA.FTZ R12, R9, R12, R16 ;  /* 0x0000000c090c7223 */ /* 0x000fc80000010010 */
[----:B------:R-:W-:Y:S01]  /*0eb0*/  FFMA.FTZ R9, R15, R14, R12 ;  /* 0x0000000e0f097223 */ /* 0x000fe2000001000c */
[C---:B------:R-:W-:Y:S01]  /*0ec0*/  IMAD.U32 R18, R20.reuse, 0x10000, RZ ;  /* 0x0001000014127824 */ /* 0x040fe200078e00ff */
[----:B------:R-:W-:Y:S02]  /*0ed0*/  LOP3.LUT R20, R20, 0xffff0000, RZ, 0xc0, !PT ;  /* 0xffff000014147812 */ /* 0x000fe400078ec0ff */
[C---:B0-----:R-:W-:Y:S01]  /*0ee0*/  LOP3.LUT R57, R24.reuse, 0xffff0000, RZ, 0xc0, !PT ;  /* 0xffff000018397812 */ /* 0x041fe200078ec0ff */
[----:B------:R-:W-:Y:S01]  /*0ef0*/  IMAD.U32 R53, R24, 0x10000, RZ ;  /* 0x0001000018357824 */ /* 0x000fe200078e00ff */
[C---:B------:R-:W-:Y:S02]  /*0f00*/  SHF.L.U32 R56, R25.reuse, 0x10, RZ ;  /* 0x0000001019387819 */ /* 0x040fe400000006ff */
[----:B------:R-:W-:Y:S01]  /*0f10*/  LOP3.LUT R58, R25, 0xffff0000, RZ, 0xc0, !PT ;  /* 0xffff0000193a7812 */ /* 0x000fe200078ec0ff */
[----:B------:R-:W-:Y:S01]  /*0f20*/  FMUL.FTZ R57, R20, R57 ;  /* 0x0000003914397220 */ /* 0x000fe20000410000 */
[----:B------:R-:W-:-:S02]  /*0f30*/  SHF.L.U32 R14, R27, 0x10, RZ ;  /* 0x000000101b0e7819 */ /* 0x000fc400000006ff */
[----:B------:R-:W-:Y:S02]  /*0f40*/  LOP3.LUT R12, R27, 0xffff0000, RZ, 0xc0, !PT ;  /* 0xffff00001b0c7812 */ /* 0x000fe400078ec0ff */
[----:B----4-:R-:W-:Y:S02]  /*0f50*/  LOP3.LUT R19, R28, 0xffff0000, RZ, 0xc0, !PT ;  /* 0xffff00001c137812 */ /* 0x010fe400078ec0ff */
[----:B------:R-:W-:Y:S01]  /*0f60*/  LOP3.LUT R24, R32, 0xffff0000, RZ, 0xc0, !PT ;  /* 0xffff000020187812 */ /* 0x000fe200078ec0ff */
[----:B------:R-:W-:Y:S01]  /*0f70*/  IMAD.U32 R28, R28, 0x10000, RZ ;  /* 0x000100001c1c7824 */ /* 0x000fe200078e00ff */
[----:B------:R-:W-:Y:S01]  /*0f80*/  SHF.L.U32 R25, R32, 0x10, RZ ;  /* 0x0000001020197819 */ /* 0x000fe200000006ff */
[----:B------:R-:W-:Y:S01]  /*0f90*/  FFMA.FTZ R20, R18, R53, R57 ;  /* 0x0000003512147223 */ /* 0x000fe20000010039 */
[----:B------:R-:W-:Y:S01]  /*0fa0*/  SHF.L.U32 R17, R21, 0x10, RZ ;  /* 0x0000001015117819 */ /* 0x000fe200000006ff */
[----:B------:R-:W-:Y:S01]  /*0fb0*/  FMUL.FTZ R27, R19, R24 ;  /* 0x00000018131b7220 */ /* 0x000fe20000410000 */
[----:B------:R-:W-:Y:S01]  /*0fc0*/  SHF.L.U32 R19, R33, 0x10, RZ ;  /* 0x0000001021137819 */ /* 0x000fe200000006ff */
[----:B------:R-:W-:Y:S01]  /*0fd0*/  IMAD.U32 R18, R29, 0x10000, RZ ;  /* 0x000100001d127824 */ /* 0x000fe200078e00ff */
[----:B------:R-:W-:Y:S01]  /*0fe0*/  LOP3.LUT R21, R21, 0xffff0000, RZ, 0xc0, !PT ;  /* 0xffff000015157812 */ /* 0x000fe200078ec0ff */
[----:B------:R-:W-:Y:S01]  /*0ff0*/  FFMA.FTZ R25, R28, R25, R27 ;  /* 0x000000191c197223 */ /* 0x000fe2000001001b */
[----:B------:R-:W-:Y:S01]  /*1000*/  FFMA.FTZ R56, R17, R56, R20 ;  /* 0x0000003811387223 */ /* 0x000fe20000010014 */
[----:B------:R-:W-:-:S02]  /*1010*/  LOP3.LUT R29, R29, 0xffff0000, RZ, 0xc0, !PT ;  /* 0xffff00001d1d7812 */ /* 0x000fc400078ec0ff */
[----:B------:R-:W-:Y:S01]  /*1020*/  LOP3.LUT R20, R33, 0xffff0000, RZ, 0xc0, !PT ;  /* 0xffff000021147812 */ /* 0x000fe200078ec0ff */
[----:B------:R-:W-:Y:S01]  /*1030*/  FFMA.FTZ R24, R18, R19, R25 ;  /* 0x0000001312187223 */ /* 0x000fe20000010019 */
[----:B------:R-:W-:Y:S02]  /*1040*/  IMAD.U32 R13, R22, 0x10000, RZ ;  /* 0x00010000160d7824 */ /* 0x000fe400078e00ff */
[----:B------:R-:W-:Y:S01]  /*1050*/  FFMA.FTZ R56, R21, R58, R56 ;  /* 0x0000003a15387223 */ /* 0x000fe20000010038 */
[----:B------:R-:W-:Y:S01]  /*1060*/  IMAD.U32 R16, R26, 0x10000, RZ ;  /* 0x000100001a107824 */ /* 0x000fe200078e00ff */
[----:B------:R-:W-:Y:S01]  /*1070*/  SHF.L.U32 R18, R34, 0x10, RZ ;  /* 0x0000001022127819 */ /* 0x000fe200000006ff */
[----:B------:R-:W-:Y:S02]  /*1080*/  IMAD.U32 R17, R30, 0x10000, RZ ;  /* 0x000100001e117824 */ /* 0x000fe400078e00ff */
[----:B------:R-:W-:Y:S01]  /*1090*/  FFMA.FTZ R20, R29, R20, R24 ;  /* 0x000000141d147223 */ /* 0x000fe20000010018 */
[----:B------:R-:W-:Y:S01]  /*10a0*/  LOP3.LUT R22, R22, 0xffff0000, RZ, 0xc0, !PT ;  /* 0xffff000016167812 */ /* 0x000fe200078ec0ff */
[----:B------:R-:W-:Y:S01]  /*10b0*/  FFMA.FTZ R19, R13, R16, R56 ;  /* 0x000000100d137223 */ /* 0x000fe20000010038 */
[----:B------:R-:W-:Y:S01]  /*10c0*/  LOP3.LUT R15, R26, 0xffff0000, RZ, 0xc0, !PT ;  /* 0xffff00001a0f7812 */ /* 0x000fe200078ec0ff */
[----:B------:R-:W-:Y:S01]  /*10d0*/  FFMA.FTZ R17, R17, R18, R20 ;  /* 0x0000001211117223 */ /* 0x000fe20000010014 */
[----:B------:R-:W-:-:S02]  /*10e0*/  LOP3.LUT R30, R30, 0xffff0000, RZ, 0xc0, !PT ;  /* 0xffff00001e1e7812 */ /* 0x000fc400078ec0ff */
[----:B------:R-:W-:Y:S01]  /*10f0*/  LOP3.LUT R13, R34, 0xffff0000, RZ, 0xc0, !PT ;  /* 0xffff0000220d7812 */ /* 0x000fe200078ec0ff */
[----:B------:R-:W-:Y:S01]  /*1100*/  FFMA.FTZ R22, R22, R15, R19 ;  /* 0x0000000f16167223 */ /* 0x000fe20000010013 */
[----:B------:R-:W-:Y:S01]  /*1110*/  SHF.L.U32 R15, R35, 0x10, RZ ;  /* 0x00000010230f7819 */ /* 0x000fe200000006ff */
[----:B------:R-:W-:Y:S02]  /*1120*/  IMAD.U32 R18, R31, 0x10000, RZ ;  /* 0x000100001f127824 */ /* 0x000fe400078e00ff */
[----:B------:R-:W-:-:S04]  /*1130*/  FFMA.FTZ R13, R30, R13, R17 ;  /* 0x0000000d1e0d7223 */ /* 0x000fc80000010011 */
[----:B------:R-:W-:Y:S01]  /*1140*/  FFMA.FTZ R18, R18, R15, R13 ;  /* 0x0000000f12127223 */ /* 0x000fe2000001000d */
[C---:B--2---:R-:W-:Y:S01]  /*1150*/  IMAD.U32 R13, R36.reuse, 0x10000, RZ ;  /* 0x00010000240d7824 */ /* 0x044fe200078e00ff */
[----:B------:R-:W-:Y:S02]  /*1160*/  LOP3.LUT R36, R36, 0xffff0000, RZ, 0xc0, !PT ;  /* 0xffff000024247812 */ /* 0x000fe400078ec0ff */
[C---:B------:R-:W-:Y:S01]  /*1170*/  LOP3.LUT R21, R40.reuse, 0xffff0000, RZ, 0xc0, !PT ;  /* 0xffff000028157812 */ /* 0x040fe200078ec0ff */
[----:B------:R-:W-:Y:S01]  /*1180*/  IMAD.U32 R24, R40, 0x10000, RZ ;  /* 0x0001000028187824 */ /* 0x000fe200078e00ff */
[----:B------:R-:W-:-:S03]  /*1190*/  LOP3.LUT R15, R44, 0xffff0000, RZ, 0xc0, !PT ;  /* 0xffff00002c0f7812 */ /* 0x000fc600078ec0ff */
[----:B------:R-:W-:Y:S01]  /*11a0*/  FMUL.FTZ R36, R36, R21 ;  /* 0x0000001524247220 */ /* 0x000fe20000410000 */
        /* <DEDUP_REMOVED lines=8> */
[----:B------:R-:W-:Y:S01]  /*1230*/  SHF.L.U32 R24, R49, 0x10, RZ ;  /* 0x0000001031187819 */ /* 0x000fe200000006ff */
[----:B------:R-:W-:Y:S01]  /*1240*/  FFMA.FTZ R44, R44, R21, R15 ;  /* 0x000000152c2c7223 */ /* 0x000fe2000001000f */
[----:B------:R-:W-:Y:S01]  /*1250*/  LOP3.LUT R37, R37, 0xffff0000, RZ, 0xc0, !PT ;  /* 0xffff000025257812 */ /* 0x000fe200078ec0ff */
[----:B------:R-:W-:Y:S01]  /*1260*/  FFMA.FTZ R28, R17, R28, R36 ;  /* 0x0000001c111c7223 */ /* 0x000fe20000010024 */
[----:B------:R-:W-:Y:S01]  /*1270*/  LOP3.LUT R30, R41, 0xffff0000, RZ, 0xc0, !PT ;  /* 0xffff0000291e7812 */ /* 0x000fe200078ec0ff */
[----:B------:R-:W-:Y:S01]  /*1280*/  FFMA.FTZ R44, R13, R24, R44 ;  /* 0x000000180d2c7223 */ /* 0x000fe2000001002c */
[----:B------:R-:W-:-:S02]  /*1290*/  LOP3.LUT R45, R45, 0xffff0000, RZ, 0xc0, !PT ;  /* 0xffff00002d2d7812 */ /* 0x000fc400078ec0ff */
[----:B------:R-:W-:Y:S01]  /*12a0*/  LOP3.LUT R26, R49, 0xffff0000, RZ, 0xc0, !PT ;  /* 0xffff0000311a7812 */ /* 0x000fe200078ec0ff */
[----:B------:R-:W-:Y:S02]  /*12b0*/  IMAD.U32 R19, R38, 0x10000, RZ ;  /* 0x0001000026137824 */ /* 0x000fe400078e00ff */
[----:B------:R-:W-:Y:S01]  /*12c0*/  FFMA.FTZ R28, R37, R30, R28 ;  /* 0x0000001e251c7223 */ /* 0x000fe2000001001c */
[----:B------:R-:W-:Y:S01]  /*12d0*/  IMAD.U32 R32, R42, 0x10000, RZ ;  /* 0x000100002a207824 */ /* 0x000fe200078e00ff */
        /* <DEDUP_REMOVED lines=8> */
[----:B------:R-:W-:Y:S01]  /*1360*/  LOP3.LUT R46, R46, 0xffff0000, RZ, 0xc0, !PT ;  /* 0xffff00002e2e7812 */ /* 0x000fe200078ec0ff */
[----:B------:R-:W-:Y:S01]  /*1370*/  FFMA.FTZ R17, R13, R24, R26 ;  /* 0x000000180d117223 */ /* 0x000fe2000001001a */
[----:B------:R-:W-:Y:S01]  /*1380*/  LOP3.LUT R15, R50, 0xffff0000, RZ, 0xc0, !PT ;  /* 0xffff0000320f7812 */ /* 0x000fe200078ec0ff */
[----:B------:R-:W-:Y:S01]  /*1390*/  FFMA.FTZ R38, R38, R25, R19 ;  /* 0x0000001926267223 */ /* 0x000fe20000010013 */
[----:B------:R-:W-:-:S02]  /*13a0*/  LOP3.LUT R23, R23, 0xffff0000, RZ, 0xc0, !PT ;  /* 0xffff000017177812 */ /* 0x000fc400078ec0ff */
[----:B------:R-:W-:Y:S02]  /*13b0*/  LOP3.LUT R31, R31, 0xffff0000, RZ, 0xc0, !PT ;  /* 0xffff00001f1f7812 */ /* 0x000fe400078ec0ff */
[----:B------:R-:W-:Y:S02]  /*13c0*/  LOP3.LUT R16, R35, 0xffff0000, RZ, 0xc0, !PT ;  /* 0xffff000023107812 */ /* 0x000fe400078ec0ff */
[----:B------:R-:W-:Y:S02]  /*13d0*/  SHF.L.U32 R11, R39, 0x10, RZ ;  /* 0x00000010270b7819 */ /* 0x000fe400000006ff */
        /* <DEDUP_REMOVED lines=8> */
[----:B------:R-:W-:Y:S01]  /*1460*/  FFMA.FTZ R18, R31, R16, R18 ;  /* 0x000000101f127223 */ /* 0x000fe20000010012 */
[----:B------:R-:W-:Y:S01]  /*1470*/  LOP3.LUT R47, R47, 0xffff0000, RZ, 0xc0, !PT ;  /* 0xffff00002f2f7812 */ /* 0x000fe200078ec0ff */
[----:B------:R-:W-:Y:S01]  /*1480*/  FFMA.FTZ R24, R13, R24, R46 ;  /* 0x000000180d187223 */ /* 0x000fe2000001002e */
[----:B------:R-:W-:Y:S01]  /*1490*/  LOP3.LUT R22, R51, 0xffff0000, RZ, 0xc0, !PT ;  /* 0xffff000033167812 */ /* 0x000fe200078ec0ff */
[----:B------:R-:W-:Y:S01]  /*14a0*/  FFMA.FTZ R20, R39, R20, R38 ;  /* 0x0000001427147223 */ /* 0x000fe20000010026 */
[----:B------:R-:W0:Y:S03]  /*14b0*/  SHFL.BFLY PT, R12, R9, 0x8, 0x1f ;  /* 0x0d001f00090c7f89 */ /* 0x000e2600000e0000 */
[----:B------:R-:W-:Y:S01]  /*14c0*/  FFMA.FTZ R22, R47, R22, R24 ;  /* 0x000000162f167223 */ /* 0x000fe20000010018 */
[----:B------:R-:W1:Y:S04]  /*14d0*/  SHFL.BFLY PT, R11, R14, 0x8, 0x1f ;  /* 0x0d001f000e0b7f89 */ /* 0x000e6800000e0000 */
[----:B------:R-:W2:Y:S04]  /*14e0*/  SHFL.BFLY PT, R15, R18, 0x8, 0x1f ;  /* 0x0d001f00120f7f89 */ /* 0x000ea800000e0000 */
[----:B------:R-:W3:Y:S04]  /*14f0*/  SHFL.BFLY PT, R17, R20, 0x8, 0x1f ;  /* 0x0d001f0014117f89 */ /* 0x000ee800000e0000 */
[----:B------:R-:W4:Y:S01]  /*1500*/  SHFL.BFLY PT, R21, R22, 0x8, 0x1f ;  /* 0x0d001f0016157f89 */ /* 0x000f2200000e0000 */
[----:B0-----:R-:W-:Y:S01]  /*1510*/  FADD.FTZ R12, R9, R12 ;  /* 0x0000000c090c7221 */ /* 0x001fe20000010000 */
[----:B-1----:R-:W-:Y:S01]  /*1520*/  FADD.FTZ R13, R14, R11 ;  /* 0x0000000b0e0d7221 */ /* 0x002fe20000010000 */
[----:B--2---:R-:W-:-:S03]  /*1530*/  FADD.FTZ R15, R18, R15 ;  /* 0x0000000f120f7221 */ /* 0x004fc60000010000 */
[----:B------:R-:W0:Y:S01]  /*1540*/  SHFL.BFLY PT, R11, R12, 0x4, 0x1f ;  /* 0x0c801f000c0b7f89 */ /* 0x000e2200000e0000 */
[----:B---3--:R-:W-:-:S03]  /*1550*/  FADD.FTZ R19, R20, R17 ;  /* 0x0000001114137221 */ /* 0x008fc60000010000 */
[----:B------:R-:W1:Y:S01]  /*1560*/  SHFL.BFLY PT, R16, R13, 0x4, 0x1f ;  /* 0x0c801f000d107f89 */ /* 0x000e6200000e0000 */
[----:B----4-:R-:W-:-:S03]  /*1570*/  FADD.FTZ R23, R22, R21 ;  /* 0x0000001516177221 */ /* 0x010fc60000010000 */
[----:B------:R-:W2:Y:S04]  /*1580*/  SHFL.BFLY PT, R14, R15, 0x4, 0x1f ;  /* 0x0c801f000f0e7f89 */ /* 0x000ea800000e0000 */
[----:B------:R-:W3:Y:S04]  /*1590*/  SHFL.BFLY PT, R18, R19, 0x4, 0x1f ;  /* 0x0c801f0013127f89 */ /* 0x000ee800000e0000 */
[----:B------:R-:W4:Y:S01]  /*15a0*/  SHFL.BFLY PT, R24, R23, 0x4, 0x1f ;  /* 0x0c801f0017187f89 */ /* 0x000f2200000e0000 */
[----:B0-----:R-:W-:Y:S01]  /*15b0*/  FADD.FTZ R11, R12, R11 ;  /* 0x0000000b0c0b7221 */ /* 0x001fe20000010000 */
[----:B-1----:R-:W-:-:S02]  /*15c0*/  FADD.FTZ R16, R13, R16 ;  /* 0x000000100d107221 */ /* 0x002fc40000010000 */
[----:B------:R-:W0:Y:S01]  /*15d0*/  LDC.64 R12, c[0x0][0x2d0] ;  /* 0x0000b400ff0c7b82 */ /* 0x000e220000000a00 */
[----:B--2---:R-:W-:Y:S02]  /*15e0*/  FADD.FTZ R17, R15, R14 ;  /* 0x0000000e0f117221 */ /* 0x004fe40000010000 */
[----:B------:R-:W1:Y:S01]  /*15f0*/  SHFL.BFLY PT, R9, R16, 0x2, 0x1f ;  /* 0x0c401f0010097f89 */ /* 0x000e6200000e0000 */
[----:B---3--:R-:W-:-:S03]  /*1600*/  FADD.FTZ R20, R19, R18 ;  /* 0x0000001213147221 */ /* 0x008fc60000010000 */
[----:B------:R-:W2:Y:S01]  /*1610*/  SHFL.BFLY PT, R14, R11, 0x2, 0x1f ;  /* 0x0c401f000b0e7f89 */ /* 0x000ea200000e0000 */
[----:B----4-:R-:W-:-:S03]  /*1620*/  FADD.FTZ R24, R23, R24 ;  /* 0x0000001817187221 */ /* 0x010fc60000010000 */
[----:B------:R-:W3:Y:S01]  /*1630*/  SHFL.BFLY PT, R18, R17, 0x2, 0x1f ;  /* 0x0c401f0011127f89 */ /* 0x000ee200000e0000 */
[----:B------:R-:W-:-:S03]  /*1640*/  VIADD R23, R7, 0x4f ;  /* 0x0000004f07177836 */ /* 0x000fc60000000000 */
[----:B------:R-:W4:Y:S04]  /*1650*/  SHFL.BFLY PT, R21, R20, 0x2, 0x1f ;  /* 0x0c401f0014157f89 */ /* 0x000f2800000e0000 */
[----:B------:R-:W0:Y:S01]  /*1660*/  SHFL.BFLY PT, R19, R24, 0x2, 0x1f ;  /* 0x0c401f0018137f89 */ /* 0x000e2200000e0000 */
[----:B------:R-:W-:-:S05]  /*1670*/  IMAD.HI R7, R23, 0x66666667, RZ ;  /* 0x6666666717077827 */ /* 0x000fca00078e02ff */
[----:B------:R-:W-:Y:S01]  /*1680*/  SHF.R.U32.HI R22, RZ, 0x1f, R7 ;  /* 0x0000001fff167819 */ /* 0x000fe20000011607 */
[----:B-1----:R-:W-:-:S03]  /*1690*/  FADD.FTZ R9, R16, R9 ;  /* 0x0000000910097221 */ /* 0x002fc60000010000 */
[----:B------:R-:W-:Y:S01]  /*16a0*/  LEA.HI.SX32 R28, R7, R22, 0x1b ;  /* 0x00000016071c7211 */ /* 0x000fe200078fdaff */
[----:B--2---:R-:W-:Y:S01]  /*16b0*/  FADD.FTZ R7, R11, R14 ;  /* 0x0000000e0b077221 */ /* 0x004fe20000010000 */
[----:B------:R-:W-:Y:S01]  /*16c0*/  SHF.L.U32 R16, R0, 0x2, RZ ;  /* 0x0000000200107819 */ /* 0x000fe200000006ff */
[----:B------:R-:W1:Y:S01]  /*16d0*/  LDC.64 R14, c[0x0][0x2d8] ;  /* 0x0000b600ff0e7b82 */ /* 0x000e620000000a00 */
[----:B---3--:R-:W-:Y:S01]  /*16e0*/  FADD.FTZ R11, R17, R18 ;  /* 0x00000012110b7221 */ /* 0x008fe20000010000 */
[----:B------:R-:W-:Y:S01]  /*16f0*/  IMAD R17, R2, 0x2800, RZ ;  /* 0x0000280002117824 */ /* 0x000fe200078e02ff */
[----:B------:R-:W-:Y:S01]  /*1700*/  SHF.R.S32.HI R26, RZ, 0x1f, R16 ;  /* 0x0000001fff1a7819 */ /* 0x000fe20000011410 */
[----:B----4-:R-:W-:-:S03]  /*1710*/  FADD.FTZ R21, R20, R21 ;  /* 0x0000001514157221 */ /* 0x010fc60000010000 */
[C---:B------:R-:W-:Y:S01]  /*1720*/  IADD3 R16, P1, R17.reuse, R16, RZ ;  /* 0x0000001011107210 */ /* 0x040fe20007f3e0ff */
[----:B0-----:R-:W-:Y:S01]  /*1730*/  FADD.FTZ R19, R24, R19 ;  /* 0x0000001318137221 */ /* 0x001fe20000010000 */
[----:B------:R-:W0:Y:S02]  /*1740*/  SHFL.BFLY PT, R18, R7, 0x1, 0x1f ;  /* 0x0c201f0007127f89 */ /* 0x000e2400000e0000 */
[----:B------:R-:W-:Y:S02]  /*1750*/  LEA.HI.X.SX32 R17, R17, R26, 0x1, P1 ;  /* 0x0000001a11117211 */ /* 0x000fe400008f0eff */
[----:B------:R-:W2:Y:S04]  /*1760*/  SHFL.BFLY PT, R20, R9, 0x1, 0x1f ;  /* 0x0c201f0009147f89 */ /* 0x000ea800000e0000 */
[----:B------:R-:W3:Y:S04]  /*1770*/  SHFL.BFLY PT, R22, R11, 0x1, 0x1f ;  /* 0x0c201f000b167f89 */ /* 0x000ee800000e0000 */
[----:B------:R-:W4:Y:S04]  /*1780*/  SHFL.BFLY PT, R24, R21, 0x1, 0x1f ;  /* 0x0c201f0015187f89 */ /* 0x000f2800000e0000 */
[----:B------:R-:W4:Y:S01]  /*1790*/  SHFL.BFLY PT, R26, R19, 0x1, 0x1f ;  /* 0x0c201f00131a7f89 */ /* 0x000f2200000e0000 */
[----:B------:R-:W-:Y:S01]  /*17a0*/  IMAD R30, R12, UR8, RZ ;  /* 0x000000080c1e7c24 */ /* 0x000fe2000f8e02ff */
[----:B------:R-:W-:-:S03]  /*17b0*/  ISETP.NE.AND P1, PT, R5, RZ, PT ;  /* 0x000000ff0500720c */ /* 0x000fc60003f25270 */
[----:B------:R-:W-:Y:S02]  /*17c0*/  IMAD R25, R13, UR6, R30 ;  /* 0x000000060d197c24 */ /* 0x000fe4000f8e021e */
[----:B------:R-:W-:-:S04]  /*17d0*/  IMAD.WIDE.U32 R12, R12, UR6, R16 ;  /* 0x000000060c0c7c25 */ /* 0x000fc8000f8e0010 */
[--C-:B------:R-:W-:Y:S01]  /*17e0*/  IMAD R28, R28, 0x50, -R23.reuse ;  /* 0x000000501c1c7824 */ /* 0x100fe200078e0a17 */
[----:B------:R-:W-:Y:S01]  /*17f0*/  IADD3 R13, R13, R25, RZ ;  /* 0x000000190d0d7210 */ /* 0x000fe20007ffe0ff */
[----:B------:R-:W-:Y:S02]  /*1800*/  IMAD R23, R2, -0x50, R23 ;  /* 0xffffffb002177824 */ /* 0x000fe400078e0217 */
[C---:B-1----:R-:W-:Y:S02]  /*1810*/  IMAD R16, R14.reuse, UR9, RZ ;  /* 0x000000090e107c24 */ /* 0x042fe4000f8e02ff */
[----:B------:R-:W-:Y:S01]  /*1820*/  IMAD.IADD R23, R23, 0x1, R28 ;  /* 0x0000000117177824 */ /* 0x000fe200078e021c */
[----:B------:R-:W-:Y:S01]  /*1830*/  BSSY B0, `(.L_x_4074) ;  /* 0x0000029000007945 */ /* 0x000fe20003800000 */
[----:B------:R-:W-:Y:S02]  /*1840*/  IMAD R5, R15, UR7, R16 ;  /* 0x000000070f057c24 */ /* 0x000fe4000f8e0210 */
[----:B------:R-:W-:Y:S01]  /*1850*/  IMAD.WIDE.U32 R12, R14, UR7, R12 ;  /* 0x000000070e0c7c25 */ /* 0x000fe2000f8e000c */
[----:B------:R-:W-:-:S03]  /*1860*/  ISETP.GE.OR P0, PT, R0, R23, P0 ;  /* 0x000000170000720c */ /* 0x000fc60000706670 */
[----:B0-----:R-:W-:Y:S01]  /*1870*/  FADD.FTZ R17, R7, R18 ;  /* 0x0000001207117221 */ /* 0x001fe20000010000 */
[----:B--2---:R-:W-:Y:S01]  /*1880*/  FADD.FTZ R23, R9, R20 ;  /* 0x0000001409177221 */ /* 0x004fe20000010000 */
[----:B---3--:R-:W-:Y:S01]  /*1890*/  FADD.FTZ R22, R11, R22 ;  /* 0x000000160b167221 */ /* 0x008fe20000010000 */
[----:B----4-:R-:W-:Y:S01]  /*18a0*/  FADD.FTZ R24, R21, R24 ;  /* 0x0000001815187221 */ /* 0x010fe20000010000 */
[----:B------:R-:W-:Y:S02]  /*18b0*/  IMAD.IADD R5, R13, 0x1, R5 ;  /* 0x000000010d057824 */ /* 0x000fe400078e0205 */
[----:B------:R-:W-:Y:S01]  /*18c0*/  FADD.FTZ R26, R19, R26 ;  /* 0x0000001a131a7221 */ /* 0x000fe20000010000 */
[----:B------:R-:W-:Y:S06]  /*18d0*/  @P1 BRA `(.L_x_4075) ;  /* 0x0000000000781947 */ /* 0x000fec0003800000 */
[----:B------:R-:W0:Y:S01]  /*18e0*/  LDC.64 R18, c[0x0][0x278] ;  /* 0x00009e00ff127b82 */ /* 0x000e220000000a00 */
[----:B------:R-:W-:Y:S01]  /*18f0*/  IMAD R14, R2, 0x50, RZ ;  /* 0x00000050020e7824 */ /* 0x000fe200078e02ff */
[----:B------:R-:W-:Y:S01]  /*1900*/  ULDC.64 UR10, c[0x0][0x260] ;  /* 0x00009800000a7ab9 */ /* 0x000fe20000000a00 */
[-C--:B------:R-:W-:Y:S02]  /*1910*/  ISETP.GE.AND P1, PT, R10, R3.reuse, PT ;  /* 0x000000030a00720c */ /* 0x080fe40003f26270 */
[-C--:B------:R-:W-:Y:S02]  /*1920*/  ISETP.GE.AND P5, PT, R6, R3.reuse, PT ;  /* 0x000000030600720c */ /* 0x080fe40003fa6270 */
[----:B------:R-:W-:Y:S01]  /*1930*/  SHF.R.S32.HI R15, RZ, 0x1f, R14 ;  /* 0x0000001fff0f7819 */ /* 0x000fe2000001140e */
[----:B------:R-:W1:Y:S01]  /*1940*/  LDC.64 R20, c[0x0][0x280] ;  /* 0x0000a000ff147b82 */ /* 0x000e620000000a00 */
[----:B------:R-:W-:Y:S01]  /*1950*/  ISETP.GE.AND P4, PT, R8, R3, PT ;  /* 0x000000030800720c */ /* 0x000fe20003f86270 */
[----:B0-----:R-:W-:-:S02]  /*1960*/  IMAD R16, R18, UR8, RZ ;  /* 0x0000000812107c24 */ /* 0x001fc4000f8e02ff */
[----:B------:R-:W-:-:S04]  /*1970*/  IMAD.WIDE.U32 R14, R18, UR6, R14 ;  /* 0x00000006120e7c25 */ /* 0x000fc8000f8e000e */
[----:B------:R-:W-:Y:S02]  /*1980*/  IMAD R7, R19, UR6, R16 ;  /* 0x0000000613077c24 */ /* 0x000fe4000f8e0210 */
[----:B-1----:R-:W-:-:S03]  /*1990*/  IMAD R16, R20, UR9, RZ ;  /* 0x0000000914107c24 */ /* 0x002fc6000f8e02ff */
[----:B------:R-:W-:Y:S01]  /*19a0*/  IADD3 R15, R15, R7, RZ ;  /* 0x000000070f0f7210 */ /* 0x000fe20007ffe0ff */
[----:B------:R-:W-:Y:S02]  /*19b0*/  IMAD R9, R21, UR7, R16 ;  /* 0x0000000715097c24 */ /* 0x000fe4000f8e0210 */
[----:B------:R-:W-:-:S03]  /*19c0*/  IMAD.WIDE.U32 R14, R20, UR7, R14 ;  /* 0x00000007140e7c25 */ /* 0x000fc6000f8e000e */
[----:B------:R-:W-:-:S04]  /*19d0*/  IADD3 R7, P2, R54, R14, RZ ;  /* 0x0000000e36077210 */ /* 0x000fc80007f5e0ff */
[----:B------:R-:W-:Y:S02]  /*19e0*/  IADD3.X R14, R55, R15, R9, P2, !PT ;  /* 0x0000000f370e7210 */ /* 0x000fe400017fe409 */
[C---:B------:R-:W-:Y:S02]  /*19f0*/  LEA R10, P6, R7.reuse, UR10, 0x2 ;  /* 0x0000000a070a7c11 */ /* 0x040fe4000f8c10ff */
[----:B------:R-:W-:Y:S02]  /*1a00*/  ISETP.GE.AND P2, PT, R52, R3, PT ;  /* 0x000000033400720c */ /* 0x000fe40003f46270 */
[----:B------:R-:W-:Y:S02]  /*1a10*/  LEA.HI.X R11, R7, UR11, R14, 0x2, P6 ;  /* 0x0000000b070b7c11 */ /* 0x000fe4000b0f140e */
[----:B------:R-:W-:Y:S02]  /*1a20*/  FSEL R3, R17, RZ, !P3 ;  /* 0x000000ff11037208 */ /* 0x000fe40005800000 */
[----:B------:R-:W-:-:S02]  /*1a30*/  FSEL R7, R23, RZ, !P5 ;  /* 0x000000ff17077208 */ /* 0x000fc40006800000 */
[----:B------:R-:W-:Y:S01]  /*1a40*/  FSEL R9, R22, RZ, !P4 ;  /* 0x000000ff16097208 */ /* 0x000fe20006000000 */
[----:B------:R0:W-:Y:S01]  /*1a50*/  STG.E desc[UR4][R10.64], R3 ;  /* 0x000000030a007986 */ /* 0x0001e2000c101904 */
[----:B------:R-:W-:Y:S02]  /*1a60*/  FSEL R15, R24, RZ, !P2 ;  /* 0x000000ff180f7208 */ /* 0x000fe40005000000 */
[----:B------:R-:W-:Y:S01]  /*1a70*/  FSEL R17, R26, RZ, !P1 ;  /* 0x000000ff1a117208 */ /* 0x000fe20004800000 */
[----:B------:R0:W-:Y:S04]  /*1a80*/  STG.E desc[UR4][R10.64+0x40], R7 ;  /* 0x000040070a007986 */ /* 0x0001e8000c101904 */
[----:B------:R0:W-:Y:S04]  /*1a90*/  STG.E desc[UR4][R10.64+0x80], R9 ;  /* 0x000080090a007986 */ /* 0x0001e8000c101904 */
[----:B------:R0:W-:Y:S04]  /*1aa0*/  STG.E desc[UR4][R10.64+0xc0], R15 ;  /* 0x0000c00f0a007986 */ /* 0x0001e8000c101904 */
[----:B------:R0:W-:Y:S02]  /*1ab0*/  STG.E desc[UR4][R10.64+0x100], R17 ;  /* 0x000100110a007986 */ /* 0x0001e4000c101904 */
.L_x_4075:
[----:B------:R-:W-:Y:S05]  /*1ac0*/  BSYNC B0 ;  /* 0x0000000000007941 */ /* 0x000fea0003800000 */
.L_x_4074:
[----:B------:R-:W-:Y:S04]  /*1ad0*/  BSSY B0, `(.L_x_4076) ;  /* 0x0000017000007945 */ /* 0x000fe80003800000 */
[----:B------:R-:W-:Y:S05]  /*1ae0*/  @P0 BRA `(.L_x_4077) ;  /* 0x0000000000540947 */ /* 0x000fea0003800000 */
[----:B0-----:R-:W0:Y:S01]  /*1af0*/  LDC.64 R10, c[0x0][0x2a8] ;  /* 0x0000aa00ff0a7b82 */ /* 0x001e220000000a00 */
[----:B------:R-:W-:Y:S01]  /*1b00*/  IMAD R3, R2, 0x50, RZ ;  /* 0x0000005002037824 */ /* 0x000fe200078e02ff */
[----:B------:R-:W-:Y:S01]  /*1b10*/  SHF.R.S32.HI R16, RZ, 0x1f, R0 ;  /* 0x0000001fff107819 */ /* 0x000fe20000011400 */
[----:B------:R-:W-:-:S03]  /*1b20*/  ULDC.64 UR10, c[0x0][0x2a0] ;  /* 0x0000a800000a7ab9 */ /* 0x000fc60000000a00 */
[C---:B------:R-:W-:Y:S02]  /*1b30*/  IADD3 R6, P0, R3.reuse, R0, RZ ;  /* 0x0000000003067210 */ /* 0x040fe40007f1e0ff */
[----:B------:R-:W1:Y:S02]  /*1b40*/  LDC.64 R14, c[0x0][0x2b0] ;  /* 0x0000ac00ff0e7b82 */ /* 0x000e640000000a00 */
[----:B------:R-:W-:Y:S02]  /*1b50*/  LEA.HI.X.SX32 R7, R3, R16, 0x1, P0 ;  /* 0x0000001003077211 */ /* 0x000fe400000f0eff */
[----:B-----5:R-:W-:Y:S01]  /*1b60*/  FSETP.NEU.FTZ.AND P0, PT, R4, -INF , PT ;  /* 0xff8000000400780b */ /* 0x020fe20003f1d000 */
[C---:B0-----:R-:W-:Y:S02]  /*1b70*/  IMAD R8, R10.reuse, UR8, RZ ;  /* 0x000000080a087c24 */ /* 0x041fe4000f8e02ff */
[----:B------:R-:W-:-:S04]  /*1b80*/  IMAD.WIDE.U32 R6, R10, UR6, R6 ;  /* 0x000000060a067c25 */ /* 0x000fc8000f8e0006 */
[----:B------:R-:W-:Y:S02]  /*1b90*/  IMAD R3, R11, UR6, R8 ;  /* 0x000000060b037c24 */ /* 0x000fe4000f8e0208 */
[----:B-1----:R-:W-:Y:S02]  /*1ba0*/  IMAD R8, R14, UR9, RZ ;  /* 0x000000090e087c24 */ /* 0x002fe4000f8e02ff */
[----:B------:R-:W-:Y:S02]  /*1bb0*/  IMAD.IADD R7, R7, 0x1, R3 ;  /* 0x0000000107077824 */ /* 0x000fe400078e0203 */
[----:B------:R-:W-:Y:S01]  /*1bc0*/  FMUL.FTZ R3, R4, 1.4426950216293334961 ;  /* 0x3fb8aa3b04037820 */ /* 0x000fe20000410000 */
[----:B------:R-:W-:Y:S02]  /*1bd0*/  IMAD R9, R15, UR7, R8 ;  /* 0x000000070f097c24 */ /* 0x000fe4000f8e0208 */
[----:B------:R-:W-:Y:S02]  /*1be0*/  IMAD.WIDE.U32 R6, R14, UR7, R6 ;  /* 0x000000070e067c25 */ /* 0x000fe4000f8e0006 */
[----:B------:R-:W-:-:S03]  /*1bf0*/  FSEL R3, R3, RZ, P0 ;  /* 0x000000ff03037208 */ /* 0x000fc60000000000 */
[----:B------:R-:W-:Y:S02]  /*1c00*/  IADD3 R7, R7, R9, RZ ;  /* 0x0000000907077210 */ /* 0x000fe40007ffe0ff */
[----:B------:R-:W-:-:S04]  /*1c10*/  LEA R8, P1, R6, UR10, 0x2 ;  /* 0x0000000a06087c11 */ /* 0x000fc8000f8210ff */
[----:B------:R-:W-:-:S05]  /*1c20*/  LEA.HI.X R9, R6, UR11, R7, 0x2, P1 ;  /* 0x0000000b06097c11 */ /* 0x000fca00088f1407 */
[----:B------:R1:W-:Y:S04]  /*1c30*/  STG.E desc[UR4][R8.64], R3 ;  /* 0x0000000308007986 */ /* 0x0003e8000c101904 */
.L_x_4077:
[----:B------:R-:W-:Y:S05]  /*1c40*/  BSYNC B0 ;  /* 0x0000000000007941 */ /* 0x000fea0003800000 */
.L_x_4076:
[----:B------:R-:W-:Y:S01]  /*1c50*/  ULDC.64 UR12, c[0x0][0x2e8] ;  /* 0x0000ba00000c7ab9 */ /* 0x000fe20000000a00 */
[----:B------:R-:W-:Y:S01]  /*1c60*/  ULDC.64 UR10, c[0x0][0x2b8] ;  /* 0x0000ae00000a7ab9 */ /* 0x000fe20000000a00 */
[----:B------:R-:W-:Y:S02]  /*1c70*/  ISETP.NE.U32.AND P0, PT, RZ, UR12, PT ;  /* 0x0000000cff007c0c */ /* 0x000fe4000bf05070 */
[C---:B-----5:R-:W-:Y:S02]  /*1c80*/  LEA R4, P1, R12.reuse, UR10, 0x2 ;  /* 0x0000000a0c047c11 */ /* 0x060fe4000f8210ff */
[----:B------:R-:W-:Y:S02]  /*1c90*/  ISETP.NE.AND.EX P0, PT, RZ, UR13, PT, P0 ;  /* 0x0000000dff007c0c */ /* 0x000fe4000bf05300 */
[----:B------:R-:W-:Y:S02]  /*1ca0*/  LEA.HI.X R5, R12, UR11, R5, 0x2, P1 ;  /* 0x0000000b0c057c11 */ /* 0x000fe400088f1405 */
[----:B------:R-:W-:-:S03]  /*1cb0*/  ISETP.NE.OR P0, PT, R0, RZ, !P0 ;  /* 0x000000ff0000720c */ /* 0x000fc60004705670 */
[----:B------:R2:W-:Y:S04]  /*1cc0*/  STG.E.128 desc[UR4][R4.64], RZ ;  /* 0x000000ff04007986 */ /* 0x0005e8000c101d04 */
        /* <DEDUP_REMOVED lines=8> */
[----:B------:R2:W-:Y:S01]  /*1d50*/  STG.E.128 desc[UR4][R4.64+0x9000], RZ ;  /* 0x009000ff04007986 */ /* 0x0005e2000c101d04 */
[----:B------:R-:W-:Y:S05]  /*1d60*/  @P0 EXIT ;  /* 0x000000000000094d */ /* 0x000fea0003800000 */
[----:B01----:R-:W0:Y:S08]  /*1d70*/  LDC R3, c[0x0][0x2e0] ;  /* 0x0000b800ff037b82 */ /* 0x003e300000000800 */
[----:B------:R-:W1:Y:S08]  /*1d80*/  LDC R7, c[0x0][0x220] ;  /* 0x00008800ff077b82 */ /* 0x000e700000000800 */
[----:B--2---:R-:W2:Y:S01]  /*1d90*/  LDC.64 R4, c[0x0][0x2e8] ;  /* 0x0000ba00ff047b82 */ /* 0x004ea20000000a00 */
[----:B0-----:R-:W-:-:S04]  /*1da0*/  IMAD R2, R2, R3, UR7 ;  /* 0x0000000702027e24 */ /* 0x001fc8000f8e0203 */
[----:B-1----:R-:W-:-:S04]  /*1db0*/  IMAD R3, R2, R7, UR6 ;  /* 0x0000000602037e24 */ /* 0x002fc8000f8e0207 */
[----:B--2---:R-:W-:-:S05]  /*1dc0*/  IMAD.WIDE R2, R3, 0x4, R4 ;  /* 0x0000000403027825 */ /* 0x004fca00078e0204 */
[----:B------:R-:W-:Y:S01]  /*1dd0*/  STG.E desc[UR4][R2.64], RZ ;  /* 0x000000ff02007986 */ /* 0x000fe2000c101904 */
[----:B------:R-:W-:Y:S05]  /*1de0*/  EXIT ;  /* 0x000000000000794d */ /* 0x000fea0003800000 */
.L_x_4078:
        /* <DEDUP_REMOVED lines=9> */
.L_x_7318:


//--------------------- .text._ZN7cutlass13device_kernelIN5flash11enable_sm90INS1_16FlashAttnBwdSm90INS1_25CollectiveMainloopBwdSm90ILi2ELi2ELi2EN4cute5tupleIJNS5_1CILi1EEES8_S8_EEENS6_IJNS7_ILi80EEENS7_ILi128EEESB_EEENS_10bfloat16_tEfNS_4arch4Sm90ELb0ELb0ELb0ELb1ELb0ELb1ELb0ELb1ELi2ELi1ELi2ELi1ELb0EEENS1_21CollectiveEpilogueBwdISC_SD_SF_Li256ELb1ELb0ELi1EEENS1_19SingleTileSchedulerILb1ELb0ELb0ELi128EEEEEEEEEvNT_6ParamsE --------------------------
	.section	.text._ZN7cutlass13device_kernelIN5flash11enable_sm90INS1_16FlashAttnBwdSm90INS1_25CollectiveMainloopBwdSm90ILi2ELi2ELi2EN4cute5tupleIJNS5_1CILi1EEES8_S8_EEENS6_IJNS7_ILi80EEENS7_ILi128EEESB_EEENS_10bfloat16_tEfNS_4arch4Sm90ELb0ELb0ELb0ELb1ELb0ELb1ELb0ELb1ELi2ELi1ELi2ELi1ELb0EEENS1_21CollectiveEpilogueBwdISC_SD_SF_Li256ELb1ELb0ELi1EEENS1_19SingleTileSchedulerILb1ELb0ELb0ELi128EEEEEEEEEvNT_6ParamsE,"ax",@progbits
	.align	128
.text._ZN7cutlass13device_kernelIN5flash11enable_sm90INS1_16FlashAttnBwdSm90INS1_25CollectiveMainloopBwdSm90ILi2ELi2ELi2EN4cute5tupleIJNS5_1CILi1EEES8_S8_EEENS6_IJNS7_ILi80EEENS7_ILi128EEESB_EEENS_10bfloat16_tEfNS_4arch4Sm90ELb0ELb0ELb0ELb1ELb0ELb1ELb0ELb1ELi2ELi1ELi2ELi1ELb0EEENS1_21CollectiveEpilogueBwdISC_SD_SF_Li256ELb1ELb0ELi1EEENS1_19SingleTileSchedulerILb1ELb0ELb0ELi128EEEEEEEEEvNT_6ParamsE:
        .type           _ZN7cutlass13device_kernelIN5flash11enable_sm90INS1_16FlashAttnBwdSm90INS1_25CollectiveMainloopBwdSm90ILi2ELi2ELi2EN4cute5tupleIJNS5_1CILi1EEES8_S8_EEENS6_IJNS7_ILi80EEENS7_ILi128EEESB_EEENS_10bfloat16_tEfNS_4arch4Sm90ELb0ELb0ELb0ELb1ELb0ELb1ELb0ELb1ELi2ELi1ELi2ELi1ELb0EEENS1_21CollectiveEpilogueBwdISC_SD_SF_Li256ELb1ELb0ELi1EEENS1_19SingleTileSchedulerILb1ELb0ELb0ELi128EEEEEEEEEvNT_6ParamsE,@function
        .size           _ZN7cutlass13device_kernelIN5flash11enable_sm90INS1_16FlashAttnBwdSm90INS1_25CollectiveMainloopBwdSm90ILi2ELi2ELi2EN4cute5tupleIJNS5_1CILi1EEES8_S8_EEENS6_IJNS7_ILi80EEENS7_ILi128EEESB_EEENS_10bfloat16_tEfNS_4arch4Sm90ELb0ELb0ELb0ELb1ELb0ELb1ELb0ELb1ELi2ELi1ELi2ELi1ELb0EEENS1_21CollectiveEpilogueBwdISC_SD_SF_Li256ELb1ELb0ELi1EEENS1_19SingleTileSchedulerILb1ELb0ELb0ELi128EEEEEEEEEvNT_6ParamsE,(.L_x_7319 - _ZN7cutlass13device_kernelIN5flash11enable_sm90INS1_16FlashAttnBwdSm90INS1_25CollectiveMainloopBwdSm90ILi2ELi2ELi2EN4cute5tupleIJNS5_1CILi1EEES8_S8_EEENS6_IJNS7_ILi80EEENS7_ILi128EEESB_EEENS_10bfloat16_tEfNS_4arch4Sm90ELb0ELb0ELb0ELb1ELb0ELb1ELb0ELb1ELi2ELi1ELi2ELi1ELb0EEENS1_21CollectiveEpilogueBwdISC_SD_SF_Li256ELb1ELb0ELi1EEENS1_19SingleTileSchedulerILb1ELb0ELb0ELi128EEEEEEEEEvNT_6ParamsE)
        .other          _ZN7cutlass13device_kernelIN5flash11enable_sm90INS1_16FlashAttnBwdSm90INS1_25CollectiveMainloopBwdSm90ILi2ELi2ELi2EN4cute5tupleIJNS5_1CILi1EEES8_S8_EEENS6_IJNS7_ILi80EEENS7_ILi128EEESB_EEENS_10bfloat16_tEfNS_4arch4Sm90ELb0ELb0ELb0ELb1ELb0ELb1ELb0ELb1ELi2ELi1ELi2ELi1ELb0EEENS1_21CollectiveEpilogueBwdISC_SD_SF_Li256ELb1ELb0ELi1EEENS1_19SingleTileSchedulerILb1ELb0ELb0ELi128EEEEEEEEEvNT_6ParamsE,@"STO_CUDA_ENTRY STV_DEFAULT"
_ZN7cutlass13device_kernelIN5flash11enable_sm90INS1_16FlashAttnBwdSm90INS1_25CollectiveMainloopBwdSm90ILi2ELi2ELi2EN4cute5tupleIJNS5_1CILi1EEES8_S8_EEENS6_IJNS7_ILi80EEENS7_ILi128EEESB_EEENS_10bfloat16_tEfNS_4arch4Sm90ELb0ELb0ELb0ELb1ELb0ELb1ELb0ELb1ELi2ELi1ELi2ELi1ELb0EEENS1_21CollectiveEpilogueBwdISC_SD_SF_Li256ELb1ELb0ELi1EEENS1_19SingleTileSchedulerILb1ELb0ELb0ELi128EEEEEEEEEvNT_6ParamsE:
        /* <DEDUP_REMOVED lines=23> */
.L_x_4080:
[----:B------:R-:W-:Y:S05]  /*0170*/  BSYNC B0 ;  /* 0x0000000000007941 */ /* 0x000fea0003800000 */
.L_x_4079:
        /* <DEDUP_REMOVED lines=34> */
.L_x_4081:
        /* <DEDUP_REMOVED lines=22> */
.L_x_4082:
        /* <DEDUP_REMOVED lines=9> */
.L_x_4085:
        /* <DEDUP_REMOVED lines=20> */
.L_x_4086:
        /* <DEDUP_REMOVED lines=10> */
.L_x_4088:
[----:B------:R-:W2:Y:S02]  /*0770*/  LDC R0, c[0x0][0x8bc] ;  /* 0x00022f00ff007b82 */ /* 0x000ea40000000800 */
.L_x_4087:
[----:B------:R-:W3:Y:S02]  /*0780*/  S2R R17, SR_CTAID.X ;  /* 0x0000000000117919 */ /* 0x000ee40000002500 */
[----:B---3--:R-:W-:-:S05]  /*0790*/  IMAD.SHL.U32 R17, R17, 0x80, RZ ;  /* 0x0000008011117824 */ /* 0x008fca00078e00ff */
[----:B--2--5:R-:W-:-:S04]  /*07a0*/  ISETP.GE.AND P0, PT, R17, R0, PT ;  /* 0x000000001100720c */ /* 0x024fc80003f06270 */
[----:B------:R-:W-:-:S04]  /*07b0*/  SEL R4, R7, 0xffffffff, !P0 ;  /* 0xffffffff07047807 */ /* 0x000fc80004000000 */
[----:B------:R-:W-:Y:S01]  /*07c0*/  ISETP.GE.AND P0, PT, R4, RZ, PT ;  /* 0x000000ff0400720c */ /* 0x000fe20003f06270 */
[----:B------:R2:W-:-:S12]  /*07d0*/  STL [R1+0x1c], R4 ;  /* 0x00001c0401007387 */ /* 0x0005d80000100800 */
[----:B--2---:R-:W-:Y:S05]  /*07e0*/  @!P0 BRA `(.L_x_4089) ;  /* 0x000000c800a48947 */ /* 0x004fea0003800000 */
        /* <DEDUP_REMOVED lines=10> */
.L_x_4090:
        /* <DEDUP_REMOVED lines=10> */
.L_x_4091:
        /* <DEDUP_REMOVED lines=8> */
.L_x_4092:
        /* <DEDUP_REMOVED lines=9> */
.L_x_4093:
        /* <DEDUP_REMOVED lines=70> */
[----:B------:R-:W-:-:S03]  /*0ea0*/  ULDC UR36, c[0x0][0x744] ;  /* 0x0001d10000247ab9 */ /* 0x000fc60000000800 */
        /* <DEDUP_REMOVED lines=18> */
.L_x_4096:
        /* <DEDUP_REMOVED lines=15> */
.L_x_4095:
[----:B-1----:R-:W1:Y:S01]  /*10c0*/  S2R R3, SR_CgaCtaId ;  /* 0x0000000000037919 */ /* 0x002e620000008800 */
        /* <DEDUP_REMOVED lines=22> */
.L_x_4098:
        /* <DEDUP_REMOVED lines=15> */
.L_x_4097:
        /* <DEDUP_REMOVED lines=8> */
.L_x_4234:
[----:B------:R-:W-:Y:S01]  /*13a0*/  SHF.L.U32 R12, RZ, 0x1f, RZ ;  /* 0x0000001fff0c7819 */ /* 0x000fe200000006ff */
[----:B------:R-:W-:Y:S01]  /*13b0*/  VIADD R18, R18, 0x4f ;  /* 0x0000004f12127836 */ /* 0x000fe20000000000 */
[----:B------:R-:W-:Y:S01]  /*13c0*/  LOP3.LUT R5, R2, 0xffffff80, RZ, 0xc0, !PT ;  /* 0xffffff8002057812 */ /* 0x000fe200078ec0ff */
[----:B------:R-:W-:Y:S01]  /*13d0*/  IMAD.IADD R16, R16, 0x1, -R17 ;  /* 0x0000000110107824 */ /* 0x000fe200078e0a11 */
[----:B------:R-:W3:Y:S01]  /*13e0*/  SYNCS.PHASECHK.TRANS64.TRYWAIT P0, [R19+URZ+0x38800], R12 ;  /* 0x0388000c130075a7 */ /* 0x000ee2000800017f */
[CC--:B------:R-:W-:Y:S01]  /*13f0*/  LEA.HI R2, R3.reuse, R0.reuse, RZ, 0x5 ;  /* 0x0000000003027211 */ /* 0x0c0fe200078f28ff */
[----:B------:R-:W-:Y:S01]  /*1400*/  IMAD.HI R18, R18, 0x66666667, RZ ;  /* 0x6666666712127827 */ /* 0x000fe200078e02ff */
[CC--:B------:R-:W-:Y:S02]  /*1410*/  LEA.HI R8, R3.reuse, R0.reuse, RZ, 0x3 ;  /* 0x0000000003087211 */ /* 0x0c0fe400078f18ff */
[----:B------:R-:W-:Y:S01]  /*1420*/  LEA.HI R10, R3, R0, RZ, 0x4 ;  /* 0x00000000030a7211 */ /* 0x000fe200078f20ff */
[C---:B------:R-:W-:Y:S01]  /*1430*/  IMAD.SHL.U32 R3, R0.reuse, 0x40, RZ ;  /* 0x0000004000037824 */ /* 0x040fe200078e00ff */
[----:B------:R-:W-:Y:S01]  /*1440*/  SHF.R.S32.HI R6, RZ, 0x5, R2 ;  /* 0x00000005ff067819 */ /* 0x000fe20000011402 */
[----:B------:R-:W-:Y:S01]  /*1450*/  IMAD.IADD R5, R0, 0x1, -R5 ;  /* 0x0000000100057824 */ /* 0x000fe200078e0a05 */
[----:B--2---:R-:W-:-:S02]  /*1460*/  LEA.HI R2, R14, R14, RZ, 0x1 ;  /* 0x0000000e0e027211 */ /* 0x004fc400078f08ff */
[----:B------:R-:W-:Y:S01]  /*1470*/  LOP3.LUT R4, R3, 0x1c0, RZ, 0xc0, !PT ;  /* 0x000001c003047812 */ /* 0x000fe200078ec0ff */
[----:B------:R-:W-:Y:S01]  /*1480*/  IMAD.SHL.U32 R9, R6, 0x10, RZ ;  /* 0x0000001006097824 */ /* 0x000fe200078e00ff */
[----:B------:R-:W-:Y:S02]  /*1490*/  LOP3.LUT R3, R2, 0xfffffffe, RZ, 0xc0, !PT ;  /* 0xfffffffe02037812 */ /* 0x000fe400078ec0ff */
[----:B------:R-:W-:Y:S02]  /*14a0*/  SHF.R.U32.HI R7, RZ, 0x1f, R18 ;  /* 0x0000001fff077819 */ /* 0x000fe40000011612 */
[----:B------:R-:W-:Y:S01]  /*14b0*/  SHF.R.S32.HI R0, RZ, 0x1f, R5 ;  /* 0x0000001fff007819 */ /* 0x000fe20000011405 */
[----:B------:R-:W-:Y:S01]  /*14c0*/  IMAD.IADD R2, R14, 0x1, -R3 ;  /* 0x000000010e027824 */ /* 0x000fe200078e0a03 */
[----:B------:R-:W-:Y:S02]  /*14d0*/  LEA.HI.SX32 R3, R18, R7, 0x1b ;  /* 0x0000000712037211 */ /* 0x000fe400078fdaff */
[----:B------:R-:W-:-:S02]  /*14e0*/  SHF.R.S32.HI R11, RZ, 0x4, R10 ;  /* 0x00000004ff0b7819 */ /* 0x000fc4000001140a */
[----:B------:R2:W-:Y:S01]  /*14f0*/  STL [R1+0x4], R2 ;  /* 0x0000040201007387 */ /* 0x0005e20000100800 */
[----:B------:R-:W-:Y:S02]  /*1500*/  LOP3.LUT R9, R4, 0x30, R9, 0xf8, !PT ;  /* 0x0000003004097812 */ /* 0x000fe400078ef809 */
[----:B------:R-:W-:Y:S01]  /*1510*/  LEA.HI R10, R10, R11, RZ, 0x1 ;  /* 0x0000000b0a0a7211 */ /* 0x000fe200078f08ff */
[----:B------:R4:W-:Y:S01]  /*1520*/  STL [R1+0x10], R3 ;  /* 0x0000100301007387 */ /* 0x0009e20000100800 */
[----:B------:R-:W-:Y:S02]  /*1530*/  LEA.HI R6, R13, R13, RZ, 0x1 ;  /* 0x0000000d0d067211 */ /* 0x000fe400078f08ff */
[----:B------:R-:W-:Y:S02]  /*1540*/  LOP3.LUT R10, R10, 0x7ffffe, RZ, 0xc0, !PT ;  /* 0x007ffffe0a0a7812 */ /* 0x000fe400078ec0ff */
[----:B------:R-:W-:Y:S02]  /*1550*/  LOP3.LUT R9, R9, 0x8, R8, 0xf8, !PT ;  /* 0x0000000809097812 */ /* 0x000fe400078ef808 */
[CC--:B--2---:R-:W-:Y:S01]  /*1560*/  LEA.HI R2, R0.reuse, R5.reuse, RZ, 0x5 ;  /* 0x0000000500027211 */ /* 0x0c4fe200078f28ff */
[----:B------:R-:W-:Y:S01]  /*1570*/  IMAD.IADD R11, R11, 0x1, -R10 ;  /* 0x000000010b0b7824 */ /* 0x000fe200078e0a0a */
[----:B------:R-:W-:-:S02]  /*1580*/  LEA.HI R0, R0, R5, RZ, 0x2 ;  /* 0x0000000500007211 */ /* 0x000fc400078f10ff */
[----:B------:R-:W-:Y:S02]  /*1590*/  SHF.R.S32.HI R7, RZ, 0x5, R2 ;  /* 0x00000005ff077819 */ /* 0x000fe40000011402 */
[--C-:B----4-:R-:W-:Y:S02]  /*15a0*/  SHF.R.S32.HI R3, RZ, 0x2, R0.reuse ;  /* 0x00000002ff037819 */ /* 0x110fe40000011400 */
[----:B------:R-:W-:Y:S01]  /*15b0*/  SHF.R.S32.HI R2, RZ, 0x1f, R0 ;  /* 0x0000001fff027819 */ /* 0x000fe20000011400 */
[----:B------:R-:W-:Y:S01]  /*15c0*/  IMAD R7, R7, -0x10, R16 ;  /* 0xfffffff007077824 */ /* 0x000fe200078e0210 */
[----:B------:R-:W-:Y:S02]  /*15d0*/  SHF.R.U32.HI R8, RZ, 0x3, R4 ;  /* 0x00000003ff087819 */ /* 0x000fe40000011604 */
[----:B------:R-:W-:Y:S02]  /*15e0*/  LEA.HI R2, R2, R3, RZ, 0x3 ;  /* 0x0000000302027211 */ /* 0x000fe400078f18ff */
[----:B------:R-:W-:-:S02]  /*15f0*/  LOP3.LUT R6, R6, 0xfffffffe, RZ, 0xc0, !PT ;  /* 0xfffffffe06067812 */ /* 0x000fc400078ec0ff */
[----:B------:R-:W-:Y:S01]  /*1600*/  LOP3.LUT R4, R2, 0xfffffff8, RZ, 0xc0, !PT ;  /* 0xfffffff802047812 */ /* 0x000fe200078ec0ff */
[----:B------:R-:W-:Y:S01]  /*1610*/  IMAD R2, R13, 0x1400, RZ ;  /* 0x000014000d027824 */ /* 0x000fe200078e02ff */
[----:B------:R-:W-:Y:S01]  /*1620*/  LOP3.LUT R8, R9, R8, RZ, 0x3c, !PT ;  /* 0x0000000809087212 */ /* 0x000fe200078e3cff */
[----:B------:R-:W-:Y:S01]  /*1630*/  IMAD.IADD R6, R13, 0x1, -R6 ;  /* 0x000000010d067824 */ /* 0x000fe200078e0a06 */
[----:B------:R-:W-:Y:S01]  /*1640*/  IADD3 R7, R7, R4, -R3 ;  /* 0x0000000407077210 */ /* 0x000fe20007ffe803 */
[----:B------:R-:W-:Y:S01]  /*1650*/  IMAD R11, R11, 0x200, R2 ;  /* 0x000002000b0b7824 */ /* 0x000fe200078e0202 */
[----:B------:R-:W-:Y:S01]  /*1660*/  LOP3.LUT R0, R0, 0x7ffffffc, RZ, 0xc0, !PT ;  /* 0x7ffffffc00007812 */ /* 0x000fe200078ec0ff */
[----:B---3--:R-:W-:Y:S06]  /*1670*/  @P0 BRA `(.L_x_4100) ;  /* 0x0000000000080947 */ /* 0x008fec0003800000 */
[----:B------:R-:W2:Y:S02]  /*1680*/  SYNCS.PHASECHK.TRANS64.TRYWAIT P0, [R19+URZ+0x38800], R12 ;  /* 0x0388000c130075a7 */ /* 0x000ea4000800017f */
[----:B--2---:R-:W-:Y:S05]  /*1690*/  @!P0 BRA `(.L_x_4101) ;  /* 0x000000bc001c8947 */ /* 0x004fea0003800000 */
.L_x_4100:
[----:B--2---:R-:W2:Y:S01]  /*16a0*/  LDL.LU R3, [R1+0x8] ;  /* 0x0000080001037983 */ /* 0x004ea20000300800 */
[C---:B------:R-:W-:Y:S01]  /*16b0*/  IMAD.IADD R0, R5.reuse, 0x1, -R0 ;  /* 0x0000000105007824 */ /* 0x040fe200078e0a00 */
[----:B------:R-:W-:Y:S01]  /*16c0*/  CS2R R234, SRZ ;  /* 0x0000000000ea7805 */ /* 0x000fe2000001ff00 */
[----:B------:R-:W-:Y:S01]  /*16d0*/  IMAD R2, R5, 0x4, R2 ;  /* 0x0000000405027824 */ /* 0x000fe200078e0202 */
[----:B------:R-:W3:Y:S01]  /*16e0*/  S2R R9, SR_CgaCtaId ;  /* 0x0000000000097919 */ /* 0x000ee20000008800 */
[----:B------:R-:W-:Y:S01]  /*16f0*/  IMAD.IADD R5, R8, 0x1, R11 ;  /* 0x0000000108057824 */ /* 0x000fe200078e020b */
[----:B------:R-:W-:Y:S01]  /*1700*/  CS2R R86, SRZ ;  /* 0x0000000000567805 */ /* 0x000fe2000001ff00 */
[----:B------:R-:W-:Y:S01]  /*1710*/  IMAD R4, R6, -0x40, R7 ;  /* 0xffffffc006047824 */ /* 0x000fe200078e0207 */
[----:B------:R2:W-:Y:S01]  /*1720*/  STL [R1+0x18], R0 ;  /* 0x0000180001007387 */ /* 0x0005e20000100800 */
[----:B------:R-:W-:Y:S02]  /*1730*/  CS2R R84, SRZ ;  /* 0x0000000000547805 */ /* 0x000fe4000001ff00 */
[----:B------:R-:W-:-:S02]  /*1740*/  CS2R R82, SRZ ;  /* 0x0000000000527805 */ /* 0x000fc4000001ff00 */
[----:B------:R-:W-:Y:S01]  /*1750*/  CS2R R80, SRZ ;  /* 0x0000000000507805 */ /* 0x000fe2000001ff00 */
[----:B------:R-:W-:Y:S01]  /*1760*/  STL [R1+0x14], R5 ;  /* 0x0000140501007387 */ /* 0x000fe20000100800 */
        /* <DEDUP_REMOVED lines=60> */
[----:B--2---:R-:W-:Y:S02]  /*1b30*/  LOP3.LUT R0, R3, 0x1, RZ, 0xfc, !PT ;  /* 0x0000000103007812 */ /* 0x004fe400078efcff */
[----:B------:R-:W-:-:S03]  /*1b40*/  MOV R3, 0x400 ;  /* 0x0000040000037802 */ /* 0x000fc60000000f00 */
[----:B------:R2:W-:Y:S01]  /*1b50*/  STL [R1], R0 ;  /* 0x0000000001007387 */ /* 0x0005e20000100800 */
[----:B---3--:R-:W-:-:S05]  /*1b60*/  LEA R3, R9, R3, 0x18 ;  /* 0x0000000309037211 */ /* 0x008fca00078ec0ff */
[----:B------:R-:W-:Y:S02]  /*1b70*/  IMAD R2, R2, 0x4, R3 ;  /* 0x0000000402027824 */ /* 0x000fe400078e0203 */
[----:B--2---:R-:W-:-:S07]  /*1b80*/  IMAD.MOV.U32 R0, RZ, RZ, RZ ;  /* 0x000000ffff007224 */ /* 0x004fce00078e00ff */
.L_x_4112:
[----:B------:R-:W2:Y:S02]  /*1b90*/  LDL R3, [R1] ;  /* 0x0000000001037983 */ /* 0x000ea40000100800 */
[----:B--2---:R-:W-:-:S13]  /*1ba0*/  ISETP.NE.AND P0, PT, R3, 0x3, PT ;  /* 0x000000030300780c */ /* 0x004fda0003f05270 */
[----:B------:R-:W-:Y:S05]  /*1bb0*/  @!P0 BRA `(.L_x_4102) ;  /* 0x0000000000048947 */ /* 0x000fea0003800000 */
[----:B------:R-:W-:Y:S01]  /*1bc0*/  BPT.TRAP 0x1 ;  /* 0x000000040000795c */ /* 0x000fe20000300000 */
.L_x_4102:
        /* <DEDUP_REMOVED lines=8> */
.L_x_4103:
[----:B---3--:R-:W-:Y:S05]  /*1c50*/  @P1 BRA `(.L_x_4104) ;  /* 0x0000000000081947 */ /* 0x008fea0003800000 */
[----:B------:R-:W3:Y:S02]  /*1c60*/  SYNCS.PHASECHK.TRANS64.TRYWAIT P1, [R3+URZ+0x38810], R154 ;  /* 0x0388109a030075a7 */ /* 0x000ee4000802017f */
[----:B---3--:R-:W-:Y:S05]  /*1c70*/  @!P1 BRA `(.L_x_4105) ;  /* 0x000000b400c49947 */ /* 0x008fea0003800000 */
.L_x_4104:
        /* <DEDUP_REMOVED lines=286> */
.L_x_4106:
[----:B------:R1:W1:Y:S01]  /*2e60*/  SYNCS.PHASECHK.TRANS64.TRYWAIT P1, [R3+URZ+0x38830], R154 ;  /* 0x0388309a030075a7 */ /* 0x000262000802017f */
[----:B------:R-:W-:Y:S05]  /*2e70*/  @!P0 BRA `(.L_x_4107) ;  /* 0x0000000000048947 */ /* 0x000fea0003800000 */
[----:B------:R-:W-:Y:S01]  /*2e80*/  BPT.TRAP 0x1 ;  /* 0x000000040000795c */ /* 0x000fe20000300000 */
.L_x_4107:
[----:B------:R-:W-:-:S05]  /*2e90*/  VIADD R152, R152, 0x24000 ;  /* 0x0002400098987836 */ /* 0x000fca0000000000 */
[----:B------:R-:W-:-:S04]  /*2ea0*/  SHF.R.U32.HI R152, RZ, 0x4, R152 ;  /* 0x00000004ff987819 */ /* 0x000fc80000011698 */
[----:B------:R-:W-:-:S04]  /*2eb0*/  LOP3.LUT R236, R152, 0x3fff, RZ, 0xc0, !PT ;  /* 0x00003fff98ec7812 */ /* 0x000fc800078ec0ff */
[----:B------:R-:W-:Y:S01]  /*2ec0*/  LOP3.LUT R153, R236, 0x10000, RZ, 0xfc, !PT ;  /* 0x00010000ec997812 */ /* 0x000fe200078efcff */
[----:B-1----:R-:W-:Y:S06]  /*2ed0*/  @P1 BRA `(.L_x_4108) ;  /* 0x0000000000081947 */ /* 0x002fec0003800000 */
[----:B------:R-:W1:Y:S02]  /*2ee0*/  SYNCS.PHASECHK.TRANS64.TRYWAIT P1, [R3+URZ+0x38830], R154 ;  /* 0x0388309a030075a7 */ /* 0x000e64000802017f */
[----:B-1----:R-:W-:Y:S05]  /*2ef0*/  @!P1 BRA `(.L_x_4109) ;  /* 0x000000a400389947 */ /* 0x002fea0003800000 */
.L_x_4108:
[----:B------:R-:W-:Y:S01]  /*2f00*/  UIADD3 UR4, UR4, 0x8000, URZ ;  /* 0x0000800004047890 */ /* 0x000fe2000fffe03f */
[----:B------:R-:W-:Y:S01]  /*2f10*/  IMAD R153, R0, 0x500, R153 ;  /* 0x0000050000997824 */ /* 0x000fe200078e0299 */
[----:B------:R-:W-:Y:S01]  /*2f20*/  WARPGROUP.ARRIVE ;  /* 0x00000000000079c5 */ /* 0x000fe20000000000 */
[----:B------:R-:W-:Y:S01]  /*2f30*/  UMOV UR11, 0x40000040 ;  /* 0x40000040000b7882 */ /* 0x000fe20000000000 */
[----:B------:R-:W-:Y:S01]  /*2f40*/  USHF.R.U32.HI UR5, URZ, 0x4, UR4 ;  /* 0x000000043f057899 */ /* 0x000fe20008011604 */
[C---:B------:R-:W-:Y:S01]  /*2f50*/  ISETP.GT.AND P2, PT, R4.reuse, RZ, PT ;  /* 0x000000ff0400720c */ /* 0x040fe20003f44270 */
[----:B------:R-:W-:Y:S01]  /*2f60*/  UMOV UR9, 0x40000040 ;  /* 0x4000004000097882 */ /* 0x000fe20000000000 */
[----:B------:R-:W-:Y:S01]  /*2f70*/  R2UR UR4, R153 ;  /* 0x00000000990472ca */ /* 0x000fe200000e0000 */
[----:B------:R-:W-:Y:S01]  /*2f80*/  ULOP3.LUT UR5, UR5, 0x3fff, URZ, 0xc0, !UPT ;  /* 0x00003fff05057892 */ /* 0x000fe2000f8ec03f */
[----:B------:R-:W-:Y:S01]  /*2f90*/  ISETP.GT.AND P1, PT, R4, 0x8, PT ;  /* 0x000000080400780c */ /* 0x000fe20003f24270 */
[----:B------:R-:W-:Y:S01]  /*2fa0*/  UMOV UR15, 0x40000040 ;  /* 0x40000040000f7882 */ /* 0x000fe20000000000 */
[----:B------:R-:W-:Y:S01]  /*2fb0*/  UMOV UR13, UR9 ;  /* 0x00000009000d7c82 */ /* 0x000fe20008000000 */
[----:B------:R-:W-:Y:S01]  /*2fc0*/  ULOP3.LUT UR6, UR5, 0x10000, URZ, 0xfc, !UPT ;  /* 0x0001000005067892 */ /* 0x000fe2000f8efc3f */
[----:B------:R-:W-:Y:S01]  /*2fd0*/  FSEL R224, R224, -INF , P2 ;  /* 0xff800000e0e07808 */ /* 0x000fe20001000000 */
        /* <DEDUP_REMOVED lines=11> */
[----:B------:R-:W-:Y:S01]  /*3090*/  FSEL R226, R226, -INF , P1 ;  /* 0xff800000e2e27808 */ /* 0x000fe20000800000 */
[----:B------:R-:W-:Y:S01]  /*30a0*/  UMOV UR16, UR8 ;  /* 0x0000000800107c82 */ /* 0x000fe20008000000 */
[----:B------:R-:W-:Y:S01]  /*30b0*/  UIADD3 UR22, UR4, 0x180, URZ ;  /* 0x0000018004167890 */ /* 0x000fe2000fffe03f */
[--C-:B----4-:R-:W-:Y:S01]  /*30c0*/  FFMA.FTZ R224, R224, UR36, -R6.reuse ;  /* 0x00000024e0e07c23 */ /* 0x110fe20008010806 */
[----:B------:R-:W-:Y:S01]  /*30d0*/  UMOV UR20, UR8 ;  /* 0x0000000800147c82 */ /* 0x000fe20008000000 */
[----:B------:R-:W-:Y:S01]  /*30e0*/  UIADD3 UR26, UR4, 0x200, URZ ;  /* 0x00000200041a7890 */ /* 0x000fe2000fffe03f */
[----:B------:R-:W-:Y:S01]  /*30f0*/  FFMA.FTZ R226, R226, UR36, -R6 ;  /* 0x00000024e2e27c23 */ /* 0x000fe20008010806 */
[----:B------:R-:W-:Y:S01]  /*3100*/  UMOV UR24, UR8 ;  /* 0x0000000800187c82 */ /* 0x000fe20008000000 */
[----:B------:R-:W-:Y:S01]  /*3110*/  UMOV UR25, UR9 ;  /* 0x0000000900197c82 */ /* 0x000fe20008000000 */
[----:B------:R-:W-:Y:S01]  /*3120*/  UIADD3 UR10, UR4, 0x2, URZ ;  /* 0x00000002040a7890 */ /* 0x000fe2000fffe03f */
[----:B------:R-:W-:Y:S01]  /*3130*/  FSEL R6, R225, -INF , P2 ;  /* 0xff800000e1067808 */ /* 0x000fe20001000000 */
[----:B------:R-:W-:Y:S01]  /*3140*/  UIADD3 UR5, UR6, 0x2, URZ ;  /* 0x0000000206057890 */ /* 0x000fe2000fffe03f */
[----:B------:R-:W-:Y:S01]  /*3150*/  FSEL R228, R228, -INF , P2 ;  /* 0xff800000e4e47808 */ /* 0x000fe20001000000 */
[----:B------:R-:W-:Y:S01]  /*3160*/  UMOV UR11, 0x40000040 ;  /* 0x40000040000b7882 */ /* 0x000fe20000000000 */
[----:B------:R-:W-:Y:S01]  /*3170*/  UMOV UR9, 0x40000040 ;  /* 0x4000004000097882 */ /* 0x000fe20000000000 */
[----:B------:R-:W-:Y:S01]  /*3180*/  UIADD3 UR7, UR4, 0x182, URZ ;  /* 0x0000018204077890 */ /* 0x000fe2000fffe03f */
[----:B------:R-:W-:Y:S01]  /*3190*/  FSEL R227, R227, -INF , P1 ;  /* 0xff800000e3e37808 */ /* 0x000fe20000800000 */
[--C-:B------:R-:W-:Y:S01]  /*31a0*/  FFMA.FTZ R6, R6, UR36, -R7.reuse ;  /* 0x0000002406067c23 */ /* 0x100fe20008010807 */
[----:B------:R-:W-:Y:S01]  /*31b0*/  UMOV UR8, UR5 ;  /* 0x0000000500087c82 */ /* 0x000fe20008000000 */
[----:B------:R-:W-:Y:S01]  /*31c0*/  UIADD3 UR5, UR4, 0x102, URZ ;  /* 0x0000010204057890 */ /* 0x000fe2000fffe03f */
[----:B--2---:R-:W-:Y:S01]  /*31d0*/  FFMA.FTZ R228, R228, UR36, -R8 ;  /* 0x00000024e4e47c23 */ /* 0x004fe20008010808 */
[----:B------:R-:W-:Y:S01]  /*31e0*/  FFMA.FTZ R225, R227, UR36, -R7 ;  /* 0x00000024e3e17c23 */ /* 0x000fe20008010807 */
[----:B------:R-:W-:Y:S01]  /*31f0*/  FSEL R216, R216, -INF , P2 ;  /* 0xff800000d8d87808 */ /* 0x000fe20001000000 */
[----:B------:R-:W-:Y:S01]  /*3200*/  MUFU.EX2 R7, R6 ;  /* 0x0000000600077308 */ /* 0x000fe20000000800 */
[----:B------:R-:W-:-:S02]  /*3210*/  FSEL R230, R230, -INF , P1 ;  /* 0xff800000e6e67808 */ /* 0x000fc40000800000 */
[----:B------:R-:W-:Y:S01]  /*3220*/  FSEL R229, R229, -INF , P2 ;  /* 0xff800000e5e57808 */ /* 0x000fe20001000000 */
[----:B------:R-:W-:Y:S01]  /*3230*/  FFMA.FTZ R216, R216, UR36, -R10 ;  /* 0x00000024d8d87c23 */ /* 0x000fe2000801080a */
[----:B------:R-:W-:Y:S02]  /*3240*/  WARPGROUP.DEPBAR.LE gsb0, 0x0 ;  /* 0x00008000000079c5 */ /* 0x000fe40000010000 */
[----:B------:R-:W-:Y:S01]  /*3250*/  WARPGROUP.ARRIVE ;  /* 0x00000000000079c5 */ /* 0x000fe20000000000 */
[----:B------:R-:W1:Y:S01]  /*3260*/  MUFU.EX2 R6, R228 ;  /* 0x000000e400067308 */ /* 0x000e620000000800 */
[----:B------:R-:W-:Y:S01]  /*3270*/  FSEL R227, R231, -INF , P1 ;  /* 0xff800000e7e37808 */ /* 0x000fe20000800000 */
[----:B------:R-:W-:Y:S01]  /*3280*/  FFMA.FTZ R8, R230, UR36, -R8 ;  /* 0x00000024e6087c23 */ /* 0x000fe20008010808 */
[----:B------:R-:W-:Y:S01]  /*3290*/  FSEL R218, R218, -INF , P1 ;  /* 0xff800000dada7808 */ /* 0x000fe20000800000 */
[----:B------:R-:W-:Y:S01]  /*32a0*/  FFMA.FTZ R229, R229, UR36, -R9 ;  /* 0x00000024e5e57c23 */ /* 0x000fe20008010809 */
[----:B------:R-:W-:Y:S01]  /*32b0*/  HGMMA.64x16x16.F32.BF16 R176, gdesc[UR12], RZ, !UPT, gsb0 ;  /* 0x002000000cb079f0 */ /* 0x000fe2000c0018ff */
[----:B------:R-:W-:-:S02]  /*32c0*/  UIADD3 UR12, UR4, 0x202, URZ ;  /* 0x00000202040c7890 */ /* 0x000fc4000fffe03f */
[----:B------:R2:W-:Y:S01]  /*32d0*/  MUFU.EX2 R228, R216 ;  /* 0x000000d800e47308 */ /* 0x0005e20000000800 */
[----:B------:R-:W-:Y:S01]  /*32e0*/  FFMA.FTZ R227, R227, UR36, -R9 ;  /* 0x00000024e3e37c23 */ /* 0x000fe20008010809 */
[----:B------:R-:W-:Y:S01]  /*32f0*/  FFMA.FTZ R10, R218, UR36, -R10 ;  /* 0x00000024da0a7c23 */ /* 0x000fe2000801080a */
[----:B------:R-:W-:Y:S02]  /*3300*/  FSEL R222, R222, -INF , P1 ;  /* 0xff800000dede7808 */ /* 0x000fe40000800000 */
[----:B------:R-:W-:Y:S02]  /*3310*/  FSEL R212, R212, -INF , P2 ;  /* 0xff800000d4d47808 */ /* 0x000fe40001000000 */
[----:B------:R-:W-:Y:S01]  /*3320*/  FSEL R211, R211, -INF , P1 ;  /* 0xff800000d3d37808 */ /* 0x000fe20000800000 */
[----:B------:R-:W-:Y:S01]  /*3330*/  MUFU.EX2 R224, R224 ;  /* 0x000000e000e07308 */ /* 0x000fe20000000800 */
[----:B-1----:R1:W-:Y:S07]  /*3340*/  STL [R1+0x8], R6 ;  /* 0x0000080601007387 */ /* 0x0023ee0000100800 */
[----:B------:R-:W-:Y:S01]  /*3350*/  MUFU.EX2 R229, R229 ;  /* 0x000000e500e57308 */ /* 0x000fe20000000800 */
[----:B------:R-:W-:-:S02]  /*3360*/  WARPGROUP.DEPBAR.LE gsb0, 0x0 ;  /* 0x00008000000079c5 */ /* 0x000fc40000010000 */
[----:B------:R-:W-:Y:S01]  /*3370*/  WARPGROUP.ARRIVE ;  /* 0x00000000000079c5 */ /* 0x000fe20000000000 */
[----:B--2---:R-:W-:Y:S01]  /*3380*/  FSEL R216, R217, -INF , P2 ;  /* 0xff800000d9d87808 */ /* 0x004fe20001000000 */
[----:B------:R-:W2:Y:S04]  /*3390*/  LDL R230, [R1+0xc] ;  /* 0x00000c0001e67983 */ /* 0x000ea80000100800 */
[----:B------:R-:W-:Y:S01]  /*33a0*/  HGMMA.64x16x16.F32.BF16 R168, gdesc[UR16], RZ, !UPT, gsb0 ;  /* 0x0020000010a879f0 */ /* 0x000fe2000c0018ff */
[----:B-1----:R-:W-:Y:S01]  /*33b0*/  FSEL R6, R219, -INF , P1 ;  /* 0xff800000db067808 */ /* 0x002fe20000800000 */
[----:B------:R-:W-:Y:S01]  /*33c0*/  FFMA.FTZ R216, R216, UR36, -R11 ;  /* 0x00000024d8d87c23 */ /* 0x000fe2000801080b */
[----:B------:R-:W-:Y:S02]  /*33d0*/  FSEL R9, R221, -INF , P2 ;  /* 0xff800000dd097808 */ /* 0x000fe40001000000 */
[----:B------:R-:W-:Y:S01]  /*33e0*/  FSEL R218, R214, -INF , P1 ;  /* 0xff800000d6da7808 */ /* 0x000fe20000800000 */
[----:B------:R1:W4:Y:S01]  /*33f0*/  MUFU.EX2 R217, R10 ;  /* 0x0000000a00d97308 */ /* 0x0003220000000800 */
[----:B------:R-:W5:Y:S01]  /*3400*/  LDL.LU R231, [R1+0x8] ;  /* 0x0000080001e77983 */ /* 0x000f620000300800 */
[----:B------:R-:W-:-:S02]  /*3410*/  WARPGROUP.DEPBAR.LE gsb0, 0x0 ;  /* 0x00008000000079c5 */ /* 0x000fc40000010000 */
[----:B------:R-:W-:-:S06]  /*3420*/  WARPGROUP.ARRIVE ;  /* 0x00000000000079c5 */ /* 0x000fcc0000000000 */
[----:B------:R-:W-:Y:S03]  /*3430*/  HGMMA.64x16x16.F32.BF16 R160, gdesc[UR20], RZ, !UPT, gsb0 ;  /* 0x0020000014a079f0 */ /* 0x000fe6000c0018ff */
[----:B------:R-:W-:Y:S02]  /*3440*/  WARPGROUP.DEPBAR.LE gsb0, 0x0 ;  /* 0x00008000000079c5 */ /* 0x000fe40000010000 */
[----:B---3--:R-:W-:-:S06]  /*3450*/  WARPGROUP.ARRIVE ;  /* 0x00000000000079c5 */ /* 0x008fcc0000000000 */
[----:B------:R-:W-:Y:S03]  /*3460*/  HGMMA.64x16x16.F32.BF16 R152, gdesc[UR24], RZ, !UPT, gsb0 ;  /* 0x00200000189879f0 */ /* 0x000fe6000c0018ff */
        /* <DEDUP_REMOVED lines=189> */
[----:B------:R-:W-:Y:S01]  /*4040*/  FFMA.FTZ R6, R6, UR36, -R11 ;  /* 0x0000002406067c23 */ /* 0x000fe2000801080b */
[----:B------:R3:W-:Y:S01]  /*4050*/  MUFU.EX2 R219, R8 ;  /* 0x0000000800db7308 */ /* 0x0007e20000000800 */
[----:B------:R-:W-:Y:S01]  /*4060*/  FSEL R11, R223, -INF , P1 ;  /* 0xff800000df0b7808 */ /* 0x000fe20000800000 */
[----:B-1----:R-:W-:Y:S01]  /*4070*/  FFMA.FTZ R10, R222, UR36, -R12 ;  /* 0x00000024de0a7c23 */ /* 0x002fe2000801080c */
[----:B------:R-:W-:Y:S01]  /*4080*/  FFMA.FTZ R9, R9, UR36, -R13 ;  /* 0x0000002409097c23 */ /* 0x000fe2000801080d */
[----:B------:R-:W-:Y:S01]  /*4090*/  FFMA.FTZ R214, R212, UR36, -R16 ;  /* 0x00000024d4d67c23 */ /* 0x000fe20008010810 */
[----:B---3--:R-:W-:Y:S01]  /*40a0*/  FSEL R8, R220, -INF , P2 ;  /* 0xff800000dc087808 */ /* 0x008fe20001000000 */
[----:B------:R-:W-:-:S02]  /*40b0*/  WARPGROUP.DEPBAR.LE gsb0, 0x0 ;  /* 0x00008000000079c5 */ /* 0x000fc40000010000 */
[----:B------:R-:W-:Y:S01]  /*40c0*/  WARPGROUP.ARRIVE ;  /* 0x00000000000079c5 */ /* 0x000fe20000000000 */
[----:B------:R-:W-:Y:S01]  /*40d0*/  FFMA.FTZ R11, R11, UR36, -R13 ;  /* 0x000000240b0b7c23 */ /* 0x000fe2000801080d */
[----:B------:R-:W-:Y:S01]  /*40e0*/  FFMA.FTZ R218, R218, UR36, -R16 ;  /* 0x00000024dada7c23 */ /* 0x000fe20008010810 */
[----:B------:R-:W3:Y:S03]  /*40f0*/  LDL R222, [R1+0x14] ;  /* 0x0000140001de7983 */ /* 0x000ee60000100800 */
[----:B------:R-:W-:Y:S01]  /*4100*/  HGMMA.64x16x16.F32.BF16 R184, gdesc[UR8], R184, gsb0 ;  /* 0x0020000008b879f0 */ /* 0x000fe200080018b8 */
[----:B------:R-:W-:Y:S01]  /*4110*/  FFMA.FTZ R8, R8, UR36, -R12 ;  /* 0x0000002408087c23 */ /* 0x000fe2000801080c */
[----:B------:R-:W-:Y:S02]  /*4120*/  FSEL R12, R208, -INF , P2 ;  /* 0xff800000d00c7808 */ /* 0x000fe40001000000 */
[----:B------:R-:W-:-:S02]  /*4130*/  FSEL R13, R210, -INF , P1 ;  /* 0xff800000d20d7808 */ /* 0x000fc40000800000 */
[----:B------:R-:W-:Y:S02]  /*4140*/  FSEL R16, R213, -INF , P2 ;  /* 0xff800000d5107808 */ /* 0x000fe40001000000 */
[----:B------:R-:W-:Y:S01]  /*4150*/  FSEL R212, R215, -INF , P1 ;  /* 0xff800000d7d47808 */ /* 0x000fe20000800000 */
[--C-:B------:R-:W-:Y:S01]  /*4160*/  FFMA.FTZ R12, R12, UR36, -R14.reuse ;  /* 0x000000240c0c7c23 */ /* 0x100fe2000801080e */
[----:B------:R-:W-:Y:S01]  /*4170*/  FFMA.FTZ R13, R13, UR36, -R14 ;  /* 0x000000240d0d7c23 */ /* 0x000fe2000801080e */
[----:B------:R-:W-:Y:S01]  /*4180*/  FSEL R14, R209, -INF , P2 ;  /* 0xff800000d10e7808 */ /* 0x000fe20001000000 */
[--C-:B------:R-:W-:Y:S01]  /*4190*/  FFMA.FTZ R215, R16, UR36, -R17.reuse ;  /* 0x0000002410d77c23 */ /* 0x100fe20008010811 */
[----:B------:R-:W-:Y:S01]  /*41a0*/  FFMA.FTZ R212, R212, UR36, -R17 ;  /* 0x00000024d4d47c23 */ /* 0x000fe20008010811 */
[----:B------:R-:W-:Y:S02]  /*41b0*/  FSEL R17, R200, -INF , P2 ;  /* 0xff800000c8117808 */ /* 0x000fe40001000000 */
[----:B------:R-:W-:-:S02]  /*41c0*/  FSEL R209, R202, -INF , P1 ;  /* 0xff800000cad17808 */ /* 0x000fc40000800000 */
[----:B------:R-:W-:Y:S01]  /*41d0*/  FSEL R16, R201, -INF , P2 ;  /* 0xff800000c9107808 */ /* 0x000fe20001000000 */
[--C-:B------:R-:W-:Y:S02]  /*41e0*/  FFMA.FTZ R210, R17, UR36, -R18.reuse ;  /* 0x0000002411d27c23 */ /* 0x100fe40008010812 */
[----:B------:R-:W-:Y:S01]  /*41f0*/  FFMA.FTZ R208, R209, UR36, -R18 ;  /* 0x00000024d1d07c23 */ /* 0x000fe20008010812 */
[----:B------:R-:W-:Y:S01]  /*4200*/  FSEL R18, R203, -INF , P1 ;  /* 0xff800000cb127808 */ /* 0x000fe20000800000 */
[--C-:B------:R-:W-:Y:S01]  /*4210*/  FFMA.FTZ R14, R14, UR36, -R15.reuse ;  /* 0x000000240e0e7c23 */ /* 0x100fe2000801080f */
[----:B------:R-:W-:Y:S01]  /*4220*/  FFMA.FTZ R15, R211, UR36, -R15 ;  /* 0x00000024d30f7c23 */ /* 0x000fe2000801080f */
[--C-:B------:R-:W-:Y:S02]  /*4230*/  FFMA.FTZ R209, R16, UR36, -R19.reuse ;  /* 0x0000002410d17c23 */ /* 0x100fe40008010813 */
[----:B------:R-:W-:Y:S01]  /*4240*/  FFMA.FTZ R211, R18, UR36, -R19 ;  /* 0x0000002412d37c23 */ /* 0x000fe20008010813 */
[----:B------:R-:W-:Y:S01]  /*4250*/  FSEL R19, R204, -INF , P2 ;  /* 0xff800000cc137808 */ /* 0x000fe20001000000 */
[----:B------:R1:W-:Y:S01]  /*4260*/  MUFU.EX2 R16, R214 ;  /* 0x000000d600107308 */ /* 0x0003e20000000800 */
[----:B------:R-:W-:Y:S01]  /*4270*/  UIADD3 UR10, UR4, 0x306, URZ ;  /* 0x00000306040a7890 */ /* 0x000fe2000fffe03f */
[----:B------:R-:W-:-:S02]  /*4280*/  FSEL R204, R193, -INF , P2 ;  /* 0xff800000c1cc7808 */ /* 0x000fc40001000000 */
[----:B-1----:R-:W-:Y:S01]  /*4290*/  FFMA.FTZ R214, R19, UR36, -R20 ;  /* 0x0000002413d67c23 */ /* 0x002fe20008010814 */
[----:B------:R-:W-:Y:S01]  /*42a0*/  FSEL R19, R192, -INF , P2 ;  /* 0xff800000c0137808 */ /* 0x000fe20001000000 */
[----:B------:R-:W-:Y:S01]  /*42b0*/  UMOV UR11, 0x40000040 ;  /* 0x40000040000b7882 */ /* 0x000fe20000000000 */
[----:B------:R-:W-:Y:S02]  /*42c0*/  WARPGROUP.DEPBAR.LE gsb0, 0x0 ;  /* 0x00008000000079c5 */ /* 0x000fe40000010000 */
[----:B------:R-:W1:Y:S04]  /*42d0*/  LDS.64 R200, [R237+0x2e380] ;  /* 0x02e38000edc87984 */ /* 0x000e680000000a00 */
[----:B------:R-:W4:Y:S01]  /*42e0*/  LDS.64 R192, [R237+0x2e3a0] ;  /* 0x02e3a000edc07984 */ /* 0x000f220000000a00 */
        /* <DEDUP_REMOVED lines=8> */
[----:B------:R-:W-:-:S05]  /*4370*/  FSEL R213, R206, -INF , P1 ;  /* 0xff800000ced57808 */ /* 0x000fca0000800000 */
[----:B------:R-:W-:Y:S01]  /*4380*/  FFMA.FTZ R213, R213, UR36, -R20 ;  /* 0x00000024d5d57c23 */ /* 0x000fe20008010814 */
[----:B------:R-:W-:Y:S02]  /*4390*/  FSEL R20, R205, -INF , P2 ;  /* 0xff800000cd147808 */ /* 0x000fe40001000000 */
[----:B------:R-:W-:-:S03]  /*43a0*/  FSEL R203, R194, -INF , P1 ;  /* 0xff800000c2cb7808 */ /* 0x000fc60000800000 */
[----:B------:R-:W-:Y:S02]  /*43b0*/  FFMA.FTZ R194, R20, UR36, -R21 ;  /* 0x0000002414c27c23 */ /* 0x000fe40008010815 */
        /* <DEDUP_REMOVED lines=13> */
[--C-:B------:R-:W-:Y:S01]  /*4490*/  FFMA.FTZ R202, R19, UR36, -R22.reuse ;  /* 0x0000002413ca7c23 */ /* 0x100fe20008010816 */
[----:B------:R-:W-:Y:S01]  /*44a0*/  FFMA.FTZ R203, R203, UR36, -R22 ;  /* 0x00000024cbcb7c23 */ /* 0x000fe20008010816 */
[----:B------:R-:W-:Y:S01]  /*44b0*/  FSEL R22, R195, -INF , P1 ;  /* 0xff800000c3167808 */ /* 0x000fe20000800000 */
[----:B------:R-:W-:Y:S01]  /*44c0*/  FFMA.FTZ R204, R204, UR36, -R23 ;  /* 0x00000024cccc7c23 */ /* 0x000fe20008010817 */
[----:B------:R-:W-:-:S03]  /*44d0*/  FSEL R206, R207, -INF , P1 ;  /* 0xff800000cfce7808 */ /* 0x000fc60000800000 */
[----:B------:R-:W-:Y:S01]  /*44e0*/  FFMA.FTZ R207, R22, UR36, -R23 ;  /* 0x0000002416cf7c23 */ /* 0x000fe20008010817 */
[----:B------:R-:W-:Y:S01]  /*44f0*/  FSEL R23, R196, -INF , P2 ;  /* 0xff800000c4177808 */ /* 0x000fe20001000000 */
[----:B------:R-:W-:Y:S02]  /*4500*/  FFMA.FTZ R206, R206, UR36, -R21 ;  /* 0x00000024cece7c23 */ /* 0x000fe40008010815 */
[----:B------:R4:W-:Y:S02]  /*4510*/  MUFU.EX2 R21, R208 ;  /* 0x000000d000157308 */ /* 0x0009e40000000800 */
[----:B----4-:R-:W-:Y:S01]  /*4520*/  FFMA.FTZ R208, R23, UR36, -R232 ;  /* 0x0000002417d07c23 */ /* 0x010fe200080108e8 */
[----:B------:R-:W-:-:S05]  /*4530*/  LOP3.LUT R23, R236, 0x2800000, RZ, 0xfc, !PT ;  /* 0x02800000ec177812 */ /* 0x000fca00078efcff */
[----:B------:R-:W-:Y:S01]  /*4540*/  IMAD R23, R0, 0x500, R23 ;  /* 0x0000050000177824 */ /* 0x000fe200078e0217 */
[----:B------:R-:W-:Y:S01]  /*4550*/  UIADD3 UR4, UR4, 0x486, URZ ;  /* 0x0000048604047890 */ /* 0x000fe2000fffe03f */
[----:B------:R4:W-:Y:S01]  /*4560*/  MUFU.EX2 R18, R215 ;  /* 0x000000d700127308 */ /* 0x0009e20000000800 */
[----:B------:R-:W-:Y:S02]  /*4570*/  FADD.FTZ R220, R191, -R193 ;  /* 0x800000c1bfdc7221 */ /* 0x000fe40000010000 */
[----:B------:R-:W-:-:S05]  /*4580*/  R2UR UR12, R23 ;  /* 0x00000000170c72ca */ /* 0x000fca00000e0000 */
[----:B------:R2:W-:Y:S01]  /*4590*/  MUFU.EX2 R19, R212 ;  /* 0x000000d400137308 */ /* 0x0005e20000000800 */
[----:B----4-:R-:W-:Y:S01]  /*45a0*/  FADD.FTZ R215, R190, -R192 ;  /* 0x800000c0bed77221 */ /* 0x010fe20000010000 */
[----:B------:R-:W-:-:S06]  /*45b0*/  UMOV UR6, UR4 ;  /* 0x0000000400067c82 */ /* 0x000fcc0008000000 */
[----:B------:R4:W-:Y:S01]  /*45c0*/  MUFU.EX2 R22, R209 ;  /* 0x000000d100167308 */ /* 0x0009e20000000800 */
[----:B--2---:R-:W-:Y:S01]  /*45d0*/  FADD.FTZ R212, R187, -R201 ;  /* 0x800000c9bbd47221 */ /* 0x004fe20000010000 */
[----:B------:R-:W-:-:S06]  /*45e0*/  WARPGROUP.DEPBAR.LE gsb0, 0x0 ;  /* 0x00008000000079c5 */ /* 0x000fcc0000010000 */
[----:B------:R2:W-:Y:S01]  /*45f0*/  MUFU.EX2 R23, R211 ;  /* 0x000000d300177308 */ /* 0x0005e20000000800 */
[----:B----4-:R-:W-:Y:S01]  /*4600*/  FADD.FTZ R209, R186, -R200 ;  /* 0x800000c8bad17221 */ /* 0x010fe20000010000 */
[----:B------:R-:W4:Y:S01]  /*4610*/  LDS.64 R190, [R237+0x2e400] ;  /* 0x02e40000edbe7984 */ /* 0x000f220000000a00 */
[----:B------:R-:W-:Y:S01]  /*4620*/  UMOV UR7, 0x40000040 ;  /* 0x4000004000077882 */ /* 0x000fe20000000000 */
[----:B--2---:R-:W-:Y:S02]  /*4630*/  FADD.FTZ R211, R185, -R201 ;  /* 0x800000c9b9d37221 */ /* 0x004fe40000010000 */
[----:B------:R-:W-:Y:S01]  /*4640*/  LDS.64 R200, [R237+0x2e3e0] ;  /* 0x02e3e000edc87984 */ /* 0x000fe20000000a00 */
[----:B------:R-:W-:Y:S01]  /*4650*/  WARPGROUP.ARRIVE ;  /* 0x00000000000079c5 */ /* 0x000fe20000000000 */
[----:B------:R-:W-:Y:S01]  /*4660*/  UMOV UR4, UR8 ;  /* 0x0000000800047c82 */ /* 0x000fe20008000000 */
[----:B------:R-:W-:-:S04]  /*4670*/  UMOV UR5, UR9 ;  /* 0x0000000900057c82 */ /* 0x000fc80008000000 */
[----:B------:R-:W-:Y:S01]  /*4680*/  HGMMA.64x16x16.F32.BF16 R152, gdesc[UR4], R152, gsb0 ;  /* 0x00200000049879f0 */ /* 0x000fe20008001898 */
[----:B------:R-:W-:Y:S01]  /*4690*/  FSEL R195, R198, -INF , P1 ;  /* 0xff800000c6c37808 */ /* 0x000fe20000800000 */
[----:B------:R2:W-:Y:S01]  /*46a0*/  MUFU.EX2 R185, R194 ;  /* 0x000000c200b97308 */ /* 0x0005e20000000800 */
[----:B------:R-:W-:-:S03]  /*46b0*/  FSEL R196, R197, -INF , P2 ;  /* 0xff800000c5c47808 */ /* 0x000fc60001000000 */
[----:B------:R-:W-:Y:S02]  /*46c0*/  FFMA.FTZ R232, R195, UR36, -R232 ;  /* 0x00000024c3e87c23 */ /* 0x000fe400080108e8 */
[----:B------:R-:W-:Y:S01]  /*46d0*/  FFMA.FTZ R205, R196, UR36, -R233 ;  /* 0x00000024c4cd7c23 */ /* 0x000fe200080108e9 */
[----:B------:R-:W-:-:S05]  /*46e0*/  FSEL R198, R199, -INF , P1 ;  /* 0xff800000c7c67808 */ /* 0x000fca0000800000 */
[----:B------:R-:W-:Y:S01]  /*46f0*/  FFMA.FTZ R233, R198, UR36, -R233 ;  /* 0x00000024c6e97c23 */ /* 0x000fe200080108e9 */
[----:B------:R-:W5:Y:S01]  /*4700*/  MUFU.EX2 R6, R6 ;  /* 0x0000000600067308 */ /* 0x000f620000000800 */
[----:B------:R-:W-:Y:S02]  /*4710*/  WARPGROUP.DEPBAR.LE gsb0, 0x0 ;  /* 0x00008000000079c5 */ /* 0x000fe40000010000 */
[----:B------:R-:W4:Y:S04]  /*4720*/  LDS.64 R192, [R237+0x2e420] ;  /* 0x02e42000edc07984 */ /* 0x000f280000000a00 */
[----:B--2---:R-:W2:Y:S04]  /*4730*/  LDS.64 R194, [R237+0x2e460] ;  /* 0x02e46000edc27984 */ /* 0x004ea80000000a00 */
[----:B------:R-:W2:Y:S04]  /*4740*/  LDS.64 R196, [R237+0x2e440] ;  /* 0x02e44000edc47984 */ /* 0x000ea80000000a00 */
[----:B------:R-:W3:Y:S04]  /*4750*/  LDS.64 R198, [R237+0x2e480] ;  /* 0x02e48000edc67984 */ /* 0x000ee80000000a00 */
[----:B------:R-:W3:Y:S01]  /*4760*/  LDS.64 R236, [R237+0x2e4a0] ;  /* 0x02e4a000edec7984 */ /* 0x000ee20000000a00 */
[----:B-1----:R-:W-:Y:S01]  /*4770*/  FADD.FTZ R178, R178, -R188 ;  /* 0x800000bcb2b27221 */ /* 0x002fe20000010000 */
[--C-:B------:R-:W-:Y:S01]  /*4780*/  FADD.FTZ R179, R179, -R189.reuse ;  /* 0x800000bdb3b37221 */ /* 0x100fe20000010000 */
[----:B------:R-:W1:Y:S01]  /*4790*/  MUFU.EX2 R216, R216 ;  /* 0x000000d800d87308 */ /* 0x000e620000000800 */
[----:B------:R-:W-:Y:S01]  /*47a0*/  FMUL.FTZ R211, R7, R211 ;  /* 0x000000d307d37220 */ /* 0x000fe20000410000 */
[----:B------:R-:W-:Y:S01]  /*47b0*/  FMUL.FTZ R178, R217, R178 ;  /* 0x000000b2d9b27220 */ /* 0x000fe20000410000 */
[----:B-----5:R-:W-:Y:S01]  /*47c0*/  FMUL.FTZ R179, R6, R179 ;  /* 0x000000b306b37220 */ /* 0x020fe20000410000 */
[----:B------:R-:W-:Y:S01]  /*47d0*/  FADD.FTZ R177, R177, -R189 ;  /* 0x800000bdb1b17221 */ /* 0x000fe20000010000 */
[----:B----4-:R-:W-:Y:S01]  /*47e0*/  FADD.FTZ R170, R170, -R190 ;  /* 0x800000beaaaa7221 */ /* 0x010fe20000010000 */
[----:B------:R-:W-:-:S02]  /*47f0*/  FADD.FTZ R189, R169, -R191 ;  /* 0x800000bfa9bd7221 */ /* 0x000fc40000010000 */
[----:B------:R4:W-:Y:S01]  /*4800*/  MUFU.EX2 R186, R206 ;  /* 0x000000ce00ba7308 */ /* 0x0009e20000000800 */
[----:B------:R-:W-:-:S07]  /*4810*/  FADD.FTZ R171, R171, -R191 ;  /* 0x800000bfabab7221 */ /* 0x000fce0000010000 */
[----:B------:R-:W5:Y:S01]  /*4820*/  MUFU.EX2 R226, R226 ;  /* 0x000000e200e27308 */ /* 0x000f620000000800 */
[--C-:B------:R-:W-:Y:S01]  /*4830*/  FADD.FTZ R172, R172, -R192.reuse ;  /* 0x800000c0acac7221 */ /* 0x100fe20000010000 */
[----:B------:R-:W-:Y:S01]  /*4840*/  FADD.FTZ R174, R174, -R192 ;  /* 0x800000c0aeae7221 */ /* 0x000fe20000010000 */
[----:B------:R-:W-:Y:S01]  /*4850*/  FMUL.FTZ R192, R224, R210 ;  /* 0x000000d2e0c07220 */ /* 0x000fe20000410000 */
[----:B------:R-:W-:Y:S01]  /*4860*/  F2FP.BF16.F32.PACK_AB R224, R7, R224 ;  /* 0x000000e007e0723e */ /* 0x000fe200000010ff */
[--C-:B--2---:R-:W-:Y:S01]  /*4870*/  FADD.FTZ R164, R164, -R194.reuse ;  /* 0x800000c2a4a47221 */ /* 0x104fe20000010000 */
[----:B------:R-:W-:Y:S01]  /*4880*/  FADD.FTZ R166, R166, -R194 ;  /* 0x800000c2a6a67221 */ /* 0x000fe20000010000 */
[----:B------:R-:W-:Y:S01]  /*4890*/  FMUL.FTZ R194, R231, R214 ;  /* 0x000000d6e7c27220 */ /* 0x000fe20000410000 */
[----:B------:R-:W-:Y:S01]  /*48a0*/  FMUL.FTZ R7, R229, R218 ;  /* 0x000000dae5077220 */ /* 0x000fe20000410000 */
[----:B------:R-:W2:Y:S01]  /*48b0*/  MUFU.EX2 R225, R225 ;  /* 0x000000e100e17308 */ /* 0x000ea20000000800 */
[----:B----4-:R-:W-:Y:S01]  /*48c0*/  FADD.FTZ R206, R176, -R188 ;  /* 0x800000bcb0ce7221 */ /* 0x010fe20000010000 */
[----:B------:R-:W-:Y:S01]  /*48d0*/  FADD.FTZ R188, R168, -R190 ;  /* 0x800000bea8bc7221 */ /* 0x000fe20000010000 */
[----:B------:R-:W-:Y:S01]  /*48e0*/  FADD.FTZ R190, R173, -R193 ;  /* 0x800000c1adbe7221 */ /* 0x000fe20000010000 */
[--C-:B------:R-:W-:Y:S01]  /*48f0*/  FADD.FTZ R191, R161, -R197.reuse ;  /* 0x800000c5a1bf7221 */ /* 0x100fe20000010000 */
[----:B------:R-:W-:-:S03]  /*4900*/  FADD.FTZ R163, R163, -R197 ;  /* 0x800000c5a3a37221 */ /* 0x000fc60000010000 */
[----:B------:R-:W4:Y:S01]  /*4910*/  MUFU.EX2 R227, R227 ;  /* 0x000000e300e37308 */ /* 0x000f220000000800 */
[----:B------:R-:W-:Y:S01]  /*4920*/  FADD.FTZ R173, R160, -R196 ;  /* 0x800000c4a0ad7221 */ /* 0x000fe20000010000 */
[----:B------:R-:W-:Y:S02]  /*4930*/  F2FP.BF16.F32.PACK_AB R194, R7, R194 ;  /* 0x000000c207c2723e */ /* 0x000fe400000010ff */
[----:B------:R-:W-:-:S04]  /*4940*/  F2FP.BF16.F32.PACK_AB R197, R179, R178 ;  /* 0x000000b2b3c5723e */ /* 0x000fc800000010ff */
[----:B------:R-:W4:Y:S01]  /*4950*/  MUFU.EX2 R8, R8 ;  /* 0x0000000800087308 */ /* 0x000f220000000800 */
[----:B------:R-:W-:-:S07]  /*4960*/  FADD.FTZ R162, R162, -R196 ;  /* 0x800000c4a2a27221 */ /* 0x000fce0000010000 */
[----:B------:R-:W4:Y:S08]  /*4970*/  MUFU.EX2 R10, R10 ;  /* 0x0000000a000a7308 */ /* 0x000f300000000800 */
        /* <DEDUP_REMOVED lines=13> */
[----:B------:R4:W4:Y:S08]  /*4a50*/  MUFU.EX2 R7, R205 ;  /* 0x000000cd00077308 */ /* 0x0009300000000800 */
[----:B------:R-:W4:Y:S01]  /*4a60*/  MUFU.EX2 R179, R233 ;  /* 0x000000e900b37308 */ /* 0x000f220000000800 */
        /* <DEDUP_REMOVED lines=8> */
[----:B------:R-:W-:Y:S01]  /*4af0*/  FADD.FTZ R175, R175, -R193 ;  /* 0x800000c1afaf7221 */ /* 0x000fe20000010000 */
[--C-:B------:R-:W-:Y:S01]  /*4b00*/  FADD.FTZ R165, R165, -R195.reuse ;  /* 0x800000c3a5a57221 */ /* 0x100fe20000010000 */
[----:B------:R-:W-:Y:S01]  /*4b10*/  FADD.FTZ R167, R167, -R195 ;  /* 0x800000c3a7a77221 */ /* 0x000fe20000010000 */
[--C-:B---3--:R-:W-:Y:S01]  /*4b20*/  FADD.FTZ R152, R152, -R198.reuse ;  /* 0x800000c698987221 */ /* 0x108fe20000010000 */
[----:B------:R-:W-:Y:S01]  /*4b30*/  FADD.FTZ R154, R154, -R198 ;  /* 0x800000c69a9a7221 */ /* 0x000fe20000010000 */
[--C-:B------:R-:W-:Y:S01]  /*4b40*/  FADD.FTZ R153, R153, -R199.reuse ;  /* 0x800000c799997221 */ /* 0x100fe20000010000 */
[----:B------:R-:W-:Y:S01]  /*4b50*/  FADD.FTZ R155, R155, -R199 ;  /* 0x800000c79b9b7221 */ /* 0x000fe20000010000 */
[--C-:B------:R-:W-:Y:S01]  /*4b60*/  FADD.FTZ R156, R156, -R236.reuse ;  /* 0x800000ec9c9c7221 */ /* 0x100fe20000010000 */
[----:B------:R-:W-:Y:S01]  /*4b70*/  FADD.FTZ R158, R158, -R236 ;  /* 0x800000ec9e9e7221 */ /* 0x000fe20000010000 */
[--C-:B------:R-:W-:Y:S01]  /*4b80*/  FADD.FTZ R157, R157, -R237.reuse ;  /* 0x800000ed9d9d7221 */ /* 0x100fe20000010000 */
[----:B------:R-:W-:Y:S01]  /*4b90*/  FADD.FTZ R159, R159, -R237 ;  /* 0x800000ed9f9f7221 */ /* 0x000fe20000010000 */
[----:B-----5:R-:W-:Y:S01]  /*4ba0*/  FMUL.FTZ R193, R226, R209 ;  /* 0x000000d1e2c17220 */ /* 0x020fe20000410000 */
[----:B--2---:R-:W-:Y:S01]  /*4bb0*/  FMUL.FTZ R212, R225, R212 ;  /* 0x000000d4e1d47220 */ /* 0x004fe20000410000 */
[----:B------:R-:W-:Y:S01]  /*4bc0*/  FMUL.FTZ R195, R219, R215 ;  /* 0x000000d7dbc37220 */ /* 0x000fe20000410000 */
[----:B----4-:R-:W-:Y:S01]  /*4bd0*/  FMUL.FTZ R220, R227, R220 ;  /* 0x000000dce3dc7220 */ /* 0x010fe20000410000 */
[----:B------:R-:W-:Y:S01]  /*4be0*/  F2FP.BF16.F32.PACK_AB R205, R163, R162 ;  /* 0x000000a2a3cd723e */ /* 0x000fe200000010ff */
[----:B------:R-:W-:Y:S01]  /*4bf0*/  FMUL.FTZ R180, R8, R180 ;  /* 0x000000b408b47220 */ /* 0x000fe20000410000 */
[----:B------:R-:W-:Y:S01]  /*4c00*/  F2FP.BF16.F32.PACK_AB R196, R177, R196 ;  /* 0x000000c4b1c4723e */ /* 0x000fe200000010ff */
        /* <DEDUP_REMOVED lines=52> */
[----:B------:R-:W-:-:S03]  /*4f50*/  F2FP.BF16.F32.PACK_AB R227, R227, R219 ;  /* 0x000000dbe3e3723e */ /* 0x000fc600000010ff */
        /* <DEDUP_REMOVED lines=31> */
[----:B------:R-:W-:Y:S01]  /*5150*/  UMOV UR11, 0x40000040 ;  /* 0x40000040000b7882 */ /* 0x000fe20000000000 */
[----:B------:R-:W-:Y:S01]  /*5160*/  UMOV UR10, UR12 ;  /* 0x0000000c000a7c82 */ /* 0x000fe20008000000 */
[----:B------:R-:W-:-:S02]  /*5170*/  WARPGROUP.DEPBAR.LE gsb0, 0x0 ;  /* 0x00008000000079c5 */ /* 0x000fc40000010000 */
        /* <DEDUP_REMOVED lines=8> */
[----:B--2---:R-:W-:-:S05]  /*5200*/  IMAD R8, R163, 0x4000, R230 ;  /* 0x00004000a3087824 */ /* 0x004fca00078e02e6 */
[----:B------:R-:W-:Y:S01]  /*5210*/  R2UR UR5, R8 ;  /* 0x00000000080572ca */ /* 0x000fe200000e0000 */
[----:B------:R-:W-:Y:S02]  /*5220*/  WARPGROUP.DEPBAR.LE gsb0, 0x0 ;  /* 0x00008000000079c5 */ /* 0x000fe40000010000 */
[----:B------:R-:W-:-:S06]  /*5230*/  WARPGROUP.ARRIVE ;  /* 0x00000000000079c5 */ /* 0x000fcc0000000000 */
[----:B------:R-:W-:Y:S01]  /*5240*/  HGMMA.64x128x16.F32.BF16 R88, R176, gdesc[UR8].tnspB, R88, gsb0 ;  /* 0x41e00008b0587df0 */ /* 0x000fe20008001858 */
[----:B---3--:R-:W-:-:S05]  /*5250*/  LEA R164, R165, R164, 0x18 ;  /* 0x000000a4a5a47211 */ /* 0x008fca00078ec0ff */
[----:B------:R-:W-:-:S05]  /*5260*/  VIADD R164, R164, 0x2e800 ;  /* 0x0002e800a4a47836 */ /* 0x000fca0000000000 */
[----:B------:R-:W-:-:S04]  /*5270*/  SHF.R.U32.HI R6, RZ, 0x4, R164 ;  /* 0x00000004ff067819 */ /* 0x000fc800000116a4 */
[----:B------:R-:W-:-:S04]  /*5280*/  LOP3.LUT R6, R6, 0x3fff, RZ, 0xc0, !PT ;  /* 0x00003fff06067812 */ /* 0x000fc800078ec0ff */
[----:B------:R-:W-:-:S05]  /*5290*/  LOP3.LUT R9, R6, 0x10000, RZ, 0xfc, !PT ;  /* 0x0001000006097812 */ /* 0x000fca00078efcff */
[----:B------:R-:W-:Y:S01]  /*52a0*/  IMAD R9, R0, 0x500, R9 ;  /* 0x0000050000097824 */ /* 0x000fe200078e0209 */
[----:B------:R-:W-:-:S04]  /*52b0*/  USHF.R.U32.HI UR5, URZ, 0x4, UR5 ;  /* 0x000000043f057899 */ /* 0x000fc80008011605 */
[----:B------:R-:W-:Y:S01]  /*52c0*/  R2UR UR4, R9 ;  /* 0x00000000090472ca */ /* 0x000fe200000e0000 */
[----:B------:R-:W-:Y:S01]  /*52d0*/  ULOP3.LUT UR6, UR5, 0x3fff, URZ, 0xc0, !UPT ;  /* 0x00003fff05067892 */ /* 0x000fe2000f8ec03f */
[----:B------:R-:W-:Y:S01]  /*52e0*/  UMOV UR11, 0x40000040 ;  /* 0x40000040000b7882 */ /* 0x000fe20000000000 */
[----:B------:R-:W-:-:S05]  /*52f0*/  UMOV UR9, 0x40000040 ;  /* 0x4000004000097882 */ /* 0x000fca0000000000 */
[----:B------:R-:W-:-:S05]  /*5300*/  UMOV UR8, UR6 ;  /* 0x0000000600087c82 */ /* 0x000fca0008000000 */
        /* <DEDUP_REMOVED lines=255> */
.L_x_4110:
        /* <DEDUP_REMOVED lines=56> */
.L_x_4111:
        /* <DEDUP_REMOVED lines=78> */
.L_x_4094:
[----:B------:R-:W-:Y:S05]  /*6b60*/  @P0 BRA `(.L_x_4113) ;  /* 0x0000001c00b00947 */ /* 0x000fea0003800000 */
[----:B------:R-:W2:Y:S01]  /*6b70*/  LDL R152, [R1+0x1c] ;  /* 0x00001c0001987983 */ /* 0x000ea20000100800 */
[----:B------:R-:W3:Y:S01]  /*6b80*/  S2UR UR5, SR_CgaCtaId ;  /* 0x00000000000579c3 */ /* 0x000ee20000008800 */
[----:B------:R-:W-:Y:S01]  /*6b90*/  UMOV UR4, 0x400 ;  /* 0x0000040000047882 */ /* 0x000fe20000000000 */
[----:B------:R-:W-:Y:S01]  /*6ba0*/  F2FP.BF16.F32.PACK_AB R88, R89, R88 ;  /* 0x000000585958723e */ /* 0x000fe200000010ff */
[----:B------:R-:W4:Y:S01]  /*6bb0*/  S2R R16, SR_TID.X ;  /* 0x0000000000107919 */ /* 0x000f220000002100 */
[----:B------:R-:W-:Y:S02]  /*6bc0*/  F2FP.BF16.F32.PACK_AB R89, R91, R90 ;  /* 0x0000005a5b59723e */ /* 0x000fe400000010ff */
[----:B------:R-:W-:Y:S02]  /*6bd0*/  F2FP.BF16.F32.PACK_AB R96, R97, R96 ;  /* 0x000000606160723e */ /* 0x000fe400000010ff */
[----:B------:R-:W-:Y:S01]  /*6be0*/  F2FP.BF16.F32.PACK_AB R90, R93, R92 ;  /* 0x0000005c5d5a723e */ /* 0x000fe200000010ff */
[----:B------:R-:W1:Y:S01]  /*6bf0*/  LDC.64 R26, c[0x0][0x870] ;  /* 0x00021c00ff1a7b82 */ /* 0x000e620000000a00 */
[----:B------:R-:W-:-:S02]  /*6c00*/  F2FP.BF16.F32.PACK_AB R91, R95, R94 ;  /* 0x0000005e5f5b723e */ /* 0x000fc400000010ff */
[----:B------:R-:W-:Y:S02]  /*6c10*/  F2FP.BF16.F32.PACK_AB R97, R99, R98 ;  /* 0x000000626361723e */ /* 0x000fe400000010ff */
[----:B------:R-:W-:Y:S02]  /*6c20*/  F2FP.BF16.F32.PACK_AB R104, R105, R104 ;  /* 0x000000686968723e */ /* 0x000fe400000010ff */
[----:B------:R-:W-:Y:S01]  /*6c30*/  F2FP.BF16.F32.PACK_AB R98, R101, R100 ;  /* 0x000000646562723e */ /* 0x000fe200000010ff */
[----:B------:R-:W2:Y:S01]  /*6c40*/  LDC.64 R38, c[0x0][0x850] ;  /* 0x00021400ff267b82 */ /* 0x000ea20000000a00 */
[----:B------:R-:W-:Y:S02]  /*6c50*/  F2FP.BF16.F32.PACK_AB R99, R103, R102 ;  /* 0x000000666763723e */ /* 0x000fe400000010ff */
[----:B------:R-:W-:Y:S02]  /*6c60*/  F2FP.BF16.F32.PACK_AB R105, R107, R106 ;  /* 0x0000006a6b69723e */ /* 0x000fe400000010ff */
[----:B------:R-:W-:Y:S01]  /*6c70*/  F2FP.BF16.F32.PACK_AB R112, R113, R112 ;  /* 0x000000707170723e */ /* 0x000fe200000010ff */
[----:B---3--:R-:W-:Y:S01]  /*6c80*/  ULEA UR4, UR5, UR4, 0x18 ;  /* 0x0000000405047291 */ /* 0x008fe2000f8ec03f */
[----:B------:R-:W-:-:S02]  /*6c90*/  F2FP.BF16.F32.PACK_AB R106, R109, R108 ;  /* 0x0000006c6d6a723e */ /* 0x000fc400000010ff */
[----:B------:R-:W-:Y:S02]  /*6ca0*/  F2FP.BF16.F32.PACK_AB R107, R111, R110 ;  /* 0x0000006e6f6b723e */ /* 0x000fe400000010ff */
[----:B------:R-:W-:Y:S02]  /*6cb0*/  F2FP.BF16.F32.PACK_AB R113, R115, R114 ;  /* 0x000000727371723e */ /* 0x000fe400000010ff */
[----:B------:R-:W-:Y:S02]  /*6cc0*/  F2FP.BF16.F32.PACK_AB R120, R121, R120 ;  /* 0x000000787978723e */ /* 0x000fe400000010ff */
[----:B------:R-:W-:Y:S01]  /*6cd0*/  F2FP.BF16.F32.PACK_AB R114, R117, R116 ;  /* 0x000000747572723e */ /* 0x000fe200000010ff */
[----:B----4-:R-:W-:Y:S01]  /*6ce0*/  VIADD R16, R16, 0xffffff80 ;  /* 0xffffff8010107836 */ /* 0x010fe20000000000 */
        /* <DEDUP_REMOVED lines=10> */
[----:B------:R-:W-:Y:S01]  /*6d90*/  IMAD.IADD R2, R16, 0x1, -R3 ;  /* 0x0000000110027824 */ /* 0x000fe200078e0a03 */
        /* <DEDUP_REMOVED lines=30> */
[----:B------:R-:W-:Y:S01]  /*6f80*/  LEA R17, R17, UR4, 0x1 ;  /* 0x0000000411117c11 */ /* 0x000fe2000f8e08ff */
[----:B------:R-:W-:Y:S01]  /*6f90*/  BAR.SYNC.DEFER_BLOCKING 0x1, 0x100 ;  /* 0x0044000000007b1d */ /* 0x000fe20000010000 */
[----:B------:R-:W-:-:S02]  /*6fa0*/  F2FP.BF16.F32.PACK_AB R147, R151, R150 ;  /* 0x000000969793723e */ /* 0x000fc400000010ff */
[--C-:B------:R-:W-:Y:S02]  /*6fb0*/  IADD3 R20, R18, 0x8000, R17.reuse ;  /* 0x0000800012147810 */ /* 0x100fe40007ffe011 */
[----:B------:R-:W-:Y:S02]  /*6fc0*/  IADD3 R21, R19, 0x8000, R17 ;  /* 0x0000800013157810 */ /* 0x000fe40007ffe011 */
[----:B------:R-:W-:Y:S01]  /*6fd0*/  F2FP.BF16.F32.PACK_AB R4, R25, R4 ;  /* 0x000000041904723e */ /* 0x000fe200000010ff */
[----:B------:R-:W-:Y:S01]  /*6fe0*/  IMAD.IADD R22, R20, 0x1, R19 ;  /* 0x0000000114167824 */ /* 0x000fe200078e0213 */
[----:B------:R-:W-:Y:S01]  /*6ff0*/  F2FP.BF16.F32.PACK_AB R5, R8, R5 ;  /* 0x000000050805723e */ /* 0x000fe200000010ff */
[----:B------:R-:W2:Y:S01]  /*7000*/  LDC.64 R18, c[0x0][0x870] ;  /* 0x00021c00ff127b82 */ /* 0x000ea20000000a00 */
[----:B------:R-:W-:Y:S02]  /*7010*/  F2FP.BF16.F32.PACK_AB R6, R29, R6 ;  /* 0x000000061d06723e */ /* 0x000fe400000010ff */
[----:B------:R-:W-:-:S02]  /*7020*/  F2FP.BF16.F32.PACK_AB R7, R10, R7 ;  /* 0x000000070a07723e */ /* 0x000fc400000010ff */
[----:B------:R-:W-:Y:S02]  /*7030*/  F2FP.BF16.F32.PACK_AB R40, R41, R40 ;  /* 0x000000282928723e */ /* 0x000fe400000010ff */
[----:B------:R-:W-:Y:S02]  /*7040*/  F2FP.BF16.F32.PACK_AB R8, R33, R32 ;  /* 0x000000202108723e */ /* 0x000fe400000010ff */
[----:B------:R-:W-:Y:S02]  /*7050*/  F2FP.BF16.F32.PACK_AB R9, R12, R9 ;  /* 0x000000090c09723e */ /* 0x000fe400000010ff */
[----:B------:R-:W-:Y:S02]  /*7060*/  F2FP.BF16.F32.PACK_AB R10, R37, R36 ;  /* 0x00000024250a723e */ /* 0x000fe400000010ff */
[----:B------:R-:W-:Y:S01]  /*7070*/  F2FP.BF16.F32.PACK_AB R11, R14, R11 ;  /* 0x0000000b0e0b723e */ /* 0x000fe200000010ff */
[----:B------:R-:W-:Y:S01]  /*7080*/  STSM.16.M88.4 [R17+0x8000], R88 ;  /* 0x0080005811007844 */ /* 0x000fe20000000200 */
[----:B------:R-:W-:-:S02]  /*7090*/  F2FP.BF16.F32.PACK_AB R41, R43, R42 ;  /* 0x0000002a2b29723e */ /* 0x000fc400000010ff */
[----:B------:R-:W-:Y:S01]  /*70a0*/  F2FP.BF16.F32.PACK_AB R48, R49, R48 ;  /* 0x000000303130723e */ /* 0x000fe200000010ff */
        /* <DEDUP_REMOVED lines=32> */
[----:B------:R-:W-:Y:S01]  /*72b0*/  ISETP.NE.U32.AND P3, PT, R26, RZ, PT ;  /* 0x000000ff1a00720c */ /* 0x000fe20003f65070 */
[----:B------:R2:W-:Y:S01]  /*72c0*/  STSM.16.M88.4 [R17+0x4000], R56 ;  /* 0x0040003811007844 */ /* 0x0005e20000000200 */
[----:B-1----:R-:W1:Y:S02]  /*72d0*/  LDC.64 R4, c[0x0][0x878] ;  /* 0x00021e00ff047b82 */ /* 0x002e640000000a00 */
[----:B------:R-:W-:Y:S01]  /*72e0*/  ISETP.NE.AND.EX P3, PT, R27, RZ, PT, P3 ;  /* 0x000000ff1b00720c */ /* 0x000fe20003f65330 */
[----:B------:R1:W-:Y:S04]  /*72f0*/  STSM.16.M88.4 [R20+-0x4000], R64 ;  /* 0xffc0004014007844 */ /* 0x0003e80000000200 */
[----:B------:R1:W-:Y:S04]  /*7300*/  STSM.16.M88.4 [R21+-0x4000], R72 ;  /* 0xffc0004815007844 */ /* 0x0003e80000000200 */
[----:B------:R1:W-:Y:S01]  /*7310*/  STSM.16.M88.4 [R22+-0x4000], R80 ;  /* 0xffc0005016007844 */ /* 0x0003e20000000200 */
[----:B--2---:R-:W-:Y:S01]  /*7320*/  IMAD.WIDE R18, R152, 0x4, R18 ;  /* 0x0000000498127825 */ /* 0x004fe200078e0212 */
[----:B------:R-:W-:Y:S06]  /*7330*/  BAR.SYNC.DEFER_BLOCKING 0x1, 0x100 ;  /* 0x0044000000007b1d */ /* 0x000fec0000010000 */
[----:B------:R-:W2:Y:S01]  /*7340*/  @P3 LDG.E R7, desc[UR38][R18.64] ;  /* 0x0000002612073981 */ /* 0x000ea2000c1e1900 */
[----:B-1----:R-:W-:Y:S01]  /*7350*/  ISETP.NE.U32.AND P0, PT, R4, RZ, PT ;  /* 0x000000ff0400720c */ /* 0x002fe20003f05070 */
[----:B------:R-:W-:Y:S01]  /*7360*/  ULDC UR5, c[0x0][0x808] ;  /* 0x0002020000057ab9 */ /* 0x000fe20000000800 */
[----:B---3--:R-:W-:Y:S01]  /*7370*/  LEA.HI R9, R15, R16, RZ, 0x7 ;  /* 0x000000100f097211 */ /* 0x008fe200078f38ff */
[----:B----4-:R-:W1:Y:S01]  /*7380*/  S2R R43, SR_CTAID.X ;  /* 0x00000000002b7919 */ /* 0x010e620000002500 */
[----:B------:R-:W-:Y:S01]  /*7390*/  ISETP.NE.AND.EX P0, PT, R5, RZ, PT, P0 ;  /* 0x000000ff0500720c */ /* 0x000fe20003f05300 */
[----:B------:R-:W-:-:S02]  /*73a0*/  IMAD.SHL.U32 R8, R0, 0x40, RZ ;  /* 0x0000004000087824 */ /* 0x000fc400078e00ff */
[----:B------:R-:W-:Y:S02]  /*73b0*/  IMAD.SHL.U32 R3, R3, 0x8, RZ ;  /* 0x0000000803037824 */ /* 0x000fe400078e00ff */
[----:B------:R-:W-:-:S08]  /*73c0*/  IMAD.U32 R6, RZ, RZ, UR5 ;  /* 0x00000005ff067e24 */ /* 0x000fd0000f8e00ff */
[----:B------:R-:W3:Y:S01]  /*73d0*/  @P0 LDC.64 R4, c[0x0][0x878] ;  /* 0x00021e00ff040b82 */ /* 0x000ee20000000a00 */
[----:B------:R-:W-:Y:S01]  /*73e0*/  IMAD.SHL.U32 R9, R9, 0x4, RZ ;  /* 0x0000000409097824 */ /* 0x000fe200078e00ff */
[----:B------:R-:W-:-:S04]  /*73f0*/  LOP3.LUT R8, R8, 0x1c0, RZ, 0xc0, !PT ;  /* 0x000001c008087812 */ /* 0x000fc800078ec0ff */
[----:B------:R-:W-:Y:S02]  /*7400*/  LOP3.LUT R3, R8, 0x38, R3, 0xf8, !PT ;  /* 0x0000003808037812 */ /* 0x000fe400078ef803 */
[----:B------:R-:W-:Y:S02]  /*7410*/  LOP3.LUT R10, R9, 0x7ffffe00, RZ, 0xc0, !PT ;  /* 0x7ffffe00090a7812 */ /* 0x000fe400078ec0ff */
[----:B------:R-:W-:Y:S01]  /*7420*/  SHF.R.U32.HI R8, RZ, 0x3, R8 ;  /* 0x00000003ff087819 */ /* 0x000fe20000011608 */
[----:B------:R-:W4:Y:S02]  /*7430*/  S2UR UR5, SR_CTAID.Y ;  /* 0x00000000000579c3 */ /* 0x000f240000002600 */
[----:B------:R-:W-:Y:S01]  /*7440*/  IMAD R10, R13, 0x2000, R10 ;  /* 0x000020000d0a7824 */ /* 0x000fe200078e020a */
[----:B------:R-:W-:Y:S02]  /*7450*/  LOP3.LUT R3, R3, R8, RZ, 0x3c, !PT ;  /* 0x0000000803037212 */ /* 0x000fe400078e3cff */
[----:B------:R-:W-:Y:S01]  /*7460*/  CS2R R28, SRZ ;  /* 0x00000000001c7805 */ /* 0x000fe2000001ff00 */
[----:B---3--:R-:W-:-:S04]  /*7470*/  @P0 IMAD.WIDE R4, R152, 0x4, R4 ;  /* 0x0000000498040825 */ /* 0x008fc800078e0204 */
[----:B------:R-:W-:Y:S01]  /*7480*/  IMAD.IADD R3, R10, 0x1, R3 ;  /* 0x000000010a037824 */ /* 0x000fe200078e0203 */
[----:B------:R2:W5:Y:S02]  /*7490*/  @P0 LDG.E R6, desc[UR38][R4.64] ;  /* 0x0000002604060981 */ /* 0x000564000c1e1900 */
[----:B--2---:R-:W-:Y:S01]  /*74a0*/  @P3 SHF.R.S32.HI R4, RZ, 0x1f, R7 ;  /* 0x0000001fff043819 */ /* 0x004fe20000011407 */
[----:B-1--4-:R-:W-:Y:S06]  /*74b0*/  @P0 BRA `(.L_x_4114) ;  /* 0x0000000000100947 */ /* 0x012fec0003800000 */
[----:B------:R-:W-:Y:S05]  /*74c0*/  @!P3 BRA `(.L_x_4114) ;  /* 0x00000000000cb947 */ /* 0x000fea0003800000 */
[----:B------:R-:W2:Y:S04]  /*74d0*/  LDG.E R5, desc[UR38][R18.64] ;  /* 0x0000002612057981 */ /* 0x000ea8000c1e1900 */
[----:B-----5:R-:W2:Y:S02]  /*74e0*/  LDG.E R6, desc[UR38][R18.64+0x4] ;  /* 0x0000042612067981 */ /* 0x020ea4000c1e1900 */
[----:B--2---:R-:W-:-:S07]  /*74f0*/  IMAD.IADD R6, R6, 0x1, -R5 ;  /* 0x0000000106067824 */ /* 0x004fce00078e0a05 */
.L_x_4114:
        /* <DEDUP_REMOVED lines=58> */
.L_x_4116:
[----:B------:R-:W-:Y:S05]  /*78a0*/  BSYNC B0 ;  /* 0x0000000000007941 */ /* 0x000fea0003800000 */
.L_x_4115:
        /* <DEDUP_REMOVED lines=15> */
.L_x_4118:
[----:B------:R-:W-:Y:S05]  /*79a0*/  BSYNC B0 ;  /* 0x0000000000007941 */ /* 0x000fea0003800000 */
.L_x_4117:
        /* <DEDUP_REMOVED lines=18> */
.L_x_4120:
[----:B------:R-:W-:Y:S05]  /*7ad0*/  BSYNC B0 ;  /* 0x0000000000007941 */ /* 0x000fea0003800000 */
.L_x_4119:
        /* <DEDUP_REMOVED lines=17> */
.L_x_4122:
[----:B------:R-:W-:Y:S05]  /*7bf0*/  BSYNC B0 ;  /* 0x0000000000007941 */ /* 0x000fea0003800000 */
.L_x_4121:
        /* <DEDUP_REMOVED lines=18> */
.L_x_4124:
[----:B------:R-:W-:Y:S05]  /*7d20*/  BSYNC B0 ;  /* 0x0000000000007941 */ /* 0x000fea0003800000 */
.L_x_4123:
        /* <DEDUP_REMOVED lines=18> */
.L_x_4126:
[----:B------:R-:W-:Y:S05]  /*7e50*/  BSYNC B0 ;  /* 0x0000000000007941 */ /* 0x000fea0003800000 */
.L_x_4125:
        /* <DEDUP_REMOVED lines=19> */
.L_x_4128:
[----:B------:R-:W-:Y:S05]  /*7f90*/  BSYNC B0 ;  /* 0x0000000000007941 */ /* 0x000fea0003800000 */
.L_x_4127:
        /* <DEDUP_REMOVED lines=21> */
.L_x_4130:
[----:B------:R-:W-:Y:S05]  /*80f0*/  BSYNC B0 ;  /* 0x0000000000007941 */ /* 0x000fea0003800000 */
.L_x_4129:
        /* <DEDUP_REMOVED lines=33> */
.L_x_4132:
[----:B------:R-:W-:Y:S05]  /*8310*/  BSYNC B0 ;  /* 0x0000000000007941 */ /* 0x000fea0003800000 */
.L_x_4131:
        /* <DEDUP_REMOVED lines=17> */
.L_x_4134:
[----:B------:R-:W-:Y:S05]  /*8430*/  BSYNC B0 ;  /* 0x0000000000007941 */ /* 0x000fea0003800000 */
.L_x_4133:
        /* <DEDUP_REMOVED lines=15> */
.L_x_4136:
[----:B------:R-:W-:Y:S05]  /*8530*/  BSYNC B0 ;  /* 0x0000000000007941 */ /* 0x000fea0003800000 */
.L_x_4135:
        /* <DEDUP_REMOVED lines=15> */
.L_x_4138:
[----:B------:R-:W-:Y:S05]  /*8630*/  BSYNC B0 ;  /* 0x0000000000007941 */ /* 0x000fea0003800000 */
.L_x_4137:
        /* <DEDUP_REMOVED lines=15> */
.L_x_4140:
[----:B------:R-:W-:Y:S05]  /*8730*/  BSYNC B0 ;  /* 0x0000000000007941 */ /* 0x000fea0003800000 */
.L_x_4139:
        /* <DEDUP_REMOVED lines=15> */
.L_x_4142:
[----:B------:R-:W-:Y:S05]  /*8830*/  BSYNC B0 ;  /* 0x0000000000007941 */ /* 0x000fea0003800000 */
.L_x_4141:
        /* <DEDUP_REMOVED lines=15> */
.L_x_4144:
[----:B------:R-:W-:Y:S05]  /*8930*/  BSYNC B0 ;  /* 0x0000000000007941 */ /* 0x000fea0003800000 */
.L_x_4143:
        /* <DEDUP_REMOVED lines=15> */
.L_x_4113:
[----:B------:R-:W2:Y:S01]  /*8a30*/  LDL R10, [R1+0x1c] ;  /* 0x00001c00010a7983 */ /* 0x000ea20000100800 */
[----:B------:R-:W3:Y:S08]  /*8a40*/  LDC.64 R4, c[0x0][0x870] ;  /* 0x00021c00ff047b82 */ /* 0x000ef00000000a00 */
[----:B-1----:R-:W2:Y:S01]  /*8a50*/  LDC.64 R2, c[0x0][0x870] ;  /* 0x00021c00ff027b82 */ /* 0x002ea20000000a00 */
[----:B------:R-:W-:Y:S01]  /*8a60*/  ULDC UR4, c[0x0][0x808] ;  /* 0x0002020000047ab9 */ /* 0x000fe20000000800 */
[----:B------:R-:W1:Y:S06]  /*8a70*/  S2R R13, SR_CTAID.X ;  /* 0x00000000000d7919 */ /* 0x000e6c0000002500 */
[----:B------:R-:W4:Y:S01]  /*8a80*/  LDC.64 R14, c[0x0][0x820] ;  /* 0x00020800ff0e7b82 */ /* 0x000f220000000a00 */
[----:B---3--:R-:W-:-:S04]  /*8a90*/  ISETP.NE.U32.AND P3, PT, R4, RZ, PT ;  /* 0x000000ff0400720c */ /* 0x008fc80003f65070 */
[----:B------:R-:W-:Y:S01]  /*8aa0*/  ISETP.NE.AND.EX P3, PT, R5, RZ, PT, P3 ;  /* 0x000000ff0500720c */ /* 0x000fe20003f65330 */
[----:B------:R-:W-:Y:S02]  /*8ab0*/  IMAD.U32 R0, RZ, RZ, UR4 ;  /* 0x00000004ff007e24 */ /* 0x000fe4000f8e00ff */
[----:B--2---:R-:W-:Y:S02]  /*8ac0*/  IMAD.WIDE R4, R10, 0x4, R2 ;  /* 0x000000040a047825 */ /* 0x004fe400078e0202 */
[----:B------:R-:W2:Y:S08]  /*8ad0*/  LDC.64 R2, c[0x0][0x878] ;  /* 0x00021e00ff027b82 */ /* 0x000eb00000000a00 */
[----:B------:R-:W3:Y:S01]  /*8ae0*/  @P3 LDG.E R9, desc[UR38][R4.64] ;  /* 0x0000002604093981 */ /* 0x000ee2000c1e1900 */
[----:B--2---:R-:W-:-:S04]  /*8af0*/  ISETP.NE.U32.AND P0, PT, R2, RZ, PT ;  /* 0x000000ff0200720c */ /* 0x004fc80003f05070 */
[----:B------:R-:W-:-:S13]  /*8b00*/  ISETP.NE.AND.EX P0, PT, R3, RZ, PT, P0 ;  /* 0x000000ff0300720c */ /* 0x000fda0003f05300 */
[----:B------:R-:W2:Y:S02]  /*8b10*/  @P0 LDC.64 R2, c[0x0][0x878] ;  /* 0x00021e00ff020b82 */ /* 0x000ea40000000a00 */
[----:B--2---:R-:W-:-:S05]  /*8b20*/  @P0 IMAD.WIDE R6, R10, 0x4, R2 ;  /* 0x000000040a060825 */ /* 0x004fca00078e0202 */
[----:B------:R2:W5:Y:S01]  /*8b30*/  @P0 LDG.E R0, desc[UR38][R6.64] ;  /* 0x0000002606000981 */ /* 0x000562000c1e1900 */
[----:B------:R-:W1:Y:S01]  /*8b40*/  S2UR UR4, SR_CTAID.Y ;  /* 0x00000000000479c3 */ /* 0x000e620000002600 */
[----:B------:R-:W4:Y:S02]  /*8b50*/  S2R R2, SR_TID.X ;  /* 0x0000000000027919 */ /* 0x000f240000002100 */
[----:B----4-:R-:W-:Y:S01]  /*8b60*/  VIADD R11, R2, 0xffffff80 ;  /* 0xffffff80020b7836 */ /* 0x010fe20000000000 */
[----:B------:R-:W-:-:S04]  /*8b70*/  CS2R R2, SRZ ;  /* 0x0000000000027805 */ /* 0x000fc8000001ff00 */
[----:B------:R-:W-:-:S04]  /*8b80*/  SHF.R.S32.HI R8, RZ, 0x1f, R11 ;  /* 0x0000001fff087819 */ /* 0x000fc8000001140b */
[----:B------:R-:W-:-:S04]  /*8b90*/  LEA.HI R8, R8, R11, RZ, 0x4 ;  /* 0x0000000b08087211 */ /* 0x000fc800078f20ff */
[----:B------:R-:W-:Y:S02]  /*8ba0*/  SHF.R.S32.HI R17, RZ, 0x4, R8 ;  /* 0x00000004ff117819 */ /* 0x000fe40000011408 */
[--C-:B---3--:R-:W-:Y:S01]  /*8bb0*/  @P3 SHF.R.S32.HI R3, RZ, 0x1f, R9.reuse ;  /* 0x0000001fff033819 */ /* 0x108fe20000011409 */
[----:B------:R-:W-:Y:S01]  /*8bc0*/  @P3 IMAD.MOV.U32 R2, RZ, RZ, R9 ;  /* 0x000000ffff023224 */ /* 0x000fe200078e0009 */
[----:B-12---:R-:W-:Y:S06]  /*8bd0*/  @P0 BRA `(.L_x_4145) ;  /* 0x0000000000100947 */ /* 0x006fec0003800000 */
[----:B------:R-:W-:Y:S05]  /*8be0*/  @!P3 BRA `(.L_x_4145) ;  /* 0x00000000000cb947 */ /* 0x000fea0003800000 */
[----:B------:R-:W2:Y:S04]  /*8bf0*/  LDG.E R7, desc[UR38][R4.64] ;  /* 0x0000002604077981 */ /* 0x000ea8000c1e1900 */
[----:B-----5:R-:W2:Y:S02]  /*8c00*/  LDG.E R0, desc[UR38][R4.64+0x4] ;  /* 0x0000042604007981 */ /* 0x020ea4000c1e1900 */
[----:B--2---:R-:W-:-:S07]  /*8c10*/  IMAD.IADD R0, R0, 0x1, -R7 ;  /* 0x0000000100007824 */ /* 0x004fce00078e0a07 */
.L_x_4145:
        /* <DEDUP_REMOVED lines=48> */
.L_x_4147:
[----:B------:R-:W-:Y:S05]  /*8f20*/  BSYNC B0 ;  /* 0x0000000000007941 */ /* 0x000fea0003800000 */
.L_x_4146:
        /* <DEDUP_REMOVED lines=16> */
.L_x_4149:
[----:B------:R-:W-:Y:S05]  /*9030*/  BSYNC B0 ;  /* 0x0000000000007941 */ /* 0x000fea0003800000 */
.L_x_4148:
        /* <DEDUP_REMOVED lines=16> */
.L_x_4151:
[----:B------:R-:W-:Y:S05]  /*9140*/  BSYNC B0 ;  /* 0x0000000000007941 */ /* 0x000fea0003800000 */
.L_x_4150:
        /* <DEDUP_REMOVED lines=17> */
.L_x_4153:
[----:B------:R-:W-:Y:S05]  /*9260*/  BSYNC B0 ;  /* 0x0000000000007941 */ /* 0x000fea0003800000 */
.L_x_4152:
        /* <DEDUP_REMOVED lines=16> */
.L_x_4155:
[----:B------:R-:W-:Y:S05]  /*9370*/  BSYNC B0 ;  /* 0x0000000000007941 */ /* 0x000fea0003800000 */
.L_x_4154:
        /* <DEDUP_REMOVED lines=18> */
.L_x_4157:
[----:B------:R-:W-:Y:S05]  /*94a0*/  BSYNC B0 ;  /* 0x0000000000007941 */ /* 0x000fea0003800000 */
.L_x_4156:
        /* <DEDUP_REMOVED lines=20> */
.L_x_4159:
[----:B------:R-:W-:Y:S05]  /*95f0*/  BSYNC B0 ;  /* 0x0000000000007941 */ /* 0x000fea0003800000 */
.L_x_4158:
        /* <DEDUP_REMOVED lines=17> */
.L_x_4161:
[----:B------:R-:W-:Y:S05]  /*9710*/  BSYNC B0 ;  /* 0x0000000000007941 */ /* 0x000fea0003800000 */
.L_x_4160:
        /* <DEDUP_REMOVED lines=32> */
.L_x_4163:
[----:B------:R-:W-:Y:S05]  /*9920*/  BSYNC B0 ;  /* 0x0000000000007941 */ /* 0x000fea0003800000 */
.L_x_4162:
        /* <DEDUP_REMOVED lines=16> */
.L_x_4165:
[----:B------:R-:W-:Y:S05]  /*9a30*/  BSYNC B0 ;  /* 0x0000000000007941 */ /* 0x000fea0003800000 */
.L_x_4164:
        /* <DEDUP_REMOVED lines=15> */
.L_x_4167:
[----:B------:R-:W-:Y:S05]  /*9b30*/  BSYNC B0 ;  /* 0x0000000000007941 */ /* 0x000fea0003800000 */
.L_x_4166:
        /* <DEDUP_REMOVED lines=15> */
.L_x_4169:
[----:B------:R-:W-:Y:S05]  /*9c30*/  BSYNC B0 ;  /* 0x0000000000007941 */ /* 0x000fea0003800000 */
.L_x_4168:
        /* <DEDUP_REMOVED lines=15> */
.L_x_4171:
[----:B------:R-:W-:Y:S05]  /*9d30*/  BSYNC B0 ;  /* 0x0000000000007941 */ /* 0x000fea0003800000 */
.L_x_4170:
        /* <DEDUP_REMOVED lines=15> */
.L_x_4173:
[----:B------:R-:W-:Y:S05]  /*9e30*/  BSYNC B0 ;  /* 0x0000000000007941 */ /* 0x000fea0003800000 */
.L_x_4172:
        /* <DEDUP_REMOVED lines=15> */
.L_x_4175:
[----:B------:R-:W-:Y:S05]  /*9f30*/  BSYNC B0 ;  /* 0x0000000000007941 */ /* 0x000fea0003800000 */
.L_x_4174:
        /* <DEDUP_REMOVED lines=15> */
.L_x_4084:
        /* <DEDUP_REMOVED lines=20> */
.L_x_4177:
        /* <DEDUP_REMOVED lines=13> */
.L_x_4179:
[----:B------:R-:W-:-:S05]  /*a240*/  ULDC UR5, c[0x0][0x8bc] ;  /* 0x00022f0000057ab9 */ /* 0x000fca0000000800 */
.L_x_4178:
        /* <DEDUP_REMOVED lines=30> */
[----:B------:R-:W-:-:S04]  /*a430*/  @UP0 UIMAD UR4, UR12, 0x50, UR4 ;  /* 0x000000500c0408a4 */ /* 0x000fc8000f8e0204 */
[----:B------:R-:W-:-:S04]  /*a440*/  UIMAD.WIDE UR4, UR4, 0x66666667, URZ ;  /* 0x66666667040478a5 */ /* 0x000fc8000f8e023f */
[----:B------:R-:W-:-:S04]  /*a450*/  @UP0 USHF.R.U32.HI UR4, URZ, 0x1f, UR5 ;  /* 0x0000001f3f040899 */ /* 0x000fc80008011605 */
[----:B------:R-:W-:-:S04]  /*a460*/  @UP0 ULEA.HI.SX32 UR4, UR5, UR4, 0x1b ;  /* 0x0000000405040291 */ /* 0x000fc8000f8fda3f */
[----:B------:R-:W-:Y:S01]  /*a470*/  @UP0 UIMAD UR6, UR4, 0x2800, URZ ;  /* 0x00002800040608a4 */ /* 0x000fe2000f8e023f */
[----:B-1----:R-:W-:Y:S11]  /*a480*/  @P1 BRA `(.L_x_4180) ;  /* 0x0000000000101947 */ /* 0x002ff60003800000 */
[----:B------:R-:W-:Y:S05]  /*a490*/  @!P0 BRA `(.L_x_4180) ;  /* 0x00000000000c8947 */ /* 0x000fea0003800000 */
[----:B------:R-:W2:Y:S04]  /*a4a0*/  LDG.E R5, desc[UR38][R2.64] ;  /* 0x0000002602057981 */ /* 0x000ea8000c1e1900 */
[----:B-----5:R-:W2:Y:S02]  /*a4b0*/  LDG.E R0, desc[UR38][R2.64+0x4] ;  /* 0x0000042602007981 */ /* 0x020ea4000c1e1900 */
[----:B--2---:R-:W-:-:S07]  /*a4c0*/  IMAD.IADD R0, R0, 0x1, -R5 ;  /* 0x0000000100007824 */ /* 0x004fce00078e0a05 */
.L_x_4180:
        /* <DEDUP_REMOVED lines=11> */
[----:B------:R-:W-:Y:S01]  /*a580*/  USHF.R.S32.HI UR6, URZ, 0x1f, UR12 ;  /* 0x0000001f3f067899 */ /* 0x000fe2000801140c */
[----:B------:R-:W-:Y:S01]  /*a590*/  IMAD.HI R2, R2, 0x66666667, RZ ;  /* 0x6666666702027827 */ /* 0x000fe200078e02ff */
[----:B------:R-:W-:Y:S02]  /*a5a0*/  UIMAD.WIDE.U32 UR10, UR13, UR8, URZ ;  /* 0x000000080d0a72a5 */ /* 0x000fe4000f8e003f */
[----:B------:R-:W-:Y:S02]  /*a5b0*/  UIMAD UR7, UR13, UR9, UR7 ;  /* 0x000000090d0772a4 */ /* 0x000fe4000f8e0207 */
[----:B------:R-:W-:Y:S01]  /*a5c0*/  UIADD3 UR8, UP1, UR4, UR10, URZ ;  /* 0x0000000a04087290 */ /* 0x000fe2000ff3e03f */
[----:B------:R-:W-:Y:S01]  /*a5d0*/  SHF.R.U32.HI R3, RZ, 0x1f, R2 ;  /* 0x0000001fff037819 */ /* 0x000fe20000011602 */
[----:B------:R-:W-:-:S02]  /*a5e0*/  UIADD3 UR7, UR11, UR7, URZ ;  /* 0x000000070b077290 */ /* 0x000fc4000fffe03f */
[----:B------:R-:W-:Y:S01]  /*a5f0*/  USEL UR6, UR6, URZ, !UP0 ;  /* 0x0000003f06067287 */ /* 0x000fe2000c000000 */
[----:B------:R-:W-:Y:S01]  /*a600*/  LEA.HI.SX32 R3, R2, R3, 0x1b ;  /* 0x0000000302037211 */ /* 0x000fe200078fdaff */
        /* <DEDUP_REMOVED lines=29> */
.L_x_4194:
        /* <DEDUP_REMOVED lines=21> */
.L_x_4183:
[----:B------:R-:W-:Y:S05]  /*a930*/  BSYNC B0 ;  /* 0x0000000000007941 */ /* 0x000fea0003800000 */
.L_x_4182:
        /* <DEDUP_REMOVED lines=13> */
.L_x_4185:
[----:B------:R-:W-:Y:S05]  /*aa10*/  BSYNC B0 ;  /* 0x0000000000007941 */ /* 0x000fea0003800000 */
.L_x_4184:
[----:B------:R-:W-:Y:S06]  /*aa20*/  BAR.ARV 0xa, 0xa0 ;  /* 0x0282800000007b1d */ /* 0x000fec0000002000 */
[----:B------:R-:W-:Y:S04]  /*aa30*/  BSSY B0, `(.L_x_4186) ;  /* 0x0000003000007945 */ /* 0x000fe80003800000 */
[----:B------:R-:W-:Y:S05]  /*aa40*/  @!P0 BRA `(.L_x_4187) ;  /* 0x0000000000048947 */ /* 0x000fea0003800000 */
[----:B------:R-:W-:-:S04]  /*aa50*/  DEPBAR.LE SB0, 0x0 ;  /* 0x000080000000791a */ /* 0x000fc80000000000 */
.L_x_4187:
[----:B------:R-:W-:Y:S05]  /*aa60*/  BSYNC B0 ;  /* 0x0000000000007941 */ /* 0x000fea0003800000 */
.L_x_4186:
        /* <DEDUP_REMOVED lines=13> */
.L_x_4189:
[----:B------:R-:W-:Y:S05]  /*ab40*/  BSYNC B0 ;  /* 0x0000000000007941 */ /* 0x000fea0003800000 */
.L_x_4188:
        /* <DEDUP_REMOVED lines=13> */
.L_x_4191:
[----:B------:R-:W-:Y:S05]  /*ac20*/  BSYNC B0 ;  /* 0x0000000000007941 */ /* 0x000fea0003800000 */
.L_x_4190:
[----:B------:R-:W-:Y:S01]  /*ac30*/  VIADD R0, R0, 0xfffffffe ;  /* 0xfffffffe00007836 */ /* 0x000fe20000000000 */
[----:B------:R-:W-:Y:S06]  /*ac40*/  BAR.ARV 0xa, 0xa0 ;  /* 0x0282800000007b1d */ /* 0x000fec0000002000 */
[----:B------:R-:W-:Y:S01]  /*ac50*/  BSSY B0, `(.L_x_4192) ;  /* 0x0000004000007945 */ /* 0x000fe20003800000 */
[----:B------:R-:W-:-:S03]  /*ac60*/  ISETP.NE.AND P1, PT, R0, RZ, PT ;  /* 0x000000ff0000720c */ /* 0x000fc60003f25270 */
[----:B------:R-:W-:Y:S10]  /*ac70*/  @!P0 BRA `(.L_x_4193) ;  /* 0x0000000000048947 */ /* 0x000ff40003800000 */
[----:B------:R-:W-:-:S04]  /*ac80*/  DEPBAR.LE SB0, 0x0 ;  /* 0x000080000000791a */ /* 0x000fc80000000000 */
.L_x_4193:
[----:B------:R-:W-:Y:S05]  /*ac90*/  BSYNC B0 ;  /* 0x0000000000007941 */ /* 0x000fea0003800000 */
.L_x_4192:
[----:B------:R-:W-:Y:S06]  /*aca0*/  BAR.ARV 0xb, 0xa0 ;  /* 0x02c2800000007b1d */ /* 0x000fec0000002000 */
[----:B------:R-:W-:Y:S02]  /*acb0*/  UIADD3 UR5, UR5, 0x2, URZ ;  /* 0x0000000205057890 */ /* 0x000fe4000fffe03f */
[----:B------:R-:W-:Y:S01]  /*acc0*/  UIADD3 UR4, UR4, 0x1, URZ ;  /* 0x0000000104047890 */ /* 0x000fe2000fffe03f */
[----:B------:R-:W-:Y:S11]  /*acd0*/  @P1 BRA `(.L_x_4194) ;  /* 0xfffffff800c01947 */ /* 0x000ff6000383ffff */
[----:B------:R-:W-:-:S12]  /*ace0*/  UIADD3 UR6, UR16, 0x5000, URZ ;  /* 0x0000500010067890 */ /* 0x000fd8000fffe03f */
.L_x_4181:
        /* <DEDUP_REMOVED lines=19> */
.L_x_4196:
[----:B------:R-:W-:Y:S05]  /*ae20*/  BSYNC B0 ;  /* 0x0000000000007941 */ /* 0x000fea0003800000 */
.L_x_4195:
        /* <DEDUP_REMOVED lines=19> */
.L_x_4198:
[----:B------:R-:W-:Y:S05]  /*af60*/  BSYNC B0 ;  /* 0x0000000000007941 */ /* 0x000fea0003800000 */
.L_x_4197:
[----:B------:R-:W-:Y:S06]  /*af70*/  BAR.ARV 0xa, 0xa0 ;  /* 0x0282800000007b1d */ /* 0x000fec0000002000 */
[----:B------:R-:W-:Y:S04]  /*af80*/  BSSY B0, `(.L_x_4199) ;  /* 0x0000003000007945 */ /* 0x000fe80003800000 */
[----:B------:R-:W-:Y:S05]  /*af90*/  @!P0 BRA `(.L_x_4200) ;  /* 0x0000000000048947 */ /* 0x000fea0003800000 */
[----:B------:R-:W-:-:S04]  /*afa0*/  DEPBAR.LE SB0, 0x0 ;  /* 0x000080000000791a */ /* 0x000fc80000000000 */
.L_x_4200:
[----:B------:R-:W-:Y:S05]  /*afb0*/  BSYNC B0 ;  /* 0x0000000000007941 */ /* 0x000fea0003800000 */
.L_x_4199:
[----:B------:R-:W-:Y:S06]  /*afc0*/  BAR.ARV 0xb, 0xa0 ;  /* 0x02c2800000007b1d */ /* 0x000fec0000002000 */
[----:B------:R-:W-:Y:S05]  /*afd0*/  BRA `(.L_x_4089) ;  /* 0x0000002000a87947 */ /* 0x000fea0003800000 */
.L_x_4176:
        /* <DEDUP_REMOVED lines=10> */
.L_x_4201:
        /* <DEDUP_REMOVED lines=10> */
.L_x_4203:
[----:B------:R-:W3:Y:S02]  /*b120*/  LDC R5, c[0x0][0x8bc] ;  /* 0x00022f00ff057b82 */ /* 0x000ee40000000800 */
.L_x_4202:
        /* <DEDUP_REMOVED lines=23> */
[----:B------:R-:W-:Y:S02]  /*b2a0*/  IMAD.MOV.U32 R5, RZ, RZ, RZ ;  /* 0x000000ffff057224 */ /* 0x000fe400078e00ff */
[----:B-1----:R-:W-:-:S05]  /*b2b0*/  @P0 IMAD.WIDE R2, R8, 0x4, R2 ;  /* 0x0000000408020825 */ /* 0x002fca00078e0202 */
[----:B------:R2:W5:Y:S01]  /*b2c0*/  @P0 LDG.E R5, desc[UR38][R2.64] ;  /* 0x0000002602050981 */ /* 0x000562000c1e1900 */
[----:B------:R-:W-:Y:S01]  /*b2d0*/  ULDC UR4, c[0x0][0x280] ;  /* 0x0000a00000047ab9 */ /* 0x000fe20000000800 */
[----:B--2---:R-:W-:-:S04]  /*b2e0*/  @P2 IMAD.WIDE R2, R8, 0x4, R12 ;  /* 0x0000000408022825 */ /* 0x004fc800078e020c */
[----:B------:R-:W-:Y:S01]  /*b2f0*/  IMAD.U32 R4, RZ, RZ, UR4 ;  /* 0x00000004ff047e24 */ /* 0x000fe2000f8e00ff */
[----:B------:R-:W-:-:S05]  /*b300*/  VOTEU.ANY UP0, P1 ;  /* 0x00000000003f7886 */ /* 0x000fca0000800100 */
[----:B------:R1:W5:Y:S02]  /*b310*/  @P2 LDG.E R4, desc[UR38][R2.64] ;  /* 0x0000002602042981 */ /* 0x000364000c1e1900 */
[----:B-1----:R-:W-:Y:S01]  /*b320*/  CS2R R2, SRZ ;  /* 0x0000000000027805 */ /* 0x002fe2000001ff00 */
[----:B---3--:R-:W-:-:S04]  /*b330*/  @P1 IMAD R9, R8, 0x50, R9 ;  /* 0x0000005008091824 */ /* 0x008fc800078e0209 */
[----:B------:R-:W-:-:S05]  /*b340*/  @P1 IMAD.HI R9, R9, 0x66666667, RZ ;  /* 0x6666666709091827 */ /* 0x000fca00078e02ff */
[----:B------:R-:W-:-:S04]  /*b350*/  @P1 SHF.R.U32.HI R12, RZ, 0x1f, R9 ;  /* 0x0000001fff0c1819 */ /* 0x000fc80000011609 */
[----:B------:R-:W-:-:S05]  /*b360*/  @P1 LEA.HI.SX32 R12, R9, R12, 0x1b ;  /* 0x0000000c090c1211 */ /* 0x000fca00078fdaff */
[----:B------:R-:W-:Y:S01]  /*b370*/  @P1 IMAD R12, R12, 0x50, RZ ;  /* 0x000000500c0c1824 */ /* 0x000fe200078e02ff */
[----:B----4-:R-:W-:-:S04]  /*b380*/  @P1 R2UR UR4, R15 ;  /* 0x000000000f0412ca */ /* 0x010fc800000e0000 */
[--C-:B------:R-:W-:Y:S01]  /*b390*/  @P1 SHF.R.S32.HI R9, RZ, 0x1f, R12.reuse ;  /* 0x0000001fff091819 */ /* 0x100fe2000001140c */
[----:B------:R-:W-:-:S04]  /*b3a0*/  @P1 IMAD.MOV.U32 R2, RZ, RZ, R12 ;  /* 0x000000ffff021224 */ /* 0x000fc800078e000c */
[----:B------:R-:W-:Y:S01]  /*b3b0*/  @P1 IMAD.MOV.U32 R3, RZ, RZ, R9 ;  /* 0x000000ffff031224 */ /* 0x000fe200078e0009 */
[----:B------:R-:W-:Y:S06]  /*b3c0*/  @P2 BRA `(.L_x_4205) ;  /* 0x0000000000102947 */ /* 0x000fec0003800000 */
[----:B------:R-:W-:Y:S05]  /*b3d0*/  @!P1 BRA `(.L_x_4205) ;  /* 0x00000000000c9947 */ /* 0x000fea0003800000 */
[----:B------:R-:W2:Y:S04]  /*b3e0*/  LDG.E R9, desc[UR38][R6.64] ;  /* 0x0000002606097981 */ /* 0x000ea8000c1e1900 */
[----:B-----5:R-:W2:Y:S02]  /*b3f0*/  LDG.E R4, desc[UR38][R6.64+0x4] ;  /* 0x0000042606047981 */ /* 0x020ea4000c1e1900 */
[----:B--2---:R-:W-:-:S07]  /*b400*/  IMAD.IADD R4, R4, 0x1, -R9 ;  /* 0x0000000104047824 */ /* 0x004fce00078e0a09 */
.L_x_4205:
        /* <DEDUP_REMOVED lines=66> */
.L_x_4235:
        /* <DEDUP_REMOVED lines=9> */
.L_x_4208:
        /* <DEDUP_REMOVED lines=65> */
[C---:B------:R-:W-:Y:S01]  /*bcd0*/  VIADD R0, R4.reuse, 0x4f ;  /* 0x0000004f04007836 */ /* 0x040fe20000000000 */
[----:B------:R-:W1:Y:S01]  /*bce0*/  S2R R13, SR_TID.X ;  /* 0x00000000000d7919 */ /* 0x000e620000002100 */
[----:B------:R-:W-:Y:S01]  /*bcf0*/  ISETP.GE.AND P1, PT, R4, 0xa1, PT ;  /* 0x000000a10400780c */ /* 0x000fe20003f26270 */
[----:B------:R-:W-:Y:S02]  /*bd00*/  IMAD.MOV.U32 R10, RZ, RZ, 0x1 ;  /* 0x00000001ff0a7424 */ /* 0x000fe400078e00ff */
[----:B------:R-:W-:-:S04]  /*bd10*/  IMAD.HI R0, R0, 0x66666667, RZ ;  /* 0x6666666700007827 */ /* 0x000fc800078e02ff */
[----:B------:R-:W-:Y:S01]  /*bd20*/  IMAD.MOV.U32 R19, RZ, RZ, RZ ;  /* 0x000000ffff137224 */ /* 0x000fe200078e00ff */
[----:B------:R-:W-:-:S04]  /*bd30*/  SHF.R.U32.HI R5, RZ, 0x1f, R0 ;  /* 0x0000001fff057819 */ /* 0x000fc80000011600 */
[----:B------:R-:W-:Y:S01]  /*bd40*/  LEA.HI.SX32 R5, R0, R5, 0x1b ;  /* 0x0000000500057211 */ /* 0x000fe200078fdaff */
[----:B------:R-:W-:-:S05]  /*bd50*/  IMAD.MOV.U32 R0, RZ, RZ, 0x1 ;  /* 0x00000001ff007424 */ /* 0x000fca00078e00ff */
[----:B------:R-:W-:Y:S01]  /*bd60*/  VIADDMNMX R18, R5, -R0, 0x1, !PT ;  /* 0x0000000105127446 */ /* 0x000fe20007800900 */
[----:B------:R-:W-:Y:S02]  /*bd70*/  IMAD.MOV.U32 R0, RZ, RZ, RZ ;  /* 0x000000ffff007224 */ /* 0x000fe400078e00ff */
[----:B------:R-:W-:Y:S01]  /*bd80*/  IMAD.MOV.U32 R5, RZ, RZ, RZ ;  /* 0x000000ffff057224 */ /* 0x000fe200078e00ff */
[----:B------:R-:W-:-:S05]  /*bd90*/  LOP3.LUT R4, R18, 0x1, RZ, 0xc0, !PT ;  /* 0x0000000112047812 */ /* 0x000fca00078ec0ff */
[----:B------:R2:W-:Y:S01]  /*bda0*/  STL [R1], R4 ;  /* 0x0000000401007387 */ /* 0x0005e20000100800 */
[----:B-1----:R-:W-:Y:S01]  /*bdb0*/  LOP3.LUT R20, R13, 0x1f, RZ, 0xc0, !PT ;  /* 0x0000001f0d147812 */ /* 0x002fe200078ec0ff */
[----:B------:R-:W-:Y:S06]  /*bdc0*/  @!P1 BRA `(.L_x_4210) ;  /* 0x00000008007c9947 */ /* 0x000fec0003800000 */
[----:B------:R-:W-:Y:S02]  /*bdd0*/  IMAD.IADD R18, R18, 0x1, -R4 ;  /* 0x0000000112127824 */ /* 0x000fe400078e0a04 */
[----:B------:R-:W-:Y:S02]  /*bde0*/  IMAD.MOV.U32 R19, RZ, RZ, RZ ;  /* 0x000000ffff137224 */ /* 0x000fe400078e00ff */
[----:B------:R-:W-:-:S07]  /*bdf0*/  IMAD.MOV.U32 R10, RZ, RZ, 0x1 ;  /* 0x00000001ff0a7424 */ /* 0x000fce00078e00ff */
.L_x_4219:
[----:B------:R-:W-:-:S04]  /*be00*/  SHF.L.U32 R21, R10, 0x1f, RZ ;  /* 0x0000001f0a157819 */ /* 0x000fc800000006ff */
[----:B-1----:R-:W1:Y:S02]  /*be10*/  SYNCS.PHASECHK.TRANS64.TRYWAIT P1, [R12+URZ+0x38840], R21 ;  /* 0x038840150c0075a7 */ /* 0x002e64000802017f */
[----:B-12--5:R-:W-:Y:S05]  /*be20*/  @!P1 BRA `(.L_x_4211) ;  /* 0x0000001400949947 */ /* 0x026fea0003800000 */
.L_x_4236:
[----:B------:R-:W-:Y:S05]  /*be30*/  @P0 BRA `(.L_x_4212) ;  /* 0x0000000000140947 */ /* 0x000fea0003800000 */
[----:B------:R-:W-:Y:S01]  /*be40*/  ISETP.NE.AND P1, PT, R20, RZ, PT ;  /* 0x000000ff1400720c */ /* 0x000fe20003f25270 */
[----:B------:R-:W-:-:S04]  /*be50*/  IMAD.MOV.U32 R3, RZ, RZ, 0x5140 ;  /* 0x00005140ff037424 */ /* 0x000fc800078e00ff */
[----:B------:R3:W-:Y:S08]  /*be60*/  SYNCS.ARRIVE.TRANS64 RZ, [R12+URZ+0x38830], R3 ;  /* 0x038830030cff79a7 */ /* 0x0007f0000800003f */
[----:B------:R-:W-:Y:S05]  /*be70*/  @!P1 BRA `(.L_x_4212) ;  /* 0x0000000000049947 */ /* 0x000fea0003800000 */
[----:B------:R-:W-:Y:S01]  /*be80*/  BPT.TRAP 0x1 ;  /* 0x000000040000795c */ /* 0x000fe20000300000 */
.L_x_4212:
        /* <DEDUP_REMOVED lines=37> */
.L_x_4237:
[----:B------:R-:W-:Y:S05]  /*c0e0*/  @P0 BRA `(.L_x_4214) ;  /* 0x0000000000140947 */ /* 0x000fea0003800000 */
[----:B------:R-:W-:Y:S01]  /*c0f0*/  ISETP.NE.AND P1, PT, R20, RZ, PT ;  /* 0x000000ff1400720c */ /* 0x000fe20003f25270 */
[----:B------:R-:W-:-:S04]  /*c100*/  IMAD.MOV.U32 R2, RZ, RZ, 0x5140 ;  /* 0x00005140ff027424 */ /* 0x000fc800078e00ff */
[----:B------:R3:W-:Y:S08]  /*c110*/  SYNCS.ARRIVE.TRANS64 RZ, [R12+URZ+0x38818], R2 ;  /* 0x038818020cff79a7 */ /* 0x0007f0000800003f */
[----:B------:R-:W-:Y:S05]  /*c120*/  @!P1 BRA `(.L_x_4214) ;  /* 0x0000000000049947 */ /* 0x000fea0003800000 */
[----:B------:R-:W-:Y:S01]  /*c130*/  BPT.TRAP 0x1 ;  /* 0x000000040000795c */ /* 0x000fe20000300000 */
.L_x_4214:
        /* <DEDUP_REMOVED lines=29> */
.L_x_4238:
        /* <DEDUP_REMOVED lines=9> */
.L_x_4216:
        /* <DEDUP_REMOVED lines=31> */
.L_x_4240:
[----:B------:R-:W-:Y:S05]  /*c590*/  @P0 BRA `(.L_x_4218) ;  /* 0x0000000000140947 */ /* 0x000fea0003800000 */
[----:B------:R-:W-:Y:S01]  /*c5a0*/  ISETP.NE.AND P1, PT, R20, RZ, PT ;  /* 0x000000ff1400720c */ /* 0x000fe20003f25270 */
[----:B-1----:R-:W-:-:S04]  /*c5b0*/  IMAD.MOV.U32 R5, RZ, RZ, 0x5140 ;  /* 0x00005140ff057424 */ /* 0x002fc800078e00ff */
[----:B------:R2:W-:Y:S08]  /*c5c0*/  SYNCS.ARRIVE.TRANS64 RZ, [R12+URZ+0x38810], R5 ;  /* 0x038810050cff79a7 */ /* 0x0005f0000800003f */
[----:B------:R-:W-:Y:S05]  /*c5d0*/  @!P1 BRA `(.L_x_4218) ;  /* 0x0000000000049947 */ /* 0x000fea0003800000 */
[----:B------:R-:W-:Y:S01]  /*c5e0*/  BPT.TRAP 0x1 ;  /* 0x000000040000795c */ /* 0x000fe20000300000 */
.L_x_4218:
        /* <DEDUP_REMOVED lines=17> */
[----:B------:R-:W-:Y:S02]  /*c700*/  UIADD3 UR27, UR10, UR35, URZ ;  /* 0x000000230a1b7290 */ /* 0x000fe4000fffe03f */
        /* <DEDUP_REMOVED lines=11> */
.L_x_4210:
[----:B--2---:R-:W2:Y:S02]  /*c7c0*/  LDL.LU R4, [R1] ;  /* 0x0000000001047983 */ /* 0x004ea40000300800 */
[----:B--2---:R-:W-:-:S13]  /*c7d0*/  ISETP.NE.AND P1, PT, R4, RZ, PT ;  /* 0x000000ff0400720c */ /* 0x004fda0003f25270 */
[----:B------:R-:W-:Y:S05]  /*c7e0*/  @!P1 BRA `(.L_x_4209) ;  /* 0x0000000400309947 */ /* 0x000fea0003800000 */
[----:B------:R-:W-:-:S04]  /*c7f0*/  SHF.L.U32 R13, R10, 0x1f, RZ ;  /* 0x0000001f0a0d7819 */ /* 0x000fc800000006ff */
[----:B------:R-:W1:Y:S02]  /*c800*/  SYNCS.PHASECHK.TRANS64.TRYWAIT P1, [R12+URZ+0x38840], R13 ;  /* 0x0388400d0c0075a7 */ /* 0x000e64000802017f */
[----:B-1----:R-:W-:Y:S05]  /*c810*/  @!P1 BRA `(.L_x_4220) ;  /* 0x0000000c006c9947 */ /* 0x002fea0003800000 */
.L_x_4241:
[----:B------:R-:W-:Y:S05]  /*c820*/  @P0 BRA `(.L_x_4221) ;  /* 0x0000000000140947 */ /* 0x000fea0003800000 */
[----:B------:R-:W-:Y:S01]  /*c830*/  ISETP.NE.AND P1, PT, R20, RZ, PT ;  /* 0x000000ff1400720c */ /* 0x000fe20003f25270 */
[----:B------:R-:W-:-:S04]  /*c840*/  IMAD.MOV.U32 R5, RZ, RZ, 0x5140 ;  /* 0x00005140ff057424 */ /* 0x000fc800078e00ff */
[----:B------:R2:W-:Y:S08]  /*c850*/  SYNCS.ARRIVE.TRANS64 RZ, [R12+URZ+0x38830], R5 ;  /* 0x038830050cff79a7 */ /* 0x0005f0000800003f */
[----:B------:R-:W-:Y:S05]  /*c860*/  @!P1 BRA `(.L_x_4221) ;  /* 0x0000000000049947 */ /* 0x000fea0003800000 */
[----:B------:R-:W-:Y:S01]  /*c870*/  BPT.TRAP 0x1 ;  /* 0x000000040000795c */ /* 0x000fe20000300000 */
.L_x_4221:
[----:B--2---:R-:W2:Y:S01]  /*c880*/  LDC.64 R4, c[0x0][0x728] ;  /* 0x0001ca00ff047b82 */ /* 0x004ea20000000a00 */
[----:B------:R-:W-:Y:S01]  /*c890*/  IMAD R19, R19, 0x50, RZ ;  /* 0x0000005013137824 */ /* 0x000fe200078e02ff */
        /* <DEDUP_REMOVED lines=32> */
.L_x_4242:
[----:B------:R-:W-:Y:S05]  /*caa0*/  @P0 BRA `(.L_x_4223) ;  /* 0x0000000000140947 */ /* 0x000fea0003800000 */
[----:B------:R-:W-:Y:S01]  /*cab0*/  ISETP.NE.AND P0, PT, R20, RZ, PT ;  /* 0x000000ff1400720c */ /* 0x000fe20003f05270 */
[----:B------:R-:W-:-:S04]  /*cac0*/  IMAD.MOV.U32 R5, RZ, RZ, 0x5140 ;  /* 0x00005140ff057424 */ /* 0x000fc800078e00ff */
[----:B------:R3:W-:Y:S08]  /*cad0*/  SYNCS.ARRIVE.TRANS64 RZ, [R12+URZ+0x38818], R5 ;  /* 0x038818050cff79a7 */ /* 0x0007f0000800003f */
[----:B------:R-:W-:Y:S05]  /*cae0*/  @!P0 BRA `(.L_x_4223) ;  /* 0x0000000000048947 */ /* 0x000fea0003800000 */
[----:B------:R-:W-:Y:S01]  /*caf0*/  BPT.TRAP 0x1 ;  /* 0x000000040000795c */ /* 0x000fe20000300000 */
.L_x_4223:
        /* <DEDUP_REMOVED lines=27> */
.L_x_4209:
[----:B-----5:R-:W-:Y:S01]  /*ccb0*/  IMAD R4, R0, 0x8, R12 ;  /* 0x0000000800047824 */ /* 0x020fe200078e020c */
[----:B------:R-:W-:Y:S01]  /*ccc0*/  SHF.L.U32 R3, R10, 0x1f, RZ ;  /* 0x0000001f0a037819 */ /* 0x000fe200000006ff */
[----:B------:R-:W3:Y:S03]  /*ccd0*/  S2R R2, SR_TID.X ;  /* 0x0000000000027919 */ /* 0x000ee60000002100 */
[----:B------:R-:W4:Y:S01]  /*cce0*/  SYNCS.PHASECHK.TRANS64.TRYWAIT P0, [R4+URZ+0x38840], R3 ;  /* 0x03884003040075a7 */ /* 0x000f22000800017f */
[----:B---3--:R-:W-:-:S04]  /*ccf0*/  LOP3.LUT R2, R2, 0x7f, RZ, 0xc0, !PT ;  /* 0x0000007f02027812 */ /* 0x008fc800078ec0ff */
[----:B------:R-:W-:Y:S01]  /*cd00*/  ISETP.NE.AND P1, PT, R2, RZ, PT ;  /* 0x000000ff0200720c */ /* 0x000fe20003f25270 */
[----:B----4-:R-:W-:-:S12]  /*cd10*/  @!P0 BRA `(.L_x_4224) ;  /* 0x0000000800548947 */ /* 0x010fd80003800000 */
.L_x_4243:
[----:B------:R-:W-:Y:S05]  /*cd20*/  @P1 BRA `(.L_x_4225) ;  /* 0x0000000000181947 */ /* 0x000fea0003800000 */
[----:B------:R-:W4:Y:S01]  /*cd30*/  S2R R2, SR_TID.X ;  /* 0x0000000000027919 */ /* 0x000f220000002100 */
[----:B---3--:R-:W-:-:S04]  /*cd40*/  IMAD.MOV.U32 R3, RZ, RZ, 0x5140 ;  /* 0x00005140ff037424 */ /* 0x008fc800078e00ff */
[----:B------:R3:W-:Y:S01]  /*cd50*/  SYNCS.ARRIVE.TRANS64 RZ, [R4+URZ+0x38830], R3 ;  /* 0x0388300304ff79a7 */ /* 0x0007e2000800003f */
[----:B----4-:R-:W-:-:S13]  /*cd60*/  LOP3.LUT P0, RZ, R2, 0x1f, RZ, 0xc0, !PT ;  /* 0x0000001f02ff7812 */ /* 0x010fda000780c0ff */
[----:B---3--:R-:W-:Y:S05]  /*cd70*/  @!P0 BRA `(.L_x_4225) ;  /* 0x0000000000048947 */ /* 0x008fea0003800000 */
[----:B------:R-:W-:Y:S01]  /*cd80*/  BPT.TRAP 0x1 ;  /* 0x000000040000795c */ /* 0x000fe20000300000 */
.L_x_4225:
        /* <DEDUP_REMOVED lines=41> */
.L_x_4206:
[----:B------:R-:W-:Y:S05]  /*d020*/  BSYNC B0 ;  /* 0x0000000000007941 */ /* 0x000fea0003800000 */
.L_x_4204:
[----:B------:R-:W-:-:S03]  /*d030*/  UMOV UR6, 0xffffffff ;  /* 0xffffffff00067882 */ /* 0x000fc60000000000 */
[----:B------:R-:W-:Y:S05]  /*d040*/  BRA.DIV UR6, `(.L_x_4226) ;  /* 0x00000006069c7947 */ /* 0x000fea000b800000 */
[----:B------:R-:W-:-:S13]  /*d050*/  ELECT P6, URZ, PT ;  /* 0x00000000003f782f */ /* 0x000fda00038c0000 */
.L_x_4246:
[----:B------:R-:W-:Y:S05]  /*d060*/  @!P6 BRA `(.L_x_4089) ;  /* 0x000000000084e947 */ /* 0x000fea0003800000 */
[----:B------:R-:W3:Y:S02]  /*d070*/  LDL.LU R2, [R1+0x8] ;  /* 0x0000080001027983 */ /* 0x000ee40000300800 */
[----:B---3--:R-:W-:-:S04]  /*d080*/  LOP3.LUT R2, R2, 0x2, RZ, 0xfc, !PT ;  /* 0x0000000202027812 */ /* 0x008fc800078efcff */
[----:B------:R-:W-:-:S13]  /*d090*/  ISETP.NE.AND P2, PT, R2, 0x3, PT ;  /* 0x000000030200780c */ /* 0x000fda0003f45270 */
[----:B------:R-:W-:Y:S05]  /*d0a0*/  @!P2 BRA `(.L_x_4227) ;  /* 0x000000000004a947 */ /* 0x000fea0003800000 */
[----:B--2---:R-:W-:Y:S01]  /*d0b0*/  BPT.TRAP 0x1 ;  /* 0x000000040000795c */ /* 0x004fe20000300000 */
.L_x_4227:
        /* <DEDUP_REMOVED lines=15> */
.L_x_4247:
[----:B------:R-:W3:Y:S02]  /*d1b0*/  SYNCS.PHASECHK.TRANS64.TRYWAIT P0, [R11+URZ], R2 ;  /* 0x000000020b0075a7 */ /* 0x000ee4000800017f */
[----:B---3--:R-:W-:Y:S05]  /*d1c0*/  @!P0 BRA `(.L_x_4229) ;  /* 0x0000000400708947 */ /* 0x008fea0003800000 */
.L_x_4248:
[----:B------:R-:W-:Y:S05]  /*d1d0*/  @!P2 BRA `(.L_x_4230) ;  /* 0x000000000004a947 */ /* 0x000fea0003800000 */
[----:B--2---:R-:W-:Y:S01]  /*d1e0*/  BPT.TRAP 0x1 ;  /* 0x000000040000795c */ /* 0x004fe20000300000 */
.L_x_4230:
[----:B------:R-:W-:-:S04]  /*d1f0*/  VIADD R0, R6, 0x38840 ;  /* 0x0003884006007836 */ /* 0x000fc80000000000 */
[----:B------:R-:W-:-:S04]  /*d200*/  IMAD R9, R9, 0x8, R0 ;  /* 0x0000000809097824 */ /* 0x000fc800078e0200 */
[----:B------:R-:W4:Y:S02]  /*d210*/  SYNCS.PHASECHK.TRANS64.TRYWAIT P0, [R9+URZ], R4 ;  /* 0x00000004090075a7 */ /* 0x000f24000800017f */
[----:B----4-:R-:W-:Y:S05]  /*d220*/  @!P0 BRA `(.L_x_4231) ;  /* 0x00000004006c8947 */ /* 0x010fea0003800000 */
.L_x_4249:
[----:B------:R-:W-:-:S07]  /*d230*/  IMAD R3, R3, 0x8, R0 ;  /* 0x0000000803037824 */ /* 0x000fce00078e0200 */
.L_x_4232:
[----:B------:R1:W1:Y:S02]  /*d240*/  SYNCS.PHASECHK.TRANS64.TRYWAIT P0, [R3+URZ], R2 ;  /* 0x00000002030075a7 */ /* 0x000264000800017f */
[----:B-1----:R-:W-:Y:S05]  /*d250*/  @!P0 NANOSLEEP.SYNCS 0x989680 ;  /* 0x009896800000895d */ /* 0x002fea0003900000 */
[----:B------:R-:W1:Y:S02]  /*d260*/  @!P0 SYNCS.PHASECHK.TRANS64 P0, [R3+URZ], R2 ;  /* 0x00000002030085a7 */ /* 0x000e64000800007f */
[----:B-1----:R-:W-:Y:S05]  /*d270*/  @!P0 BRA `(.L_x_4232) ;  /* 0xfffffffc00f08947 */ /* 0x002fea000383ffff */
.L_x_4089:
[----:B--2---:R-:W-:Y:S05]  /*d280*/  BSYNC B6 ;  /* 0x0000000000067941 */ /* 0x004fea0003800000 */
.L_x_4083:
[----:B------:R-:W-:Y:S05]  /*d290*/  EXIT ;  /* 0x000000000000794d */ /* 0x000fea0003800000 */
.L_x_4099:
[----:B------:R-:W-:Y:S02]  /*d2a0*/  IMAD.MOV.U32 R12, RZ, RZ, RZ ;  /* 0x000000ffff0c7224 */ /* 0x000fe400078e00ff */
[----:B------:R-:W-:Y:S02]  /*d2b0*/  IMAD.MOV.U32 R11, RZ, RZ, 0x1f ;  /* 0x0000001fff0b7424 */ /* 0x000fe400078e00ff */
[----:B------:R-:W-:-:S07]  /*d2c0*/  IMAD.MOV.U32 R15, RZ, RZ, -0x1 ;  /* 0xffffffffff0f7424 */ /* 0x000fce00078e00ff */
[----:B------:R-:W-:Y:S05]  /*d2d0*/  WARPSYNC.COLLECTIVE R15, `(.L_x_4233) ;  /* 0x000000000f087348 */ /* 0x000fea0003c00000 */
[----:B------:R1:W2:Y:S02]  /*d2e0*/  SHFL.IDX P6, R14, R13, R12, R11 ;  /* 0x0000000c0d0e7389 */ /* 0x0002a400000c000b */
[----:B-12---:R-:W-:Y:S01]  /*d2f0*/  ENDCOLLECTIVE ;  /* 0x000000000000791b */ /* 0x006fe20003800000 */
.L_x_4233:
[----:B------:R-:W-:Y:S05]  /*d300*/  BRA `(.L_x_4234) ;  /* 0xffffff4000247947 */ /* 0x000fea000383ffff */
.L_x_4101:
        /* <DEDUP_REMOVED lines=8> */
.L_x_4105:
[----:B---3--:R3:W4:Y:S02]  /*d390*/  SYNCS.PHASECHK.TRANS64.TRYWAIT P1, [R3+URZ+0x38810], R154 ;  /* 0x0388109a030075a7 */ /* 0x008724000802017f */
[----:B----4-:R-:W-:Y:S05]  /*d3a0*/  @!P1 NANOSLEEP.SYNCS 0x989680 ;  /* 0x009896800000995d */ /* 0x010fea0003900000 */
[----:B------:R-:W4:Y:S02]  /*d3b0*/  @!P1 SYNCS.PHASECHK.TRANS64 P1, [R3+URZ+0x38810], R154 ;  /* 0x0388109a030095a7 */ /* 0x000f24000802007f */
[----:B----4-:R-:W-:Y:S05]  /*d3c0*/  @!P1 BRA `(.L_x_4105) ;  /* 0xfffffffc00f09947 */ /* 0x010fea000383ffff */
[----:B------:R-:W-:Y:S05]  /*d3d0*/  BRA `(.L_x_4104) ;  /* 0xffffff4800287947 */ /* 0x000fea000383ffff */
.L_x_4109:
[----:B------:R1:W1:Y:S02]  /*d3e0*/  SYNCS.PHASECHK.TRANS64.TRYWAIT P1, [R3+URZ+0x38830], R154 ;  /* 0x0388309a030075a7 */ /* 0x000264000802017f */
[----:B-1----:R-:W-:Y:S05]  /*d3f0*/  @!P1 NANOSLEEP.SYNCS 0x989680 ;  /* 0x009896800000995d */ /* 0x002fea0003900000 */
[----:B------:R-:W1:Y:S02]  /*d400*/  @!P1 SYNCS.PHASECHK.TRANS64 P1, [R3+URZ+0x38830], R154 ;  /* 0x0388309a030095a7 */ /* 0x000e64000802007f */
[----:B-1----:R-:W-:Y:S05]  /*d410*/  @!P1 BRA `(.L_x_4109) ;  /* 0xfffffffc00f09947 */ /* 0x002fea000383ffff */
[----:B------:R-:W-:Y:S05]  /*d420*/  BRA `(.L_x_4108) ;  /* 0xffffff5800b47947 */ /* 0x000fea000383ffff */
.L_x_4207:
[----:B-1----:R1:W2:Y:S02]  /*d430*/  SYNCS.PHASECHK.TRANS64.TRYWAIT P1, [R12+URZ+0x38820], R3 ;  /* 0x038820030c0075a7 */ /* 0x0022a4000802017f */
[----:B--2---:R-:W-:Y:S05]  /*d440*/  @!P1 NANOSLEEP.SYNCS 0x989680 ;  /* 0x009896800000995d */ /* 0x004fea0003900000 */
[----:B------:R-:W2:Y:S02]  /*d450*/  @!P1 SYNCS.PHASECHK.TRANS64 P1, [R12+URZ+0x38820], R3 ;  /* 0x038820030c0095a7 */ /* 0x000ea4000802007f */
[----:B--2---:R-:W-:Y:S05]  /*d460*/  @!P1 BRA `(.L_x_4207) ;  /* 0xfffffffc00f09947 */ /* 0x004fea000383ffff */
[----:B------:R-:W-:Y:S05]  /*d470*/  BRA `(.L_x_4235) ;  /* 0xffffffe000ec7947 */ /* 0x000fea000383ffff */
.L_x_4211:
[----:B-1----:R1:W3:Y:S02]  /*d480*/  SYNCS.PHASECHK.TRANS64.TRYWAIT P1, [R12+URZ+0x38840], R21 ;  /* 0x038840150c0075a7 */ /* 0x0022e4000802017f */
[----:B---3--:R-:W-:Y:S05]  /*d490*/  @!P1 NANOSLEEP.SYNCS 0x989680 ;  /* 0x009896800000995d */ /* 0x008fea0003900000 */
[----:B------:R-:W3:Y:S02]  /*d4a0*/  @!P1 SYNCS.PHASECHK.TRANS64 P1, [R12+URZ+0x38840], R21 ;  /* 0x038840150c0095a7 */ /* 0x000ee4000802007f */
[----:B---3--:R-:W-:Y:S05]  /*d4b0*/  @!P1 BRA `(.L_x_4211) ;  /* 0xfffffffc00f09947 */ /* 0x008fea000383ffff */
[----:B------:R-:W-:Y:S05]  /*d4c0*/  BRA `(.L_x_4236) ;  /* 0xffffffe800587947 */ /* 0x000fea000383ffff */
.L_x_4213:
[----:B--2---:R2:W3:Y:S02]  /*d4d0*/  SYNCS.PHASECHK.TRANS64.TRYWAIT P1, [R12+URZ+0x38828], R21 ;  /* 0x038828150c0075a7 */ /* 0x0044e4000802017f */
[----:B---3--:R-:W-:Y:S05]  /*d4e0*/  @!P1 NANOSLEEP.SYNCS 0x989680 ;  /* 0x009896800000995d */ /* 0x008fea0003900000 */
[----:B------:R-:W3:Y:S02]  /*d4f0*/  @!P1 SYNCS.PHASECHK.TRANS64 P1, [R12+URZ+0x38828], R21 ;  /* 0x038828150c0095a7 */ /* 0x000ee4000802007f */
[----:B---3--:R-:W-:Y:S05]  /*d500*/  @!P1 BRA `(.L_x_4213) ;  /* 0xfffffffc00f09947 */ /* 0x008fea000383ffff */
[----:B------:R-:W-:Y:S05]  /*d510*/  BRA `(.L_x_4237) ;  /* 0xffffffe800f07947 */ /* 0x000fea000383ffff */
.L_x_4215:
[----:B---3--:R3:W4:Y:S02]  /*d520*/  SYNCS.PHASECHK.TRANS64.TRYWAIT P1, [R12+URZ+0x38848], R21 ;  /* 0x038848150c0075a7 */ /* 0x008724000802017f */
[----:B----4-:R-:W-:Y:S05]  /*d530*/  @!P1 NANOSLEEP.SYNCS 0x989680 ;  /* 0x009896800000995d */ /* 0x010fea0003900000 */
[----:B------:R-:W4:Y:S02]  /*d540*/  @!P1 SYNCS.PHASECHK.TRANS64 P1, [R12+URZ+0x38848], R21 ;  /* 0x038848150c0095a7 */ /* 0x000f24000802007f */
[----:B----4-:R-:W-:Y:S05]  /*d550*/  @!P1 BRA `(.L_x_4215) ;  /* 0xfffffffc00f09947 */ /* 0x010fea000383ffff */
[----:B------:R-:W-:Y:S05]  /*d560*/  BRA `(.L_x_4238) ;  /* 0xffffffec00687947 */ /* 0x000fea000383ffff */
.L_x_4217:
[----:B------:R-:W-:-:S07]  /*d570*/  SHF.L.U32 R5, R10, 0x1f, RZ ;  /* 0x0000001f0a057819 */ /* 0x000fce00000006ff */
.L_x_4239:
[----:B-1----:R1:W2:Y:S02]  /*d580*/  SYNCS.PHASECHK.TRANS64.TRYWAIT P1, [R12+URZ+0x38820], R5 ;  /* 0x038820050c0075a7 */ /* 0x0022a4000802017f */
[----:B--2---:R-:W-:Y:S05]  /*d590*/  @!P1 NANOSLEEP.SYNCS 0x989680 ;  /* 0x009896800000995d */ /* 0x004fea0003900000 */
[----:B------:R-:W2:Y:S02]  /*d5a0*/  @!P1 SYNCS.PHASECHK.TRANS64 P1, [R12+URZ+0x38820], R5 ;  /* 0x038820050c0095a7 */ /* 0x000ea4000802007f */
[----:B--2---:R-:W-:Y:S05]  /*d5b0*/  @!P1 BRA `(.L_x_4239) ;  /* 0xfffffffc00f09947 */ /* 0x004fea000383ffff */
[----:B------:R-:W-:Y:S05]  /*d5c0*/  BRA `(.L_x_4240) ;  /* 0xffffffec00f07947 */ /* 0x000fea000383ffff */
.L_x_4220:
[----:B-1----:R1:W2:Y:S02]  /*d5d0*/  SYNCS.PHASECHK.TRANS64.TRYWAIT P1, [R12+URZ+0x38840], R13 ;  /* 0x0388400d0c0075a7 */ /* 0x0022a4000802017f */
[----:B--2---:R-:W-:Y:S05]  /*d5e0*/  @!P1 NANOSLEEP.SYNCS 0x989680 ;  /* 0x009896800000995d */ /* 0x004fea0003900000 */
[----:B------:R-:W2:Y:S02]  /*d5f0*/  @!P1 SYNCS.PHASECHK.TRANS64 P1, [R12+URZ+0x38840], R13 ;  /* 0x0388400d0c0095a7 */ /* 0x000ea4000802007f */
[----:B--2---:R-:W-:Y:S05]  /*d600*/  @!P1 BRA `(.L_x_4220) ;  /* 0xfffffffc00f09947 */ /* 0x004fea000383ffff */
[----:B------:R-:W-:Y:S05]  /*d610*/  BRA `(.L_x_4241) ;  /* 0xfffffff000807947 */ /* 0x000fea000383ffff */
.L_x_4222:
[----:B--2---:R2:W3:Y:S02]  /*d620*/  SYNCS.PHASECHK.TRANS64.TRYWAIT P1, [R12+URZ+0x38828], R13 ;  /* 0x0388280d0c0075a7 */ /* 0x0044e4000802017f */
[----:B---3--:R-:W-:Y:S05]  /*d630*/  @!P1 NANOSLEEP.SYNCS 0x989680 ;  /* 0x009896800000995d */ /* 0x008fea0003900000 */
[----:B------:R-:W3:Y:S02]  /*d640*/  @!P1 SYNCS.PHASECHK.TRANS64 P1, [R12+URZ+0x38828], R13 ;  /* 0x0388280d0c0095a7 */ /* 0x000ee4000802007f */
[----:B---3--:R-:W-:Y:S05]  /*d650*/  @!P1 BRA `(.L_x_4222) ;  /* 0xfffffffc00f09947 */ /* 0x008fea000383ffff */
[----:B------:R-:W-:Y:S05]  /*d660*/  BRA `(.L_x_4242) ;  /* 0xfffffff4000c7947 */ /* 0x000fea000383ffff */
.L_x_4224:
[----:B---3--:R3:W4:Y:S02]  /*d670*/  SYNCS.PHASECHK.TRANS64.TRYWAIT P0, [R4+URZ+0x38840], R3 ;  /* 0x03884003040075a7 */ /* 0x008724000800017f */
[----:B----4-:R-:W-:Y:S05]  /*d680*/  @!P0 NANOSLEEP.SYNCS 0x989680 ;  /* 0x009896800000895d */ /* 0x010fea0003900000 */
[----:B------:R-:W4:Y:S02]  /*d690*/  @!P0 SYNCS.PHASECHK.TRANS64 P0, [R4+URZ+0x38840], R3 ;  /* 0x03884003040085a7 */ /* 0x000f24000800007f */
[----:B----4-:R-:W-:Y:S05]  /*d6a0*/  @!P0 BRA `(.L_x_4224) ;  /* 0xfffffffc00f08947 */ /* 0x010fea000383ffff */
[----:B------:R-:W-:Y:S05]  /*d6b0*/  BRA `(.L_x_4243) ;  /* 0xfffffff400987947 */ /* 0x000fea000383ffff */
.L_x_4226:
[----:B------:R-:W-:Y:S01]  /*d6c0*/  BSSY B0, `(.L_x_4244) ;  /* 0x0000006000007945 */ /* 0x000fe20003800000 */
[----:B------:R-:W-:-:S07]  /*d6d0*/  IMAD.MOV.U32 R15, RZ, RZ, -0x1 ;  /* 0xffffffffff0f7424 */ /* 0x000fce00078e00ff */
[----:B--2---:R-:W-:Y:S05]  /*d6e0*/  WARPSYNC.COLLECTIVE R15, `(.L_x_4245) ;  /* 0x000000000f0c7348 */ /* 0x004fea0003c00000 */
[----:B------:R-:W-:Y:S02]  /*d6f0*/  ELECT P6, UR62, PT ;  /* 0x00000000003e782f */ /* 0x000fe400038c0000 */
[----:B------:R-:W-:Y:S01]  /*d700*/  MOV R14, UR62 ;  /* 0x0000003e000e7c02 */ /* 0x000fe20008000f00 */
[----:B--2---:R-:W-:Y:S10]  /*d710*/  ENDCOLLECTIVE ;  /* 0x000000000000791b */ /* 0x004ff40003800000 */
.L_x_4245:
[----:B------:R-:W-:Y:S05]  /*d720*/  BSYNC B0 ;  /* 0x0000000000007941 */ /* 0x000fea0003800000 */
.L_x_4244:
[----:B------:R-:W-:Y:S05]  /*d730*/  BRA `(.L_x_4246) ;  /* 0xfffffff800487947 */ /* 0x000fea000383ffff */
.L_x_4228:
[----:B-1----:R1:W3:Y:S02]  /*d740*/  SYNCS.PHASECHK.TRANS64.TRYWAIT P0, [R7+URZ], R4 ;  /* 0x00000004070075a7 */ /* 0x0022e4000800017f */
[----:B---3--:R-:W-:Y:S05]  /*d750*/  @!P0 NANOSLEEP.SYNCS 0x989680 ;  /* 0x009896800000895d */ /* 0x008fea0003900000 */
[----:B------:R-:W3:Y:S02]  /*d760*/  @!P0 SYNCS.PHASECHK.TRANS64 P0, [R7+URZ], R4 ;  /* 0x00000004070085a7 */ /* 0x000ee4000800007f */
[----:B---3--:R-:W-:Y:S05]  /*d770*/  @!P0 BRA `(.L_x_4228) ;  /* 0xfffffffc00f08947 */ /* 0x008fea000383ffff */
[----:B------:R-:W-:Y:S05]  /*d780*/  BRA `(.L_x_4247) ;  /* 0xfffffff800887947 */ /* 0x000fea000383ffff */
.L_x_4229:
[----:B---3--:R3:W4:Y:S02]  /*d790*/  SYNCS.PHASECHK.TRANS64.TRYWAIT P0, [R11+URZ], R2 ;  /* 0x000000020b0075a7 */ /* 0x008724000800017f */
[----:B----4-:R-:W-:Y:S05]  /*d7a0*/  @!P0 NANOSLEEP.SYNCS 0x989680 ;  /* 0x009896800000895d */ /* 0x010fea0003900000 */
[----:B------:R-:W4:Y:S02]  /*d7b0*/  @!P0 SYNCS.PHASECHK.TRANS64 P0, [R11+URZ], R2 ;  /* 0x000000020b0085a7 */ /* 0x000f24000800007f */
[----:B----4-:R-:W-:Y:S05]  /*d7c0*/  @!P0 BRA `(.L_x_4229) ;  /* 0xfffffffc00f08947 */ /* 0x010fea000383ffff */
[----:B------:R-:W-:Y:S05]  /*d7d0*/  BRA `(.L_x_4248) ;  /* 0xfffffff8007c7947 */ /* 0x000fea000383ffff */
.L_x_4231:
[----:B----4-:R4:W1:Y:S02]  /*d7e0*/  SYNCS.PHASECHK.TRANS64.TRYWAIT P0, [R9+URZ], R4 ;  /* 0x00000004090075a7 */ /* 0x010864000800017f */
[----:B-1----:R-:W-:Y:S05]  /*d7f0*/  @!P0 NANOSLEEP.SYNCS 0x989680 ;  /* 0x009896800000895d */ /* 0x002fea0003900000 */
[----:B------:R-:W1:Y:S02]  /*d800*/  @!P0 SYNCS.PHASECHK.TRANS64 P0, [R9+URZ], R4 ;  /* 0x00000004090085a7 */ /* 0x000e64000800007f */
[----:B-1----:R-:W-:Y:S05]  /*d810*/  @!P0 BRA `(.L_x_4231) ;  /* 0xfffffffc00f08947 */ /* 0x002fea000383ffff */
[----:B------:R-:W-:Y:S05]  /*d820*/  BRA `(.L_x_4249) ;  /* 0xfffffff800807947 */ /* 0x000fea000383ffff */
.L_x_4250:
        /* <DEDUP_REMOVED lines=13> */
.L_x_7319:


//--------------------- .text._ZN7cutlass13device_kernelIN5flash11enable_sm90INS1_16FlashAttnBwdSm90INS1_25CollectiveMainloopBwdSm90ILi2ELi2ELi2EN4cute5tupleIJNS5_1CILi1EEES8_S8_EEENS6_IJNS7_ILi80EEENS7_ILi128EEESB_EEENS_10bfloat16_tEfNS_4arch4Sm90ELb0ELb0ELb0ELb1ELb1ELb1ELb0ELb1ELi2ELi1ELi2ELi1ELb0EEENS1_21CollectiveEpilogueBwdISC_SD_SF_Li256ELb1ELb0ELi1EEENS1_19SingleTileSchedulerILb1ELb0ELb0ELi128EEEEEEEEEvNT_6ParamsE --------------------------
	.section	.text._ZN7cutlass13device_kernelIN5flash11enable_sm90INS1_16FlashAttnBwdSm90INS1_25CollectiveMainloopBwdSm90ILi2ELi2ELi2EN4cute5tupleIJNS5_1CILi1EEES8_S8_EEENS6_IJNS7_ILi80EEENS7_ILi128EEESB_EEENS_10bfloat16_tEfNS_4arch4Sm90ELb0ELb0ELb0ELb1ELb1ELb1ELb0ELb1ELi2ELi1ELi2ELi1ELb0EEENS1_21CollectiveEpilogueBwdISC_SD_SF_Li256ELb1ELb0ELi1EEENS1_19SingleTileSchedulerILb1ELb0ELb0ELi128EEEEEEEEEvNT_6ParamsE,"ax",@progbits
	.align	128
.text._ZN7cutlass13device_kernelIN5flash11enable_sm90INS1_16FlashAttnBwdSm90INS1_25CollectiveMainloopBwdSm90ILi2ELi2ELi2EN4cute5tupleIJNS5_1CILi1EEES8_S8_EEENS6_IJNS7_ILi80EEENS7_ILi128EEESB_EEENS_10bfloat16_tEfNS_4arch4Sm90ELb0ELb0ELb0ELb1ELb1ELb1ELb0ELb1ELi2ELi1ELi2ELi1ELb0EEENS1_21CollectiveEpilogueBwdISC_SD_SF_Li256ELb1ELb0ELi1EEENS1_19SingleTileSchedulerILb1ELb0ELb0ELi128EEEEEEEEEvNT_6ParamsE:
        .type           _ZN7cutlass13device_kernelIN5flash11enable_sm90INS1_16FlashAttnBwdSm90INS1_25CollectiveMainloopBwdSm90ILi2ELi2ELi2EN4cute5tupleIJNS5_1CILi1EEES8_S8_EEENS6_IJNS7_ILi80EEENS7_ILi128EEESB_EEENS_10bfloat16_tEfNS_4arch4Sm90ELb0ELb0ELb0ELb1ELb1ELb1ELb0ELb1ELi2ELi1ELi2ELi1ELb0EEENS1_21CollectiveEpilogueBwdISC_SD_SF_Li256ELb1ELb0ELi1EEENS1_19SingleTileSchedulerILb1ELb0ELb0ELi128EEEEEEEEEvNT_6ParamsE,@function
        .size           _ZN7cutlass13device_kernelIN5flash11enable_sm90INS1_16FlashAttnBwdSm90INS1_25CollectiveMainloopBwdSm90ILi2ELi2ELi2EN4cute5tupleIJNS5_1CILi1EEES8_S8_EEENS6_IJNS7_ILi80EEENS7_ILi128EEESB_EEENS_10bfloat16_tEfNS_4arch4Sm90ELb0ELb0ELb0ELb1ELb1ELb1ELb0ELb1ELi2ELi1ELi2ELi1ELb0EEENS1_21CollectiveEpilogueBwdISC_SD_SF_Li256ELb1ELb0ELi1EEENS1_19SingleTileSchedulerILb1ELb0ELb0ELi128EEEEEEEEEvNT_6ParamsE,(.L_x_7320 - _ZN7cutlass13device_kernelIN5flash11enable_sm90INS1_16FlashAttnBwdSm90INS1_25CollectiveMainloopBwdSm90ILi2ELi2ELi2EN4cute5tupleIJNS5_1CILi1EEES8_S8_EEENS6_IJNS7_ILi80EEENS7_ILi128EEESB_EEENS_10bfloat16_tEfNS_4arch4Sm90ELb0ELb0ELb0ELb1ELb1ELb1ELb0ELb1ELi2ELi1ELi2ELi1ELb0EEENS1_21CollectiveEpilogueBwdISC_SD_SF_Li256ELb1ELb0ELi1EEENS1_19SingleTileSchedulerILb1ELb0ELb0ELi128EEEEEEEEEvNT_6ParamsE)
        .other          _ZN7cutlass13device_kernelIN5flash11enable_sm90INS1_16FlashAttnBwdSm90INS1_25CollectiveMainloopBwdSm90ILi2ELi2ELi2EN4cute5tupleIJNS5_1CILi1EEES8_S8_EEENS6_IJNS7_ILi80EEENS7_ILi128EEESB_EEENS_10bfloat16_tEfNS_4arch4Sm90ELb0ELb0ELb0ELb1ELb1ELb1ELb0ELb1ELi2ELi1ELi2ELi1ELb0EEENS1_21CollectiveEpilogueBwdISC_SD_SF_Li256ELb1ELb0ELi1EEENS1_19SingleTileSchedulerILb1ELb0ELb0ELi128EEEEEEEEEvNT_6ParamsE,@"STO_CUDA_ENTRY STV_DEFAULT"
_ZN7cutlass13device_kernelIN5flash11enable_sm90INS1_16FlashAttnBwdSm90INS1_25CollectiveMainloopBwdSm90ILi2ELi2ELi2EN4cute5tupleIJNS5_1CILi1EEES8_S8_EEENS6_IJNS7_ILi80EEENS7_ILi128EEESB_EEENS_10bfloat16_tEfNS_4arch4Sm90ELb0ELb0ELb0ELb1ELb1ELb1ELb0ELb1ELi2ELi1ELi2ELi1ELb0EEENS1_21CollectiveEpilogueBwdISC_SD_SF_Li256ELb1ELb0ELi1EEENS1_19SingleTileSchedulerILb1ELb0ELb0ELi128EEEEEEEEEvNT_6ParamsE:
        /* <DEDUP_REMOVED lines=23> */
.L_x_4252:
[----:B------:R-:W-:Y:S05]  /*0170*/  BSYNC B0 ;  /* 0x0000000000007941 */ /* 0x000fea0003800000 */
.L_x_4251:
        /* <DEDUP_REMOVED lines=34> */
.L_x_4253:
        /* <DEDUP_REMOVED lines=22> */
.L_x_4254:
        /* <DEDUP_REMOVED lines=9> */
.L_x_4257:
        /* <DEDUP_REMOVED lines=20> */
.L_x_4258:
        /* <DEDUP_REMOVED lines=10> */
.L_x_4260:
[----:B------:R-:W2:Y:S02]  /*0770*/  LDC R0, c[0x0][0x8bc] ;  /* 0x00022f00ff007b82 */ /* 0x000ea40000000800 */
.L_x_4259:
        /* <DEDUP_REMOVED lines=17> */
.L_x_4262:
        /* <DEDUP_REMOVED lines=10> */
.L_x_4263:
        /* <DEDUP_REMOVED lines=8> */
.L_x_4264:
        /* <DEDUP_REMOVED lines=9> */
.L_x_4265:
        /* <DEDUP_REMOVED lines=89> */
.L_x_4268:
        /* <DEDUP_REMOVED lines=15> */
.L_x_4267:
        /* <DEDUP_REMOVED lines=23> */
.L_x_4270:
        /* <DEDUP_REMOVED lines=15> */
.L_x_4269:
        /* <DEDUP_REMOVED lines=8> */
.L_x_4422:
        /* <DEDUP_REMOVED lines=48> */
.L_x_4272:
        /* <DEDUP_REMOVED lines=79> */
.L_x_4284:
[----:B------:R-:W2:Y:S02]  /*1b90*/  LDL R3, [R1] ;  /* 0x0000000001037983 */ /* 0x000ea40000100800 */
[----:B--2---:R-:W-:-:S13]  /*1ba0*/  ISETP.NE.AND P0, PT, R3, 0x3, PT ;  /* 0x000000030300780c */ /* 0x004fda0003f05270 */
[----:B------:R-:W-:Y:S05]  /*1bb0*/  @!P0 BRA `(.L_x_4274) ;  /* 0x0000000000048947 */ /* 0x000fea0003800000 */
[----:B------:R-:W-:Y:S01]  /*1bc0*/  BPT.TRAP 0x1 ;  /* 0x000000040000795c */ /* 0x000fe20000300000 */
.L_x_4274:
        /* <DEDUP_REMOVED lines=8> */
.L_x_4275:
[----:B---3--:R-:W-:Y:S05]  /*1c50*/  @P1 BRA `(.L_x_4276) ;  /* 0x0000000000081947 */ /* 0x008fea0003800000 */
[----:B------:R-:W3:Y:S02]  /*1c60*/  SYNCS.PHASECHK.TRANS64.TRYWAIT P1, [R3+URZ+0x38810], R154 ;  /* 0x0388109a030075a7 */ /* 0x000ee4000802017f */
[----:B---3--:R-:W-:Y:S05]  /*1c70*/  @!P1 BRA `(.L_x_4277) ;  /* 0x000000bc00c49947 */ /* 0x008fea0003800000 */
.L_x_4276:
        /* <DEDUP_REMOVED lines=286> */
.L_x_4278:
[----:B------:R1:W1:Y:S01]  /*2e60*/  SYNCS.PHASECHK.TRANS64.TRYWAIT P1, [R3+URZ+0x38830], R154 ;  /* 0x0388309a030075a7 */ /* 0x000262000802017f */
[----:B------:R-:W-:Y:S05]  /*2e70*/  @!P0 BRA `(.L_x_4279) ;  /* 0x0000000000048947 */ /* 0x000fea0003800000 */
[----:B------:R-:W-:Y:S01]  /*2e80*/  BPT.TRAP 0x1 ;  /* 0x000000040000795c */ /* 0x000fe20000300000 */
.L_x_4279:
[----:B------:R-:W-:-:S05]  /*2e90*/  VIADD R152, R152, 0x24000 ;  /* 0x0002400098987836 */ /* 0x000fca0000000000 */
[----:B------:R-:W-:-:S04]  /*2ea0*/  SHF.R.U32.HI R152, RZ, 0x4, R152 ;  /* 0x00000004ff987819 */ /* 0x000fc80000011698 */
[----:B------:R-:W-:-:S04]  /*2eb0*/  LOP3.LUT R236, R152, 0x3fff, RZ, 0xc0, !PT ;  /* 0x00003fff98ec7812 */ /* 0x000fc800078ec0ff */
[----:B------:R-:W-:Y:S01]  /*2ec0*/  LOP3.LUT R153, R236, 0x10000, RZ, 0xfc, !PT ;  /* 0x00010000ec997812 */ /* 0x000fe200078efcff */
[----:B-1----:R-:W-:Y:S06]  /*2ed0*/  @P1 BRA `(.L_x_4280) ;  /* 0x0000000000081947 */ /* 0x002fec0003800000 */
[----:B------:R-:W1:Y:S02]  /*2ee0*/  SYNCS.PHASECHK.TRANS64.TRYWAIT P1, [R3+URZ+0x38830], R154 ;  /* 0x0388309a030075a7 */ /* 0x000e64000802017f */
[----:B-1----:R-:W-:Y:S05]  /*2ef0*/  @!P1 BRA `(.L_x_4281) ;  /* 0x000000ac00389947 */ /* 0x002fea0003800000 */
.L_x_4280:
        /* <DEDUP_REMOVED lines=832> */
.L_x_4282:
        /* <DEDUP_REMOVED lines=56> */
.L_x_4283:
        /* <DEDUP_REMOVED lines=78> */
.L_x_4266:
        /* <DEDUP_REMOVED lines=154> */
.L_x_4286:
        /* <DEDUP_REMOVED lines=58> */
.L_x_4288:
[----:B------:R-:W-:Y:S05]  /*78a0*/  BSYNC B0 ;  /* 0x0000000000007941 */ /* 0x000fea0003800000 */
.L_x_4287:
        /* <DEDUP_REMOVED lines=15> */
.L_x_4290:
[----:B------:R-:W-:Y:S05]  /*79a0*/  BSYNC B0 ;  /* 0x0000000000007941 */ /* 0x000fea0003800000 */
.L_x_4289:
        /* <DEDUP_REMOVED lines=18> */
.L_x_4292:
[----:B------:R-:W-:Y:S05]  /*7ad0*/  BSYNC B0 ;  /* 0x0000000000007941 */ /* 0x000fea0003800000 */
.L_x_4291:
        /* <DEDUP_REMOVED lines=17> */
.L_x_4294:
[----:B------:R-:W-:Y:S05]  /*7bf0*/  BSYNC B0 ;  /* 0x0000000000007941 */ /* 0x000fea0003800000 */
.L_x_4293:
        /* <DEDUP_REMOVED lines=18> */
.L_x_4296:
[----:B------:R-:W-:Y:S05]  /*7d20*/  BSYNC B0 ;  /* 0x0000000000007941 */ /* 0x000fea0003800000 */
.L_x_4295:
        /* <DEDUP_REMOVED lines=18> */
.L_x_4298:
[----:B------:R-:W-:Y:S05]  /*7e50*/  BSYNC B0 ;  /* 0x0000000000007941 */ /* 0x000fea0003800000 */
.L_x_4297:
        /* <DEDUP_REMOVED lines=19> */
.L_x_4300:
[----:B------:R-:W-:Y:S05]  /*7f90*/  BSYNC B0 ;  /* 0x0000000000007941 */ /* 0x000fea0003800000 */
.L_x_4299:
        /* <DEDUP_REMOVED lines=21> */
.L_x_4302:
[----:B------:R-:W-:Y:S05]  /*80f0*/  BSYNC B0 ;  /* 0x0000000000007941 */ /* 0x000fea0003800000 */
.L_x_4301:
        /* <DEDUP_REMOVED lines=33> */
.L_x_4304:
[----:B------:R-:W-:Y:S05]  /*8310*/  BSYNC B0 ;  /* 0x0000000000007941 */ /* 0x000fea0003800000 */
.L_x_4303:
        /* <DEDUP_REMOVED lines=17> */
.L_x_4306:
[----:B------:R-:W-:Y:S05]  /*8430*/  BSYNC B0 ;  /* 0x0000000000007941 */ /* 0x000fea0003800000 */
.L_x_4305:
        /* <DEDUP_REMOVED lines=15> */
.L_x_4308:
[----:B------:R-:W-:Y:S05]  /*8530*/  BSYNC B0 ;  /* 0x0000000000007941 */ /* 0x000fea0003800000 */
.L_x_4307:
        /* <DEDUP_REMOVED lines=15> */
.L_x_4310:
[----:B------:R-:W-:Y:S05]  /*8630*/  BSYNC B0 ;  /* 0x0000000000007941 */ /* 0x000fea0003800000 */
.L_x_4309:
        /* <DEDUP_REMOVED lines=15> */
.L_x_4312:
[----:B------:R-:W-:Y:S05]  /*8730*/  BSYNC B0 ;  /* 0x0000000000007941 */ /* 0x000fea0003800000 */
.L_x_4311:
        /* <DEDUP_REMOVED lines=15> */
.L_x_4314:
[----:B------:R-:W-:Y:S05]  /*8830*/  BSYNC B0 ;  /* 0x0000000000007941 */ /* 0x000fea0003800000 */
.L_x_4313:
        /* <DEDUP_REMOVED lines=15> */
.L_x_4316:
[----:B------:R-:W-:Y:S05]  /*8930*/  BSYNC B0 ;  /* 0x0000000000007941 */ /* 0x000fea0003800000 */
.L_x_4315:
        /* <DEDUP_REMOVED lines=15> */
.L_x_4285:
        /* <DEDUP_REMOVED lines=31> */
.L_x_4317:
        /* <DEDUP_REMOVED lines=48> */
.L_x_4319:
[----:B------:R-:W-:Y:S05]  /*8f20*/  BSYNC B0 ;  /* 0x0000000000007941 */ /* 0x000fea0003800000 */
.L_x_4318:
        /* <DEDUP_REMOVED lines=16> */
.L_x_4321:
[----:B------:R-:W-:Y:S05]  /*9030*/  BSYNC B0 ;  /* 0x0000000000007941 */ /* 0x000fea0003800000 */
.L_x_4320:
        /* <DEDUP_REMOVED lines=16> */
.L_x_4323:
[----:B------:R-:W-:Y:S05]  /*9140*/  BSYNC B0 ;  /* 0x0000000000007941 */ /* 0x000fea0003800000 */
.L_x_4322:
        /* <DEDUP_REMOVED lines=17> */
.L_x_4325:
[----:B------:R-:W-:Y:S05]  /*9260*/  BSYNC B0 ;  /* 0x0000000000007941 */ /* 0x000fea0003800000 */
.L_x_4324:
        /* <DEDUP_REMOVED lines=16> */
.L_x_4327:
[----:B------:R-:W-:Y:S05]  /*9370*/  BSYNC B0 ;  /* 0x0000000000007941 */ /* 0x000fea0003800000 */
.L_x_4326:
        /* <DEDUP_REMOVED lines=18> */
.L_x_4329:
[----:B------:R-:W-:Y:S05]  /*94a0*/  BSYNC B0 ;  /* 0x0000000000007941 */ /* 0x000fea0003800000 */
.L_x_4328:
        /* <DEDUP_REMOVED lines=20> */
.L_x_4331:
[----:B------:R-:W-:Y:S05]  /*95f0*/  BSYNC B0 ;  /* 0x0000000000007941 */ /* 0x000fea0003800000 */
.L_x_4330:
        /* <DEDUP_REMOVED lines=17> */
.L_x_4333:
[----:B------:R-:W-:Y:S05]  /*9710*/  BSYNC B0 ;  /* 0x0000000000007941 */ /* 0x000fea0003800000 */
.L_x_4332:
        /* <DEDUP_REMOVED lines=32> */
.L_x_4335:
[----:B------:R-:W-:Y:S05]  /*9920*/  BSYNC B0 ;  /* 0x0000000000007941 */ /* 0x000fea0003800000 */
.L_x_4334:
        /* <DEDUP_REMOVED lines=16> */
.L_x_4337:
[----:B------:R-:W-:Y:S05]  /*9a30*/  BSYNC B0 ;  /* 0x0000000000007941 */ /* 0x000fea0003800000 */
.L_x_4336:
        /* <DEDUP_REMOVED lines=15> */
.L_x_4339:
[----:B------:R-:W-:Y:S05]  /*9b30*/  BSYNC B0 ;  /* 0x0000000000007941 */ /* 0x000fea0003800000 */
.L_x_4338:
        /* <DEDUP_REMOVED lines=15> */
.L_x_4341:
[----:B------:R-:W-:Y:S05]  /*9c30*/  BSYNC B0 ;  /* 0x0000000000007941 */ /* 0x000fea0003800000 */
.L_x_4340:
        /* <DEDUP_REMOVED lines=15> */
.L_x_4343:
[----:B------:R-:W-:Y:S05]  /*9d30*/  BSYNC B0 ;  /* 0x0000000000007941 */ /* 0x000fea0003800000 */
.L_x_4342:
        /* <DEDUP_REMOVED lines=15> */
.L_x_4345:
[----:B------:R-:W-:Y:S05]  /*9e30*/  BSYNC B0 ;  /* 0x0000000000007941 */ /* 0x000fea0003800000 */
.L_x_4344:
        /* <DEDUP_REMOVED lines=15> */
.L_x_4347:
[----:B------:R-:W-:Y:S05]  /*9f30*/  BSYNC B0 ;  /* 0x0000000000007941 */ /* 0x000fea0003800000 */
.L_x_4346:
        /* <DEDUP_REMOVED lines=15> */
.L_x_4256:
        /* <DEDUP_REMOVED lines=21> */
.L_x_4349:
        /* <DEDUP_REMOVED lines=13> */
.L_x_4351:
[----:B------:R-:W-:-:S05]  /*a250*/  ULDC UR4, c[0x0][0x8bc] ;  /* 0x00022f0000047ab9 */ /* 0x000fca0000000800 */
.L_x_4350:
        /* <DEDUP_REMOVED lines=28> */
[----:B------:R-:W-:-:S04]  /*a420*/  @UP0 UIMAD UR4, UR12, 0x50, UR4 ;  /* 0x000000500c0408a4 */ /* 0x000fc8000f8e0204 */
[----:B------:R-:W-:-:S04]  /*a430*/  UIMAD.WIDE UR4, UR4, 0x66666667, URZ ;  /* 0x66666667040478a5 */ /* 0x000fc8000f8e023f */
[----:B------:R-:W-:-:S04]  /*a440*/  @UP0 USHF.R.U32.HI UR4, URZ, 0x1f, UR5 ;  /* 0x0000001f3f040899 */ /* 0x000fc80008011605 */
[----:B------:R-:W-:Y:S01]  /*a450*/  @UP0 ULEA.HI.SX32 UR4, UR5, UR4, 0x1b ;  /* 0x0000000405040291 */ /* 0x000fe2000f8fda3f */
[----:B-1-3--:R-:W-:Y:S11]  /*a460*/  @P1 BRA `(.L_x_4352) ;  /* 0x0000000000101947 */ /* 0x00aff60003800000 */
[----:B------:R-:W-:Y:S05]  /*a470*/  @!P0 BRA `(.L_x_4352) ;  /* 0x00000000000c8947 */ /* 0x000fea0003800000 */
[----:B------:R-:W2:Y:S04]  /*a480*/  LDG.E R5, desc[UR38][R2.64] ;  /* 0x0000002602057981 */ /* 0x000ea8000c1e1900 */
[----:B-----5:R-:W2:Y:S02]  /*a490*/  LDG.E R0, desc[UR38][R2.64+0x4] ;  /* 0x0000042602007981 */ /* 0x020ea4000c1e1900 */
[----:B--2---:R-:W-:-:S07]  /*a4a0*/  IMAD.IADD R0, R0, 0x1, -R5 ;  /* 0x0000000100007824 */ /* 0x004fce00078e0a05 */
.L_x_4352:
[----:B-----5:R-:W-:Y:S01]  /*a4b0*/  ISETP.GE.AND P0, PT, R0, 0x1, PT ;  /* 0x000000010000780c */ /* 0x020fe20003f06270 */
[----:B------:R-:W-:Y:S01]  /*a4c0*/  @UP0 UIMAD UR4, UR4, 0x2800, URZ ;  /* 0x00002800040408a4 */ /* 0x000fe2000f8e023f */
        /* <DEDUP_REMOVED lines=16> */
[----:B------:R-:W-:Y:S01]  /*a5d0*/  USEL UR18, UR12, URZ, !UP0 ;  /* 0x0000003f0c127287 */ /* 0x000fe2000c000000 */
[----:B------:R-:W-:Y:S01]  /*a5e0*/  SHF.R.U32.HI R3, RZ, 0x1f, R2 ;  /* 0x0000001fff037819 */ /* 0x000fe20000011602 */
[----:B------:R-:W-:Y:S01]  /*a5f0*/  USEL UR4, UR4, URZ, !UP0 ;  /* 0x0000003f04047287 */ /* 0x000fe2000c000000 */
[----:B------:R-:W-:Y:S01]  /*a600*/  ULDC UR10, c[0x0][0x288] ;  /* 0x0000a200000a7ab9 */ /* 0x000fe20000000800 */
[----:B------:R-:W-:Y:S01]  /*a610*/  UIADD3 UR8, UP0, UR6, UR14, URZ ;  /* 0x0000000e06087290 */ /* 0x000fe2000ff1e03f */
[----:B------:R-:W-:Y:S01]  /*a620*/  LEA.HI.SX32 R3, R2, R3, 0x1b ;  /* 0x0000000302037211 */ /* 0x000fe200078fdaff */
        /* <DEDUP_REMOVED lines=34> */
.L_x_4378:
        /* <DEDUP_REMOVED lines=17> */
.L_x_4356:
[----:B------:R-:W2:Y:S04]  /*a960*/  LDG.E.STRONG.GPU R5, desc[UR38][R2.64] ;  /* 0x0000002602057981 */ /* 0x000ea8000c1ef900 */
[----:B--2---:R-:W-:Y:S01]  /*a970*/  CCTL.IVALL ;  /* 0x00000000ff00798f */ /* 0x004fe20002000000 */
[----:B------:R-:W-:Y:S05]  /*a980*/  YIELD ;  /* 0x0000000000007946 */ /* 0x000fea0003800000 */
[----:B------:R-:W-:-:S13]  /*a990*/  ISETP.NE.AND P1, PT, R5, UR24, PT ;  /* 0x0000001805007c0c */ /* 0x000fda000bf25270 */
[----:B------:R-:W-:Y:S05]  /*a9a0*/  @P1 BRA `(.L_x_4356) ;  /* 0xfffffffc00ec1947 */ /* 0x000fea000383ffff */
.L_x_4355:
[----:B------:R-:W-:Y:S05]  /*a9b0*/  BSYNC B0 ;  /* 0x0000000000007941 */ /* 0x000fea0003800000 */
.L_x_4354:
[----:B------:R-:W-:-:S03]  /*a9c0*/  UMOV UR22, 0xffffffff ;  /* 0xffffffff00167882 */ /* 0x000fc60000000000 */
[----:B------:R-:W-:Y:S05]  /*a9d0*/  BRA.DIV UR22, `(.L_x_4357) ;  /* 0x0000003216947947 */ /* 0x000fea000b800000 */
[----:B------:R-:W-:Y:S01]  /*a9e0*/  NOP ;  /* 0x0000000000007918 */ /* 0x000fe20000000000 */
.L_x_4425:
        /* <DEDUP_REMOVED lines=19> */
.L_x_4359:
[----:B------:R-:W-:Y:S05]  /*ab20*/  BSYNC B0 ;  /* 0x0000000000007941 */ /* 0x000fea0003800000 */
.L_x_4358:
        /* <DEDUP_REMOVED lines=13> */
.L_x_4361:
[----:B------:R-:W-:Y:S05]  /*ac00*/  BSYNC B0 ;  /* 0x0000000000007941 */ /* 0x000fea0003800000 */
.L_x_4360:
[----:B------:R-:W-:Y:S06]  /*ac10*/  BAR.ARV 0xa, 0xa0 ;  /* 0x0282800000007b1d */ /* 0x000fec0000002000 */
[----:B------:R-:W-:Y:S04]  /*ac20*/  BSSY B0, `(.L_x_4362) ;  /* 0x0000003000007945 */ /* 0x000fe80003800000 */
[----:B------:R-:W-:Y:S05]  /*ac30*/  @!P0 BRA `(.L_x_4363) ;  /* 0x0000000000048947 */ /* 0x000fea0003800000 */
[----:B------:R-:W-:-:S04]  /*ac40*/  DEPBAR.LE SB0, 0x0 ;  /* 0x000080000000791a */ /* 0x000fc80000000000 */
.L_x_4363:
[----:B------:R-:W-:Y:S05]  /*ac50*/  BSYNC B0 ;  /* 0x0000000000007941 */ /* 0x000fea0003800000 */
.L_x_4362:
        /* <DEDUP_REMOVED lines=19> */
.L_x_4365:
[----:B------:R-:W-:Y:S05]  /*ad90*/  BSYNC B0 ;  /* 0x0000000000007941 */ /* 0x000fea0003800000 */
.L_x_4364:
        /* <DEDUP_REMOVED lines=9> */
.L_x_4368:
[----:B------:R-:W2:Y:S04]  /*ae30*/  LDG.E.STRONG.GPU R5, desc[UR38][R2.64] ;  /* 0x0000002602057981 */ /* 0x000ea8000c1ef900 */
[----:B--2---:R-:W-:Y:S01]  /*ae40*/  CCTL.IVALL ;  /* 0x00000000ff00798f */ /* 0x004fe20002000000 */
[----:B------:R-:W-:Y:S05]  /*ae50*/  YIELD ;  /* 0x0000000000007946 */ /* 0x000fea0003800000 */
[----:B------:R-:W-:-:S13]  /*ae60*/  ISETP.NE.AND P1, PT, R5, UR24, PT ;  /* 0x0000001805007c0c */ /* 0x000fda000bf25270 */
[----:B------:R-:W-:Y:S05]  /*ae70*/  @P1 BRA `(.L_x_4368) ;  /* 0xfffffffc00ec1947 */ /* 0x000fea000383ffff */
.L_x_4367:
[----:B------:R-:W-:Y:S05]  /*ae80*/  BSYNC B0 ;  /* 0x0000000000007941 */ /* 0x000fea0003800000 */
.L_x_4366:
[----:B------:R-:W-:-:S03]  /*ae90*/  UMOV UR6, 0xffffffff ;  /* 0xffffffff00067882 */ /* 0x000fc60000000000 */
[----:B------:R-:W-:Y:S05]  /*aea0*/  BRA.DIV UR6, `(.L_x_4369) ;  /* 0x0000002e067c7947 */ /* 0x000fea000b800000 */
[----:B------:R-:W-:Y:S01]  /*aeb0*/  NOP ;  /* 0x0000000000007918 */ /* 0x000fe20000000000 */
.L_x_4428:
        /* <DEDUP_REMOVED lines=13> */
.L_x_4371:
[----:B------:R-:W-:Y:S05]  /*af90*/  BSYNC B0 ;  /* 0x0000000000007941 */ /* 0x000fea0003800000 */
.L_x_4370:
        /* <DEDUP_REMOVED lines=13> */
.L_x_4373:
[----:B------:R-:W-:Y:S05]  /*b070*/  BSYNC B0 ;  /* 0x0000000000007941 */ /* 0x000fea0003800000 */
.L_x_4372:
[----:B------:R-:W-:Y:S06]  /*b080*/  BAR.ARV 0xa, 0xa0 ;  /* 0x0282800000007b1d */ /* 0x000fec0000002000 */
[----:B------:R-:W-:Y:S04]  /*b090*/  BSSY B0, `(.L_x_4374) ;  /* 0x0000003000007945 */ /* 0x000fe80003800000 */
[----:B------:R-:W-:Y:S05]  /*b0a0*/  @!P0 BRA `(.L_x_4375) ;  /* 0x0000000000048947 */ /* 0x000fea0003800000 */
[----:B------:R-:W-:-:S04]  /*b0b0*/  DEPBAR.LE SB0, 0x0 ;  /* 0x000080000000791a */ /* 0x000fc80000000000 */
.L_x_4375:
[----:B------:R-:W-:Y:S05]  /*b0c0*/  BSYNC B0 ;  /* 0x0000000000007941 */ /* 0x000fea0003800000 */
.L_x_4374:
        /* <DEDUP_REMOVED lines=19> */
.L_x_4377:
[----:B------:R-:W-:Y:S05]  /*b200*/  BSYNC B0 ;  /* 0x0000000000007941 */ /* 0x000fea0003800000 */
.L_x_4376:
[----:B------:R-:W-:Y:S02]  /*b210*/  UIADD3 UR4, UR4, 0x2, URZ ;  /* 0x0000000204047890 */ /* 0x000fe4000fffe03f */
[----:B------:R-:W-:Y:S01]  /*b220*/  UIADD3 UR5, UR5, 0x1, URZ ;  /* 0x0000000105057890 */ /* 0x000fe2000fffe03f */
[----:B------:R-:W-:Y:S11]  /*b230*/  @P3 BRA `(.L_x_4378) ;  /* 0xfffffff400843947 */ /* 0x000ff6000383ffff */
.L_x_4353:
        /* <DEDUP_REMOVED lines=13> */
.L_x_4381:
[----:B------:R-:W2:Y:S04]  /*b310*/  LDG.E.STRONG.GPU R0, desc[UR38][R2.64] ;  /* 0x0000002602007981 */ /* 0x000ea8000c1ef900 */
[----:B--2---:R-:W-:Y:S01]  /*b320*/  CCTL.IVALL ;  /* 0x00000000ff00798f */ /* 0x004fe20002000000 */
[----:B------:R-:W-:Y:S05]  /*b330*/  YIELD ;  /* 0x0000000000007946 */ /* 0x000fea0003800000 */
[----:B------:R-:W-:-:S13]  /*b340*/  ISETP.NE.AND P1, PT, R0, UR24, PT ;  /* 0x0000001800007c0c */ /* 0x000fda000bf25270 */
[----:B------:R-:W-:Y:S05]  /*b350*/  @P1 BRA `(.L_x_4381) ;  /* 0xfffffffc00ec1947 */ /* 0x000fea000383ffff */
.L_x_4380:
[----:B------:R-:W-:Y:S05]  /*b360*/  BSYNC B0 ;  /* 0x0000000000007941 */ /* 0x000fea0003800000 */
.L_x_4379:
[----:B------:R-:W-:-:S03]  /*b370*/  UMOV UR5, 0xffffffff ;  /* 0xffffffff00057882 */ /* 0x000fc60000000000 */
[----:B------:R-:W-:Y:S05]  /*b380*/  BRA.DIV UR5, `(.L_x_4382) ;  /* 0x0000002a05607947 */ /* 0x000fea000b800000 */
[----:B------:R-:W-:Y:S01]  /*b390*/  NOP ;  /* 0x0000000000007918 */ /* 0x000fe20000000000 */
.L_x_4431:
        /* <DEDUP_REMOVED lines=22> */
.L_x_4384:
[----:B------:R-:W-:Y:S05]  /*b500*/  BSYNC B0 ;  /* 0x0000000000007941 */ /* 0x000fea0003800000 */
.L_x_4383:
        /* <DEDUP_REMOVED lines=20> */
.L_x_4386:
[----:B------:R-:W-:Y:S05]  /*b650*/  BSYNC B0 ;  /* 0x0000000000007941 */ /* 0x000fea0003800000 */
.L_x_4385:
[----:B------:R-:W-:Y:S06]  /*b660*/  BAR.ARV 0xa, 0xa0 ;  /* 0x0282800000007b1d */ /* 0x000fec0000002000 */
[----:B------:R-:W-:Y:S04]  /*b670*/  BSSY B0, `(.L_x_4387) ;  /* 0x0000003000007945 */ /* 0x000fe80003800000 */
[----:B------:R-:W-:Y:S05]  /*b680*/  @!P0 BRA `(.L_x_4388) ;  /* 0x0000000000048947 */ /* 0x000fea0003800000 */
[----:B------:R-:W-:-:S04]  /*b690*/  DEPBAR.LE SB0, 0x0 ;  /* 0x000080000000791a */ /* 0x000fc80000000000 */
.L_x_4388:
[----:B------:R-:W-:Y:S05]  /*b6a0*/  BSYNC B0 ;  /* 0x0000000000007941 */ /* 0x000fea0003800000 */
.L_x_4387:
        /* <DEDUP_REMOVED lines=19> */
.L_x_4348:
        /* <DEDUP_REMOVED lines=10> */
.L_x_4389:
        /* <DEDUP_REMOVED lines=10> */
.L_x_4391:
[----:B------:R-:W3:Y:S02]  /*b920*/  LDC R5, c[0x0][0x8bc] ;  /* 0x00022f00ff057b82 */ /* 0x000ee40000000800 */
.L_x_4390:
        /* <DEDUP_REMOVED lines=23> */
[----:B------:R-:W-:Y:S02]  /*baa0*/  IMAD.MOV.U32 R5, RZ, RZ, RZ ;  /* 0x000000ffff057224 */ /* 0x000fe400078e00ff */
[----:B-1----:R-:W-:-:S05]  /*bab0*/  @P0 IMAD.WIDE R2, R8, 0x4, R2 ;  /* 0x0000000408020825 */ /* 0x002fca00078e0202 */
[----:B------:R4:W5:Y:S01]  /*bac0*/  @P0 LDG.E R5, desc[UR38][R2.64] ;  /* 0x0000002602050981 */ /* 0x000962000c1e1900 */
[----:B------:R-:W-:Y:S01]  /*bad0*/  ULDC UR4, c[0x0][0x280] ;  /* 0x0000a00000047ab9 */ /* 0x000fe20000000800 */
[----:B----4-:R-:W-:-:S04]  /*bae0*/  @P2 IMAD.WIDE R2, R8, 0x4, R12 ;  /* 0x0000000408022825 */ /* 0x010fc800078e020c */
[----:B------:R-:W-:Y:S01]  /*baf0*/  IMAD.U32 R4, RZ, RZ, UR4 ;  /* 0x00000004ff047e24 */ /* 0x000fe2000f8e00ff */
[----:B------:R-:W-:-:S05]  /*bb00*/  VOTEU.ANY UP0, P1 ;  /* 0x00000000003f7886 */ /* 0x000fca0000800100 */
[----:B------:R1:W5:Y:S02]  /*bb10*/  @P2 LDG.E R4, desc[UR38][R2.64] ;  /* 0x0000002602042981 */ /* 0x000364000c1e1900 */
[----:B-1----:R-:W-:Y:S01]  /*bb20*/  CS2R R2, SRZ ;  /* 0x0000000000027805 */ /* 0x002fe2000001ff00 */
[----:B--2---:R-:W-:-:S04]  /*bb30*/  @P1 IMAD R9, R8, 0x50, R9 ;  /* 0x0000005008091824 */ /* 0x004fc800078e0209 */
[----:B------:R-:W-:-:S05]  /*bb40*/  @P1 IMAD.HI R9, R9, 0x66666667, RZ ;  /* 0x6666666709091827 */ /* 0x000fca00078e02ff */
[----:B------:R-:W-:-:S04]  /*bb50*/  @P1 SHF.R.U32.HI R12, RZ, 0x1f, R9 ;  /* 0x0000001fff0c1819 */ /* 0x000fc80000011609 */
[----:B------:R-:W-:-:S05]  /*bb60*/  @P1 LEA.HI.SX32 R12, R9, R12, 0x1b ;  /* 0x0000000c090c1211 */ /* 0x000fca00078fdaff */
[----:B------:R-:W-:Y:S01]  /*bb70*/  @P1 IMAD R12, R12, 0x50, RZ ;  /* 0x000000500c0c1824 */ /* 0x000fe200078e02ff */
[----:B---3--:R-:W-:-:S04]  /*bb80*/  @P1 R2UR UR4, R15 ;  /* 0x000000000f0412ca */ /* 0x008fc800000e0000 */
        /* <DEDUP_REMOVED lines=8> */
.L_x_4393:
        /* <DEDUP_REMOVED lines=66> */
.L_x_4432:
        /* <DEDUP_REMOVED lines=9> */
.L_x_4396:
        /* <DEDUP_REMOVED lines=84> */
.L_x_4407:
[----:B------:R-:W-:-:S04]  /*c600*/  SHF.L.U32 R21, R10, 0x1f, RZ ;  /* 0x0000001f0a157819 */ /* 0x000fc800000006ff */
[----:B-1----:R-:W1:Y:S02]  /*c610*/  SYNCS.PHASECHK.TRANS64.TRYWAIT P1, [R12+URZ+0x38840], R21 ;  /* 0x038840150c0075a7 */ /* 0x002e64000802017f */
[----:B-12--5:R-:W-:Y:S05]  /*c620*/  @!P1 BRA `(.L_x_4399) ;  /* 0x0000001400e89947 */ /* 0x026fea0003800000 */
.L_x_4433:
[----:B------:R-:W-:Y:S05]  /*c630*/  @P0 BRA `(.L_x_4400) ;  /* 0x0000000000140947 */ /* 0x000fea0003800000 */
[----:B------:R-:W-:Y:S01]  /*c640*/  ISETP.NE.AND P1, PT, R20, RZ, PT ;  /* 0x000000ff1400720c */ /* 0x000fe20003f25270 */
[----:B------:R-:W-:-:S04]  /*c650*/  IMAD.MOV.U32 R3, RZ, RZ, 0x5140 ;  /* 0x00005140ff037424 */ /* 0x000fc800078e00ff */
[----:B------:R3:W-:Y:S08]  /*c660*/  SYNCS.ARRIVE.TRANS64 RZ, [R12+URZ+0x38830], R3 ;  /* 0x038830030cff79a7 */ /* 0x0007f0000800003f */
[----:B------:R-:W-:Y:S05]  /*c670*/  @!P1 BRA `(.L_x_4400) ;  /* 0x0000000000049947 */ /* 0x000fea0003800000 */
[----:B------:R-:W-:Y:S01]  /*c680*/  BPT.TRAP 0x1 ;  /* 0x000000040000795c */ /* 0x000fe20000300000 */
.L_x_4400:
        /* <DEDUP_REMOVED lines=37> */
.L_x_4434:
[----:B------:R-:W-:Y:S05]  /*c8e0*/  @P0 BRA `(.L_x_4402) ;  /* 0x0000000000140947 */ /* 0x000fea0003800000 */
[----:B------:R-:W-:Y:S01]  /*c8f0*/  ISETP.NE.AND P1, PT, R20, RZ, PT ;  /* 0x000000ff1400720c */ /* 0x000fe20003f25270 */
[----:B------:R-:W-:-:S04]  /*c900*/  IMAD.MOV.U32 R2, RZ, RZ, 0x5140 ;  /* 0x00005140ff027424 */ /* 0x000fc800078e00ff */
[----:B------:R3:W-:Y:S08]  /*c910*/  SYNCS.ARRIVE.TRANS64 RZ, [R12+URZ+0x38818], R2 ;  /* 0x038818020cff79a7 */ /* 0x0007f0000800003f */
[----:B------:R-:W-:Y:S05]  /*c920*/  @!P1 BRA `(.L_x_4402) ;  /* 0x0000000000049947 */ /* 0x000fea0003800000 */
[----:B------:R-:W-:Y:S01]  /*c930*/  BPT.TRAP 0x1 ;  /* 0x000000040000795c */ /* 0x000fe20000300000 */
.L_x_4402:
        /* <DEDUP_REMOVED lines=29> */
.L_x_4435:
        /* <DEDUP_REMOVED lines=9> */
.L_x_4404:
        /* <DEDUP_REMOVED lines=31> */
.L_x_4437:
[----:B------:R-:W-:Y:S05]  /*cd90*/  @P0 BRA `(.L_x_4406) ;  /* 0x0000000000140947 */ /* 0x000fea0003800000 */
[----:B------:R-:W-:Y:S01]  /*cda0*/  ISETP.NE.AND P1, PT, R20, RZ, PT ;  /* 0x000000ff1400720c */ /* 0x000fe20003f25270 */
[----:B-1----:R-:W-:-:S04]  /*cdb0*/  IMAD.MOV.U32 R5, RZ, RZ, 0x5140 ;  /* 0x00005140ff057424 */ /* 0x002fc800078e00ff */
[----:B------:R2:W-:Y:S08]  /*cdc0*/  SYNCS.ARRIVE.TRANS64 RZ, [R12+URZ+0x38810], R5 ;  /* 0x038810050cff79a7 */ /* 0x0005f0000800003f */
[----:B------:R-:W-:Y:S05]  /*cdd0*/  @!P1 BRA `(.L_x_4406) ;  /* 0x0000000000049947 */ /* 0x000fea0003800000 */
[----:B------:R-:W-:Y:S01]  /*cde0*/  BPT.TRAP 0x1 ;  /* 0x000000040000795c */ /* 0x000fe20000300000 */
.L_x_4406:
        /* <DEDUP_REMOVED lines=29> */
.L_x_4398:
[----:B--2---:R-:W2:Y:S02]  /*cfc0*/  LDL.LU R4, [R1] ;  /* 0x0000000001047983 */ /* 0x004ea40000300800 */
[----:B--2---:R-:W-:-:S13]  /*cfd0*/  ISETP.NE.AND P1, PT, R4, RZ, PT ;  /* 0x000000ff0400720c */ /* 0x004fda0003f25270 */
[----:B------:R-:W-:Y:S05]  /*cfe0*/  @!P1 BRA `(.L_x_4397) ;  /* 0x0000000400309947 */ /* 0x000fea0003800000 */
[----:B------:R-:W-:-:S04]  /*cff0*/  SHF.L.U32 R13, R10, 0x1f, RZ ;  /* 0x0000001f0a0d7819 */ /* 0x000fc800000006ff */
[----:B------:R-:W1:Y:S02]  /*d000*/  SYNCS.PHASECHK.TRANS64.TRYWAIT P1, [R12+URZ+0x38840], R13 ;  /* 0x0388400d0c0075a7 */ /* 0x000e64000802017f */
[----:B-1----:R-:W-:Y:S05]  /*d010*/  @!P1 BRA `(.L_x_4408) ;  /* 0x0000000c00c09947 */ /* 0x002fea0003800000 */
.L_x_4438:
[----:B------:R-:W-:Y:S05]  /*d020*/  @P0 BRA `(.L_x_4409) ;  /* 0x0000000000140947 */ /* 0x000fea0003800000 */
[----:B------:R-:W-:Y:S01]  /*d030*/  ISETP.NE.AND P1, PT, R20, RZ, PT ;  /* 0x000000ff1400720c */ /* 0x000fe20003f25270 */
[----:B------:R-:W-:-:S04]  /*d040*/  IMAD.MOV.U32 R5, RZ, RZ, 0x5140 ;  /* 0x00005140ff057424 */ /* 0x000fc800078e00ff */
[----:B------:R2:W-:Y:S08]  /*d050*/  SYNCS.ARRIVE.TRANS64 RZ, [R12+URZ+0x38830], R5 ;  /* 0x038830050cff79a7 */ /* 0x0005f0000800003f */
[----:B------:R-:W-:Y:S05]  /*d060*/  @!P1 BRA `(.L_x_4409) ;  /* 0x0000000000049947 */ /* 0x000fea0003800000 */
[----:B------:R-:W-:Y:S01]  /*d070*/  BPT.TRAP 0x1 ;  /* 0x000000040000795c */ /* 0x000fe20000300000 */
.L_x_4409:
        /* <DEDUP_REMOVED lines=34> */
.L_x_4439:
[----:B------:R-:W-:Y:S05]  /*d2a0*/  @P0 BRA `(.L_x_4411) ;  /* 0x0000000000140947 */ /* 0x000fea0003800000 */
[----:B------:R-:W-:Y:S01]  /*d2b0*/  ISETP.NE.AND P0, PT, R20, RZ, PT ;  /* 0x000000ff1400720c */ /* 0x000fe20003f05270 */
[----:B------:R-:W-:-:S04]  /*d2c0*/  IMAD.MOV.U32 R5, RZ, RZ, 0x5140 ;  /* 0x00005140ff057424 */ /* 0x000fc800078e00ff */
[----:B------:R3:W-:Y:S08]  /*d2d0*/  SYNCS.ARRIVE.TRANS64 RZ, [R12+URZ+0x38818], R5 ;  /* 0x038818050cff79a7 */ /* 0x0007f0000800003f */
[----:B------:R-:W-:Y:S05]  /*d2e0*/  @!P0 BRA `(.L_x_4411) ;  /* 0x0000000000048947 */ /* 0x000fea0003800000 */
[----:B------:R-:W-:Y:S01]  /*d2f0*/  BPT.TRAP 0x1 ;  /* 0x000000040000795c */ /* 0x000fe20000300000 */
.L_x_4411:
        /* <DEDUP_REMOVED lines=27> */
.L_x_4397:
[----:B-----5:R-:W-:Y:S01]  /*d4b0*/  IMAD R4, R0, 0x8, R12 ;  /* 0x0000000800047824 */ /* 0x020fe200078e020c */
[----:B------:R-:W-:Y:S01]  /*d4c0*/  SHF.L.U32 R3, R10, 0x1f, RZ ;  /* 0x0000001f0a037819 */ /* 0x000fe200000006ff */
[----:B------:R-:W3:Y:S03]  /*d4d0*/  S2R R2, SR_TID.X ;  /* 0x0000000000027919 */ /* 0x000ee60000002100 */
[----:B------:R-:W4:Y:S01]  /*d4e0*/  SYNCS.PHASECHK.TRANS64.TRYWAIT P0, [R4+URZ+0x38840], R3 ;  /* 0x03884003040075a7 */ /* 0x000f22000800017f */
[----:B---3--:R-:W-:-:S04]  /*d4f0*/  LOP3.LUT R2, R2, 0x7f, RZ, 0xc0, !PT ;  /* 0x0000007f02027812 */ /* 0x008fc800078ec0ff */
[----:B------:R-:W-:Y:S01]  /*d500*/  ISETP.NE.AND P1, PT, R2, RZ, PT ;  /* 0x000000ff0200720c */ /* 0x000fe20003f25270 */
[----:B----4-:R-:W-:-:S12]  /*d510*/  @!P0 BRA `(.L_x_4412) ;  /* 0x0000000800a88947 */ /* 0x010fd80003800000 */
.L_x_4440:
[----:B------:R-:W-:Y:S05]  /*d520*/  @P1 BRA `(.L_x_4413) ;  /* 0x0000000000181947 */ /* 0x000fea0003800000 */
[----:B------:R-:W4:Y:S01]  /*d530*/  S2R R2, SR_TID.X ;  /* 0x0000000000027919 */ /* 0x000f220000002100 */
[----:B---3--:R-:W-:-:S04]  /*d540*/  IMAD.MOV.U32 R3, RZ, RZ, 0x5140 ;  /* 0x00005140ff037424 */ /* 0x008fc800078e00ff */
[----:B------:R3:W-:Y:S01]  /*d550*/  SYNCS.ARRIVE.TRANS64 RZ, [R4+URZ+0x38830], R3 ;  /* 0x0388300304ff79a7 */ /* 0x0007e2000800003f */
[----:B----4-:R-:W-:-:S13]  /*d560*/  LOP3.LUT P0, RZ, R2, 0x1f, RZ, 0xc0, !PT ;  /* 0x0000001f02ff7812 */ /* 0x010fda000780c0ff */
[----:B---3--:R-:W-:Y:S05]  /*d570*/  @!P0 BRA `(.L_x_4413) ;  /* 0x0000000000048947 */ /* 0x008fea0003800000 */
[----:B------:R-:W-:Y:S01]  /*d580*/  BPT.TRAP 0x1 ;  /* 0x000000040000795c */ /* 0x000fe20000300000 */
.L_x_4413:
        /* <DEDUP_REMOVED lines=41> */
.L_x_4394:
[----:B------:R-:W-:Y:S05]  /*d820*/  BSYNC B0 ;  /* 0x0000000000007941 */ /* 0x000fea0003800000 */
.L_x_4392:
[----:B------:R-:W-:-:S03]  /*d830*/  UMOV UR6, 0xffffffff ;  /* 0xffffffff00067882 */ /* 0x000fc60000000000 */
[----:B------:R-:W-:Y:S05]  /*d840*/  BRA.DIV UR6, `(.L_x_4414) ;  /* 0x0000000606f07947 */ /* 0x000fea000b800000 */
[----:B------:R-:W-:-:S13]  /*d850*/  ELECT P6, URZ, PT ;  /* 0x00000000003f782f */ /* 0x000fda00038c0000 */
.L_x_4443:
[----:B------:R-:W-:Y:S05]  /*d860*/  @!P6 BRA `(.L_x_4261) ;  /* 0x000000000084e947 */ /* 0x000fea0003800000 */
[----:B----4-:R-:W3:Y:S02]  /*d870*/  LDL.LU R2, [R1+0x8] ;  /* 0x0000080001027983 */ /* 0x010ee40000300800 */
[----:B---3--:R-:W-:-:S04]  /*d880*/  LOP3.LUT R2, R2, 0x2, RZ, 0xfc, !PT ;  /* 0x0000000202027812 */ /* 0x008fc800078efcff */
[----:B------:R-:W-:-:S13]  /*d890*/  ISETP.NE.AND P2, PT, R2, 0x3, PT ;  /* 0x000000030200780c */ /* 0x000fda0003f45270 */
[----:B------:R-:W-:Y:S05]  /*d8a0*/  @!P2 BRA `(.L_x_4415) ;  /* 0x000000000004a947 */ /* 0x000fea0003800000 */
[----:B--2---:R-:W-:Y:S01]  /*d8b0*/  BPT.TRAP 0x1 ;  /* 0x000000040000795c */ /* 0x004fe20000300000 */
.L_x_4415:
        /* <DEDUP_REMOVED lines=15> */
.L_x_4444:
[----:B------:R-:W3:Y:S02]  /*d9b0*/  SYNCS.PHASECHK.TRANS64.TRYWAIT P0, [R11+URZ], R2 ;  /* 0x000000020b0075a7 */ /* 0x000ee4000800017f */
[----:B---3--:R-:W-:Y:S05]  /*d9c0*/  @!P0 BRA `(.L_x_4417) ;  /* 0x0000000400c48947 */ /* 0x008fea0003800000 */
.L_x_4445:
[----:B------:R-:W-:Y:S05]  /*d9d0*/  @!P2 BRA `(.L_x_4418) ;  /* 0x000000000004a947 */ /* 0x000fea0003800000 */
[----:B--2---:R-:W-:Y:S01]  /*d9e0*/  BPT.TRAP 0x1 ;  /* 0x000000040000795c */ /* 0x004fe20000300000 */
.L_x_4418:
[----:B------:R-:W-:-:S04]  /*d9f0*/  VIADD R0, R6, 0x38840 ;  /* 0x0003884006007836 */ /* 0x000fc80000000000 */
[----:B------:R-:W-:-:S04]  /*da00*/  IMAD R9, R9, 0x8, R0 ;  /* 0x0000000809097824 */ /* 0x000fc800078e0200 */
[----:B------:R-:W4:Y:S02]  /*da10*/  SYNCS.PHASECHK.TRANS64.TRYWAIT P0, [R9+URZ], R4 ;  /* 0x00000004090075a7 */ /* 0x000f24000800017f */
[----:B----4-:R-:W-:Y:S05]  /*da20*/  @!P0 BRA `(.L_x_4419) ;  /* 0x0000000400c08947 */ /* 0x010fea0003800000 */
.L_x_4446:
[----:B------:R-:W-:-:S07]  /*da30*/  IMAD R3, R3, 0x8, R0 ;  /* 0x0000000803037824 */ /* 0x000fce00078e0200 */
.L_x_4420:
[----:B------:R1:W1:Y:S02]  /*da40*/  SYNCS.PHASECHK.TRANS64.TRYWAIT P0, [R3+URZ], R2 ;  /* 0x00000002030075a7 */ /* 0x000264000800017f */
[----:B-1----:R-:W-:Y:S05]  /*da50*/  @!P0 NANOSLEEP.SYNCS 0x989680 ;  /* 0x009896800000895d */ /* 0x002fea0003900000 */
[----:B------:R-:W1:Y:S02]  /*da60*/  @!P0 SYNCS.PHASECHK.TRANS64 P0, [R3+URZ], R2 ;  /* 0x00000002030085a7 */ /* 0x000e64000800007f */
[----:B-1----:R-:W-:Y:S05]  /*da70*/  @!P0 BRA `(.L_x_4420) ;  /* 0xfffffffc00f08947 */ /* 0x002fea000383ffff */
.L_x_4261:
[----:B--2---:R-:W-:Y:S05]  /*da80*/  BSYNC B6 ;  /* 0x0000000000067941 */ /* 0x004fea0003800000 */
.L_x_4255:
[----:B------:R-:W-:Y:S05]  /*da90*/  EXIT ;  /* 0x000000000000794d */ /* 0x000fea0003800000 */
.L_x_4271:
[----:B------:R-:W-:Y:S02]  /*daa0*/  IMAD.MOV.U32 R12, RZ, RZ, RZ ;  /* 0x000000ffff0c7224 */ /* 0x000fe400078e00ff */
[----:B------:R-:W-:Y:S02]  /*dab0*/  IMAD.MOV.U32 R11, RZ, RZ, 0x1f ;  /* 0x0000001fff0b7424 */ /* 0x000fe400078e00ff */
[----:B------:R-:W-:-:S07]  /*dac0*/  IMAD.MOV.U32 R15, RZ, RZ, -0x1 ;  /* 0xffffffffff0f7424 */ /* 0x000fce00078e00ff */
[----:B------:R-:W-:Y:S05]  /*dad0*/  WARPSYNC.COLLECTIVE R15, `(.L_x_4421) ;  /* 0x000000000f087348 */ /* 0x000fea0003c00000 */
[----:B------:R1:W2:Y:S02]  /*dae0*/  SHFL.IDX P6, R14, R13, R12, R11 ;  /* 0x0000000c0d0e7389 */ /* 0x0002a400000c000b */
[----:B-12---:R-:W-:Y:S01]  /*daf0*/  ENDCOLLECTIVE ;  /* 0x000000000000791b */ /* 0x006fe20003800000 */
.L_x_4421:
[----:B------:R-:W-:Y:S05]  /*db00*/  BRA `(.L_x_4422) ;  /* 0xffffff3800247947 */ /* 0x000fea000383ffff */
.L_x_4273:
        /* <DEDUP_REMOVED lines=8> */
.L_x_4277:
[----:B---3--:R3:W4:Y:S02]  /*db90*/  SYNCS.PHASECHK.TRANS64.TRYWAIT P1, [R3+URZ+0x38810], R154 ;  /* 0x0388109a030075a7 */ /* 0x008724000802017f */
[----:B----4-:R-:W-:Y:S05]  /*dba0*/  @!P1 NANOSLEEP.SYNCS 0x989680 ;  /* 0x009896800000995d */ /* 0x010fea0003900000 */
[----:B------:R-:W4:Y:S02]  /*dbb0*/  @!P1 SYNCS.PHASECHK.TRANS64 P1, [R3+URZ+0x38810], R154 ;  /* 0x0388109a030095a7 */ /* 0x000f24000802007f */
[----:B----4-:R-:W-:Y:S05]  /*dbc0*/  @!P1 BRA `(.L_x_4277) ;  /* 0xfffffffc00f09947 */ /* 0x010fea000383ffff */
[----:B------:R-:W-:Y:S05]  /*dbd0*/  BRA `(.L_x_4276) ;  /* 0xffffff4000287947 */ /* 0x000fea000383ffff */
.L_x_4281:
[----:B------:R1:W1:Y:S02]  /*dbe0*/  SYNCS.PHASECHK.TRANS64.TRYWAIT P1, [R3+URZ+0x38830], R154 ;  /* 0x0388309a030075a7 */ /* 0x000264000802017f */
[----:B-1----:R-:W-:Y:S05]  /*dbf0*/  @!P1 NANOSLEEP.SYNCS 0x989680 ;  /* 0x009896800000995d */ /* 0x002fea0003900000 */
[----:B------:R-:W1:Y:S02]  /*dc00*/  @!P1 SYNCS.PHASECHK.TRANS64 P1, [R3+URZ+0x38830], R154 ;  /* 0x0388309a030095a7 */ /* 0x000e64000802007f */
[----:B-1----:R-:W-:Y:S05]  /*dc10*/  @!P1 BRA `(.L_x_4281) ;  /* 0xfffffffc00f09947 */ /* 0x002fea000383ffff */
[----:B------:R-:W-:Y:S05]  /*dc20*/  BRA `(.L_x_4280) ;  /* 0xffffff5000b47947 */ /* 0x000fea000383ffff */
.L_x_4357:
[----:B------:R-:W-:Y:S01]  /*dc30*/  BSSY B0, `(.L_x_4423) ;  /* 0x0000005000007945 */ /* 0x000fe20003800000 */
[----:B------:R-:W-:-:S07]  /*dc40*/  IMAD.MOV.U32 R15, RZ, RZ, -0x1 ;  /* 0xffffffffff0f7424 */ /* 0x000fce00078e00ff */
[----:B------:R-:W-:Y:S05]  /*dc50*/  WARPSYNC.COLLECTIVE R15, `(.L_x_4424) ;  /* 0x000000000f087348 */ /* 0x000fea0003c00000 */
[----:B------:R-:W-:Y:S01]  /*dc60*/  NOP ;  /* 0x0000000000007918 */ /* 0x000fe20000000000 */
[----:B------:R-:W-:Y:S01]  /*dc70*/  ENDCOLLECTIVE ;  /* 0x000000000000791b */ /* 0x000fe20003800000 */
.L_x_4424:
[----:B------:R-:W-:Y:S05]  /*dc80*/  BSYNC B0 ;  /* 0x0000000000007941 */ /* 0x000fea0003800000 */
.L_x_4423:
[----:B------:R-:W-:Y:S05]  /*dc90*/  BRA `(.L_x_4425) ;  /* 0xffffffcc00547947 */ /* 0x000fea000383ffff */
.L_x_4369:
[----:B------:R-:W-:Y:S01]  /*dca0*/  BSSY B0, `(.L_x_4426) ;  /* 0x0000005000007945 */ /* 0x000fe20003800000 */
[----:B------:R-:W-:-:S07]  /*dcb0*/  IMAD.MOV.U32 R15, RZ, RZ, -0x1 ;  /* 0xffffffffff0f7424 */ /* 0x000fce00078e00ff */
[----:B------:R-:W-:Y:S05]  /*dcc0*/  WARPSYNC.COLLECTIVE R15, `(.L_x_4427) ;  /* 0x000000000f087348 */ /* 0x000fea0003c00000 */
[----:B------:R-:W-:Y:S01]  /*dcd0*/  NOP ;  /* 0x0000000000007918 */ /* 0x000fe20000000000 */
[----:B------:R-:W-:Y:S01]  /*dce0*/  ENDCOLLECTIVE ;  /* 0x000000000000791b */ /* 0x000fe20003800000 */
.L_x_4427:
[----:B------:R-:W-:Y:S05]  /*dcf0*/  BSYNC B0 ;  /* 0x0000000000007941 */ /* 0x000fea0003800000 */
.L_x_4426:
[----:B------:R-:W-:Y:S05]  /*dd00*/  BRA `(.L_x_4428) ;  /* 0xffffffd0006c7947 */ /* 0x000fea000383ffff */
.L_x_4382:
[----:B------:R-:W-:Y:S01]  /*dd10*/  BSSY B0, `(.L_x_4429) ;  /* 0x0000005000007945 */ /* 0x000fe20003800000 */
[----:B------:R-:W-:-:S07]  /*dd20*/  IMAD.MOV.U32 R15, RZ, RZ, -0x1 ;  /* 0xffffffffff0f7424 */ /* 0x000fce00078e00ff */
[----:B------:R-:W-:Y:S05]  /*dd30*/  WARPSYNC.COLLECTIVE R15, `(.L_x_4430) ;  /* 0x000000000f087348 */ /* 0x000fea0003c00000 */
[----:B------:R-:W-:Y:S01]  /*dd40*/  NOP ;  /* 0x0000000000007918 */ /* 0x000fe20000000000 */
[----:B------:R-:W-:Y:S01]  /*dd50*/  ENDCOLLECTIVE ;  /* 0x000000000000791b */ /* 0x000fe20003800000 */
.L_x_4430:
[----:B------:R-:W-:Y:S05]  /*dd60*/  BSYNC B0 ;  /* 0x0000000000007941 */ /* 0x000fea0003800000 */
.L_x_4429:
[----:B------:R-:W-:Y:S05]  /*dd70*/  BRA `(.L_x_4431) ;  /* 0xffffffd400887947 */ /* 0x000fea000383ffff */
.L_x_4395:
[----:B-1----:R1:W2:Y:S02]  /*dd80*/  SYNCS.PHASECHK.TRANS64.TRYWAIT P1, [R12+URZ+0x38820], R3 ;  /* 0x038820030c0075a7 */ /* 0x0022a4000802017f */
[----:B--2---:R-:W-:Y:S05]  /*dd90*/  @!P1 NANOSLEEP.SYNCS 0x989680 ;  /* 0x009896800000995d */ /* 0x004fea0003900000 */
[----:B------:R-:W2:Y:S02]  /*dda0*/  @!P1 SYNCS.PHASECHK.TRANS64 P1, [R12+URZ+0x38820], R3 ;  /* 0x038820030c0095a7 */ /* 0x000ea4000802007f */
[----:B--2---:R-:W-:Y:S05]  /*ddb0*/  @!P1 BRA `(.L_x_4395) ;  /* 0xfffffffc00f09947 */ /* 0x004fea000383ffff */
[----:B------:R-:W-:Y:S05]  /*ddc0*/  BRA `(.L_x_4432) ;  /* 0xffffffe000987947 */ /* 0x000fea000383ffff */
.L_x_4399:
[----:B-1----:R1:W3:Y:S02]  /*ddd0*/  SYNCS.PHASECHK.TRANS64.TRYWAIT P1, [R12+URZ+0x38840], R21 ;  /* 0x038840150c0075a7 */ /* 0x0022e4000802017f */
[----:B---3--:R-:W-:Y:S05]  /*dde0*/  @!P1 NANOSLEEP.SYNCS 0x989680 ;  /* 0x009896800000995d */ /* 0x008fea0003900000 */
[----:B------:R-:W3:Y:S02]  /*ddf0*/  @!P1 SYNCS.PHASECHK.TRANS64 P1, [R12+URZ+0x38840], R21 ;  /* 0x038840150c0095a7 */ /* 0x000ee4000802007f */
[----:B---3--:R-:W-:Y:S05]  /*de00*/  @!P1 BRA `(.L_x_4399) ;  /* 0xfffffffc00f09947 */ /* 0x008fea000383ffff */
[----:B------:R-:W-:Y:S05]  /*de10*/  BRA `(.L_x_4433) ;  /* 0xffffffe800047947 */ /* 0x000fea000383ffff */
.L_x_4401:
[----:B--2---:R2:W3:Y:S02]  /*de20*/  SYNCS.PHASECHK.TRANS64.TRYWAIT P1, [R12+URZ+0x38828], R21 ;  /* 0x038828150c0075a7 */ /* 0x0044e4000802017f */
[----:B---3--:R-:W-:Y:S05]  /*de30*/  @!P1 NANOSLEEP.SYNCS 0x989680 ;  /* 0x009896800000995d */ /* 0x008fea0003900000 */
[----:B------:R-:W3:Y:S02]  /*de40*/  @!P1 SYNCS.PHASECHK.TRANS64 P1, [R12+URZ+0x38828], R21 ;  /* 0x038828150c0095a7 */ /* 0x000ee4000802007f */
[----:B---3--:R-:W-:Y:S05]  /*de50*/  @!P1 BRA `(.L_x_4401) ;  /* 0xfffffffc00f09947 */ /* 0x008fea000383ffff */
[----:B------:R-:W-:Y:S05]  /*de60*/  BRA `(.L_x_4434) ;  /* 0xffffffe8009c7947 */ /* 0x000fea000383ffff */
.L_x_4403:
[----:B---3--:R3:W4:Y:S02]  /*de70*/  SYNCS.PHASECHK.TRANS64.TRYWAIT P1, [R12+URZ+0x38848], R21 ;  /* 0x038848150c0075a7 */ /* 0x008724000802017f */
[----:B----4-:R-:W-:Y:S05]  /*de80*/  @!P1 NANOSLEEP.SYNCS 0x989680 ;  /* 0x009896800000995d */ /* 0x010fea0003900000 */
[----:B------:R-:W4:Y:S02]  /*de90*/  @!P1 SYNCS.PHASECHK.TRANS64 P1, [R12+URZ+0x38848], R21 ;  /* 0x038848150c0095a7 */ /* 0x000f24000802007f */
[----:B----4-:R-:W-:Y:S05]  /*dea0*/  @!P1 BRA `(.L_x_4403) ;  /* 0xfffffffc00f09947 */ /* 0x010fea000383ffff */
[----:B------:R-:W-:Y:S05]  /*deb0*/  BRA `(.L_x_4435) ;  /* 0xffffffec00147947 */ /* 0x000fea000383ffff */
.L_x_4405:
[----:B------:R-:W-:-:S07]  /*dec0*/  SHF.L.U32 R5, R10, 0x1f, RZ ;  /* 0x0000001f0a057819 */ /* 0x000fce00000006ff */
.L_x_4436:
[----:B-1----:R1:W2:Y:S02]  /*ded0*/  SYNCS.PHASECHK.TRANS64.TRYWAIT P1, [R12+URZ+0x38820], R5 ;  /* 0x038820050c0075a7 */ /* 0x0022a4000802017f */
[----:B--2---:R-:W-:Y:S05]  /*dee0*/  @!P1 NANOSLEEP.SYNCS 0x989680 ;  /* 0x009896800000995d */ /* 0x004fea0003900000 */
[----:B------:R-:W2:Y:S02]  /*def0*/  @!P1 SYNCS.PHASECHK.TRANS64 P1, [R12+URZ+0x38820], R5 ;  /* 0x038820050c0095a7 */ /* 0x000ea4000802007f */
[----:B--2---:R-:W-:Y:S05]  /*df00*/  @!P1 BRA `(.L_x_4436) ;  /* 0xfffffffc00f09947 */ /* 0x004fea000383ffff */
[----:B------:R-:W-:Y:S05]  /*df10*/  BRA `(.L_x_4437) ;  /* 0xffffffec009c7947 */ /* 0x000fea000383ffff */
.L_x_4408:
[----:B-1----:R1:W2:Y:S02]  /*df20*/  SYNCS.PHASECHK.TRANS64.TRYWAIT P1, [R12+URZ+0x38840], R13 ;  /* 0x0388400d0c0075a7 */ /* 0x0022a4000802017f */
[----:B--2---:R-:W-:Y:S05]  /*df30*/  @!P1 NANOSLEEP.SYNCS 0x989680 ;  /* 0x009896800000995d */ /* 0x004fea0003900000 */
[----:B------:R-:W2:Y:S02]  /*df40*/  @!P1 SYNCS.PHASECHK.TRANS64 P1, [R12+URZ+0x38840], R13 ;  /* 0x0388400d0c0095a7 */ /* 0x000ea4000802007f */
[----:B--2---:R-:W-:Y:S05]  /*df50*/  @!P1 BRA `(.L_x_4408) ;  /* 0xfffffffc00f09947 */ /* 0x004fea000383ffff */
[----:B------:R-:W-:Y:S05]  /*df60*/  BRA `(.L_x_4438) ;  /* 0xfffffff0002c7947 */ /* 0x000fea000383ffff */
.L_x_4410:
[----:B--2---:R2:W3:Y:S02]  /*df70*/  SYNCS.PHASECHK.TRANS64.TRYWAIT P1, [R12+URZ+0x38828], R13 ;  /* 0x0388280d0c0075a7 */ /* 0x0044e4000802017f */
[----:B---3--:R-:W-:Y:S05]  /*df80*/  @!P1 NANOSLEEP.SYNCS 0x989680 ;  /* 0x009896800000995d */ /* 0x008fea0003900000 */
[----:B------:R-:W3:Y:S02]  /*df90*/  @!P1 SYNCS.PHASECHK.TRANS64 P1, [R12+URZ+0x38828], R13 ;  /* 0x0388280d0c0095a7 */ /* 0x000ee4000802007f */
[----:B---3--:R-:W-:Y:S05]  /*dfa0*/  @!P1 BRA `(.L_x_4410) ;  /* 0xfffffffc00f09947 */ /* 0x008fea000383ffff */
[----:B------:R-:W-:Y:S05]  /*dfb0*/  BRA `(.L_x_4439) ;  /* 0xfffffff000b87947 */ /* 0x000fea000383ffff */
.L_x_4412:
[----:B---3--:R3:W4:Y:S02]  /*dfc0*/  SYNCS.PHASECHK.TRANS64.TRYWAIT P0, [R4+URZ+0x38840], R3 ;  /* 0x03884003040075a7 */ /* 0x008724000800017f */
[----:B----4-:R-:W-:Y:S05]  /*dfd0*/  @!P0 NANOSLEEP.SYNCS 0x989680 ;  /* 0x009896800000895d */ /* 0x010fea0003900000 */
[----:B------:R-:W4:Y:S02]  /*dfe0*/  @!P0 SYNCS.PHASECHK.TRANS64 P0, [R4+URZ+0x38840], R3 ;  /* 0x03884003040085a7 */ /* 0x000f24000800007f */
[----:B----4-:R-:W-:Y:S05]  /*dff0*/  @!P0 BRA `(.L_x_4412) ;  /* 0xfffffffc00f08947 */ /* 0x010fea000383ffff */
[----:B------:R-:W-:Y:S05]  /*e000*/  BRA `(.L_x_4440) ;  /* 0xfffffff400447947 */ /* 0x000fea000383ffff */
.L_x_4414:
[----:B------:R-:W-:Y:S01]  /*e010*/  BSSY B0, `(.L_x_4441) ;  /* 0x0000006000007945 */ /* 0x000fe20003800000 */
[----:B------:R-:W-:-:S07]  /*e020*/  IMAD.MOV.U32 R15, RZ, RZ, -0x1 ;  /* 0xffffffffff0f7424 */ /* 0x000fce00078e00ff */
[----:B--2-4-:R-:W-:Y:S05]  /*e030*/  WARPSYNC.COLLECTIVE R15, `(.L_x_4442) ;  /* 0x000000000f0c7348 */ /* 0x014fea0003c00000 */
[----:B------:R-:W-:Y:S02]  /*e040*/  ELECT P6, UR62, PT ;  /* 0x00000000003e782f */ /* 0x000fe400038c0000 */
[----:B------:R-:W-:Y:S01]  /*e050*/  MOV R14, UR62 ;  /* 0x0000003e000e7c02 */ /* 0x000fe20008000f00 */
[----:B--2-4-:R-:W-:Y:S10]  /*e060*/  ENDCOLLECTIVE ;  /* 0x000000000000791b */ /* 0x014ff40003800000 */
.L_x_4442:
[----:B------:R-:W-:Y:S05]  /*e070*/  BSYNC B0 ;  /* 0x0000000000007941 */ /* 0x000fea0003800000 */
.L_x_4441:
[----:B------:R-:W-:Y:S05]  /*e080*/  BRA `(.L_x_4443) ;  /* 0xfffffff400f47947 */ /* 0x000fea000383ffff */
.L_x_4416:
[----:B-1----:R1:W3:Y:S02]  /*e090*/  SYNCS.PHASECHK.TRANS64.TRYWAIT P0, [R7+URZ], R4 ;  /* 0x00000004070075a7 */ /* 0x0022e4000800017f */
[----:B---3--:R-:W-:Y:S05]  /*e0a0*/  @!P0 NANOSLEEP.SYNCS 0x989680 ;  /* 0x009896800000895d */ /* 0x008fea0003900000 */
[----:B------:R-:W3:Y:S02]  /*e0b0*/  @!P0 SYNCS.PHASECHK.TRANS64 P0, [R7+URZ], R4 ;  /* 0x00000004070085a7 */ /* 0x000ee4000800007f */
[----:B---3--:R-:W-:Y:S05]  /*e0c0*/  @!P0 BRA `(.L_x_4416) ;  /* 0xfffffffc00f08947 */ /* 0x008fea000383ffff */
[----:B------:R-:W-:Y:S05]  /*e0d0*/  BRA `(.L_x_4444) ;  /* 0xfffffff800347947 */ /* 0x000fea000383ffff */
.L_x_4417:
[----:B---3--:R3:W4:Y:S02]  /*e0e0*/  SYNCS.PHASECHK.TRANS64.TRYWAIT P0, [R11+URZ], R2 ;  /* 0x000000020b0075a7 */ /* 0x008724000800017f */
[----:B----4-:R-:W-:Y:S05]  /*e0f0*/  @!P0 NANOSLEEP.SYNCS 0x989680 ;  /* 0x009896800000895d */ /* 0x010fea0003900000 */
[----:B------:R-:W4:Y:S02]  /*e100*/  @!P0 SYNCS.PHASECHK.TRANS64 P0, [R11+URZ], R2 ;  /* 0x000000020b0085a7 */ /* 0x000f24000800007f */
[----:B----4-:R-:W-:Y:S05]  /*e110*/  @!P0 BRA `(.L_x_4417) ;  /* 0xfffffffc00f08947 */ /* 0x010fea000383ffff */
[----:B------:R-:W-:Y:S05]  /*e120*/  BRA `(.L_x_4445) ;  /* 0xfffffff800287947 */ /* 0x000fea000383ffff */
.L_x_4419:
[----:B----4-:R4:W1:Y:S02]  /*e130*/  SYNCS.PHASECHK.TRANS64.TRYWAIT P0, [R9+URZ], R4 ;  /* 0x00000004090075a7 */ /* 0x010864000800017f */
[----:B-1----:R-:W-:Y:S05]  /*e140*/  @!P0 NANOSLEEP.SYNCS 0x989680 ;  /* 0x009896800000895d */ /* 0x002fea0003900000 */
[----:B------:R-:W1:Y:S02]  /*e150*/  @!P0 SYNCS.PHASECHK.TRANS64 P0, [R9+URZ], R4 ;  /* 0x00000004090085a7 */ /* 0x000e64000800007f */
[----:B-1----:R-:W-:Y:S05]  /*e160*/  @!P0 BRA `(.L_x_4419) ;  /* 0xfffffffc00f08947 */ /* 0x002fea000383ffff */
[----:B------:R-:W-:Y:S05]  /*e170*/  BRA `(.L_x_4446) ;  /* 0xfffffff8002c7947 */ /* 0x000fea000383ffff */
.L_x_4447:
        /* <DEDUP_REMOVED lines=16> */
.L_x_7320:


//--------------------- .text._ZN7cutlass13device_kernelIN5flash11enable_sm90INS1_16FlashAttnBwdSm90INS1_25CollectiveMainloopBwdSm90ILi2ELi2ELi2EN4cute5tupleIJNS5_1CILi1EEES8_S8_EEENS6_IJNS7_ILi80EEENS7_ILi128EEESB_EEENS_10bfloat16_tEfNS_4arch4Sm90ELb0ELb0ELb0ELb1ELb0ELb1ELb0ELb1ELi2ELi1ELi2ELi1ELb0EEENS1_24CollectiveEpilogueBwdGQAISC_fSF_Li256ELb1ELb0EEENS1_19SingleTileSchedulerILb1ELb0ELb0ELi128EEEEEEEEEvNT_6ParamsE --------------------------
	.section	.text._ZN7cutlass13device_kernelIN5flash11enable_sm90INS1_16FlashAttnBwdSm90INS1_25CollectiveMainloopBwdSm90ILi2ELi2ELi2EN4cute5tupleIJNS5_1CILi1EEES8_S8_EEENS6_IJNS7_ILi80EEENS7_ILi128EEESB_EEENS_10bfloat16_tEfNS_4arch4Sm90ELb0ELb0ELb0ELb1ELb0ELb1ELb0ELb1ELi2ELi1ELi2ELi1ELb0EEENS1_24CollectiveEpilogueBwdGQAISC_fSF_Li256ELb1ELb0EEENS1_19SingleTileSchedulerILb1ELb0ELb0ELi128EEEEEEEEEvNT_6ParamsE,"ax",@progbits
	.align	128
.text._ZN7cutlass13device_kernelIN5flash11enable_sm90INS1_16FlashAttnBwdSm90INS1_25CollectiveMainloopBwdSm90ILi2ELi2ELi2EN4cute5tupleIJNS5_1CILi1EEES8_S8_EEENS6_IJNS7_ILi80EEENS7_ILi128EEESB_EEENS_10bfloat16_tEfNS_4arch4Sm90ELb0ELb0ELb0ELb1ELb0ELb1ELb0ELb1ELi2ELi1ELi2ELi1ELb0EEENS1_24CollectiveEpilogueBwdGQAISC_fSF_Li256ELb1ELb0EEENS1_19SingleTileSchedulerILb1ELb0ELb0ELi128EEEEEEEEEvNT_6ParamsE:
        .type           _ZN7cutlass13device_kernelIN5flash11enable_sm90INS1_16FlashAttnBwdSm90INS1_25CollectiveMainloopBwdSm90ILi2ELi2ELi2EN4cute5tupleIJNS5_1CILi1EEES8_S8_EEENS6_IJNS7_ILi80EEENS7_ILi128EEESB_EEENS_10bfloat16_tEfNS_4arch4Sm90ELb0ELb0ELb0ELb1ELb0ELb1ELb0ELb1ELi2ELi1ELi2ELi1ELb0EEENS1_24CollectiveEpilogueBwdGQAISC_fSF_Li256ELb1ELb0EEENS1_19SingleTileSchedulerILb1ELb0ELb0ELi128EEEEEEEEEvNT_6ParamsE,@function
        .size           _ZN7cutlass13device_kernelIN5flash11enable_sm90INS1_16FlashAttnBwdSm90INS1_25CollectiveMainloopBwdSm90ILi2ELi2ELi2EN4cute5tupleIJNS5_1CILi1EEES8_S8_EEENS6_IJNS7_ILi80EEENS7_ILi128EEESB_EEENS_10bfloat16_tEfNS_4arch4Sm90ELb0ELb0ELb0ELb1ELb0ELb1ELb0ELb1ELi2ELi1ELi2ELi1ELb0EEENS1_24CollectiveEpilogueBwdGQAISC_fSF_Li256ELb1ELb0EEENS1_19SingleTileSchedulerILb1ELb0ELb0ELi128EEEEEEEEEvNT_6ParamsE,(.L_x_7321 - _ZN7cutlass13device_kernelIN5flash11enable_sm90INS1_16FlashAttnBwdSm90INS1_25CollectiveMainloopBwdSm90ILi2ELi2ELi2EN4cute5tupleIJNS5_1CILi1EEES8_S8_EEENS6_IJNS7_ILi80EEENS7_ILi128EEESB_EEENS_10bfloat16_tEfNS_4arch4Sm90ELb0ELb0ELb0ELb1ELb0ELb1ELb0ELb1ELi2ELi1ELi2ELi1ELb0EEENS1_24CollectiveEpilogueBwdGQAISC_fSF_Li256ELb1ELb0EEENS1_19SingleTileSchedulerILb1ELb0ELb0ELi128EEEEEEEEEvNT_6ParamsE)
        .other          _ZN7cutlass13device_kernelIN5flash11enable_sm90INS1_16FlashAttnBwdSm90INS1_25CollectiveMainloopBwdSm90ILi2ELi2ELi2EN4cute5tupleIJNS5_1CILi1EEES8_S8_EEENS6_IJNS7_ILi80EEENS7_ILi128EEESB_EEENS_10bfloat16_tEfNS_4arch4Sm90ELb0ELb0ELb0ELb1ELb0ELb1ELb0ELb1ELi2ELi1ELi2ELi1ELb0EEENS1_24CollectiveEpilogueBwdGQAISC_fSF_Li256ELb1ELb0EEENS1_19SingleTileSchedulerILb1ELb0ELb0ELi128EEEEEEEEEvNT_6ParamsE,@"STO_CUDA_ENTRY STV_DEFAULT"
_ZN7cutlass13device_kernelIN5flash11enable_sm90INS1_16FlashAttnBwdSm90INS1_25CollectiveMainloopBwdSm90ILi2ELi2ELi2EN4cute5tupleIJNS5_1CILi1EEES8_S8_EEENS6_IJNS7_ILi80EEENS7_ILi128EEESB_EEENS_10bfloat16_tEfNS_4arch4Sm90ELb0ELb0ELb0ELb1ELb0ELb1ELb0ELb1ELi2ELi1ELi2ELi1ELb0EEENS1_24CollectiveEpilogueBwdGQAISC_fSF_Li256ELb1ELb0EEENS1_19SingleTileSchedulerILb1ELb0ELb0ELi128EEEEEEEEEvNT_6ParamsE:
        /* <DEDUP_REMOVED lines=23> */
.L_x_4449:
[----:B------:R-:W-:Y:S05]  /*0170*/  BSYNC B0 ;  /* 0x0000000000007941 */ /* 0x000fea0003800000 */
.L_x_4448:
        /* <DEDUP_REMOVED lines=34> */
.L_x_4450:
        /* <DEDUP_REMOVED lines=22> */
.L_x_4451:
        /* <DEDUP_REMOVED lines=9> */
.L_x_4454:
        /* <DEDUP_REMOVED lines=20> */
.L_x_4455:
        /* <DEDUP_REMOVED lines=10> */
.L_x_4457:
[----:B------:R-:W2:Y:S02]  /*0770*/  LDC R0, c[0x0][0x8c4] ;  /* 0x00023100ff007b82 */ /* 0x000ea40000000800 */
.L_x_4456:
        /* <DEDUP_REMOVED lines=17> */
.L_x_4459:
        /* <DEDUP_REMOVED lines=10> */
.L_x_4460:
        /* <DEDUP_REMOVED lines=8> */
.L_x_4461:
        /* <DEDUP_REMOVED lines=9> */
.L_x_4462:
        /* <DEDUP_REMOVED lines=87> */
.L_x_4465:
        /* <DEDUP_REMOVED lines=15> */
.L_x_4464:
        /* <DEDUP_REMOVED lines=23> */
.L_x_4467:
        /* <DEDUP_REMOVED lines=15> */
.L_x_4466:
        /* <DEDUP_REMOVED lines=8> */
.L_x_4544:
        /* <DEDUP_REMOVED lines=48> */
.L_x_4469:
        /* <DEDUP_REMOVED lines=79> */
.L_x_4481:
[----:B------:R-:W2:Y:S02]  /*1b70*/  LDL R3, [R1] ;  /* 0x0000000001037983 */ /* 0x000ea40000100800 */
[----:B--2---:R-:W-:-:S13]  /*1b80*/  ISETP.NE.AND P0, PT, R3, 0x3, PT ;  /* 0x000000030300780c */ /* 0x004fda0003f05270 */
[----:B------:R-:W-:Y:S05]  /*1b90*/  @!P0 BRA `(.L_x_4471) ;  /* 0x0000000000048947 */ /* 0x000fea0003800000 */
[----:B------:R-:W-:Y:S01]  /*1ba0*/  BPT.TRAP 0x1 ;  /* 0x000000040000795c */ /* 0x000fe20000300000 */
.L_x_4471:
        /* <DEDUP_REMOVED lines=8> */
.L_x_4472:
[----:B---3--:R-:W-:Y:S05]  /*1c30*/  @P1 BRA `(.L_x_4473) ;  /* 0x0000000000081947 */ /* 0x008fea0003800000 */
[----:B------:R-:W3:Y:S02]  /*1c40*/  SYNCS.PHASECHK.TRANS64.TRYWAIT P1, [R3+URZ+0x38810], R154 ;  /* 0x0388109a030075a7 */ /* 0x000ee4000802017f */
[----:B---3--:R-:W-:Y:S05]  /*1c50*/  @!P1 BRA `(.L_x_4474) ;  /* 0x0000008800e89947 */ /* 0x008fea0003800000 */
.L_x_4473:
        /* <DEDUP_REMOVED lines=286> */
.L_x_4475:
[----:B------:R1:W1:Y:S01]  /*2e40*/  SYNCS.PHASECHK.TRANS64.TRYWAIT P1, [R3+URZ+0x38830], R154 ;  /* 0x0388309a030075a7 */ /* 0x000262000802017f */
[----:B------:R-:W-:Y:S05]  /*2e50*/  @!P0 BRA `(.L_x_4476) ;  /* 0x0000000000048947 */ /* 0x000fea0003800000 */
[----:B------:R-:W-:Y:S01]  /*2e60*/  BPT.TRAP 0x1 ;  /* 0x000000040000795c */ /* 0x000fe20000300000 */
.L_x_4476:
[----:B------:R-:W-:-:S05]  /*2e70*/  VIADD R152, R152, 0x24000 ;  /* 0x0002400098987836 */ /* 0x000fca0000000000 */
[----:B------:R-:W-:-:S04]  /*2e80*/  SHF.R.U32.HI R152, RZ, 0x4, R152 ;  /* 0x00000004ff987819 */ /* 0x000fc80000011698 */
[----:B------:R-:W-:-:S04]  /*2e90*/  LOP3.LUT R236, R152, 0x3fff, RZ, 0xc0, !PT ;  /* 0x00003fff98ec7812 */ /* 0x000fc800078ec0ff */
[----:B------:R-:W-:Y:S01]  /*2ea0*/  LOP3.LUT R153, R236, 0x10000, RZ, 0xfc, !PT ;  /* 0x00010000ec997812 */ /* 0x000fe200078efcff */
[----:B-1----:R-:W-:Y:S06]  /*2eb0*/  @P1 BRA `(.L_x_4477) ;  /* 0x0000000000081947 */ /* 0x002fec0003800000 */
[----:B------:R-:W1:Y:S02]  /*2ec0*/  SYNCS.PHASECHK.TRANS64.TRYWAIT P1, [R3+URZ+0x38830], R154 ;  /* 0x0388309a030075a7 */ /* 0x000e64000802017f */
[----:B-1----:R-:W-:Y:S05]  /*2ed0*/  @!P1 BRA `(.L_x_4478) ;  /* 0x00000078005c9947 */ /* 0x002fea0003800000 */
.L_x_4477:
        /* <DEDUP_REMOVED lines=832> */
.L_x_4479:
        /* <DEDUP_REMOVED lines=56> */
.L_x_4480:
        /* <DEDUP_REMOVED lines=78> */
.L_x_4463:
[----:B------:R-:W-:Y:S05]  /*6b40*/  @P0 BRA `(.L_x_4458) ;  /* 0x0000003800e80947 */ /* 0x000fea0003800000 */
[----:B------:R-:W2:Y:S01]  /*6b50*/  LDL.LU R152, [R1+0x1c] ;  /* 0x00001c0001987983 */ /* 0x000ea20000300800 */
[----:B-1----:R-:W1:Y:S01]  /*6b60*/  LDC.64 R2, c[0x0][0x878] ;  /* 0x00021e00ff027b82 */ /* 0x002e620000000a00 */
[----:B------:R-:W3:Y:S07]  /*6b70*/  S2R R22, SR_TID.X ;  /* 0x0000000000167919 */ /* 0x000eee0000002100 */
[----:B------:R-:W4:Y:S08]  /*6b80*/  LDC R0, c[0x0][0x850] ;  /* 0x00021400ff007b82 */ /* 0x000f300000000800 */
[----:B------:R-:W5:Y:S01]  /*6b90*/  S2UR UR5, SR_CgaCtaId ;  /* 0x00000000000579c3 */ /* 0x000f620000008800 */
[----:B-1----:R-:W-:Y:S01]  /*6ba0*/  ISETP.NE.U32.AND P0, PT, R2, RZ, PT ;  /* 0x000000ff0200720c */ /* 0x002fe20003f05070 */
[----:B------:R-:W1:Y:S01]  /*6bb0*/  S2R R7, SR_CTAID.Y ;  /* 0x0000000000077919 */ /* 0x000e620000002600 */
[----:B------:R-:W-:-:S05]  /*6bc0*/  UMOV UR4, 0x400 ;  /* 0x0000040000047882 */ /* 0x000fca0000000000 */
[----:B------:R-:W1:Y:S01]  /*6bd0*/  LDC.64 R10, c[0x0][0x818] ;  /* 0x00020600ff0a7b82 */ /* 0x000e620000000a00 */
[----:B------:R-:W-:Y:S01]  /*6be0*/  ISETP.NE.AND.EX P0, PT, R3, RZ, PT, P0 ;  /* 0x000000ff0300720c */ /* 0x000fe20003f05300 */
[----:B------:R-:W1:Y:S06]  /*6bf0*/  S2R R8, SR_CTAID.X ;  /* 0x0000000000087919 */ /* 0x000e6c0000002500 */
[----:B------:R-:W1:Y:S08]  /*6c00*/  LDC.64 R14, c[0x0][0x840] ;  /* 0x00021000ff0e7b82 */ /* 0x000e700000000a00 */
[----:B------:R-:W2:Y:S08]  /*6c10*/  @P0 LDC.64 R2, c[0x0][0x878] ;  /* 0x00021e00ff020b82 */ /* 0x000eb00000000a00 */
[----:B------:R-:W1:Y:S08]  /*6c20*/  LDC.64 R12, c[0x0][0x820] ;  /* 0x00020800ff0c7b82 */ /* 0x000e700000000a00 */
[----:B------:R-:W1:Y:S08]  /*6c30*/  LDC.64 R16, c[0x0][0x848] ;  /* 0x00021200ff107b82 */ /* 0x000e700000000a00 */
[----:B------:R-:W1:Y:S08]  /*6c40*/  LDC.64 R18, c[0x0][0x800] ;  /* 0x00020000ff127b82 */ /* 0x000e700000000a00 */
[----:B------:R-:W1:Y:S01]  /*6c50*/  LDC.64 R20, c[0x0][0x828] ;  /* 0x00020a00ff147b82 */ /* 0x000e620000000a00 */
[----:B--2---:R-:W-:-:S06]  /*6c60*/  @P0 IMAD.WIDE R2, R152, 0x4, R2 ;  /* 0x0000000498020825 */ /* 0x004fcc00078e0202 */
[----:B------:R2:W2:Y:S01]  /*6c70*/  @P0 LDG.E R2, desc[UR38][R2.64] ;  /* 0x0000002602020981 */ /* 0x0004a2000c1e1900 */
[----:B---3--:R-:W-:Y:S01]  /*6c80*/  VIADD R23, R22, 0xffffff80 ;  /* 0xffffff8016177836 */ /* 0x008fe20000000000 */
[----:B------:R-:W-:Y:S01]  /*6c90*/  BAR.SYNC.DEFER_BLOCKING 0x1, 0x100 ;  /* 0x0044000000007b1d */ /* 0x000fe20000010000 */
[----:B----4-:R-:W-:Y:S01]  /*6ca0*/  ISETP.NE.AND P1, PT, R0, 0x1, PT ;  /* 0x000000010000780c */ /* 0x010fe20003f25270 */
[----:B-----5:R-:W-:Y:S02]  /*6cb0*/  ULEA UR4, UR5, UR4, 0x18 ;  /* 0x0000000405047291 */ /* 0x020fe4000f8ec03f */
[----:B------:R-:W-:Y:S02]  /*6cc0*/  SHF.R.S32.HI R0, RZ, 0x1f, R23 ;  /* 0x0000001fff007819 */ /* 0x000fe40000011417 */
[----:B------:R-:W-:Y:S02]  /*6cd0*/  BSSY B0, `(.L_x_4482) ;  /* 0x0000054000007945 */ /* 0x000fe40003800000 */
[----:B------:R-:W-:-:S04]  /*6ce0*/  LEA.HI R6, R0, R23, RZ, 0x7 ;  /* 0x0000001700067211 */ /* 0x000fc800078f38ff */
[C---:B------:R-:W-:Y:S01]  /*6cf0*/  LOP3.LUT R0, R6.reuse, 0xfffff80, RZ, 0xc0, !PT ;  /* 0x0fffff8006007812 */ /* 0x040fe200078ec0ff */
[----:B--2---:R-:W-:Y:S01]  /*6d00*/  IMAD.SHL.U32 R3, R6, 0x40, RZ ;  /* 0x0000004006037824 */ /* 0x004fe200078e00ff */
[----:B------:R-:W1:Y:S03]  /*6d10*/  @P1 LDC R4, c[0x0][0x854] ;  /* 0x00021500ff041b82 */ /* 0x000e660000000800 */
[----:B------:R-:W-:Y:S01]  /*6d20*/  IMAD.IADD R0, R23, 0x1, -R0 ;  /* 0x0000000117007824 */ /* 0x000fe200078e0a00 */
[----:B------:R-:W-:-:S05]  /*6d30*/  LOP3.LUT R3, R3, 0x3fffe000, RZ, 0xc0, !PT ;  /* 0x3fffe00003037812 */ /* 0x000fca00078ec0ff */
[----:B------:R-:W-:Y:S01]  /*6d40*/  IMAD R3, R0, 0x4, R3 ;  /* 0x0000000400037824 */ /* 0x000fe200078e0203 */
[----:B------:R-:W2:Y:S04]  /*6d50*/  @P1 LDC R5, c[0x0][0x858] ;  /* 0x00021600ff051b82 */ /* 0x000ea80000000800 */
[----:B------:R-:W-:-:S05]  /*6d60*/  LEA R6, R3, UR4, 0x2 ;  /* 0x0000000403067c11 */ /* 0x000fca000f8e10ff */
[----:B------:R3:W-:Y:S04]  /*6d70*/  STS.128 [R6], R24 ;  /* 0x0000001806007388 */ /* 0x0007e80000000c00 */
[----:B------:R3:W-:Y:S01]  /*6d80*/  STS.128 [R6+0x800], R28 ;  /* 0x0008001c06007388 */ /* 0x0007e20000000c00 */
[----:B-1----:R-:W-:-:S03]  /*6d90*/  @P1 IMAD.HI.U32 R0, R7, R4, RZ ;  /* 0x0000000407001227 */ /* 0x002fc600078e00ff */
[----:B------:R3:W-:Y:S04]  /*6da0*/  STS.128 [R6+0x1000], R32 ;  /* 0x0010002006007388 */ /* 0x0007e80000000c00 */
[----:B------:R3:W-:Y:S01]  /*6db0*/  STS.128 [R6+0x1800], R36 ;  /* 0x0018002406007388 */ /* 0x0007e20000000c00 */
[----:B--2---:R-:W-:Y:S01]  /*6dc0*/  @P1 SHF.R.U32.HI R7, RZ, R5, R0 ;  /* 0x00000005ff071219 */ /* 0x004fe20000011600 */
[----:B------:R-:W-:Y:S02]  /*6dd0*/  IMAD.SHL.U32 R5, R8, 0x4000, RZ ;  /* 0x0000400008057824 */ /* 0x000fe400078e00ff */
[----:B------:R3:W-:Y:S01]  /*6de0*/  STS.128 [R6+0x2000], R40 ;  /* 0x0020002806007388 */ /* 0x0007e20000000c00 */
[----:B------:R-:W-:-:S03]  /*6df0*/  SHF.R.S32.HI R9, RZ, 0x1f, R7 ;  /* 0x0000001fff097819 */ /* 0x000fc60000011407 */
[----:B------:R3:W-:Y:S02]  /*6e00*/  STS.128 [R6+0x2800], R44 ;  /* 0x0028002c06007388 */ /* 0x0007e40000000c00 */
[----:B------:R-:W-:Y:S02]  /*6e10*/  IMAD R0, R9, R10, RZ ;  /* 0x0000000a09007224 */ /* 0x000fe400078e02ff */
        /* <DEDUP_REMOVED lines=15> */
[----:B-1----:R-:W1:Y:S01]  /*6f10*/  FENCE.VIEW.ASYNC.S ;  /* 0x00000000000073c6 */ /* 0x002e620000000000 */
[----:B------:R-:W-:-:S05]  /*6f20*/  @P0 IMAD R2, R152, 0x80, R2 ;  /* 0x0000008098020824 */ /* 0x000fca00078e0202 */
[----:B------:R-:W-:-:S04]  /*6f30*/  @P0 SHF.R.S32.HI R3, RZ, 0x1f, R2 ;  /* 0x0000001fff030819 */ /* 0x000fc80000011402 */
[----:B------:R-:W-:-:S05]  /*6f40*/  @P0 LEA.HI R3, R3, R2, RZ, 0x7 ;  /* 0x0000000203030211 */ /* 0x000fca00078f38ff */
[----:B------:R-:W-:-:S05]  /*6f50*/  @P0 IMAD.SHL.U32 R3, R3, 0x80, RZ ;  /* 0x0000008003030824 */ /* 0x000fca00078e00ff */
[----:B------:R-:W-:-:S04]  /*6f60*/  @P0 LOP3.LUT R2, R3, 0xffffc000, RZ, 0xc0, !PT ;  /* 0xffffc00003020812 */ /* 0x000fc800078ec0ff */
[----:B------:R-:W-:Y:S02]  /*6f70*/  @P0 SHF.R.S32.HI R3, RZ, 0x1f, R2 ;  /* 0x0000001fff030819 */ /* 0x000fe40000011402 */
[----:B------:R-:W-:Y:S01]  /*6f80*/  @!P0 CS2R R2, SRZ ;  /* 0x0000000000028805 */ /* 0x000fe2000001ff00 */
[----:B-1----:R-:W-:Y:S05]  /*6f90*/  BAR.SYNC.DEFER_BLOCKING 0x1, 0x100 ;  /* 0x0044000000007b1d */ /* 0x002fea0000010000 */
        /* <DEDUP_REMOVED lines=19> */
[----:B------:R-:W-:Y:S01]  /*70d0*/  LEA R20, P2, R4, R20, 0x2 ;  /* 0x0000001404147211 */ /* 0x000fe200078410ff */
[----:B------:R-:W-:Y:S02]  /*70e0*/  IMAD R7, R7, R17, R8 ;  /* 0x0000001107077224 */ /* 0x000fe400078e0208 */
[----:B------:R-:W-:Y:S02]  /*70f0*/  IMAD.IADD R3, R3, 0x1, R9 ;  /* 0x0000000103037824 */ /* 0x000fe400078e0209 */
[----:B------:R-:W-:-:S03]  /*7100*/  IMAD.IADD R0, R5, 0x1, R7 ;  /* 0x0000000105007824 */ /* 0x000fc600078e0207 */
[----:B------:R-:W-:Y:S02]  /*7110*/  LEA.HI.X R3, R2, R19, R3, 0x2, P1 ;  /* 0x0000001302037211 */ /* 0x000fe400008f1403 */
[----:B------:R-:W-:Y:S01]  /*7120*/  LEA.HI.X R0, R4, R21, R0, 0x2, P2 ;  /* 0x0000001504007211 */ /* 0x000fe200010f1400 */
[----:B---3--:R-:W-:Y:S06]  /*7130*/  @P0 BRA `(.L_x_4483) ;  /* 0x0000000000340947 */ /* 0x008fec0003800000 */
[----:B------:R-:W-:Y:S01]  /*7140*/  R2UR UR6, R20 ;  /* 0x00000000140672ca */ /* 0x000fe200000e0000 */
[----:B------:R-:W-:Y:S01]  /*7150*/  UMOV UR5, 0x1000 ;  /* 0x0000100000057882 */ /* 0x000fe20000000000 */
[----:B------:R-:W-:Y:S01]  /*7160*/  R2UR UR7, R0 ;  /* 0x00000000000772ca */ /* 0x000fe200000e0000 */
[----:B------:R-:W-:Y:S01]  /*7170*/  UMOV UR8, 0x0 ;  /* 0x0000000000087882 */ /* 0x000fe20000000000 */
[----:B------:R-:W-:Y:S01]  /*7180*/  PLOP3.LUT P0, PT, PT, PT, PT, 0x80, 0x0 ;  /* 0x000000000000781c */ /* 0x000fe20003f0f070 */
[----:B------:R-:W-:-:S12]  /*7190*/  UMOV UR9, 0x14f00000 ;  /* 0x14f0000000097882 */ /* 0x000fd80000000000 */
.L_x_4484:
[----:B------:R-:W-:Y:S01]  /*71a0*/  @P0 ELECT P1, URZ, PT ;  /* 0x00000000003f082f */ /* 0x000fe20003820000 */
[----:B------:R1:W-:-:S12]  /*71b0*/  UBLKRED.G.S.ADD.F32.RN [UR6], [UR4], UR5, desc[UR8] ;  /* 0x00000806040073bb */ /* 0x0003d800080a1405 */
[----:B------:R-:W-:Y:S02]  /*71c0*/  @P1 PLOP3.LUT P0, PT, P1, PT, PT, 0x8, 0x0 ;  /* 0x000000000000181c */ /* 0x000fe40000f0e170 */
[----:B------:R-:W-:-:S11]  /*71d0*/  PLOP3.LUT P1, PT, PT, PT, PT, 0x8, 0x0 ;  /* 0x000000000000781c */ /* 0x000fd60003f2e170 */
[----:B-1----:R-:W-:Y:S05]  /*71e0*/  @P0 BRA.U.ANY `(.L_x_4484) ;  /* 0xfffffffd00ec0947 */ /* 0x002fea000393ffff */
[----:B------:R0:W-:Y:S01]  /*71f0*/  UTMACMDFLUSH ;  /* 0x00000000000079b7 */ /* 0x0001e20000000000 */
[----:B------:R-:W-:-:S04]  /*7200*/  DEPBAR.LE SB0, 0x0 ;  /* 0x000080000000791a */ /* 0x000fc80000000000 */
.L_x_4483:
[----:B------:R-:W-:Y:S05]  /*7210*/  BSYNC B0 ;  /* 0x0000000000007941 */ /* 0x000fea0003800000 */
.L_x_4482:
        /* <DEDUP_REMOVED lines=32> */
.L_x_4485:
        /* <DEDUP_REMOVED lines=8> */
.L_x_4453:
        /* <DEDUP_REMOVED lines=20> */
.L_x_4487:
        /* <DEDUP_REMOVED lines=13> */
.L_x_4489:
[----:B------:R-:W-:-:S05]  /*76b0*/  ULDC UR5, c[0x0][0x8c4] ;  /* 0x0002310000057ab9 */ /* 0x000fca0000000800 */
.L_x_4488:
        /* <DEDUP_REMOVED lines=40> */
.L_x_4490:
        /* <DEDUP_REMOVED lines=49> */
.L_x_4504:
        /* <DEDUP_REMOVED lines=21> */
.L_x_4493:
[----:B------:R-:W-:Y:S05]  /*7da0*/  BSYNC B0 ;  /* 0x0000000000007941 */ /* 0x000fea0003800000 */
.L_x_4492:
        /* <DEDUP_REMOVED lines=13> */
.L_x_4495:
[----:B------:R-:W-:Y:S05]  /*7e80*/  BSYNC B0 ;  /* 0x0000000000007941 */ /* 0x000fea0003800000 */
.L_x_4494:
[----:B------:R-:W-:Y:S06]  /*7e90*/  BAR.ARV 0xa, 0xa0 ;  /* 0x0282800000007b1d */ /* 0x000fec0000002000 */
[----:B------:R-:W-:Y:S04]  /*7ea0*/  BSSY B0, `(.L_x_4496) ;  /* 0x0000003000007945 */ /* 0x000fe80003800000 */
[----:B------:R-:W-:Y:S05]  /*7eb0*/  @!P0 BRA `(.L_x_4497) ;  /* 0x0000000000048947 */ /* 0x000fea0003800000 */
[----:B------:R-:W-:-:S04]  /*7ec0*/  DEPBAR.LE SB0, 0x0 ;  /* 0x000080000000791a */ /* 0x000fc80000000000 */
.L_x_4497:
[----:B------:R-:W-:Y:S05]  /*7ed0*/  BSYNC B0 ;  /* 0x0000000000007941 */ /* 0x000fea0003800000 */
.L_x_4496:
        /* <DEDUP_REMOVED lines=13> */
.L_x_4499:
[----:B------:R-:W-:Y:S05]  /*7fb0*/  BSYNC B0 ;  /* 0x0000000000007941 */ /* 0x000fea0003800000 */
.L_x_4498:
        /* <DEDUP_REMOVED lines=13> */
.L_x_4501:
[----:B------:R-:W-:Y:S05]  /*8090*/  BSYNC B0 ;  /* 0x0000000000007941 */ /* 0x000fea0003800000 */
.L_x_4500:
[----:B------:R-:W-:Y:S01]  /*80a0*/  VIADD R0, R0, 0xfffffffe ;  /* 0xfffffffe00007836 */ /* 0x000fe20000000000 */
[----:B------:R-:W-:Y:S06]  /*80b0*/  BAR.ARV 0xa, 0xa0 ;  /* 0x0282800000007b1d */ /* 0x000fec0000002000 */
[----:B------:R-:W-:Y:S01]  /*80c0*/  BSSY B0, `(.L_x_4502) ;  /* 0x0000004000007945 */ /* 0x000fe20003800000 */
[----:B------:R-:W-:-:S03]  /*80d0*/  ISETP.NE.AND P1, PT, R0, RZ, PT ;  /* 0x000000ff0000720c */ /* 0x000fc60003f25270 */
[----:B------:R-:W-:Y:S10]  /*80e0*/  @!P0 BRA `(.L_x_4503) ;  /* 0x0000000000048947 */ /* 0x000ff40003800000 */
[----:B------:R-:W-:-:S04]  /*80f0*/  DEPBAR.LE SB0, 0x0 ;  /* 0x000080000000791a */ /* 0x000fc80000000000 */
.L_x_4503:
[----:B------:R-:W-:Y:S05]  /*8100*/  BSYNC B0 ;  /* 0x0000000000007941 */ /* 0x000fea0003800000 */
.L_x_4502:
[----:B------:R-:W-:Y:S06]  /*8110*/  BAR.ARV 0xb, 0xa0 ;  /* 0x02c2800000007b1d */ /* 0x000fec0000002000 */
[----:B------:R-:W-:Y:S02]  /*8120*/  UIADD3 UR5, UR5, 0x2, URZ ;  /* 0x0000000205057890 */ /* 0x000fe4000fffe03f */
[----:B------:R-:W-:Y:S01]  /*8130*/  UIADD3 UR4, UR4, 0x1, URZ ;  /* 0x0000000104047890 */ /* 0x000fe2000fffe03f */
[----:B------:R-:W-:Y:S11]  /*8140*/  @P1 BRA `(.L_x_4504) ;  /* 0xfffffff800c01947 */ /* 0x000ff6000383ffff */
[----:B------:R-:W-:-:S12]  /*8150*/  UIADD3 UR6, UR16, 0x5000, URZ ;  /* 0x0000500010067890 */ /* 0x000fd8000fffe03f */
.L_x_4491:
        /* <DEDUP_REMOVED lines=19> */
.L_x_4506:
[----:B------:R-:W-:Y:S05]  /*8290*/  BSYNC B0 ;  /* 0x0000000000007941 */ /* 0x000fea0003800000 */
.L_x_4505:
        /* <DEDUP_REMOVED lines=19> */
.L_x_4508:
[----:B------:R-:W-:Y:S05]  /*83d0*/  BSYNC B0 ;  /* 0x0000000000007941 */ /* 0x000fea0003800000 */
.L_x_4507:
[----:B------:R-:W-:Y:S06]  /*83e0*/  BAR.ARV 0xa, 0xa0 ;  /* 0x0282800000007b1d */ /* 0x000fec0000002000 */
[----:B------:R-:W-:Y:S04]  /*83f0*/  BSSY B0, `(.L_x_4509) ;  /* 0x0000003000007945 */ /* 0x000fe80003800000 */
[----:B------:R-:W-:Y:S05]  /*8400*/  @!P0 BRA `(.L_x_4510) ;  /* 0x0000000000048947 */ /* 0x000fea0003800000 */
[----:B------:R-:W-:-:S04]  /*8410*/  DEPBAR.LE SB0, 0x0 ;  /* 0x000080000000791a */ /* 0x000fc80000000000 */
.L_x_4510:
[----:B------:R-:W-:Y:S05]  /*8420*/  BSYNC B0 ;  /* 0x0000000000007941 */ /* 0x000fea0003800000 */
.L_x_4509:
[----:B------:R-:W-:Y:S06]  /*8430*/  BAR.ARV 0xb, 0xa0 ;  /* 0x02c2800000007b1d */ /* 0x000fec0000002000 */
[----:B------:R-:W-:Y:S05]  /*8440*/  BRA `(.L_x_4458) ;  /* 0x0000002000a87947 */ /* 0x000fea0003800000 */
.L_x_4486:
        /* <DEDUP_REMOVED lines=10> */
.L_x_4511:
        /* <DEDUP_REMOVED lines=10> */
.L_x_4513:
[----:B------:R-:W3:Y:S02]  /*8590*/  LDC R5, c[0x0][0x8c4] ;  /* 0x00023100ff057b82 */ /* 0x000ee40000000800 */
.L_x_4512:
        /* <DEDUP_REMOVED lines=46> */
.L_x_4515:
        /* <DEDUP_REMOVED lines=66> */
.L_x_4545:
        /* <DEDUP_REMOVED lines=9> */
.L_x_4518:
        /* <DEDUP_REMOVED lines=84> */
.L_x_4529:
[----:B------:R-:W-:-:S04]  /*9270*/  SHF.L.U32 R21, R10, 0x1f, RZ ;  /* 0x0000001f0a157819 */ /* 0x000fc800000006ff */
[----:B-1----:R-:W1:Y:S02]  /*9280*/  SYNCS.PHASECHK.TRANS64.TRYWAIT P1, [R12+URZ+0x38840], R21 ;  /* 0x038840150c0075a7 */ /* 0x002e64000802017f */
[----:B-12--5:R-:W-:Y:S05]  /*9290*/  @!P1 BRA `(.L_x_4521) ;  /* 0x0000001400949947 */ /* 0x026fea0003800000 */
.L_x_4546:
[----:B------:R-:W-:Y:S05]  /*92a0*/  @P0 BRA `(.L_x_4522) ;  /* 0x0000000000140947 */ /* 0x000fea0003800000 */
[----:B------:R-:W-:Y:S01]  /*92b0*/  ISETP.NE.AND P1, PT, R20, RZ, PT ;  /* 0x000000ff1400720c */ /* 0x000fe20003f25270 */
[----:B------:R-:W-:-:S04]  /*92c0*/  IMAD.MOV.U32 R3, RZ, RZ, 0x5140 ;  /* 0x00005140ff037424 */ /* 0x000fc800078e00ff */
[----:B------:R3:W-:Y:S08]  /*92d0*/  SYNCS.ARRIVE.TRANS64 RZ, [R12+URZ+0x38830], R3 ;  /* 0x038830030cff79a7 */ /* 0x0007f0000800003f */
[----:B------:R-:W-:Y:S05]  /*92e0*/  @!P1 BRA `(.L_x_4522) ;  /* 0x0000000000049947 */ /* 0x000fea0003800000 */
[----:B------:R-:W-:Y:S01]  /*92f0*/  BPT.TRAP 0x1 ;  /* 0x000000040000795c */ /* 0x000fe20000300000 */
.L_x_4522:
        /* <DEDUP_REMOVED lines=37> */
.L_x_4547:
[----:B------:R-:W-:Y:S05]  /*9550*/  @P0 BRA `(.L_x_4524) ;  /* 0x0000000000140947 */ /* 0x000fea0003800000 */
[----:B------:R-:W-:Y:S01]  /*9560*/  ISETP.NE.AND P1, PT, R20, RZ, PT ;  /* 0x000000ff1400720c */ /* 0x000fe20003f25270 */
[----:B------:R-:W-:-:S04]  /*9570*/  IMAD.MOV.U32 R2, RZ, RZ, 0x5140 ;  /* 0x00005140ff027424 */ /* 0x000fc800078e00ff */
[----:B------:R3:W-:Y:S08]  /*9580*/  SYNCS.ARRIVE.TRANS64 RZ, [R12+URZ+0x38818], R2 ;  /* 0x038818020cff79a7 */ /* 0x0007f0000800003f */
[----:B------:R-:W-:Y:S05]  /*9590*/  @!P1 BRA `(.L_x_4524) ;  /* 0x0000000000049947 */ /* 0x000fea0003800000 */
[----:B------:R-:W-:Y:S01]  /*95a0*/  BPT.TRAP 0x1 ;  /* 0x000000040000795c */ /* 0x000fe20000300000 */
.L_x_4524:
        /* <DEDUP_REMOVED lines=29> */
.L_x_4548:
        /* <DEDUP_REMOVED lines=9> */
.L_x_4526:
        /* <DEDUP_REMOVED lines=31> */
.L_x_4550:
[----:B------:R-:W-:Y:S05]  /*9a00*/  @P0 BRA `(.L_x_4528) ;  /* 0x0000000000140947 */ /* 0x000fea0003800000 */
[----:B------:R-:W-:Y:S01]  /*9a10*/  ISETP.NE.AND P1, PT, R20, RZ, PT ;  /* 0x000000ff1400720c */ /* 0x000fe20003f25270 */
[----:B-1----:R-:W-:-:S04]  /*9a20*/  IMAD.MOV.U32 R5, RZ, RZ, 0x5140 ;  /* 0x00005140ff057424 */ /* 0x002fc800078e00ff */
[----:B------:R2:W-:Y:S08]  /*9a30*/  SYNCS.ARRIVE.TRANS64 RZ, [R12+URZ+0x38810], R5 ;  /* 0x038810050cff79a7 */ /* 0x0005f0000800003f */
[----:B------:R-:W-:Y:S05]  /*9a40*/  @!P1 BRA `(.L_x_4528) ;  /* 0x0000000000049947 */ /* 0x000fea0003800000 */
[----:B------:R-:W-:Y:S01]  /*9a50*/  BPT.TRAP 0x1 ;  /* 0x000000040000795c */ /* 0x000fe20000300000 */
.L_x_4528:
        /* <DEDUP_REMOVED lines=29> */
.L_x_4520:
[----:B--2---:R-:W2:Y:S02]  /*9c30*/  LDL.LU R4, [R1] ;  /* 0x0000000001047983 */ /* 0x004ea40000300800 */
[----:B--2---:R-:W-:-:S13]  /*9c40*/  ISETP.NE.AND P1, PT, R4, RZ, PT ;  /* 0x000000ff0400720c */ /* 0x004fda0003f25270 */
[----:B------:R-:W-:Y:S05]  /*9c50*/  @!P1 BRA `(.L_x_4519) ;  /* 0x0000000400309947 */ /* 0x000fea0003800000 */
[----:B------:R-:W-:-:S04]  /*9c60*/  SHF.L.U32 R13, R10, 0x1f, RZ ;  /* 0x0000001f0a0d7819 */ /* 0x000fc800000006ff */
[----:B------:R-:W1:Y:S02]  /*9c70*/  SYNCS.PHASECHK.TRANS64.TRYWAIT P1, [R12+URZ+0x38840], R13 ;  /* 0x0388400d0c0075a7 */ /* 0x000e64000802017f */
[----:B-1----:R-:W-:Y:S05]  /*9c80*/  @!P1 BRA `(.L_x_4530) ;  /* 0x0000000c006c9947 */ /* 0x002fea0003800000 */
.L_x_4551:
[----:B------:R-:W-:Y:S05]  /*9c90*/  @P0 BRA `(.L_x_4531) ;  /* 0x0000000000140947 */ /* 0x000fea0003800000 */
[----:B------:R-:W-:Y:S01]  /*9ca0*/  ISETP.NE.AND P1, PT, R20, RZ, PT ;  /* 0x000000ff1400720c */ /* 0x000fe20003f25270 */
[----:B------:R-:W-:-:S04]  /*9cb0*/  IMAD.MOV.U32 R5, RZ, RZ, 0x5140 ;  /* 0x00005140ff057424 */ /* 0x000fc800078e00ff */
[----:B------:R2:W-:Y:S08]  /*9cc0*/  SYNCS.ARRIVE.TRANS64 RZ, [R12+URZ+0x38830], R5 ;  /* 0x038830050cff79a7 */ /* 0x0005f0000800003f */
[----:B------:R-:W-:Y:S05]  /*9cd0*/  @!P1 BRA `(.L_x_4531) ;  /* 0x0000000000049947 */ /* 0x000fea0003800000 */
[----:B------:R-:W-:Y:S01]  /*9ce0*/  BPT.TRAP 0x1 ;  /* 0x000000040000795c */ /* 0x000fe20000300000 */
.L_x_4531:
        /* <DEDUP_REMOVED lines=34> */
.L_x_4552:
[----:B------:R-:W-:Y:S05]  /*9f10*/  @P0 BRA `(.L_x_4533) ;  /* 0x0000000000140947 */ /* 0x000fea0003800000 */
[----:B------:R-:W-:Y:S01]  /*9f20*/  ISETP.NE.AND P0, PT, R20, RZ, PT ;  /* 0x000000ff1400720c */ /* 0x000fe20003f05270 */
[----:B------:R-:W-:-:S04]  /*9f30*/  IMAD.MOV.U32 R5, RZ, RZ, 0x5140 ;  /* 0x00005140ff057424 */ /* 0x000fc800078e00ff */
[----:B------:R3:W-:Y:S08]  /*9f40*/  SYNCS.ARRIVE.TRANS64 RZ, [R12+URZ+0x38818], R5 ;  /* 0x038818050cff79a7 */ /* 0x0007f0000800003f */
[----:B------:R-:W-:Y:S05]  /*9f50*/  @!P0 BRA `(.L_x_4533) ;  /* 0x0000000000048947 */ /* 0x000fea0003800000 */
[----:B------:R-:W-:Y:S01]  /*9f60*/  BPT.TRAP 0x1 ;  /* 0x000000040000795c */ /* 0x000fe20000300000 */
.L_x_4533:
        /* <DEDUP_REMOVED lines=27> */
.L_x_4519:
[----:B-----5:R-:W-:Y:S01]  /*a120*/  IMAD R4, R0, 0x8, R12 ;  /* 0x0000000800047824 */ /* 0x020fe200078e020c */
[----:B------:R-:W-:Y:S01]  /*a130*/  SHF.L.U32 R3, R10, 0x1f, RZ ;  /* 0x0000001f0a037819 */ /* 0x000fe200000006ff */
[----:B------:R-:W3:Y:S03]  /*a140*/  S2R R2, SR_TID.X ;  /* 0x0000000000027919 */ /* 0x000ee60000002100 */
[----:B------:R-:W4:Y:S01]  /*a150*/  SYNCS.PHASECHK.TRANS64.TRYWAIT P0, [R4+URZ+0x38840], R3 ;  /* 0x03884003040075a7 */ /* 0x000f22000800017f */
[----:B---3--:R-:W-:-:S04]  /*a160*/  LOP3.LUT R2, R2, 0x7f, RZ, 0xc0, !PT ;  /* 0x0000007f02027812 */ /* 0x008fc800078ec0ff */
[----:B------:R-:W-:Y:S01]  /*a170*/  ISETP.NE.AND P1, PT, R2, RZ, PT ;  /* 0x000000ff0200720c */ /* 0x000fe20003f25270 */
[----:B----4-:R-:W-:-:S12]  /*a180*/  @!P0 BRA `(.L_x_4534) ;  /* 0x0000000800548947 */ /* 0x010fd80003800000 */
.L_x_4553:
[----:B------:R-:W-:Y:S05]  /*a190*/  @P1 BRA `(.L_x_4535) ;  /* 0x0000000000181947 */ /* 0x000fea0003800000 */
[----:B------:R-:W4:Y:S01]  /*a1a0*/  S2R R2, SR_TID.X ;  /* 0x0000000000027919 */ /* 0x000f220000002100 */
[----:B---3--:R-:W-:-:S04]  /*a1b0*/  IMAD.MOV.U32 R3, RZ, RZ, 0x5140 ;  /* 0x00005140ff037424 */ /* 0x008fc800078e00ff */
[----:B------:R3:W-:Y:S01]  /*a1c0*/  SYNCS.ARRIVE.TRANS64 RZ, [R4+URZ+0x38830], R3 ;  /* 0x0388300304ff79a7 */ /* 0x0007e2000800003f */
[----:B----4-:R-:W-:-:S13]  /*a1d0*/  LOP3.LUT P0, RZ, R2, 0x1f, RZ, 0xc0, !PT ;  /* 0x0000001f02ff7812 */ /* 0x010fda000780c0ff */
[----:B---3--:R-:W-:Y:S05]  /*a1e0*/  @!P0 BRA `(.L_x_4535) ;  /* 0x0000000000048947 */ /* 0x008fea0003800000 */
[----:B------:R-:W-:Y:S01]  /*a1f0*/  BPT.TRAP 0x1 ;  /* 0x000000040000795c */ /* 0x000fe20000300000 */
.L_x_4535:
        /* <DEDUP_REMOVED lines=41> */
.L_x_4516:
[----:B------:R-:W-:Y:S05]  /*a490*/  BSYNC B0 ;  /* 0x0000000000007941 */ /* 0x000fea0003800000 */
.L_x_4514:
[----:B------:R-:W-:-:S03]  /*a4a0*/  UMOV UR6, 0xffffffff ;  /* 0xffffffff00067882 */ /* 0x000fc60000000000 */
[----:B------:R-:W-:Y:S05]  /*a4b0*/  BRA.DIV UR6, `(.L_x_4536) ;  /* 0x00000006069c7947 */ /* 0x000fea000b800000 */
[----:B------:R-:W-:-:S13]  /*a4c0*/  ELECT P0, URZ, PT ;  /* 0x00000000003f782f */ /* 0x000fda0003800000 */
.L_x_4556:
[----:B------:R-:W-:Y:S05]  /*a4d0*/  @!P0 BRA `(.L_x_4458) ;  /* 0x0000000000848947 */ /* 0x000fea0003800000 */
[----:B----4-:R-:W3:Y:S02]  /*a4e0*/  LDL.LU R2, [R1+0x8] ;  /* 0x0000080001027983 */ /* 0x010ee40000300800 */
[----:B---3--:R-:W-:-:S04]  /*a4f0*/  LOP3.LUT R2, R2, 0x2, RZ, 0xfc, !PT ;  /* 0x0000000202027812 */ /* 0x008fc800078efcff */
[----:B------:R-:W-:-:S13]  /*a500*/  ISETP.NE.AND P0, PT, R2, 0x3, PT ;  /* 0x000000030200780c */ /* 0x000fda0003f05270 */
[----:B------:R-:W-:Y:S05]  /*a510*/  @!P0 BRA `(.L_x_4537) ;  /* 0x0000000000048947 */ /* 0x000fea0003800000 */
[----:B--2---:R-:W-:Y:S01]  /*a520*/  BPT.TRAP 0x1 ;  /* 0x000000040000795c */ /* 0x004fe20000300000 */
.L_x_4537:
        /* <DEDUP_REMOVED lines=15> */
.L_x_4557:
[----:B------:R-:W3:Y:S02]  /*a620*/  SYNCS.PHASECHK.TRANS64.TRYWAIT P1, [R11+URZ], R2 ;  /* 0x000000020b0075a7 */ /* 0x000ee4000802017f */
[----:B---3--:R-:W-:Y:S05]  /*a630*/  @!P1 BRA `(.L_x_4539) ;  /* 0x0000000400749947 */ /* 0x008fea0003800000 */
.L_x_4558:
[----:B------:R-:W-:Y:S05]  /*a640*/  @!P0 BRA `(.L_x_4540) ;  /* 0x0000000000048947 */ /* 0x000fea0003800000 */
[----:B--2---:R-:W-:Y:S01]  /*a650*/  BPT.TRAP 0x1 ;  /* 0x000000040000795c */ /* 0x004fe20000300000 */
.L_x_4540:
[----:B------:R-:W-:-:S04]  /*a660*/  VIADD R0, R6, 0x38840 ;  /* 0x0003884006007836 */ /* 0x000fc80000000000 */
[----:B------:R-:W-:-:S04]  /*a670*/  IMAD R9, R9, 0x8, R0 ;  /* 0x0000000809097824 */ /* 0x000fc800078e0200 */
[----:B------:R-:W4:Y:S02]  /*a680*/  SYNCS.PHASECHK.TRANS64.TRYWAIT P0, [R9+URZ], R4 ;  /* 0x00000004090075a7 */ /* 0x000f24000800017f */
[----:B----4-:R-:W-:Y:S05]  /*a690*/  @!P0 BRA `(.L_x_4541) ;  /* 0x0000000400708947 */ /* 0x010fea0003800000 */
.L_x_4559:
[----:B------:R-:W-:-:S07]  /*a6a0*/  IMAD R3, R3, 0x8, R0 ;  /* 0x0000000803037824 */ /* 0x000fce00078e0200 */
.L_x_4542:
[----:B------:R1:W1:Y:S02]  /*a6b0*/  SYNCS.PHASECHK.TRANS64.TRYWAIT P0, [R3+URZ], R2 ;  /* 0x00000002030075a7 */ /* 0x000264000800017f */
[----:B-1----:R-:W-:Y:S05]  /*a6c0*/  @!P0 NANOSLEEP.SYNCS 0x989680 ;  /* 0x009896800000895d */ /* 0x002fea0003900000 */
[----:B------:R-:W1:Y:S02]  /*a6d0*/  @!P0 SYNCS.PHASECHK.TRANS64 P0, [R3+URZ], R2 ;  /* 0x00000002030085a7 */ /* 0x000e64000800007f */
[----:B-1----:R-:W-:Y:S05]  /*a6e0*/  @!P0 BRA `(.L_x_4542) ;  /* 0xfffffffc00f08947 */ /* 0x002fea000383ffff */
.L_x_4458:
[----:B--2---:R-:W-:Y:S05]  /*a6f0*/  BSYNC B6 ;  /* 0x0000000000067941 */ /* 0x004fea0003800000 */
.L_x_4452:
[----:B------:R-:W-:Y:S05]  /*a700*/  EXIT ;  /* 0x000000000000794d */ /* 0x000fea0003800000 */
.L_x_4468:
[----:B------:R-:W-:Y:S02]  /*a710*/  IMAD.MOV.U32 R12, RZ, RZ, RZ ;  /* 0x000000ffff0c7224 */ /* 0x000fe400078e00ff */
[----:B------:R-:W-:Y:S02]  /*a720*/  IMAD.MOV.U32 R11, RZ, RZ, 0x1f ;  /* 0x0000001fff0b7424 */ /* 0x000fe400078e00ff */
[----:B------:R-:W-:-:S07]  /*a730*/  IMAD.MOV.U32 R15, RZ, RZ, -0x1 ;  /* 0xffffffffff0f7424 */ /* 0x000fce00078e00ff */
[----:B------:R-:W-:Y:S05]  /*a740*/  WARPSYNC.COLLECTIVE R15, `(.L_x_4543) ;  /* 0x000000000f087348 */ /* 0x000fea0003c00000 */
[----:B------:R1:W2:Y:S02]  /*a750*/  SHFL.IDX P6, R14, R13, R12, R11 ;  /* 0x0000000c0d0e7389 */ /* 0x0002a400000c000b */
[----:B-12---:R-:W-:Y:S01]  /*a760*/  ENDCOLLECTIVE ;  /* 0x000000000000791b */ /* 0x006fe20003800000 */
.L_x_4543:
[----:B------:R-:W-:Y:S05]  /*a770*/  BRA `(.L_x_4544) ;  /* 0xffffff6c00007947 */ /* 0x000fea000383ffff */
.L_x_4470:
        /* <DEDUP_REMOVED lines=8> */
.L_x_4474:
[----:B---3--:R3:W4:Y:S02]  /*a800*/  SYNCS.PHASECHK.TRANS64.TRYWAIT P1, [R3+URZ+0x38810], R154 ;  /* 0x0388109a030075a7 */ /* 0x008724000802017f */
[----:B----4-:R-:W-:Y:S05]  /*a810*/  @!P1 NANOSLEEP.SYNCS 0x989680 ;  /* 0x009896800000995d */ /* 0x010fea0003900000 */
[----:B------:R-:W4:Y:S02]  /*a820*/  @!P1 SYNCS.PHASECHK.TRANS64 P1, [R3+URZ+0x38810], R154 ;  /* 0x0388109a030095a7 */ /* 0x000f24000802007f */
[----:B----4-:R-:W-:Y:S05]  /*a830*/  @!P1 BRA `(.L_x_4474) ;  /* 0xfffffffc00f09947 */ /* 0x010fea000383ffff */
[----:B------:R-:W-:Y:S05]  /*a840*/  BRA `(.L_x_4473) ;  /* 0xffffff7400047947 */ /* 0x000fea000383ffff */
.L_x_4478:
[----:B------:R1:W1:Y:S02]  /*a850*/  SYNCS.PHASECHK.TRANS64.TRYWAIT P1, [R3+URZ+0x38830], R154 ;  /* 0x0388309a030075a7 */ /* 0x000264000802017f */
[----:B-1----:R-:W-:Y:S05]  /*a860*/  @!P1 NANOSLEEP.SYNCS 0x989680 ;  /* 0x009896800000995d */ /* 0x002fea0003900000 */
[----:B------:R-:W1:Y:S02]  /*a870*/  @!P1 SYNCS.PHASECHK.TRANS64 P1, [R3+URZ+0x38830], R154 ;  /* 0x0388309a030095a7 */ /* 0x000e64000802007f */
[----:B-1----:R-:W-:Y:S05]  /*a880*/  @!P1 BRA `(.L_x_4478) ;  /* 0xfffffffc00f09947 */ /* 0x002fea000383ffff */
[----:B------:R-:W-:Y:S05]  /*a890*/  BRA `(.L_x_4477) ;  /* 0xffffff8400907947 */ /* 0x000fea000383ffff */
.L_x_4517:
[----:B-1----:R1:W2:Y:S02]  /*a8a0*/  SYNCS.PHASECHK.TRANS64.TRYWAIT P1, [R12+URZ+0x38820], R3 ;  /* 0x038820030c0075a7 */ /* 0x0022a4000802017f */
[----:B--2---:R-:W-:Y:S05]  /*a8b0*/  @!P1 NANOSLEEP.SYNCS 0x989680 ;  /* 0x009896800000995d */ /* 0x004fea0003900000 */
[----:B------:R-:W2:Y:S02]  /*a8c0*/  @!P1 SYNCS.PHASECHK.TRANS64 P1, [R12+URZ+0x38820], R3 ;  /* 0x038820030c0095a7 */ /* 0x000ea4000802007f */
[----:B--2---:R-:W-:Y:S05]  /*a8d0*/  @!P1 BRA `(.L_x_4517) ;  /* 0xfffffffc00f09947 */ /* 0x004fea000383ffff */
[----:B------:R-:W-:Y:S05]  /*a8e0*/  BRA `(.L_x_4545) ;  /* 0xffffffe000ec7947 */ /* 0x000fea000383ffff */
.L_x_4521:
[----:B-1----:R1:W3:Y:S02]  /*a8f0*/  SYNCS.PHASECHK.TRANS64.TRYWAIT P1, [R12+URZ+0x38840], R21 ;  /* 0x038840150c0075a7 */ /* 0x0022e4000802017f */
[----:B---3--:R-:W-:Y:S05]  /*a900*/  @!P1 NANOSLEEP.SYNCS 0x989680 ;  /* 0x009896800000995d */ /* 0x008fea0003900000 */
[----:B------:R-:W3:Y:S02]  /*a910*/  @!P1 SYNCS.PHASECHK.TRANS64 P1, [R12+URZ+0x38840], R21 ;  /* 0x038840150c0095a7 */ /* 0x000ee4000802007f */
[----:B---3--:R-:W-:Y:S05]  /*a920*/  @!P1 BRA `(.L_x_4521) ;  /* 0xfffffffc00f09947 */ /* 0x008fea000383ffff */
[----:B------:R-:W-:Y:S05]  /*a930*/  BRA `(.L_x_4546) ;  /* 0xffffffe800587947 */ /* 0x000fea000383ffff */
.L_x_4523:
[----:B--2---:R2:W3:Y:S02]  /*a940*/  SYNCS.PHASECHK.TRANS64.TRYWAIT P1, [R12+URZ+0x38828], R21 ;  /* 0x038828150c0075a7 */ /* 0x0044e4000802017f */
[----:B---3--:R-:W-:Y:S05]  /*a950*/  @!P1 NANOSLEEP.SYNCS 0x989680 ;  /* 0x009896800000995d */ /* 0x008fea0003900000 */
[----:B------:R-:W3:Y:S02]  /*a960*/  @!P1 SYNCS.PHASECHK.TRANS64 P1, [R12+URZ+0x38828], R21 ;  /* 0x038828150c0095a7 */ /* 0x000ee4000802007f */
[----:B---3--:R-:W-:Y:S05]  /*a970*/  @!P1 BRA `(.L_x_4523) ;  /* 0xfffffffc00f09947 */ /* 0x008fea000383ffff */
[----:B------:R-:W-:Y:S05]  /*a980*/  BRA `(.L_x_4547) ;  /* 0xffffffe800f07947 */ /* 0x000fea000383ffff */
.L_x_4525:
[----:B---3--:R3:W4:Y:S02]  /*a990*/  SYNCS.PHASECHK.TRANS64.TRYWAIT P1, [R12+URZ+0x38848], R21 ;  /* 0x038848150c0075a7 */ /* 0x008724000802017f */
[----:B----4-:R-:W-:Y:S05]  /*a9a0*/  @!P1 NANOSLEEP.SYNCS 0x989680 ;  /* 0x009896800000995d */ /* 0x010fea0003900000 */
[----:B------:R-:W4:Y:S02]  /*a9b0*/  @!P1 SYNCS.PHASECHK.TRANS64 P1, [R12+URZ+0x38848], R21 ;  /* 0x038848150c0095a7 */ /* 0x000f24000802007f */
[----:B----4-:R-:W-:Y:S05]  /*a9c0*/  @!P1 BRA `(.L_x_4525) ;  /* 0xfffffffc00f09947 */ /* 0x010fea000383ffff */
[----:B------:R-:W-:Y:S05]  /*a9d0*/  BRA `(.L_x_4548) ;  /* 0xffffffec00687947 */ /* 0x000fea000383ffff */
.L_x_4527:
[----:B------:R-:W-:-:S07]  /*a9e0*/  SHF.L.U32 R5, R10, 0x1f, RZ ;  /* 0x0000001f0a057819 */ /* 0x000fce00000006ff */
.L_x_4549:
[----:B-1----:R1:W2:Y:S02]  /*a9f0*/  SYNCS.PHASECHK.TRANS64.TRYWAIT P1, [R12+URZ+0x38820], R5 ;  /* 0x038820050c0075a7 */ /* 0x0022a4000802017f */
[----:B--2---:R-:W-:Y:S05]  /*aa00*/  @!P1 NANOSLEEP.SYNCS 0x989680 ;  /* 0x009896800000995d */ /* 0x004fea0003900000 */
[----:B------:R-:W2:Y:S02]  /*aa10*/  @!P1 SYNCS.PHASECHK.TRANS64 P1, [R12+URZ+0x38820], R5 ;  /* 0x038820050c0095a7 */ /* 0x000ea4000802007f */
[----:B--2---:R-:W-:Y:S05]  /*aa20*/  @!P1 BRA `(.L_x_4549) ;  /* 0xfffffffc00f09947 */ /* 0x004fea000383ffff */
[----:B------:R-:W-:Y:S05]  /*aa30*/  BRA `(.L_x_4550) ;  /* 0xffffffec00f07947 */ /* 0x000fea000383ffff */
.L_x_4530:
[----:B-1----:R1:W2:Y:S02]  /*aa40*/  SYNCS.PHASECHK.TRANS64.TRYWAIT P1, [R12+URZ+0x38840], R13 ;  /* 0x0388400d0c0075a7 */ /* 0x0022a4000802017f */
[----:B--2---:R-:W-:Y:S05]  /*aa50*/  @!P1 NANOSLEEP.SYNCS 0x989680 ;  /* 0x009896800000995d */ /* 0x004fea0003900000 */
[----:B------:R-:W2:Y:S02]  /*aa60*/  @!P1 SYNCS.PHASECHK.TRANS64 P1, [R12+URZ+0x38840], R13 ;  /* 0x0388400d0c0095a7 */ /* 0x000ea4000802007f */
[----:B--2---:R-:W-:Y:S05]  /*aa70*/  @!P1 BRA `(.L_x_4530) ;  /* 0xfffffffc00f09947 */ /* 0x004fea000383ffff */
[----:B------:R-:W-:Y:S05]  /*aa80*/  BRA `(.L_x_4551) ;  /* 0xfffffff000807947 */ /* 0x000fea000383ffff */
.L_x_4532:
[----:B--2---:R2:W3:Y:S02]  /*aa90*/  SYNCS.PHASECHK.TRANS64.TRYWAIT P1, [R12+URZ+0x38828], R13 ;  /* 0x0388280d0c0075a7 */ /* 0x0044e4000802017f */
[----:B---3--:R-:W-:Y:S05]  /*aaa0*/  @!P1 NANOSLEEP.SYNCS 0x989680 ;  /* 0x009896800000995d */ /* 0x008fea0003900000 */
[----:B------:R-:W3:Y:S02]  /*aab0*/  @!P1 SYNCS.PHASECHK.TRANS64 P1, [R12+URZ+0x38828], R13 ;  /* 0x0388280d0c0095a7 */ /* 0x000ee4000802007f */
[----:B---3--:R-:W-:Y:S05]  /*aac0*/  @!P1 BRA `(.L_x_4532) ;  /* 0xfffffffc00f09947 */ /* 0x008fea000383ffff */
[----:B------:R-:W-:Y:S05]  /*aad0*/  BRA `(.L_x_4552) ;  /* 0xfffffff4000c7947 */ /* 0x000fea000383ffff */
.L_x_4534:
[----:B---3--:R3:W4:Y:S02]  /*aae0*/  SYNCS.PHASECHK.TRANS64.TRYWAIT P0, [R4+URZ+0x38840], R3 ;  /* 0x03884003040075a7 */ /* 0x008724000800017f */
[----:B----4-:R-:W-:Y:S05]  /*aaf0*/  @!P0 NANOSLEEP.SYNCS 0x989680 ;  /* 0x009896800000895d */ /* 0x010fea0003900000 */
[----:B------:R-:W4:Y:S02]  /*ab00*/  @!P0 SYNCS.PHASECHK.TRANS64 P0, [R4+URZ+0x38840], R3 ;  /* 0x03884003040085a7 */ /* 0x000f24000800007f */
[----:B----4-:R-:W-:Y:S05]  /*ab10*/  @!P0 BRA `(.L_x_4534) ;  /* 0xfffffffc00f08947 */ /* 0x010fea000383ffff */
[----:B------:R-:W-:Y:S05]  /*ab20*/  BRA `(.L_x_4553) ;  /* 0xfffffff400987947 */ /* 0x000fea000383ffff */
.L_x_4536:
[----:B------:R-:W-:Y:S01]  /*ab30*/  BSSY B0, `(.L_x_4554) ;  /* 0x0000006000007945 */ /* 0x000fe20003800000 */
[----:B------:R-:W-:-:S07]  /*ab40*/  IMAD.MOV.U32 R15, RZ, RZ, -0x1 ;  /* 0xffffffffff0f7424 */ /* 0x000fce00078e00ff */
[----:B--2-4-:R-:W-:Y:S05]  /*ab50*/  WARPSYNC.COLLECTIVE R15, `(.L_x_4555) ;  /* 0x000000000f0c7348 */ /* 0x014fea0003c00000 */
[----:B------:R-:W-:Y:S02]  /*ab60*/  ELECT P6, UR62, PT ;  /* 0x00000000003e782f */ /* 0x000fe400038c0000 */
[----:B------:R-:W-:Y:S01]  /*ab70*/  MOV R14, UR62 ;  /* 0x0000003e000e7c02 */ /* 0x000fe20008000f00 */
[----:B--2-4-:R-:W-:Y:S10]  /*ab80*/  ENDCOLLECTIVE ;  /* 0x000000000000791b */ /* 0x014ff40003800000 */
.L_x_4555:
[----:B------:R-:W-:Y:S05]  /*ab90*/  BSYNC B0 ;  /* 0x0000000000007941 */ /* 0x000fea0003800000 */
.L_x_4554:
[----:B------:R-:W-:Y:S01]  /*aba0*/  PLOP3.LUT P0, PT, P6, PT, PT, 0x80, 0x0 ;  /* 0x000000000000781c */ /* 0x000fe2000370f070 */
[----:B------:R-:W-:-:S12]  /*abb0*/  BRA `(.L_x_4556) ;  /* 0xfffffff800447947 */ /* 0x000fd8000383ffff */
.L_x_4538:
[----:B-1----:R1:W3:Y:S02]  /*abc0*/  SYNCS.PHASECHK.TRANS64.TRYWAIT P1, [R7+URZ], R4 ;  /* 0x00000004070075a7 */ /* 0x0022e4000802017f */
[----:B---3--:R-:W-:Y:S05]  /*abd0*/  @!P1 NANOSLEEP.SYNCS 0x989680 ;  /* 0x009896800000995d */ /* 0x008fea0003900000 */
[----:B------:R-:W3:Y:S02]  /*abe0*/  @!P1 SYNCS.PHASECHK.TRANS64 P1, [R7+URZ], R4 ;  /* 0x00000004070095a7 */ /* 0x000ee4000802007f */
[----:B---3--:R-:W-:Y:S05]  /*abf0*/  @!P1 BRA `(.L_x_4538) ;  /* 0xfffffffc00f09947 */ /* 0x008fea000383ffff */
[----:B------:R-:W-:Y:S05]  /*ac00*/  BRA `(.L_x_4557) ;  /* 0xfffffff800847947 */ /* 0x000fea000383ffff */
.L_x_4539:
[----:B---3--:R3:W4:Y:S02]  /*ac10*/  SYNCS.PHASECHK.TRANS64.TRYWAIT P1, [R11+URZ], R2 ;  /* 0x000000020b0075a7 */ /* 0x008724000802017f */
[----:B----4-:R-:W-:Y:S05]  /*ac20*/  @!P1 NANOSLEEP.SYNCS 0x989680 ;  /* 0x009896800000995d */ /* 0x010fea0003900000 */
[----:B------:R-:W4:Y:S02]  /*ac30*/  @!P1 SYNCS.PHASECHK.TRANS64 P1, [R11+URZ], R2 ;  /* 0x000000020b0095a7 */ /* 0x000f24000802007f */
[----:B----4-:R-:W-:Y:S05]  /*ac40*/  @!P1 BRA `(.L_x_4539) ;  /* 0xfffffffc00f09947 */ /* 0x010fea000383ffff */
[----:B------:R-:W-:Y:S05]  /*ac50*/  BRA `(.L_x_4558) ;  /* 0xfffffff800787947 */ /* 0x000fea000383ffff */
.L_x_4541:
[----:B----4-:R4:W1:Y:S02]  /*ac60*/  SYNCS.PHASECHK.TRANS64.TRYWAIT P0, [R9+URZ], R4 ;  /* 0x00000004090075a7 */ /* 0x010864000800017f */
[----:B-1----:R-:W-:Y:S05]  /*ac70*/  @!P0 NANOSLEEP.SYNCS 0x989680 ;  /* 0x009896800000895d */ /* 0x002fea0003900000 */
[----:B------:R-:W1:Y:S02]  /*ac80*/  @!P0 SYNCS.PHASECHK.TRANS64 P0, [R9+URZ], R4 ;  /* 0x00000004090085a7 */ /* 0x000e64000800007f */
[----:B-1----:R-:W-:Y:S05]  /*ac90*/  @!P0 BRA `(.L_x_4541) ;  /* 0xfffffffc00f08947 */ /* 0x002fea000383ffff */
[----:B------:R-:W-:Y:S05]  /*aca0*/  BRA `(.L_x_4559) ;  /* 0xfffffff8007c7947 */ /* 0x000fea000383ffff */
.L_x_4560:
        /* <DEDUP_REMOVED lines=13> */
.L_x_7321:


//--------------------- .text._ZN7cutlass13device_kernelIN5flash32FlashAttnBwdPostprocessConvertdQIN4cute5tupleIJNS3_1CILi80EEENS5_ILi128EEEEEENS_10bfloat16_tEfNS_4arch4Sm90ELi256ENS3_8TiledMMAINS3_8MMA_AtomIJNS3_4SM904GMMA27MMA_64x16x16_F32BF16BF16_SSILNSF_5MajorE1ELSH_0ELNSF_7ScaleInE1ELSI_1EEEEEENS3_6LayoutINS4_IJNS5_ILi2EEENS5_ILi1EEESN_EEENS4_IJSN_NS5_ILi0EEESP_EEEEENS4_IJNS3_10UnderscoreESS_SS_EEEEELb1EEEEEvNT_6ParamsE --------------------------
	.section	.text._ZN7cutlass13device_kernelIN5flash32FlashAttnBwdPostprocessConvertdQIN4cute5tupleIJNS3_1CILi80EEENS5_ILi128EEEEEENS_10bfloat16_tEfNS_4arch4Sm90ELi256ENS3_8TiledMMAINS3_8MMA_AtomIJNS3_4SM904GMMA27MMA_64x16x16_F32BF16BF16_SSILNSF_5MajorE1ELSH_0ELNSF_7ScaleInE1ELSI_1EEEEEENS3_6LayoutINS4_IJNS5_ILi2EEENS5_ILi1EEESN_EEENS4_IJSN_NS5_ILi0EEESP_EEEEENS4_IJNS3_10UnderscoreESS_SS_EEEEELb1EEEEEvNT_6ParamsE,"ax",@progbits
	.align	128
.text._ZN7cutlass13device_kernelIN5flash32FlashAttnBwdPostprocessConvertdQIN4cute5tupleIJNS3_1CILi80EEENS5_ILi128EEEEEENS_10bfloat16_tEfNS_4arch4Sm90ELi256ENS3_8TiledMMAINS3_8MMA_AtomIJNS3_4SM904GMMA27MMA_64x16x16_F32BF16BF16_SSILNSF_5MajorE1ELSH_0ELNSF_7ScaleInE1ELSI_1EEEEEENS3_6LayoutINS4_IJNS5_ILi2EEENS5_ILi1EEESN_EEENS4_IJSN_NS5_ILi0EEESP_EEEEENS4_IJNS3_10UnderscoreESS_SS_EEEEELb1EEEEEvNT_6ParamsE:
        .type           _ZN7cutlass13device_kernelIN5flash32FlashAttnBwdPostprocessConvertdQIN4cute5tupleIJNS3_1CILi80EEENS5_ILi128EEEEEENS_10bfloat16_tEfNS_4arch4Sm90ELi256ENS3_8TiledMMAINS3_8MMA_AtomIJNS3_4SM904GMMA27MMA_64x16x16_F32BF16BF16_SSILNSF_5MajorE1ELSH_0ELNSF_7ScaleInE1ELSI_1EEEEEENS3_6LayoutINS4_IJNS5_ILi2EEENS5_ILi1EEESN_EEENS4_IJSN_NS5_ILi0EEESP_EEEEENS4_IJNS3_10UnderscoreESS_SS_EEEEELb1EEEEEvNT_6ParamsE,@function
        .size           _ZN7cutlass13device_kernelIN5flash32FlashAttnBwdPostprocessConvertdQIN4cute5tupleIJNS3_1CILi80EEENS5_ILi128EEEEEENS_10bfloat16_tEfNS_4arch4Sm90ELi256ENS3_8TiledMMAINS3_8MMA_AtomIJNS3_4SM904GMMA27MMA_64x16x16_F32BF16BF16_SSILNSF_5MajorE1ELSH_0ELNSF_7ScaleInE1ELSI_1EEEEEENS3_6LayoutINS4_IJNS5_ILi2EEENS5_ILi1EEESN_EEENS4_IJSN_NS5_ILi0EEESP_EEEEENS4_IJNS3_10UnderscoreESS_SS_EEEEELb1EEEEEvNT_6ParamsE,(.L_x_7322 - _ZN7cutlass13device_kernelIN5flash32FlashAttnBwdPostprocessConvertdQIN4cute5tupleIJNS3_1CILi80EEENS5_ILi128EEEEEENS_10bfloat16_tEfNS_4arch4Sm90ELi256ENS3_8TiledMMAINS3_8MMA_AtomIJNS3_4SM904GMMA27MMA_64x16x16_F32BF16BF16_SSILNSF_5MajorE1ELSH_0ELNSF_7ScaleInE1ELSI_1EEEEEENS3_6LayoutINS4_IJNS5_ILi2EEENS5_ILi1EEESN_EEENS4_IJSN_NS5_ILi0EEESP_EEEEENS4_IJNS3_10UnderscoreESS_SS_EEEEELb1EEEEEvNT_6ParamsE)
        .other          _ZN7cutlass13device_kernelIN5flash32FlashAttnBwdPostprocessConvertdQIN4cute5tupleIJNS3_1CILi80EEENS5_ILi128EEEEEENS_10bfloat16_tEfNS_4arch4Sm90ELi256ENS3_8TiledMMAINS3_8MMA_AtomIJNS3_4SM904GMMA27MMA_64x16x16_F32BF16BF16_SSILNSF_5MajorE1ELSH_0ELNSF_7ScaleInE1ELSI_1EEEEEENS3_6LayoutINS4_IJNS5_ILi2EEENS5_ILi1EEESN_EEENS4_IJSN_NS5_ILi0EEESP_EEEEENS4_IJNS3_10UnderscoreESS_SS_EEEEELb1EEEEEvNT_6ParamsE,@"STO_CUDA_ENTRY STV_DEFAULT"
_ZN7cutlass13device_kernelIN5flash32FlashAttnBwdPostprocessConvertdQIN4cute5tupleIJNS3_1CILi80EEENS5_ILi128EEEEEENS_10bfloat16_tEfNS_4arch4Sm90ELi256ENS3_8TiledMMAINS3_8MMA_AtomIJNS3_4SM904GMMA27MMA_64x16x16_F32BF16BF16_SSILNSF_5MajorE1ELSH_0ELNSF_7ScaleInE1ELSI_1EEEEEENS3_6LayoutINS4_IJNS5_ILi2EEENS5_ILi1EEESN_EEENS4_IJSN_NS5_ILi0EEESP_EEEEENS4_IJNS3_10UnderscoreESS_SS_EEEEELb1EEEEEvNT_6ParamsE:
[----:B------:R-:W-:Y:S08]  /*0000*/  LDC R1, c[0x0][0x28] ;  /* 0x00000a00ff017b82 */ /* 0x000ff00000000800 */
[----:B------:R-:W0:Y:S01]  /*0010*/  LDC.64 R4, c[0x0][0x278] ;  /* 0x00009e00ff047b82 */ /* 0x000e220000000a00 */
[----:B------:R-:W1:Y:S01]  /*0020*/  S2R R13, SR_CTAID.Z ;  /* 0x00000000000d7919 */ /* 0x000e620000002700 */
[----:B------:R-:W-:-:S06]  /*0030*/  ULDC.64 UR8, c[0x0][0x208] ;  /* 0x0000820000087ab9 */ /* 0x000fcc0000000a00 */
[----:B------:R-:W2:Y:S08]  /*0040*/  LDC.64 R10, c[0x0][0x270] ;  /* 0x00009c00ff0a7b82 */ /* 0x000eb00000000a00 */
[----:B------:R-:W1:Y:S01]  /*0050*/  LDC.64 R2, c[0x0][0x270] ;  /* 0x00009c00ff027b82 */ /* 0x000e620000000a00 */
[----:B0-----:R-:W-:-:S04]  /*0060*/  ISETP.NE.U32.AND P2, PT, R4, RZ, PT ;  /* 0x000000ff0400720c */ /* 0x001fc80003f45070 */
[----:B------:R-:W-:-:S03]  /*0070*/  ISETP.NE.AND.EX P2, PT, R5, RZ, PT, P2 ;  /* 0x000000ff0500720c */ /* 0x000fc60003f45320 */
[----:B------:R-:W0:Y:S01]  /*0080*/  LDC R49, c[0x0][0x240] ;  /* 0x00009000ff317b82 */ /* 0x000e220000000800 */
[----:B--2---:R-:W-:-:S04]  /*0090*/  ISETP.NE.U32.AND P1, PT, R10, RZ, PT ;  /* 0x000000ff0a00720c */ /* 0x004fc80003f25070 */
[----:B------:R-:W-:Y:S01]  /*00a0*/  ISETP.NE.AND.EX P1, PT, R11, RZ, PT, P1 ;  /* 0x000000ff0b00720c */ /* 0x000fe20003f25310 */
[----:B-1----:R-:W-:-:S04]  /*00b0*/  IMAD.WIDE R2, R13, 0x4, R2 ;  /* 0x000000040d027825 */ /* 0x002fc800078e0202 */
[----:B------:R-:W1:Y:S08]  /*00c0*/  @P2 LDC.64 R6, c[0x0][0x278] ;  /* 0x00009e00ff062b82 */ /* 0x000e700000000a00 */
[----:B------:R2:W5:Y:S01]  /*00d0*/  @P1 LDG.E R9, desc[UR8][R2.64] ;  /* 0x0000000802091981 */ /* 0x000562000c1e1900 */
[----:B-1----:R-:W-:-:S05]  /*00e0*/  @P2 IMAD.WIDE R6, R13, 0x4, R6 ;  /* 0x000000040d062825 */ /* 0x002fca00078e0206 */
[----:B0-----:R2:W5:Y:S01]  /*00f0*/  @P2 LDG.E R49, desc[UR8][R6.64] ;  /* 0x0000000806312981 */ /* 0x001562000c1e1900 */
[----:B------:R-:W-:Y:S01]  /*0100*/  ISETP.NE.U32.AND P0, PT, R10, RZ, PT ;  /* 0x000000ff0a00720c */ /* 0x000fe20003f05070 */
[----:B------:R-:W0:Y:S03]  /*0110*/  S2R R4, SR_CTAID.X ;  /* 0x0000000000047919 */ /* 0x000e260000002500 */
[----:B------:R-:W-:Y:S01]  /*0120*/  ISETP.NE.AND.EX P0, PT, R11, RZ, PT, P0 ;  /* 0x000000ff0b00720c */ /* 0x000fe20003f05300 */
[----:B0-----:R-:W-:Y:S01]  /*0130*/  IMAD R0, R4, 0x50, RZ ;  /* 0x0000005004007824 */ /* 0x001fe200078e02ff */
[----:B--2---:R-:W-:Y:S11]  /*0140*/  @P2 BRA `(.L_x_4561) ;  /* 0x0000000000102947 */ /* 0x004ff60003800000 */
[----:B------:R-:W-:Y:S05]  /*0150*/  @!P1 BRA `(.L_x_4561) ;  /* 0x00000000000c9947 */ /* 0x000fea0003800000 */
[----:B------:R-:W2:Y:S04]  /*0160*/  LDG.E R6, desc[UR8][R2.64] ;  /* 0x0000000802067981 */ /* 0x000ea8000c1e1900 */
[----:B-----5:R-:W2:Y:S02]  /*0170*/  LDG.E R49, desc[UR8][R2.64+0x4] ;  /* 0x0000040802317981 */ /* 0x020ea4000c1e1900 */
[----:B--2---:R-:W-:-:S07]  /*0180*/  IMAD.IADD R49, R49, 0x1, -R6 ;  /* 0x0000000131317824 */ /* 0x004fce00078e0a06 */
.L_x_4561:
[----:B-----5:R-:W-:-:S13]  /*0190*/  ISETP.GE.AND P2, PT, R0, R49, PT ;  /* 0x000000310000720c */ /* 0x020fda0003f46270 */
[----:B------:R-:W-:Y:S05]  /*01a0*/  @P0 EXIT P2 ;  /* 0x000000000000094d */ /* 0x000fea0001000000 */
[----:B------:R-:W0:Y:S01]  /*01b0*/  S2R R0, SR_CTAID.Y ;  /* 0x0000000000007919 */ /* 0x000e220000002600 */
[----:B------:R-:W-:Y:S01]  /*01c0*/  @P1 IMAD R2, R13, 0x50, R9 ;  /* 0x000000500d021824 */ /* 0x000fe200078e0209 */
[----:B------:R-:W1:Y:S01]  /*01d0*/  LDC.64 R14, c[0x0][0x228] ;  /* 0x00008a00ff0e7b82 */ /* 0x000e620000000a00 */
[----:B------:R-:W-:Y:S01]  /*01e0*/  IMAD R11, R4, 0x2800, RZ ;  /* 0x00002800040b7824 */ /* 0x000fe200078e02ff */
[----:B------:R-:W2:Y:S01]  /*01f0*/  S2R R5, SR_TID.X ;  /* 0x0000000000057919 */ /* 0x000ea20000002100 */
[----:B------:R-:W-:Y:S01]  /*0200*/  @P1 IMAD.HI R2, R2, 0x66666667, RZ ;  /* 0x6666666702021827 */ /* 0x000fe200078e02ff */
[----:B------:R-:W-:Y:S01]  /*0210*/  SHF.R.S32.HI R45, RZ, 0x1f, R13 ;  /* 0x0000001fff2d7819 */ /* 0x000fe2000001140d */
[----:B------:R-:W-:Y:S01]  /*0220*/  BSSY B0, `(.L_x_4562) ;  /* 0x0000030000007945 */ /* 0x000fe20003800000 */
[----:B------:R-:W3:Y:S02]  /*0230*/  S2R R21, SR_CgaCtaId ;  /* 0x0000000000157919 */ /* 0x000ee40000008800 */
[----:B------:R-:W-:Y:S01]  /*0240*/  @P1 SHF.R.U32.HI R3, RZ, 0x1f, R2 ;  /* 0x0000001fff031819 */ /* 0x000fe20000011602 */
[----:B------:R-:W4:Y:S01]  /*0250*/  LDC.64 R16, c[0x0][0x230] ;  /* 0x00008c00ff107b82 */ /* 0x000f220000000a00 */
[----:B------:R-:W-:-:S02]  /*0260*/  SEL R45, R45, RZ, !P0 ;  /* 0x000000ff2d2d7207 */ /* 0x000fc40004000000 */
[----:B------:R-:W-:-:S05]  /*0270*/  @P1 LEA.HI.SX32 R3, R2, R3, 0x1b ;  /* 0x0000000302031211 */ /* 0x000fca00078fdaff */
[----:B------:R-:W-:Y:S01]  /*0280*/  @P1 IMAD R7, R3, 0x2800, RZ ;  /* 0x0000280003071824 */ /* 0x000fe200078e02ff */
[----:B------:R-:W-:Y:S01]  /*0290*/  CS2R R2, SRZ ;  /* 0x0000000000027805 */ /* 0x000fe2000001ff00 */
[----:B------:R-:W5:Y:S02]  /*02a0*/  LDC.64 R18, c[0x0][0x210] ;  /* 0x00008400ff127b82 */ /* 0x000f640000000a00 */
[--C-:B------:R-:W-:Y:S01]  /*02b0*/  @P1 IMAD.MOV.U32 R2, RZ, RZ, R7.reuse ;  /* 0x000000ffff021224 */ /* 0x100fe200078e0007 */
[----:B------:R-:W-:-:S04]  /*02c0*/  @P1 SHF.R.S32.HI R3, RZ, 0x1f, R7 ;  /* 0x0000001fff031819 */ /* 0x000fc80000011407 */
[C---:B------:R-:W-:Y:S02]  /*02d0*/  IADD3 R2, P2, R11.reuse, R2, RZ ;  /* 0x000000020b027210 */ /* 0x040fe40007f5e0ff */
[----:B0-----:R-:W-:Y:S02]  /*02e0*/  SHF.R.S32.HI R7, RZ, 0x1f, R0 ;  /* 0x0000001fff077819 */ /* 0x001fe40000011400 */
[----:B------:R-:W-:Y:S01]  /*02f0*/  LEA.HI.X.SX32 R3, R11, R3, 0x1, P2 ;  /* 0x000000030b037211 */ /* 0x000fe200010f0eff */
[----:B----4-:R-:W-:Y:S02]  /*0300*/  IMAD R8, R45, R16, RZ ;  /* 0x000000102d087224 */ /* 0x010fe400078e02ff */
[-C--:B-1----:R-:W-:Y:S02]  /*0310*/  IMAD R6, R7, R14.reuse, RZ ;  /* 0x0000000e07067224 */ /* 0x082fe400078e02ff */
[----:B------:R-:W-:-:S04]  /*0320*/  IMAD.WIDE.U32 R2, R0, R14, R2 ;  /* 0x0000000e00027225 */ /* 0x000fc800078e0002 */
[----:B------:R-:W-:Y:S01]  /*0330*/  IMAD R11, R0, R15, R6 ;  /* 0x0000000f000b7224 */ /* 0x000fe200078e0206 */
[----:B------:R-:W-:Y:S02]  /*0340*/  SEL R6, R13, RZ, !P0 ;  /* 0x000000ff0d067207 */ /* 0x000fe40004000000 */
[----:B--2---:R-:W-:Y:S01]  /*0350*/  ISETP.NE.AND P0, PT, R5, RZ, PT ;  /* 0x000000ff0500720c */ /* 0x004fe20003f05270 */
[----:B------:R-:W-:Y:S02]  /*0360*/  IMAD.IADD R3, R3, 0x1, R11 ;  /* 0x0000000103037824 */ /* 0x000fe400078e020b */
[C---:B------:R-:W-:Y:S02]  /*0370*/  IMAD R11, R6.reuse, R17, R8 ;  /* 0x00000011060b7224 */ /* 0x040fe400078e0208 */
[----:B------:R-:W-:-:S04]  /*0380*/  IMAD.WIDE.U32 R2, R6, R16, R2 ;  /* 0x0000001006027225 */ /* 0x000fc800078e0002 */
[----:B------:R-:W-:Y:S01]  /*0390*/  IMAD.IADD R3, R3, 0x1, R11 ;  /* 0x0000000103037824 */ /* 0x000fe200078e020b */
[----:B-----5:R-:W-:-:S04]  /*03a0*/  LEA R18, P2, R2, R18, 0x2 ;  /* 0x0000001202127211 */ /* 0x020fc800078410ff */
[----:B------:R-:W-:Y:S01]  /*03b0*/  LEA.HI.X R3, R2, R19, R3, 0x2, P2 ;  /* 0x0000001302037211 */ /* 0x000fe200010f1403 */
[----:B---3--:R-:W-:Y:S08]  /*03c0*/  @P0 BRA `(.L_x_4563) ;  /* 0x0000000000540947 */ /* 0x008ff00003800000 */
[----:B------:R-:W0:Y:S01]  /*03d0*/  S2UR UR7, SR_CgaCtaId ;  /* 0x00000000000779c3 */ /* 0x000e220000008800 */
[----:B------:R-:W-:Y:S01]  /*03e0*/  UMOV UR6, 0x400 ;  /* 0x0000040000067882 */ /* 0x000fe20000000000 */
[----:B------:R-:W-:Y:S01]  /*03f0*/  UMOV UR4, 0x1 ;  /* 0x0000000100047882 */ /* 0x000fe20000000000 */
[----:B------:R-:W-:Y:S01]  /*0400*/  HFMA2.MMA R2, -RZ, RZ, 0, -0.0078125 ;  /* 0x0000a000ff027435 */ /* 0x000fe200000001ff */
[----:B------:R-:W-:-:S04]  /*0410*/  UIADD3 UR4, -UR4, 0x100000, URZ ;  /* 0x0010000004047890 */ /* 0x000fc8000fffe13f */
[----:B------:R-:W-:Y:S02]  /*0420*/  USHF.L.U32 UR5, UR4, 0xb, URZ ;  /* 0x0000000b04057899 */ /* 0x000fe4000800063f */
[----:B------:R-:W-:Y:S01]  /*0430*/  USHF.L.U32 UR4, UR4, 0x1, URZ ;  /* 0x0000000104047899 */ /* 0x000fe2000800063f */
[----:B------:R-:W-:Y:S01]  /*0440*/  PLOP3.LUT P0, PT, PT, PT, PT, 0x80, 0x0 ;  /* 0x000000000000781c */ /* 0x000fe20003f0f070 */
[----:B------:R-:W-:Y:S01]  /*0450*/  UMOV UR10, 0xa00 ;  /* 0x00000a00000a7882 */ /* 0x000fe20000000000 */
[----:B0-----:R-:W-:-:S04]  /*0460*/  ULEA UR6, UR7, UR6, 0x18 ;  /* 0x0000000607067291 */ /* 0x001fc8000f8ec03f */
[----:B------:R-:W-:Y:S01]  /*0470*/  UIADD3 UR7, UR6, 0xf000, URZ ;  /* 0x0000f00006077890 */ /* 0x000fe2000fffe03f */
[----:B------:R-:W0:Y:S07]  /*0480*/  FENCE.VIEW.ASYNC.S ;  /* 0x00000000000073c6 */ /* 0x000e2e0000000000 */
[----:B0-----:R0:W1:Y:S02]  /*0490*/  SYNCS.EXCH.64 URZ, [UR6+0xf000], UR4 ;  /* 0x00f00004063f75b2 */ /* 0x0010640008000100 */
[----:B0-----:R-:W-:-:S02]  /*04a0*/  R2UR UR4, R18 ;  /* 0x00000000120472ca */ /* 0x001fc400000e0000 */
[----:B------:R-:W-:Y:S01]  /*04b0*/  R2UR UR5, R3 ;  /* 0x00000000030572ca */ /* 0x000fe200000e0000 */
[----:B-1----:R0:W-:-:S14]  /*04c0*/  SYNCS.ARRIVE.TRANS64 RZ, [UR6+0xf000], R2 ;  /* 0x00f00002ffff79a7 */ /* 0x0021dc0008000006 */
.L_x_4564:
[----:B------:R-:W-:Y:S01]  /*04d0*/  @P0 ELECT P2, URZ, PT ;  /* 0x00000000003f082f */ /* 0x000fe20003840000 */
[----:B------:R1:W-:-:S12]  /*04e0*/  UBLKCP.S.G [UR6], [UR4], UR10 ;  /* 0x00000006040073ba */ /* 0x0003d8000800020a */
[----:B------:R-:W-:Y:S02]  /*04f0*/  @P2 PLOP3.LUT P0, PT, P2, PT, PT, 0x8, 0x0 ;  /* 0x000000000000281c */ /* 0x000fe4000170e170 */
[----:B------:R-:W-:-:S11]  /*0500*/  PLOP3.LUT P2, PT, PT, PT, PT, 0x8, 0x0 ;  /* 0x000000000000781c */ /* 0x000fd60003f4e170 */
[----:B-1----:R-:W-:Y:S05]  /*0510*/  @P0 BRA.U.ANY `(.L_x_4564) ;  /* 0xfffffffd00ec0947 */ /* 0x002fea000393ffff */
.L_x_4563:
[----:B------:R-:W-:Y:S05]  /*0520*/  BSYNC B0 ;  /* 0x0000000000007941 */ /* 0x000fea0003800000 */
.L_x_4562:
[----:B------:R-:W-:Y:S01]  /*0530*/  BAR.SYNC.DEFER_BLOCKING 0x0 ;  /* 0x0000000000007b1d */ /* 0x000fe20000010000 */
[----:B0-----:R-:W-:Y:S02]  /*0540*/  MOV R2, 0x400 ;  /* 0x0000040000027802 */ /* 0x001fe40000000f00 */
[----:B------:R-:W-:Y:S02]  /*0550*/  CS2R R60, SRZ ;  /* 0x00000000003c7805 */ /* 0x000fe4000001ff00 */
[----:B------:R-:W-:Y:S01]  /*0560*/  SHF.L.U32 R3, RZ, 0x1f, RZ ;  /* 0x0000001fff037819 */ /* 0x000fe200000006ff */
[--C-:B------:R-:W-:Y:S01]  /*0570*/  @P1 IMAD.MOV.U32 R60, RZ, RZ, R9.reuse ;  /* 0x000000ffff3c1224 */ /* 0x100fe200078e0009 */
[----:B------:R-:W-:Y:S02]  /*0580*/  LEA R2, R21, R2, 0x18 ;  /* 0x0000000215027211 */ /* 0x000fe400078ec0ff */
[----:B------:R-:W-:-:S07]  /*0590*/  @P1 SHF.R.S32.HI R61, RZ, 0x1f, R9 ;  /* 0x0000001fff3d1819 */ /* 0x000fce0000011409 */
.L_x_4565:
[----:B0-----:R0:W1:Y:S02]  /*05a0*/  SYNCS.PHASECHK.TRANS64.TRYWAIT P0, [R2+URZ+0xf000], R3 ;  /* 0x00f00003020075a7 */ /* 0x001064000800017f */
[----:B-1----:R-:W-:Y:S05]  /*05b0*/  @!P0 NANOSLEEP.SYNCS 0x989680 ;  /* 0x009896800000895d */ /* 0x002fea0003900000 */
[----:B------:R-:W1:Y:S02]  /*05c0*/  @!P0 SYNCS.PHASECHK.TRANS64 P0, [R2+URZ+0xf000], R3 ;  /* 0x00f00003020085a7 */ /* 0x000e64000800007f */
[----:B-1----:R-:W-:Y:S05]  /*05d0*/  @!P0 BRA `(.L_x_4565) ;  /* 0xfffffffc00f08947 */ /* 0x002fea000383ffff */
[----:B------:R-:W-:Y:S01]  /*05e0*/  SHF.R.S32.HI R8, RZ, 0x1f, R5 ;  /* 0x0000001fff087819 */ /* 0x000fe20000011405 */
[----:B------:R-:W-:Y:S01]  /*05f0*/  ULDC UR4, c[0x0][0x268] ;  /* 0x00009a0000047ab9 */ /* 0x000fe20000000800 */
[----:B------:R-:W-:Y:S01]  /*0600*/  IMAD R49, R4, -0x50, R49 ;  /* 0xffffffb004317824 */ /* 0x000fe200078e0231 */
[----:B------:R-:W-:Y:S01]  /*0610*/  ULDC.64 UR6, c[0x0][0x258] ;  /* 0x0000960000067ab9 */ /* 0x000fe20000000a00 */
[CC--:B------:R-:W-:Y:S01]  /*0620*/  LEA.HI R12, R8.reuse, R5.reuse, RZ, 0x7 ;  /* 0x00000005080c7211 */ /* 0x0c0fe200078f38ff */
[----:B------:R-:W-:Y:S01]  /*0630*/  BSSY B0, `(.L_x_4566) ;  /* 0x00000a5000007945 */ /* 0x000fe20003800000 */
[----:B------:R-:W-:Y:S02]  /*0640*/  LEA.HI R14, R8, R5, RZ, 0x4 ;  /* 0x00000005080e7211 */ /* 0x000fe400078f20ff */
[----:B------:R-:W-:Y:S02]  /*0650*/  LOP3.LUT R10, R12, 0x3fffff80, RZ, 0xc0, !PT ;  /* 0x3fffff800c0a7812 */ /* 0x000fe400078ec0ff */
[----:B------:R-:W-:-:S02]  /*0660*/  SHF.R.S32.HI R9, RZ, 0x7, R12 ;  /* 0x00000007ff097819 */ /* 0x000fc4000001140c */
[----:B0-----:R-:W-:Y:S01]  /*0670*/  SHF.R.S32.HI R3, RZ, 0x4, R14 ;  /* 0x00000004ff037819 */ /* 0x001fe2000001140e */
[----:B------:R-:W-:Y:S01]  /*0680*/  IMAD.IADD R10, R5, 0x1, -R10 ;  /* 0x00000001050a7824 */ /* 0x000fe200078e0a0a */
[CC--:B------:R-:W-:Y:S02]  /*0690*/  LEA.HI R20, R8.reuse, R5.reuse, RZ, 0x3 ;  /* 0x0000000508147211 */ /* 0x0c0fe400078f18ff */
[----:B------:R-:W-:Y:S01]  /*06a0*/  LEA.HI R11, R8, R5, RZ, 0x5 ;  /* 0x00000005080b7211 */ /* 0x000fe200078f28ff */
[----:B------:R-:W-:Y:S01]  /*06b0*/  IMAD R9, R9, 0x500, R10 ;  /* 0x0000050009097824 */ /* 0x000fe200078e020a */
[----:B------:R-:W-:Y:S02]  /*06c0*/  LEA.HI R10, R14, R3, RZ, 0x1 ;  /* 0x000000030e0a7211 */ /* 0x000fe400078f08ff */
[----:B------:R-:W-:Y:S01]  /*06d0*/  LEA.HI R15, R8, R5, RZ, 0x6 ;  /* 0x00000005080f7211 */ /* 0x000fe200078f30ff */
[----:B------:R-:W-:Y:S01]  /*06e0*/  IMAD.SHL.U32 R9, R9, 0x4, RZ ;  /* 0x0000000409097824 */ /* 0x000fe200078e00ff */
[----:B------:R-:W-:-:S02]  /*06f0*/  LOP3.LUT R10, R10, 0x1fffffe, RZ, 0xc0, !PT ;  /* 0x01fffffe0a0a7812 */ /* 0x000fc400078ec0ff */
[----:B------:R-:W-:Y:S02]  /*0700*/  LOP3.LUT R8, R20, 0xfffffff8, RZ, 0xc0, !PT ;  /* 0xfffffff814087812 */ /* 0x000fe400078ec0ff */
[----:B------:R-:W-:Y:S01]  /*0710*/  LEA R56, R9, R2, 0x2 ;  /* 0x0000000209387211 */ /* 0x000fe200078e10ff */
[----:B------:R-:W-:Y:S01]  /*0720*/  IMAD.IADD R13, R3, 0x1, -R10 ;  /* 0x00000001030d7824 */ /* 0x000fe200078e0a0a */
[----:B------:R-:W-:Y:S01]  /*0730*/  LOP3.LUT R18, R14, 0xfffffff0, RZ, 0xc0, !PT ;  /* 0xfffffff00e127812 */ /* 0x000fe200078ec0ff */
[C---:B------:R-:W-:Y:S01]  /*0740*/  IMAD.IADD R21, R5.reuse, 0x1, -R8 ;  /* 0x0000000105157824 */ /* 0x040fe200078e0a08 */
[----:B------:R-:W-:Y:S01]  /*0750*/  SHF.R.S32.HI R16, RZ, 0x5, R11 ;  /* 0x00000005ff107819 */ /* 0x000fe2000001140b */
[----:B------:R-:W0:Y:S01]  /*0760*/  LDS.128 R40, [R56] ;  /* 0x0000000038287984 */ /* 0x000e220000000c00 */
[----:B------:R-:W-:Y:S01]  /*0770*/  SHF.R.S32.HI R14, RZ, 0x1f, R14 ;  /* 0x0000001fff0e7819 */ /* 0x000fe2000001140e */
[----:B------:R-:W-:Y:S01]  /*0780*/  IMAD.IADD R25, R5, 0x1, -R18 ;  /* 0x0000000105197824 */ /* 0x000fe200078e0a12 */
[----:B------:R-:W-:Y:S01]  /*0790*/  LOP3.LUT R23, R15, 0x40, RZ, 0xc0, !PT ;  /* 0x000000400f177812 */ /* 0x000fe200078ec0ff */
[----:B------:R-:W-:Y:S01]  /*07a0*/  IMAD R5, R16, 0xa, R13 ;  /* 0x0000000a10057824 */ /* 0x000fe200078e020d */
[----:B------:R-:W-:Y:S01]  /*07b0*/  LEA.HI R16, R14, R3, RZ, 0x2 ;  /* 0x000000030e107211 */ /* 0x000fe200078f10ff */
[----:B------:R-:W1:Y:S01]  /*07c0*/  LDS.128 R36, [R56+0x2000] ;  /* 0x0020000038247984 */ /* 0x000e620000000c00 */
[----:B------:R-:W-:-:S02]  /*07d0*/  SHF.L.U32 R54, R25, 0x3, RZ ;  /* 0x0000000319367819 */ /* 0x000fc400000006ff */
[----:B------:R-:W-:Y:S01]  /*07e0*/  LOP3.LUT R24, R16, 0xffffffc, RZ, 0xc0, !PT ;  /* 0x0ffffffc10187812 */ /* 0x000fe200078ec0ff */
[----:B------:R-:W2:Y:S01]  /*07f0*/  LDS.128 R32, [R56+0x2800] ;  /* 0x0028000038207984 */ /* 0x000ea20000000c00 */
[----:B------:R-:W-:Y:S02]  /*0800*/  SHF.R.S32.HI R22, RZ, 0x1f, R21 ;  /* 0x0000001fff167819 */ /* 0x000fe40000011415 */
[----:B------:R-:W-:Y:S01]  /*0810*/  LOP3.LUT R27, R12, 0xffffff80, RZ, 0xc0, !PT ;  /* 0xffffff800c1b7812 */ /* 0x000fe200078ec0ff */
[----:B------:R-:W-:Y:S01]  /*0820*/  IMAD.IADD R24, R3, 0x1, -R24 ;  /* 0x0000000103187824 */ /* 0x000fe200078e0a18 */
[----:B------:R-:W-:Y:S01]  /*0830*/  SHF.R.U32.HI R29, RZ, 0x3, R23 ;  /* 0x00000003ff1d7819 */ /* 0x000fe20000011617 */
[----:B------:R-:W3:Y:S01]  /*0840*/  LDS.128 R16, [R56+0x1800] ;  /* 0x0018000038107984 */ /* 0x000ee20000000c00 */
[----:B------:R-:W-:Y:S02]  /*0850*/  LOP3.LUT R44, R23, 0x8, R54, 0xf8, !PT ;  /* 0x00000008172c7812 */ /* 0x000fe400078ef836 */
[----:B------:R-:W-:Y:S01]  /*0860*/  LEA.HI R23, R22, R21, RZ, 0x2 ;  /* 0x0000001516177211 */ /* 0x000fe200078f10ff */
[----:B------:R-:W-:Y:S01]  /*0870*/  IMAD R22, R24, 0x10, R27 ;  /* 0x0000001018167824 */ /* 0x000fe200078e021b */
[----:B------:R-:W-:Y:S01]  /*0880*/  LEA.HI R25, R25, R25, RZ, 0x1 ;  /* 0x0000001919197211 */ /* 0x000fe200078f08ff */
[----:B------:R-:W4:Y:S01]  /*0890*/  LDS.128 R8, [R56+0x800] ;  /* 0x0008000038087984 */ /* 0x000f220000000c00 */
[C---:B------:R-:W-:Y:S01]  /*08a0*/  LOP3.LUT R26, R23.reuse, 0x7fffffc, RZ, 0xc0, !PT ;  /* 0x07fffffc171a7812 */ /* 0x040fe200078ec0ff */
[----:B------:R-:W-:Y:S01]  /*08b0*/  IMAD.SHL.U32 R24, R23, 0x10, RZ ;  /* 0x0000001017187824 */ /* 0x000fe200078e00ff */
[----:B------:R-:W-:Y:S01]  /*08c0*/  SHF.R.S32.HI R51, RZ, 0x1, R25 ;  /* 0x00000001ff337819 */ /* 0x000fe20000011419 */
[----:B------:R-:W5:Y:S01]  /*08d0*/  LDS.128 R12, [R56+0x1000] ;  /* 0x00100000380c7984 */ /* 0x000f620000000c00 */
[----:B------:R-:W-:-:S02]  /*08e0*/  LOP3.LUT R44, R44, R29, RZ, 0x3c, !PT ;  /* 0x0000001d2c2c7212 */ /* 0x000fc400078e3cff */
[----:B------:R-:W-:Y:S01]  /*08f0*/  LOP3.LUT R23, R24, 0x40, RZ, 0xc0, !PT ;  /* 0x0000004018177812 */ /* 0x000fe200078ec0ff */
[----:B------:R-:W5:Y:S01]  /*0900*/  LDS.128 R28, [R56+0x3000] ;  /* 0x00300000381c7984 */ /* 0x000f620000000c00 */
[----:B------:R-:W-:Y:S01]  /*0910*/  IADD3 R48, R21, -R26, RZ ;  /* 0x8000001a15307210 */ /* 0x000fe20007ffe0ff */
[----:B------:R-:W-:Y:S01]  /*0920*/  IMAD R51, R51, 0x500, R22 ;  /* 0x0000050033337824 */ /* 0x000fe200078e0216 */
[----:B------:R-:W-:Y:S01]  /*0930*/  LOP3.LUT R46, R23, 0x8, R20, 0xf8, !PT ;  /* 0x00000008172e7812 */ /* 0x000fe200078ef814 */
[----:B------:R-:W5:Y:S01]  /*0940*/  LDS.128 R24, [R56+0x3800] ;  /* 0x0038000038187984 */ /* 0x000f620000000c00 */
[----:B------:R-:W-:Y:S01]  /*0950*/  SHF.R.U32.HI R47, RZ, 0x3, R23 ;  /* 0x00000003ff2f7819 */ /* 0x000fe20000011617 */
[----:B------:R-:W-:Y:S02]  /*0960*/  IMAD R48, R5, 0x8, R48 ;  /* 0x0000000805307824 */ /* 0x000fe400078e0230 */
[----:B------:R-:W5:Y:S01]  /*0970*/  LDS.128 R20, [R56+0x4000] ;  /* 0x0040000038147984 */ /* 0x000f620000000c00 */
[----:B------:R-:W-:Y:S01]  /*0980*/  LOP3.LUT R47, R46, R47, RZ, 0x3c, !PT ;  /* 0x0000002f2e2f7212 */ /* 0x000fe200078e3cff */
[----:B------:R-:W-:-:S02]  /*0990*/  IMAD.IADD R5, R51, 0x1, R44 ;  /* 0x0000000133057824 */ /* 0x000fc400078e022c */
[----:B0-----:R-:W-:Y:S01]  /*09a0*/  FMUL.FTZ R44, R40, UR4 ;  /* 0x00000004282c7c20 */ /* 0x001fe20008410000 */
[----:B------:R-:W-:Y:S01]  /*09b0*/  FMUL.FTZ R51, R41, UR4 ;  /* 0x0000000429337c20 */ /* 0x000fe20008410000 */
[----:B------:R-:W-:Y:S01]  /*09c0*/  FMUL.FTZ R46, R42, UR4 ;  /* 0x000000042a2e7c20 */ /* 0x000fe20008410000 */
[----:B------:R-:W-:Y:S01]  /*09d0*/  FMUL.FTZ R53, R43, UR4 ;  /* 0x000000042b357c20 */ /* 0x000fe20008410000 */
[----:B------:R-:W-:Y:S01]  /*09e0*/  IMAD.U32 R47, R48, 0x10, R47 ;  /* 0x00000010302f7824 */ /* 0x000fe200078e002f */
[----:B------:R-:W0:Y:S01]  /*09f0*/  LDS.128 R40, [R56+0x4800] ;  /* 0x0048000038287984 */ /* 0x000e220000000c00 */
[----:B-1----:R-:W-:Y:S01]  /*0a00*/  FMUL.FTZ R37, R37, UR4 ;  /* 0x0000000425257c20 */ /* 0x002fe20008410000 */
[----:B--2---:R-:W-:Y:S02]  /*0a10*/  FMUL.FTZ R32, R32, UR4 ;  /* 0x0000000420207c20 */ /* 0x004fe40008410000 */
[----:B------:R-:W-:Y:S01]  /*0a20*/  LEA R47, R47, R2, 0x1 ;  /* 0x000000022f2f7211 */ /* 0x000fe200078e08ff */
[----:B---3--:R-:W-:Y:S01]  /*0a30*/  FMUL.FTZ R52, R19, UR4 ;  /* 0x0000000413347c20 */ /* 0x008fe20008410000 */
[----:B------:R-:W-:Y:S01]  /*0a40*/  FMUL.FTZ R19, R38, UR4 ;  /* 0x0000000426137c20 */ /* 0x000fe20008410000 */
[----:B------:R-:W-:Y:S01]  /*0a50*/  FMUL.FTZ R38, R39, UR4 ;  /* 0x0000000427267c20 */ /* 0x000fe20008410000 */
[----:B------:R-:W-:Y:S01]  /*0a60*/  FMUL.FTZ R39, R33, UR4 ;  /* 0x0000000421277c20 */ /* 0x000fe20008410000 */
[----:B------:R-:W-:Y:S01]  /*0a70*/  FMUL.FTZ R33, R34, UR4 ;  /* 0x0000000422217c20 */ /* 0x000fe20008410000 */
[----:B------:R-:W-:Y:S01]  /*0a80*/  FMUL.FTZ R34, R35, UR4 ;  /* 0x0000000423227c20 */ /* 0x000fe20008410000 */
[----:B----4-:R-:W-:Y:S01]  /*0a90*/  FMUL.FTZ R55, R9, UR4 ;  /* 0x0000000409377c20 */ /* 0x010fe20008410000 */
[----:B------:R-:W-:Y:S01]  /*0aa0*/  FMUL.FTZ R8, R8, UR4 ;  /* 0x0000000408087c20 */ /* 0x000fe20008410000 */
[----:B------:R-:W-:Y:S01]  /*0ab0*/  FMUL.FTZ R9, R10, UR4 ;  /* 0x000000040a097c20 */ /* 0x000fe20008410000 */
[----:B------:R-:W-:Y:S01]  /*0ac0*/  FMUL.FTZ R48, R11, UR4 ;  /* 0x000000040b307c20 */ /* 0x000fe20008410000 */
[----:B-----5:R-:W-:Y:S01]  /*0ad0*/  FMUL.FTZ R10, R12, UR4 ;  /* 0x000000040c0a7c20 */ /* 0x020fe20008410000 */
        /* <DEDUP_REMOVED lines=18> */
[----:B------:R-:W-:Y:S01]  /*0c00*/  F2FP.BF16.F32.PACK_AB R14, R55, R8 ;  /* 0x00000008370e723e */ /* 0x000fe200000010ff */
[----:B0-----:R-:W-:Y:S01]  /*0c10*/  FMUL.FTZ R23, R40, UR4 ;  /* 0x0000000428177c20 */ /* 0x001fe20008410000 */
[----:B------:R-:W-:Y:S01]  /*0c20*/  F2FP.BF16.F32.PACK_AB R15, R48, R9 ;  /* 0x00000009300f723e */ /* 0x000fe200000010ff */
[----:B------:R-:W-:Y:S01]  /*0c30*/  FMUL.FTZ R40, R41, UR4 ;  /* 0x0000000429287c20 */ /* 0x000fe20008410000 */
[----:B------:R-:W-:Y:S01]  /*0c40*/  FMUL.FTZ R20, R20, UR4 ;  /* 0x0000000414147c20 */ /* 0x000fe20008410000 */
[----:B------:R-:W-:Y:S01]  /*0c50*/  F2FP.BF16.F32.PACK_AB R8, R57, R10 ;  /* 0x0000000a3908723e */ /* 0x000fe200000010ff */
[----:B------:R-:W-:Y:S01]  /*0c60*/  FMUL.FTZ R36, R42, UR4 ;  /* 0x000000042a247c20 */ /* 0x000fe20008410000 */
[----:B------:R-:W-:Y:S01]  /*0c70*/  F2FP.BF16.F32.PACK_AB R9, R50, R11 ;  /* 0x0000000b3209723e */ /* 0x000fe200000010ff */
[----:B------:R-:W-:Y:S01]  /*0c80*/  FMUL.FTZ R43, R43, UR4 ;  /* 0x000000042b2b7c20 */ /* 0x000fe20008410000 */
[----:B------:R-:W-:Y:S01]  /*0c90*/  F2FP.BF16.F32.PACK_AB R12, R51, R44 ;  /* 0x0000002c330c723e */ /* 0x000fe200000010ff */
[----:B------:R-:W-:Y:S01]  /*0ca0*/  ULDC UR4, c[0x0][0x244] ;  /* 0x0000910000047ab9 */ /* 0x000fe20000000800 */
[----:B------:R-:W-:-:S02]  /*0cb0*/  F2FP.BF16.F32.PACK_AB R13, R53, R46 ;  /* 0x0000002e350d723e */ /* 0x000fc400000010ff */
[----:B------:R-:W-:Y:S02]  /*0cc0*/  F2FP.BF16.F32.PACK_AB R10, R59, R16 ;  /* 0x000000103b0a723e */ /* 0x000fe400000010ff */
[----:B------:R-:W-:Y:S01]  /*0cd0*/  F2FP.BF16.F32.PACK_AB R11, R52, R17 ;  /* 0x00000011340b723e */ /* 0x000fe200000010ff */
[----:B------:R0:W-:Y:S01]  /*0ce0*/  STSM.16.MT88.4 [R47+0xa000], R12 ;  /* 0x00a0000c2f007844 */ /* 0x0001e20000004200 */
[----:B------:R-:W-:Y:S02]  /*0cf0*/  F2FP.BF16.F32.PACK_AB R16, R37, R18 ;  /* 0x000000122510723e */ /* 0x000fe400000010ff */
[----:B------:R-:W-:Y:S01]  /*0d00*/  F2FP.BF16.F32.PACK_AB R17, R38, R19 ;  /* 0x000000132611723e */ /* 0x000fe200000010ff */
[----:B------:R1:W-:Y:S01]  /*0d10*/  STSM.16.MT88.4 [R47+0xa200], R8 ;  /* 0x00a200082f007844 */ /* 0x0003e20000004200 */
[----:B------:R-:W-:Y:S02]  /*0d20*/  F2FP.BF16.F32.PACK_AB R18, R39, R32 ;  /* 0x000000202712723e */ /* 0x000fe400000010ff */
[----:B------:R-:W-:-:S02]  /*0d30*/  F2FP.BF16.F32.PACK_AB R19, R34, R33 ;  /* 0x000000212213723e */ /* 0x000fc400000010ff */
[----:B------:R-:W-:Y:S02]  /*0d40*/  F2FP.BF16.F32.PACK_AB R29, R30, R29 ;  /* 0x0000001d1e1d723e */ /* 0x000fe400000010ff */
[----:B------:R-:W-:Y:S01]  /*0d50*/  F2FP.BF16.F32.PACK_AB R21, R22, R21 ;  /* 0x000000151615723e */ /* 0x000fe200000010ff */
[----:B------:R1:W-:Y:S01]  /*0d60*/  STSM.16.MT88.4 [R47+0xa400], R16 ;  /* 0x00a400102f007844 */ /* 0x0003e20000004200 */
[----:B------:R-:W-:Y:S02]  /*0d70*/  F2FP.BF16.F32.PACK_AB R28, R35, R28 ;  /* 0x0000001c231c723e */ /* 0x000fe400000010ff */
[----:B------:R-:W-:Y:S01]  /*0d80*/  F2FP.BF16.F32.PACK_AB R30, R25, R24 ;  /* 0x00000018191e723e */ /* 0x000fe200000010ff */
[----:B0-----:R-:W-:Y:S01]  /*0d90*/  IMAD R12, R5, 0x2, R2 ;  /* 0x00000002050c7824 */ /* 0x001fe200078e0202 */
[----:B------:R-:W-:Y:S01]  /*0da0*/  F2FP.BF16.F32.PACK_AB R31, R26, R31 ;  /* 0x0000001f1a1f723e */ /* 0x000fe200000010ff */
[----:B------:R-:W-:Y:S01]  /*0db0*/  IMAD R13, R7, UR6, RZ ;  /* 0x00000006070d7c24 */ /* 0x000fe2000f8e02ff */
[----:B------:R-:W-:Y:S01]  /*0dc0*/  F2FP.BF16.F32.PACK_AB R22, R40, R23 ;  /* 0x000000172816723e */ /* 0x000fe200000010ff */
[----:B------:R-:W-:Y:S01]  /*0dd0*/  VIADD R7, R3, 0x10 ;  /* 0x0000001003077836 */ /* 0x000fe20000000000 */
[----:B------:R-:W-:Y:S01]  /*0de0*/  F2FP.BF16.F32.PACK_AB R20, R27, R20 ;  /* 0x000000141b14723e */ /* 0x000fe200000010ff */
[----:B------:R1:W-:Y:S01]  /*0df0*/  STSM.16.MT88.4 [R47+0xa600], R28 ;  /* 0x00a6001c2f007844 */ /* 0x0003e20000004200 */
[----:B------:R-:W-:Y:S01]  /*0e00*/  F2FP.BF16.F32.PACK_AB R23, R43, R36 ;  /* 0x000000242b17723e */ /* 0x000fe200000010ff */
[----:B------:R-:W-:Y:S01]  /*0e10*/  IMAD R13, R0, UR7, R13 ;  /* 0x00000007000d7c24 */ /* 0x000fe2000f8e020d */
[----:B------:R-:W-:-:S02]  /*0e20*/  VIMNMX R24, R49, 0x50, PT ;  /* 0x0000005031187848 */ /* 0x000fc40003fe0100 */
[----:B------:R-:W-:Y:S01]  /*0e30*/  ISETP.GE.AND P0, PT, R54, UR4, PT ;  /* 0x0000000436007c0c */ /* 0x000fe2000bf06270 */
[----:B------:R1:W-:Y:S01]  /*0e40*/  STSM.16.MT88.4 [R47+0xa800], R20 ;  /* 0x00a800142f007844 */ /* 0x0003e20000004200 */
[--C-:B------:R-:W-:Y:S01]  /*0e50*/  SHF.R.S32.HI R55, RZ, 0x1f, R54.reuse ;  /* 0x0000001fff377819 */ /* 0x100fe20000011436 */
[----:B------:R-:W-:Y:S01]  /*0e60*/  ULDC.64 UR4, c[0x0][0x260] ;  /* 0x0000980000047ab9 */ /* 0x000fe20000000a00 */
[----:B------:R-:W-:Y:S01]  /*0e70*/  BAR.SYNC.DEFER_BLOCKING 0x0 ;  /* 0x0000000000007b1d */ /* 0x000fe20000010000 */
[C---:B------:R-:W-:Y:S01]  /*0e80*/  ISETP.GE.OR P4, PT, R3.reuse, R24, P0 ;  /* 0x000000180300720c */ /* 0x040fe20000786670 */
[----:B------:R-:W-:Y:S01]  /*0e90*/  IMAD.WIDE.U32 R54, R0, UR6, R54 ;  /* 0x0000000600367c25 */ /* 0x000fe2000f8e0036 */
[----:B------:R-:W-:Y:S02]  /*0ea0*/  IADD3 R14, P1, R3, R60, RZ ;  /* 0x0000003c030e7210 */ /* 0x000fe40007f3e0ff */
[-C--:B------:R-:W-:Y:S01]  /*0eb0*/  ISETP.GE.OR P3, PT, R7, R24.reuse, P0 ;  /* 0x000000180700720c */ /* 0x080fe20000766670 */
[C---:B------:R-:W-:Y:S01]  /*0ec0*/  VIADD R0, R3.reuse, 0x20 ;  /* 0x0000002003007836 */ /* 0x040fe20000000000 */
[----:B------:R-:W-:Y:S01]  /*0ed0*/  IADD3 R7, R3, 0x30, RZ ;  /* 0x0000003003077810 */ /* 0x000fe20007ffe0ff */
[----:B------:R-:W-:Y:S01]  /*0ee0*/  IMAD R45, R45, UR4, RZ ;  /* 0x000000042d2d7c24 */ /* 0x000fe2000f8e02ff */
[----:B------:R-:W-:Y:S01]  /*0ef0*/  LEA.HI.X.SX32 R15, R3, R61, 0x1, P1 ;  /* 0x0000003d030f7211 */ /* 0x000fe200008f0eff */
[----:B------:R-:W-:Y:S01]  /*0f00*/  IMAD.IADD R55, R55, 0x1, R13 ;  /* 0x0000000137377824 */ /* 0x000fe200078e020d */
[-C--:B------:R-:W-:Y:S01]  /*0f10*/  ISETP.GE.OR P2, PT, R0, R24.reuse, P0 ;  /* 0x000000180000720c */ /* 0x080fe20000746670 */
[----:B------:R-:W-:Y:S01]  /*0f20*/  VIADD R3, R3, 0x40 ;  /* 0x0000004003037836 */ /* 0x000fe20000000000 */
[----:B------:R-:W-:Y:S01]  /*0f30*/  ISETP.GE.OR P1, PT, R7, R24, P0 ;  /* 0x000000180700720c */ /* 0x000fe20000726670 */
[----:B------:R-:W-:-:S02]  /*0f40*/  VIADD R0, R2, 0xa000 ;  /* 0x0000a00002007836 */ /* 0x000fc40000000000 */
[C---:B------:R-:W-:Y:S01]  /*0f50*/  IMAD R45, R6.reuse, UR5, R45 ;  /* 0x00000005062d7c24 */ /* 0x040fe2000f8e022d */
[----:B------:R-:W-:Y:S01]  /*0f60*/  ISETP.GE.OR P0, PT, R3, R24, P0 ;  /* 0x000000180300720c */ /* 0x000fe20000706670 */
[----:B------:R-:W-:Y:S01]  /*0f70*/  IMAD.WIDE.U32 R6, R6, UR4, R54 ;  /* 0x0000000406067c25 */ /* 0x000fe2000f8e0036 */
[----:B------:R-:W-:-:S03]  /*0f80*/  LEA R0, R5, R0, 0x1 ;  /* 0x0000000005007211 */ /* 0x000fc600078e08ff */
[----:B------:R-:W-:Y:S01]  /*0f90*/  IMAD.WIDE R2, R4, 0x50, R14 ;  /* 0x0000005004027825 */ /* 0x000fe200078e020e */
[----:B------:R1:W0:Y:S03]  /*0fa0*/  LDS.128 R8, [R12+0xa800] ;  /* 0x00a800000c087984 */ /* 0x0002260000000c00 */
[----:B------:R-:W-:Y:S01]  /*0fb0*/  IMAD.IADD R5, R7, 0x1, R45 ;  /* 0x0000000107057824 */ /* 0x000fe200078e022d */
[----:B------:R-:W-:Y:S06]  /*0fc0*/  @P4 BRA `(.L_x_4567) ;  /* 0x00000000002c4947 */ /* 0x000fec0003800000 */
[----:B-1----:R-:W1:Y:S01]  /*0fd0*/  LDS.128 R16, [R0] ;  /* 0x0000000000107984 */ /* 0x002e620000000c00 */
        /* <DEDUP_REMOVED lines=9> */
[----:B-1----:R2:W-:Y:S02]  /*1070*/  STG.E.128 desc[UR8][R20.64], R16 ;  /* 0x0000001014007986 */ /* 0x0025e4000c101d08 */
.L_x_4567:
[----:B------:R-:W-:Y:S05]  /*1080*/  BSYNC B0 ;  /* 0x0000000000007941 */ /* 0x000fea0003800000 */
.L_x_4566:
[----:B-12---:R1:W2:Y:S01]  /*1090*/  LDS.128 R16, [R12+0xa200] ;  /* 0x00a200000c107984 */ /* 0x0062a20000000c00 */
[----:B------:R-:W-:Y:S04]  /*10a0*/  BSSY B0, `(.L_x_4568) ;  /* 0x000000f000007945 */ /* 0x000fe80003800000 */
[----:B------:R-:W-:Y:S05]  /*10b0*/  @P3 BRA `(.L_x_4569) ;  /* 0x0000000000343947 */ /* 0x000fea0003800000 */
[----:B------:R-:W-:Y:S01]  /*10c0*/  IADD3 R13, P3, R2, 0x10, RZ ;  /* 0x00000010020d7810 */ /* 0x000fe20007f7e0ff */
[----:B------:R-:W-:Y:S01]  /*10d0*/  ULDC.64 UR4, c[0x0][0x250] ;  /* 0x0000940000047ab9 */ /* 0x000fe20000000a00 */
[----:B------:R-:W-:Y:S02]  /*10e0*/  IMAD.MOV.U32 R14, RZ, RZ, R6 ;  /* 0x000000ffff0e7224 */ /* 0x000fe400078e0006 */
[----:B------:R-:W-:Y:S01]  /*10f0*/  IADD3.X R0, RZ, R3, RZ, P3, !PT ;  /* 0x00000003ff007210 */ /* 0x000fe20001ffe4ff */
[----:B------:R-:W-:-:S04]  /*1100*/  IMAD.MOV.U32 R15, RZ, RZ, R5 ;  /* 0x000000ffff0f7224 */ /* 0x000fc800078e0005 */
        /* <DEDUP_REMOVED lines=8> */
.L_x_4569:
[----:B------:R-:W-:Y:S05]  /*1190*/  BSYNC B0 ;  /* 0x0000000000007941 */ /* 0x000fea0003800000 */
.L_x_4568:
[----:B--23--:R2:W3:Y:S01]  /*11a0*/  LDS.128 R16, [R12+0xa400] ;  /* 0x00a400000c107984 */ /* 0x00c4e20000000c00 */
        /* <DEDUP_REMOVED lines=15> */
.L_x_4571:
[----:B------:R-:W-:Y:S05]  /*12a0*/  BSYNC B0 ;  /* 0x0000000000007941 */ /* 0x000fea0003800000 */
.L_x_4570:
[----:B-12---:R-:W1:Y:S01]  /*12b0*/  LDS.128 R12, [R12+0xa600] ;  /* 0x00a600000c0c7984 */ /* 0x006e620000000c00 */
[----:B------:R-:W-:Y:S04]  /*12c0*/  BSSY B0, `(.L_x_4572) ;  /* 0x000000f000007945 */ /* 0x000fe80003800000 */
[----:B------:R-:W-:Y:S05]  /*12d0*/  @P1 BRA `(.L_x_4573) ;  /* 0x0000000000341947 */ /* 0x000fea0003800000 */
[----:B---34-:R-:W-:Y:S01]  /*12e0*/  IADD3 R19, P1, R2, 0x30, RZ ;  /* 0x0000003002137810 */ /* 0x018fe20007f3e0ff */
        /* <DEDUP_REMOVED lines=8> */
[----:B------:R-:W-:Y:S02]  /*1370*/  LEA R18, P1, R16, UR4, 0x1 ;  /* 0x0000000410127c11 */ /* 0x000fe4000f8208ff */
[----:B------:R-:W-:-:S04]  /*1380*/  IADD3 R17, R17, R19, RZ ;  /* 0x0000001311117210 */ /* 0x000fc80007ffe0ff */
[----:B------:R-:W-:-:S05]  /*1390*/  LEA.HI.X R19, R16, UR5, R17, 0x1, P1 ;  /* 0x0000000510137c11 */ /* 0x000fca00088f0c11 */
[----:B-1----:R2:W-:Y:S02]  /*13a0*/  STG.E.128 desc[UR8][R18.64], R12 ;  /* 0x0000000c12007986 */ /* 0x0025e4000c101d08 */
.L_x_4573:
[----:B------:R-:W-:Y:S05]  /*13b0*/  BSYNC B0 ;  /* 0x0000000000007941 */ /* 0x000fea0003800000 */
.L_x_4572:
[----:B------:R-:W-:Y:S05]  /*13c0*/  @P0 EXIT ;  /* 0x000000000000094d */ /* 0x000fea0003800000 */
[----:B------:R-:W-:Y:S01]  /*13d0*/  IADD3 R7, P0, R2, 0x40, RZ ;  /* 0x0000004002077810 */ /* 0x000fe20007f1e0ff */
[----:B------:R-:W-:-:S04]  /*13e0*/  ULDC.64 UR4, c[0x0][0x250] ;  /* 0x0000940000047ab9 */ /* 0x000fc80000000a00 */
[----:B------:R-:W-:Y:S01]  /*13f0*/  IMAD.X R2, RZ, RZ, R3, P0 ;  /* 0x000000ffff027224 */ /* 0x000fe200000e0603 */
[----:B------:R-:W-:-:S03]  /*1400*/  MOV R3, R5 ;  /* 0x0000000500037202 */ /* 0x000fc60000000f00 */
        /* <DEDUP_REMOVED lines=8> */
[----:B0-----:R-:W-:Y:S01]  /*1490*/  STG.E.128 desc[UR8][R4.64], R8 ;  /* 0x0000000804007986 */ /* 0x001fe2000c101d08 */
[----:B------:R-:W-:Y:S05]  /*14a0*/  EXIT ;  /* 0x000000000000794d */ /* 0x000fea0003800000 */
.L_x_4574:
        /* <DEDUP_REMOVED lines=13> */
.L_x_7322:


//--------------------- .text._ZN7cutlass13device_kernelIN5flash11enable_sm90INS1_16FlashAttnBwdSm90INS1_25CollectiveMainloopBwdSm90ILi2ELi2ELi2EN4cute5tupleIJNS5_1CILi1EEES8_S8_EEENS6_IJNS7_ILi80EEENS7_ILi128EEESB_EEENS_10bfloat16_tEfNS_4arch4Sm90ELb0ELb0ELb0ELb1ELb1ELb1ELb0ELb1ELi2ELi1ELi2ELi1ELb0EEENS1_24CollectiveEpilogueBwdGQAISC_fSF_Li256ELb1ELb1EEENS1_19SingleTileSchedulerILb1ELb0ELb0ELi128EEEEEEEEEvNT_6ParamsE --------------------------
	.section	.text._ZN7cutlass13device_kernelIN5flash11enable_sm90INS1_16FlashAttnBwdSm90INS1_25CollectiveMainloopBwdSm90ILi2ELi2ELi2EN4cute5tupleIJNS5_1CILi1EEES8_S8_EEENS6_IJNS7_ILi80EEENS7_ILi128EEESB_EEENS_10bfloat16_tEfNS_4arch4Sm90ELb0ELb0ELb0ELb1ELb1ELb1ELb0ELb1ELi2ELi1ELi2ELi1ELb0EEENS1_24CollectiveEpilogueBwdGQAISC_fSF_Li256ELb1ELb1EEENS1_19SingleTileSchedulerILb1ELb0ELb0ELi128EEEEEEEEEvNT_6ParamsE,"ax",@progbits
	.align	128
.text._ZN7cutlass13device_kernelIN5flash11enable_sm90INS1_16FlashAttnBwdSm90INS1_25CollectiveMainloopBwdSm90ILi2ELi2ELi2EN4cute5tupleIJNS5_1CILi1EEES8_S8_EEENS6_IJNS7_ILi80EEENS7_ILi128EEESB_EEENS_10bfloat16_tEfNS_4arch4Sm90ELb0ELb0ELb0ELb1ELb1ELb1ELb0ELb1ELi2ELi1ELi2ELi1ELb0EEENS1_24CollectiveEpilogueBwdGQAISC_fSF_Li256ELb1ELb1EEENS1_19SingleTileSchedulerILb1ELb0ELb0ELi128EEEEEEEEEvNT_6ParamsE:
        .type           _ZN7cutlass13device_kernelIN5flash11enable_sm90INS1_16FlashAttnBwdSm90INS1_25CollectiveMainloopBwdSm90ILi2ELi2ELi2EN4cute5tupleIJNS5_1CILi1EEES8_S8_EEENS6_IJNS7_ILi80EEENS7_ILi128EEESB_EEENS_10bfloat16_tEfNS_4arch4Sm90ELb0ELb0ELb0ELb1ELb1ELb1ELb0ELb1ELi2ELi1ELi2ELi1ELb0EEENS1_24CollectiveEpilogueBwdGQAISC_fSF_Li256ELb1ELb1EEENS1_19SingleTileSchedulerILb1ELb0ELb0ELi128EEEEEEEEEvNT_6ParamsE,@function
        .size           _ZN7cutlass13device_kernelIN5flash11enable_sm90INS1_16FlashAttnBwdSm90INS1_25CollectiveMainloopBwdSm90ILi2ELi2ELi2EN4cute5tupleIJNS5_1CILi1EEES8_S8_EEENS6_IJNS7_ILi80EEENS7_ILi128EEESB_EEENS_10bfloat16_tEfNS_4arch4Sm90ELb0ELb0ELb0ELb1ELb1ELb1ELb0ELb1ELi2ELi1ELi2ELi1ELb0EEENS1_24CollectiveEpilogueBwdGQAISC_fSF_Li256ELb1ELb1EEENS1_19SingleTileSchedulerILb1ELb0ELb0ELi128EEEEEEEEEvNT_6ParamsE,(.L_x_7323 - _ZN7cutlass13device_kernelIN5flash11enable_sm90INS1_16FlashAttnBwdSm90INS1_25CollectiveMainloopBwdSm90ILi2ELi2ELi2EN4cute5tupleIJNS5_1CILi1EEES8_S8_EEENS6_IJNS7_ILi80EEENS7_ILi128EEESB_EEENS_10bfloat16_tEfNS_4arch4Sm90ELb0ELb0ELb0ELb1ELb1ELb1ELb0ELb1ELi2ELi1ELi2ELi1ELb0EEENS1_24CollectiveEpilogueBwdGQAISC_fSF_Li256ELb1ELb1EEENS1_19SingleTileSchedulerILb1ELb0ELb0ELi128EEEEEEEEEvNT_6ParamsE)
        .other          _ZN7cutlass13device_kernelIN5flash11enable_sm90INS1_16FlashAttnBwdSm90INS1_25CollectiveMainloopBwdSm90ILi2ELi2ELi2EN4cute5tupleIJNS5_1CILi1EEES8_S8_EEENS6_IJNS7_ILi80EEENS7_ILi128EEESB_EEENS_10bfloat16_tEfNS_4arch4Sm90ELb0ELb0ELb0ELb1ELb1ELb1ELb0ELb1ELi2ELi1ELi2ELi1ELb0EEENS1_24CollectiveEpilogueBwdGQAISC_fSF_Li256ELb1ELb1EEENS1_19SingleTileSchedulerILb1ELb0ELb0ELi128EEEEEEEEEvNT_6ParamsE,@"STO_CUDA_ENTRY STV_DEFAULT"
_ZN7cutlass13device_kernelIN5flash11enable_sm90INS1_16FlashAttnBwdSm90INS1_25CollectiveMainloopBwdSm90ILi2ELi2ELi2EN4cute5tupleIJNS5_1CILi1EEES8_S8_EEENS6_IJNS7_ILi80EEENS7_ILi128EEESB_EEENS_10bfloat16_tEfNS_4arch4Sm90ELb0ELb0ELb0ELb1ELb1ELb1ELb0ELb1ELi2ELi1ELi2ELi1ELb0EEENS1_24CollectiveEpilogueBwdGQAISC_fSF_Li256ELb1ELb1EEENS1_19SingleTileSchedulerILb1ELb0ELb0ELi128EEEEEEEEEvNT_6ParamsE:
        /* <DEDUP_REMOVED lines=23> */
.L_x_4576:
[----:B------:R-:W-:Y:S05]  /*0170*/  BSYNC B0 ;  /* 0x0000000000007941 */ /* 0x000fea0003800000 */
.L_x_4575:
        /* <DEDUP_REMOVED lines=34> */
.L_x_4577:
        /* <DEDUP_REMOVED lines=22> */
.L_x_4578:
        /* <DEDUP_REMOVED lines=9> */
.L_x_4581:
        /* <DEDUP_REMOVED lines=20> */
.L_x_4582:
        /* <DEDUP_REMOVED lines=10> */
.L_x_4584:
[----:B------:R-:W2:Y:S02]  /*0770*/  LDC R0, c[0x0][0x8c4] ;  /* 0x00023100ff007b82 */ /* 0x000ea40000000800 */
.L_x_4583:
        /* <DEDUP_REMOVED lines=17> */
.L_x_4586:
        /* <DEDUP_REMOVED lines=10> */
.L_x_4587:
        /* <DEDUP_REMOVED lines=8> */
.L_x_4588:
        /* <DEDUP_REMOVED lines=9> */
.L_x_4589:
        /* <DEDUP_REMOVED lines=87> */
.L_x_4592:
        /* <DEDUP_REMOVED lines=15> */
.L_x_4591:
        /* <DEDUP_REMOVED lines=23> */
.L_x_4594:
        /* <DEDUP_REMOVED lines=15> */
.L_x_4593:
        /* <DEDUP_REMOVED lines=8> */
.L_x_4699:
        /* <DEDUP_REMOVED lines=48> */
.L_x_4596:
        /* <DEDUP_REMOVED lines=79> */
.L_x_4608:
[----:B------:R-:W2:Y:S02]  /*1b70*/  LDL R3, [R1] ;  /* 0x0000000001037983 */ /* 0x000ea40000100800 */
[----:B--2---:R-:W-:-:S13]  /*1b80*/  ISETP.NE.AND P0, PT, R3, 0x3, PT ;  /* 0x000000030300780c */ /* 0x004fda0003f05270 */
[----:B------:R-:W-:Y:S05]  /*1b90*/  @!P0 BRA `(.L_x_4598) ;  /* 0x0000000000048947 */ /* 0x000fea0003800000 */
[----:B------:R-:W-:Y:S01]  /*1ba0*/  BPT.TRAP 0x1 ;  /* 0x000000040000795c */ /* 0x000fe20000300000 */
.L_x_4598:
        /* <DEDUP_REMOVED lines=8> */
.L_x_4599:
[----:B---3--:R-:W-:Y:S05]  /*1c30*/  @P1 BRA `(.L_x_4600) ;  /* 0x0000000000081947 */ /* 0x008fea0003800000 */
[----:B------:R-:W3:Y:S02]  /*1c40*/  SYNCS.PHASECHK.TRANS64.TRYWAIT P1, [R3+URZ+0x38810], R154 ;  /* 0x0388109a030075a7 */ /* 0x000ee4000802017f */
[----:B---3--:R-:W-:Y:S05]  /*1c50*/  @!P1 BRA `(.L_x_4601) ;  /* 0x0000009800149947 */ /* 0x008fea0003800000 */
.L_x_4600:
        /* <DEDUP_REMOVED lines=286> */
.L_x_4602:
[----:B------:R1:W1:Y:S01]  /*2e40*/  SYNCS.PHASECHK.TRANS64.TRYWAIT P1, [R3+URZ+0x38830], R154 ;  /* 0x0388309a030075a7 */ /* 0x000262000802017f */
[----:B------:R-:W-:Y:S05]  /*2e50*/  @!P0 BRA `(.L_x_4603) ;  /* 0x0000000000048947 */ /* 0x000fea0003800000 */
[----:B------:R-:W-:Y:S01]  /*2e60*/  BPT.TRAP 0x1 ;  /* 0x000000040000795c */ /* 0x000fe20000300000 */
.L_x_4603:
[----:B------:R-:W-:-:S05]  /*2e70*/  VIADD R152, R152, 0x24000 ;  /* 0x0002400098987836 */ /* 0x000fca0000000000 */
[----:B------:R-:W-:-:S04]  /*2e80*/  SHF.R.U32.HI R152, RZ, 0x4, R152 ;  /* 0x00000004ff987819 */ /* 0x000fc80000011698 */
[----:B------:R-:W-:-:S04]  /*2e90*/  LOP3.LUT R236, R152, 0x3fff, RZ, 0xc0, !PT ;  /* 0x00003fff98ec7812 */ /* 0x000fc800078ec0ff */
[----:B------:R-:W-:Y:S01]  /*2ea0*/  LOP3.LUT R153, R236, 0x10000, RZ, 0xfc, !PT ;  /* 0x00010000ec997812 */ /* 0x000fe200078efcff */
[----:B-1----:R-:W-:Y:S06]  /*2eb0*/  @P1 BRA `(.L_x_4604) ;  /* 0x0000000000081947 */ /* 0x002fec0003800000 */
[----:B------:R-:W1:Y:S02]  /*2ec0*/  SYNCS.PHASECHK.TRANS64.TRYWAIT P1, [R3+URZ+0x38830], R154 ;  /* 0x0388309a030075a7 */ /* 0x000e64000802017f */
[----:B-1----:R-:W-:Y:S05]  /*2ed0*/  @!P1 BRA `(.L_x_4605) ;  /* 0x0000008400889947 */ /* 0x002fea0003800000 */
.L_x_4604:
        /* <DEDUP_REMOVED lines=832> */
.L_x_4606:
        /* <DEDUP_REMOVED lines=56> */
.L_x_4607:
        /* <DEDUP_REMOVED lines=78> */
.L_x_4590:
[----:B------:R-:W-:Y:S05]  /*6b40*/  @P0 BRA `(.L_x_4585) ;  /* 0x0000004800140947 */ /* 0x000fea0003800000 */
[----:B------:R-:W2:Y:S01]  /*6b50*/  LDL.LU R152, [R1+0x1c] ;  /* 0x00001c0001987983 */ /* 0x000ea20000300800 */
[----:B-1----:R-:W1:Y:S01]  /*6b60*/  LDC.64 R2, c[0x0][0x878] ;  /* 0x00021e00ff027b82 */ /* 0x002e620000000a00 */
[----:B------:R-:W-:Y:S01]  /*6b70*/  ULDC UR4, c[0x0][0x870] ;  /* 0x00021c0000047ab9 */ /* 0x000fe20000000800 */
[----:B------:R-:W-:-:S06]  /*6b80*/  ULDC UR6, c[0x0][0x80c] ;  /* 0x0002030000067ab9 */ /* 0x000fcc0000000800 */
[----:B------:R-:W3:Y:S01]  /*6b90*/  LDC R17, c[0x0][0x850] ;  /* 0x00021400ff117b82 */ /* 0x000ee20000000800 */
[----:B------:R-:W4:Y:S01]  /*6ba0*/  S2R R4, SR_TID.X ;  /* 0x0000000000047919 */ /* 0x000f220000002100 */
[----:B------:R-:W5:Y:S01]  /*6bb0*/  S2R R8, SR_CTAID.Y ;  /* 0x0000000000087919 */ /* 0x000f620000002600 */
[----:B------:R-:W5:Y:S05]  /*6bc0*/  S2R R16, SR_CTAID.X ;  /* 0x0000000000107919 */ /* 0x000f6a0000002500 */
[----:B------:R-:W5:Y:S01]  /*6bd0*/  S2UR UR5, SR_CgaCtaId ;  /* 0x00000000000579c3 */ /* 0x000f620000008800 */
[----:B-1----:R-:W-:-:S07]  /*6be0*/  ISETP.NE.U32.AND P0, PT, R2, RZ, PT ;  /* 0x000000ff0200720c */ /* 0x002fce0003f05070 */
[----:B------:R-:W1:Y:S01]  /*6bf0*/  LDC.64 R14, c[0x0][0x840] ;  /* 0x00021000ff0e7b82 */ /* 0x000e620000000a00 */
[----:B------:R-:W-:-:S07]  /*6c00*/  ISETP.NE.AND.EX P0, PT, R3, RZ, PT, P0 ;  /* 0x000000ff0300720c */ /* 0x000fce0003f05300 */
[----:B------:R-:W1:Y:S08]  /*6c10*/  LDC.64 R12, c[0x0][0x818] ;  /* 0x00020600ff0c7b82 */ /* 0x000e700000000a00 */
[----:B------:R-:W2:Y:S01]  /*6c20*/  @P0 LDC.64 R2, c[0x0][0x878] ;  /* 0x00021e00ff020b82 */ /* 0x000ea20000000a00 */
[----:B---3--:R-:W-:-:S07]  /*6c30*/  ISETP.NE.AND P2, PT, R17, 0x1, PT ;  /* 0x000000011100780c */ /* 0x008fce0003f45270 */
[----:B------:R-:W3:Y:S08]  /*6c40*/  LDC.64 R18, c[0x0][0x820] ;  /* 0x00020800ff127b82 */ /* 0x000ef00000000a00 */
[----:B------:R-:W5:Y:S08]  /*6c50*/  @P2 LDC R5, c[0x0][0x854] ;  /* 0x00021500ff052b82 */ /* 0x000f700000000800 */
[----:B------:R-:W1:Y:S08]  /*6c60*/  @P2 LDC R9, c[0x0][0x858] ;  /* 0x00021600ff092b82 */ /* 0x000e700000000800 */
[----:B------:R-:W3:Y:S08]  /*6c70*/  LDC.64 R20, c[0x0][0x848] ;  /* 0x00021200ff147b82 */ /* 0x000ef00000000a00 */
[----:B------:R-:W3:Y:S01]  /*6c80*/  LDC.64 R22, c[0x0][0x800] ;  /* 0x00020000ff167b82 */ /* 0x000ee20000000a00 */
[----:B--2---:R-:W-:-:S06]  /*6c90*/  @P0 IMAD.WIDE R2, R152, 0x4, R2 ;  /* 0x0000000498020825 */ /* 0x004fcc00078e0202 */
[----:B------:R2:W3:Y:S01]  /*6ca0*/  @P0 LDG.E R2, desc[UR38][R2.64] ;  /* 0x0000002602020981 */ /* 0x0004e2000c1e1900 */
[----:B----4-:R-:W-:Y:S01]  /*6cb0*/  VIADD R11, R4, 0xffffff80 ;  /* 0xffffff80040b7836 */ /* 0x010fe20000000000 */
[----:B------:R-:W-:Y:S01]  /*6cc0*/  BAR.SYNC.DEFER_BLOCKING 0x1, 0x100 ;  /* 0x0044000000007b1d */ /* 0x000fe20000010000 */
[----:B-----5:R-:W-:Y:S01]  /*6cd0*/  @P2 IMAD.HI.U32 R0, R8, R5, RZ ;  /* 0x0000000508002227 */ /* 0x020fe200078e00ff */
[----:B------:R-:W-:Y:S02]  /*6ce0*/  ISETP.NE.AND P1, PT, R4, 0x80, PT ;  /* 0x000000800400780c */ /* 0x000fe40003f25270 */
[----:B------:R-:W-:Y:S01]  /*6cf0*/  SHF.R.S32.HI R4, RZ, 0x1f, R11 ;  /* 0x0000001fff047819 */ /* 0x000fe2000001140b */
[----:B------:R-:W-:Y:S01]  /*6d00*/  IMAD.MOV.U32 R7, RZ, RZ, R8 ;  /* 0x000000ffff077224 */ /* 0x000fe200078e0008 */
[----:B-1----:R-:W-:Y:S01]  /*6d10*/  @P2 SHF.R.U32.HI R7, RZ, R9, R0 ;  /* 0x00000009ff072219 */ /* 0x002fe20000011600 */
[----:B------:R-:W-:Y:S01]  /*6d20*/  IMAD R0, R16, UR4, RZ ;  /* 0x0000000410007c24 */ /* 0x000fe2000f8e02ff */
[----:B--2---:R-:W-:Y:S01]  /*6d30*/  LEA.HI R3, R4, R11, RZ, 0x7 ;  /* 0x0000000b04037211 */ /* 0x004fe200078f38ff */
[----:B------:R-:W-:Y:S01]  /*6d40*/  IMAD R4, R152, UR6, RZ ;  /* 0x0000000698047c24 */ /* 0x000fe2000f8e02ff */
[----:B------:R-:W-:Y:S01]  /*6d50*/  UMOV UR4, 0x400 ;  /* 0x0000040000047882 */ /* 0x000fe20000000000 */
[----:B------:R-:W-:Y:S01]  /*6d60*/  IMAD R5, R0, UR6, RZ ;  /* 0x0000000600057c24 */ /* 0x000fe2000f8e02ff */
[C---:B------:R-:W-:Y:S01]  /*6d70*/  LOP3.LUT R0, R3.reuse, 0xfffff80, RZ, 0xc0, !PT ;  /* 0x0fffff8003007812 */ /* 0x040fe200078ec0ff */
[----:B------:R-:W-:Y:S01]  /*6d80*/  IMAD.SHL.U32 R3, R3, 0x40, RZ ;  /* 0x0000004003037824 */ /* 0x000fe200078e00ff */
[----:B------:R-:W-:Y:S01]  /*6d90*/  SHF.R.S32.HI R6, RZ, 0x1f, R4 ;  /* 0x0000001fff067819 */ /* 0x000fe20000011404 */
[----:B------:R-:W-:Y:S01]  /*6da0*/  ULEA UR4, UR5, UR4, 0x18 ;  /* 0x0000000405047291 */ /* 0x000fe2000f8ec03f */
[----:B------:R-:W-:Y:S01]  /*6db0*/  IADD3 R10, P3, P4, R5, R4, R7 ;  /* 0x00000004050a7210 */ /* 0x000fe20007c7e007 */
[----:B------:R-:W-:Y:S01]  /*6dc0*/  IMAD.IADD R0, R11, 0x1, -R0 ;  /* 0x000000010b007824 */ /* 0x000fe200078e0a00 */
[----:B------:R-:W-:Y:S01]  /*6dd0*/  LOP3.LUT R3, R3, 0x3fffe000, RZ, 0xc0, !PT ;  /* 0x3fffe00003037812 */ /* 0x000fe200078ec0ff */
[----:B------:R-:W-:Y:S01]  /*6de0*/  ULDC.64 UR6, c[0x0][0x868] ;  /* 0x00021a0000067ab9 */ /* 0x000fe20000000a00 */
[----:B------:R-:W-:Y:S01]  /*6df0*/  SHF.R.S32.HI R5, RZ, 0x1f, R5 ;  /* 0x0000001fff057819 */ /* 0x000fe20000011405 */
[----:B------:R-:W-:Y:S01]  /*6e00*/  BSSY B0, `(.L_x_4609) ;  /* 0x0000042000007945 */ /* 0x000fe20003800000 */
[----:B------:R-:W-:Y:S01]  /*6e10*/  SHF.R.S32.HI R9, RZ, 0x1f, R7 ;  /* 0x0000001fff097819 */ /* 0x000fe20000011407 */
[----:B------:R-:W-:Y:S01]  /*6e20*/  IMAD R0, R0, 0x4, R3 ;  /* 0x0000000400007824 */ /* 0x000fe200078e0203 */
[----:B------:R-:W-:-:S02]  /*6e30*/  ISETP.NE.AND P2, PT, R11, RZ, PT ;  /* 0x000000ff0b00720c */ /* 0x000fc40003f45270 */
[----:B------:R-:W-:Y:S01]  /*6e40*/  IADD3.X R11, R5, R6, R9, P3, P4 ;  /* 0x00000006050b7210 */ /* 0x000fe20001fe8409 */
[----:B------:R-:W-:Y:S01]  /*6e50*/  IMAD.SHL.U32 R5, R16, 0x4000, RZ ;  /* 0x0000400010057824 */ /* 0x000fe200078e00ff */
[----:B------:R-:W-:Y:S01]  /*6e60*/  LEA R0, R0, UR4, 0x2 ;  /* 0x0000000400007c11 */ /* 0x000fe2000f8e10ff */
[----:B------:R-:W-:Y:S01]  /*6e70*/  IMAD R6, R9, R14, RZ ;  /* 0x0000000e09067224 */ /* 0x000fe200078e02ff */
[----:B------:R-:W-:-:S03]  /*6e80*/  SHF.L.U64.HI R11, R10, 0x2, R11 ;  /* 0x000000020a0b7819 */ /* 0x000fc6000001020b */
[----:B------:R1:W-:Y:S01]  /*6e90*/  STS.128 [R0], R24 ;  /* 0x0000001800007388 */ /* 0x0003e20000000c00 */
[----:B------:R-:W-:Y:S01]  /*6ea0*/  IMAD R15, R7, R15, R6 ;  /* 0x0000000f070f7224 */ /* 0x000fe200078e0206 */
[----:B------:R-:W-:Y:S02]  /*6eb0*/  SHF.R.S32.HI R6, RZ, 0x1f, R152 ;  /* 0x0000001fff067819 */ /* 0x000fe40000011498 */
[----:B------:R2:W-:Y:S04]  /*6ec0*/  STS.128 [R0+0x800], R28 ;  /* 0x0008001c00007388 */ /* 0x0005e80000000c00 */
[----:B------:R2:W-:Y:S04]  /*6ed0*/  STS.128 [R0+0x1000], R32 ;  /* 0x0010002000007388 */ /* 0x0005e80000000c00 */
[----:B------:R2:W-:Y:S01]  /*6ee0*/  STS.128 [R0+0x1800], R36 ;  /* 0x0018002400007388 */ /* 0x0005e20000000c00 */
[----:B-1----:R-:W1:Y:S03]  /*6ef0*/  LDC.64 R24, c[0x0][0x828] ;  /* 0x00020a00ff187b82 */ /* 0x002e660000000a00 */
        /* <DEDUP_REMOVED lines=12> */
[----:B---3--:R-:W-:-:S05]  /*6fc0*/  @P0 IMAD R2, R152, 0x80, R2 ;  /* 0x0000008098020824 */ /* 0x008fca00078e0202 */
[----:B------:R-:W-:-:S04]  /*6fd0*/  @P0 SHF.R.S32.HI R3, RZ, 0x1f, R2 ;  /* 0x0000001fff030819 */ /* 0x000fc80000011402 */
[----:B------:R-:W-:-:S05]  /*6fe0*/  @P0 LEA.HI R3, R3, R2, RZ, 0x7 ;  /* 0x0000000203030211 */ /* 0x000fca00078f38ff */
[----:B------:R-:W-:-:S05]  /*6ff0*/  @P0 IMAD.SHL.U32 R3, R3, 0x80, RZ ;  /* 0x0000008003030824 */ /* 0x000fca00078e00ff */
[----:B------:R-:W-:-:S04]  /*7000*/  @P0 LOP3.LUT R2, R3, 0xffffc000, RZ, 0xc0, !PT ;  /* 0xffffc00003020812 */ /* 0x000fc800078ec0ff */
[----:B------:R-:W-:Y:S02]  /*7010*/  @P0 SHF.R.S32.HI R3, RZ, 0x1f, R2 ;  /* 0x0000001fff030819 */ /* 0x000fe40000011402 */
[----:B------:R-:W-:-:S06]  /*7020*/  @!P0 CS2R R2, SRZ ;  /* 0x0000000000028805 */ /* 0x000fcc000001ff00 */
[----:B------:R-:W-:Y:S01]  /*7030*/  IADD3 R4, P3, R5, R2, RZ ;  /* 0x0000000205047210 */ /* 0x000fe20007f7e0ff */
[----:B------:R-:W-:-:S03]  /*7040*/  IMAD R2, R9, R12, RZ ;  /* 0x0000000c09027224 */ /* 0x000fc600078e02ff */
[----:B------:R-:W-:Y:S01]  /*7050*/  LEA.HI.X.SX32 R5, R5, R3, 0x1, P3 ;  /* 0x0000000305057211 */ /* 0x000fe200018f0eff */
[C---:B------:R-:W-:Y:S01]  /*7060*/  IMAD R9, R7.reuse, R13, R2 ;  /* 0x0000000d07097224 */ /* 0x040fe200078e0202 */
[----:B------:R-:W-:Y:S01]  /*7070*/  SEL R13, R6, RZ, !P0 ;  /* 0x000000ff060d7207 */ /* 0x000fe20004000000 */
[----:B------:R-:W-:-:S04]  /*7080*/  IMAD.WIDE.U32 R2, R7, R12, R4 ;  /* 0x0000000c07027225 */ /* 0x000fc800078e0004 */
[----:B------:R-:W-:Y:S01]  /*7090*/  IMAD.IADD R3, R3, 0x1, R9 ;  /* 0x0000000103037824 */ /* 0x000fe200078e0209 */
[----:B------:R-:W-:Y:S01]  /*70a0*/  SEL R9, R152, RZ, !P0 ;  /* 0x000000ff98097207 */ /* 0x000fe20004000000 */
[----:B------:R-:W-:-:S04]  /*70b0*/  IMAD.WIDE.U32 R4, R7, R14, R4 ;  /* 0x0000000e07047225 */ /* 0x000fc800078e0004 */
[C---:B------:R-:W-:Y:S02]  /*70c0*/  IMAD R6, R13.reuse, R18, RZ ;  /* 0x000000120d067224 */ /* 0x040fe400078e02ff */
[----:B------:R-:W-:Y:S02]  /*70d0*/  IMAD R12, R13, R20, RZ ;  /* 0x000000140d0c7224 */ /* 0x000fe400078e02ff */
[----:B------:R-:W-:Y:S02]  /*70e0*/  IMAD.SHL.U32 R13, R10, 0x4, RZ ;  /* 0x000000040a0d7824 */ /* 0x000fe400078e00ff */
[----:B------:R-:W-:Y:S02]  /*70f0*/  IMAD.IADD R5, R5, 0x1, R15 ;  /* 0x0000000105057824 */ /* 0x000fe400078e020f */
[----:B------:R-:W-:Y:S01]  /*7100*/  IMAD R15, R9, R19, R6 ;  /* 0x00000013090f7224 */ /* 0x000fe200078e0206 */
[----:B------:R-:W-:Y:S01]  /*7110*/  IADD3 R6, P4, R13, UR6, RZ ;  /* 0x000000060d067c10 */ /* 0x000fe2000ff9e0ff */
[----:B------:R-:W-:-:S04]  /*7120*/  IMAD.WIDE.U32 R2, R9, R18, R2 ;  /* 0x0000001209027225 */ /* 0x000fc800078e0002 */
[----:B------:R-:W-:Y:S01]  /*7130*/  IMAD.WIDE.U32 R4, R9, R20, R4 ;  /* 0x0000001409047225 */ /* 0x000fe200078e0004 */
[----:B------:R-:W-:-:S03]  /*7140*/  LEA R22, P3, R2, R22, 0x2 ;  /* 0x0000001602167211 */ /* 0x000fc600078610ff */
[----:B------:R-:W-:Y:S01]  /*7150*/  IMAD.MOV R10, RZ, RZ, -R7 ;  /* 0x000000ffff0a7224 */ /* 0x000fe200078e0a07 */
[----:B------:R-:W-:Y:S01]  /*7160*/  IADD3.X R7, R11, UR7, RZ, P4, !PT ;  /* 0x000000070b077c10 */ /* 0x000fe2000a7fe4ff */
[----:B------:R-:W-:Y:S01]  /*7170*/  IMAD R9, R9, R21, R12 ;  /* 0x0000001509097224 */ /* 0x000fe200078e020c */
[----:B-1----:R-:W-:Y:S01]  /*7180*/  LEA R24, P0, R4, R24, 0x2 ;  /* 0x0000001804187211 */ /* 0x002fe200078010ff */
[----:B------:R-:W-:Y:S02]  /*7190*/  IMAD R17, R17, R10, R8 ;  /* 0x0000000a11117224 */ /* 0x000fe400078e0208 */
[----:B------:R-:W-:Y:S02]  /*71a0*/  IMAD.IADD R10, R3, 0x1, R15 ;  /* 0x00000001030a7824 */ /* 0x000fe400078e020f */
[----:B------:R-:W-:Y:S01]  /*71b0*/  IMAD.IADD R9, R5, 0x1, R9 ;  /* 0x0000000105097824 */ /* 0x000fe200078e0209 */
[----:B--2---:R-:W-:Y:S07]  /*71c0*/  @P2 BRA `(.L_x_4610) ;  /* 0x0000000000142947 */ /* 0x004fee0003800000 */
.L_x_4611:
[----:B------:R-:W2:Y:S04]  /*71d0*/  LDG.E.STRONG.GPU R8, desc[UR38][R6.64] ;  /* 0x0000002606087981 */ /* 0x000ea8000c1ef900 */
[----:B--2---:R-:W-:Y:S01]  /*71e0*/  CCTL.IVALL ;  /* 0x00000000ff00798f */ /* 0x004fe20002000000 */
[----:B------:R-:W-:Y:S05]  /*71f0*/  YIELD ;  /* 0x0000000000007946 */ /* 0x000fea0003800000 */
[----:B------:R-:W-:-:S13]  /*7200*/  ISETP.NE.AND P2, PT, R8, R17, PT ;  /* 0x000000110800720c */ /* 0x000fda0003f45270 */
[----:B------:R-:W-:Y:S05]  /*7210*/  @P2 BRA `(.L_x_4611) ;  /* 0xfffffffc00ec2947 */ /* 0x000fea000383ffff */
.L_x_4610:
[----:B------:R-:W-:Y:S05]  /*7220*/  BSYNC B0 ;  /* 0x0000000000007941 */ /* 0x000fea0003800000 */
.L_x_4609:
[----:B------:R-:W-:Y:S01]  /*7230*/  UMOV UR5, 0xffffffff ;  /* 0xffffffff00057882 */ /* 0x000fe20000000000 */
[----:B------:R-:W-:Y:S02]  /*7240*/  LEA.HI.X R10, R2, R23, R10, 0x2, P3 ;  /* 0x00000017020a7211 */ /* 0x000fe400018f140a */
[----:B------:R-:W-:Y:S01]  /*7250*/  LEA.HI.X R9, R4, R25, R9, 0x2, P0 ;  /* 0x0000001904097211 */ /* 0x000fe200000f1409 */
[----:B------:R-:W-:Y:S06]  /*7260*/  BRA.DIV UR5, `(.L_x_4612) ;  /* 0x0000004205b87947 */ /* 0x000fec000b800000 */
[----:B------:R-:W-:Y:S01]  /*7270*/  NOP ;  /* 0x0000000000007918 */ /* 0x000fe20000000000 */
.L_x_4702:
        /* <DEDUP_REMOVED lines=16> */
.L_x_4615:
[----:B------:R-:W-:Y:S01]  /*7380*/  @P0 ELECT P2, URZ, PT ;  /* 0x00000000003f082f */ /* 0x000fe20003840000 */
[----:B------:R1:W-:-:S12]  /*7390*/  UBLKRED.G.S.ADD.F32.RN [UR6], [UR4], UR5, desc[UR8] ;  /* 0x00000806040073bb */ /* 0x0003d800080a1405 */
[----:B------:R-:W-:Y:S02]  /*73a0*/  @P2 PLOP3.LUT P0, PT, P2, PT, PT, 0x8, 0x0 ;  /* 0x000000000000281c */ /* 0x000fe4000170e170 */
[----:B------:R-:W-:-:S11]  /*73b0*/  PLOP3.LUT P2, PT, PT, PT, PT, 0x8, 0x0 ;  /* 0x000000000000781c */ /* 0x000fd60003f4e170 */
[----:B-1----:R-:W-:Y:S05]  /*73c0*/  @P0 BRA.U.ANY `(.L_x_4615) ;  /* 0xfffffffd00ec0947 */ /* 0x002fea000393ffff */
[----:B------:R0:W-:Y:S01]  /*73d0*/  UTMACMDFLUSH ;  /* 0x00000000000079b7 */ /* 0x0001e20000000000 */
[----:B------:R-:W-:-:S04]  /*73e0*/  DEPBAR.LE SB0, 0x0 ;  /* 0x000080000000791a */ /* 0x000fc80000000000 */
.L_x_4614:
[----:B------:R-:W-:Y:S05]  /*73f0*/  BSYNC B0 ;  /* 0x0000000000007941 */ /* 0x000fea0003800000 */
.L_x_4613:
        /* <DEDUP_REMOVED lines=14> */
.L_x_4617:
[----:B------:R-:W-:Y:S05]  /*74e0*/  BSYNC B0 ;  /* 0x0000000000007941 */ /* 0x000fea0003800000 */
.L_x_4616:
        /* <DEDUP_REMOVED lines=22> */
.L_x_4620:
[----:B-1----:R-:W2:Y:S04]  /*7650*/  LDG.E.STRONG.GPU R0, desc[UR38][R2.64] ;  /* 0x0000002602007981 */ /* 0x002ea8000c1ef900 */
[----:B--2---:R-:W-:Y:S01]  /*7660*/  CCTL.IVALL ;  /* 0x00000000ff00798f */ /* 0x004fe20002000000 */
[----:B------:R-:W-:Y:S05]  /*7670*/  YIELD ;  /* 0x0000000000007946 */ /* 0x000fea0003800000 */
[----:B------:R-:W-:-:S13]  /*7680*/  ISETP.NE.AND P0, PT, R0, R17, PT ;  /* 0x000000110000720c */ /* 0x000fda0003f05270 */
[----:B------:R-:W-:Y:S05]  /*7690*/  @P0 BRA `(.L_x_4620) ;  /* 0xfffffffc00ec0947 */ /* 0x000fea000383ffff */
.L_x_4619:
[----:B------:R-:W-:Y:S05]  /*76a0*/  BSYNC B0 ;  /* 0x0000000000007941 */ /* 0x000fea0003800000 */
.L_x_4618:
[----:B------:R-:W-:-:S03]  /*76b0*/  UMOV UR5, 0xffffffff ;  /* 0xffffffff00057882 */ /* 0x000fc60000000000 */
[----:B------:R-:W-:Y:S05]  /*76c0*/  BRA.DIV UR5, `(.L_x_4621) ;  /* 0x0000003e05bc7947 */ /* 0x000fea000b800000 */
[----:B------:R-:W-:Y:S01]  /*76d0*/  NOP ;  /* 0x0000000000007918 */ /* 0x000fe20000000000 */
.L_x_4705:
        /* <DEDUP_REMOVED lines=16> */
.L_x_4624:
[----:B------:R-:W-:Y:S01]  /*77e0*/  @P0 ELECT P2, URZ, PT ;  /* 0x00000000003f082f */ /* 0x000fe20003840000 */
[----:B------:R2:W-:-:S12]  /*77f0*/  UBLKRED.G.S.ADD.F32.RN [UR6], [UR4], UR5, desc[UR8] ;  /* 0x00000806040073bb */ /* 0x0005d800080a1405 */
[----:B------:R-:W-:Y:S02]  /*7800*/  @P2 PLOP3.LUT P0, PT, P2, PT, PT, 0x8, 0x0 ;  /* 0x000000000000281c */ /* 0x000fe4000170e170 */
[----:B------:R-:W-:-:S11]  /*7810*/  PLOP3.LUT P2, PT, PT, PT, PT, 0x8, 0x0 ;  /* 0x000000000000781c */ /* 0x000fd60003f4e170 */
[----:B--2---:R-:W-:Y:S05]  /*7820*/  @P0 BRA.U.ANY `(.L_x_4624) ;  /* 0xfffffffd00ec0947 */ /* 0x004fea000393ffff */
[----:B------:R0:W-:Y:S01]  /*7830*/  UTMACMDFLUSH ;  /* 0x00000000000079b7 */ /* 0x0001e20000000000 */
[----:B------:R-:W-:-:S04]  /*7840*/  DEPBAR.LE SB0, 0x0 ;  /* 0x000080000000791a */ /* 0x000fc80000000000 */
.L_x_4623:
[----:B------:R-:W-:Y:S05]  /*7850*/  BSYNC B0 ;  /* 0x0000000000007941 */ /* 0x000fea0003800000 */
.L_x_4622:
        /* <DEDUP_REMOVED lines=14> */
.L_x_4580:
        /* <DEDUP_REMOVED lines=21> */
.L_x_4626:
        /* <DEDUP_REMOVED lines=13> */
.L_x_4628:
[----:B------:R-:W-:-:S05]  /*7b60*/  ULDC UR4, c[0x0][0x8c4] ;  /* 0x0002310000047ab9 */ /* 0x000fca0000000800 */
.L_x_4627:
        /* <DEDUP_REMOVED lines=37> */
.L_x_4629:
        /* <DEDUP_REMOVED lines=59> */
.L_x_4655:
        /* <DEDUP_REMOVED lines=17> */
.L_x_4633:
[----:B------:R-:W2:Y:S04]  /*8280*/  LDG.E.STRONG.GPU R5, desc[UR38][R2.64] ;  /* 0x0000002602057981 */ /* 0x000ea8000c1ef900 */
[----:B--2---:R-:W-:Y:S01]  /*8290*/  CCTL.IVALL ;  /* 0x00000000ff00798f */ /* 0x004fe20002000000 */
[----:B------:R-:W-:Y:S05]  /*82a0*/  YIELD ;  /* 0x0000000000007946 */ /* 0x000fea0003800000 */
[----:B------:R-:W-:-:S13]  /*82b0*/  ISETP.NE.AND P3, PT, R5, UR24, PT ;  /* 0x0000001805007c0c */ /* 0x000fda000bf65270 */
[----:B------:R-:W-:Y:S05]  /*82c0*/  @P3 BRA `(.L_x_4633) ;  /* 0xfffffffc00ec3947 */ /* 0x000fea000383ffff */
.L_x_4632:
[----:B------:R-:W-:Y:S05]  /*82d0*/  BSYNC B0 ;  /* 0x0000000000007941 */ /* 0x000fea0003800000 */
.L_x_4631:
[----:B------:R-:W-:-:S03]  /*82e0*/  UMOV UR22, 0xffffffff ;  /* 0xffffffff00167882 */ /* 0x000fc60000000000 */
[----:B------:R-:W-:Y:S05]  /*82f0*/  BRA.DIV UR22, `(.L_x_4634) ;  /* 0x0000003216cc7947 */ /* 0x000fea000b800000 */
[----:B------:R-:W-:Y:S01]  /*8300*/  NOP ;  /* 0x0000000000007918 */ /* 0x000fe20000000000 */
.L_x_4708:
        /* <DEDUP_REMOVED lines=19> */
.L_x_4636:
[----:B------:R-:W-:Y:S05]  /*8440*/  BSYNC B0 ;  /* 0x0000000000007941 */ /* 0x000fea0003800000 */
.L_x_4635:
        /* <DEDUP_REMOVED lines=13> */
.L_x_4638:
[----:B------:R-:W-:Y:S05]  /*8520*/  BSYNC B0 ;  /* 0x0000000000007941 */ /* 0x000fea0003800000 */
.L_x_4637:
[----:B------:R-:W-:Y:S06]  /*8530*/  BAR.ARV 0xa, 0xa0 ;  /* 0x0282800000007b1d */ /* 0x000fec0000002000 */
[----:B------:R-:W-:Y:S04]  /*8540*/  BSSY B0, `(.L_x_4639) ;  /* 0x0000003000007945 */ /* 0x000fe80003800000 */
[----:B------:R-:W-:Y:S05]  /*8550*/  @!P0 BRA `(.L_x_4640) ;  /* 0x0000000000048947 */ /* 0x000fea0003800000 */
[----:B------:R-:W-:-:S04]  /*8560*/  DEPBAR.LE SB0, 0x0 ;  /* 0x000080000000791a */ /* 0x000fc80000000000 */
.L_x_4640:
[----:B------:R-:W-:Y:S05]  /*8570*/  BSYNC B0 ;  /* 0x0000000000007941 */ /* 0x000fea0003800000 */
.L_x_4639:
        /* <DEDUP_REMOVED lines=19> */
.L_x_4642:
[----:B------:R-:W-:Y:S05]  /*86b0*/  BSYNC B0 ;  /* 0x0000000000007941 */ /* 0x000fea0003800000 */
.L_x_4641:
        /* <DEDUP_REMOVED lines=9> */
.L_x_4645:
[----:B------:R-:W2:Y:S04]  /*8750*/  LDG.E.STRONG.GPU R5, desc[UR38][R2.64] ;  /* 0x0000002602057981 */ /* 0x000ea8000c1ef900 */
[----:B--2---:R-:W-:Y:S01]  /*8760*/  CCTL.IVALL ;  /* 0x00000000ff00798f */ /* 0x004fe20002000000 */
[----:B------:R-:W-:Y:S05]  /*8770*/  YIELD ;  /* 0x0000000000007946 */ /* 0x000fea0003800000 */
[----:B------:R-:W-:-:S13]  /*8780*/  ISETP.NE.AND P3, PT, R5, UR24, PT ;  /* 0x0000001805007c0c */ /* 0x000fda000bf65270 */
[----:B------:R-:W-:Y:S05]  /*8790*/  @P3 BRA `(.L_x_4645) ;  /* 0xfffffffc00ec3947 */ /* 0x000fea000383ffff */
.L_x_4644:
[----:B------:R-:W-:Y:S05]  /*87a0*/  BSYNC B0 ;  /* 0x0000000000007941 */ /* 0x000fea0003800000 */
.L_x_4643:
[----:B------:R-:W-:-:S03]  /*87b0*/  UMOV UR6, 0xffffffff ;  /* 0xffffffff00067882 */ /* 0x000fc60000000000 */
[----:B------:R-:W-:Y:S05]  /*87c0*/  BRA.DIV UR6, `(.L_x_4646) ;  /* 0x0000002e06b47947 */ /* 0x000fea000b800000 */
[----:B------:R-:W-:Y:S01]  /*87d0*/  NOP ;  /* 0x0000000000007918 */ /* 0x000fe20000000000 */
.L_x_4711:
        /* <DEDUP_REMOVED lines=13> */
.L_x_4648:
[----:B------:R-:W-:Y:S05]  /*88b0*/  BSYNC B0 ;  /* 0x0000000000007941 */ /* 0x000fea0003800000 */
.L_x_4647:
        /* <DEDUP_REMOVED lines=13> */
.L_x_4650:
[----:B------:R-:W-:Y:S05]  /*8990*/  BSYNC B0 ;  /* 0x0000000000007941 */ /* 0x000fea0003800000 */
.L_x_4649:
[----:B------:R-:W-:Y:S06]  /*89a0*/  BAR.ARV 0xa, 0xa0 ;  /* 0x0282800000007b1d */ /* 0x000fec0000002000 */
[----:B------:R-:W-:Y:S04]  /*89b0*/  BSSY B0, `(.L_x_4651) ;  /* 0x0000003000007945 */ /* 0x000fe80003800000 */
[----:B------:R-:W-:Y:S05]  /*89c0*/  @!P0 BRA `(.L_x_4652) ;  /* 0x0000000000048947 */ /* 0x000fea0003800000 */
[----:B------:R-:W-:-:S04]  /*89d0*/  DEPBAR.LE SB0, 0x0 ;  /* 0x000080000000791a */ /* 0x000fc80000000000 */
.L_x_4652:
[----:B------:R-:W-:Y:S05]  /*89e0*/  BSYNC B0 ;  /* 0x0000000000007941 */ /* 0x000fea0003800000 */
.L_x_4651:
        /* <DEDUP_REMOVED lines=19> */
.L_x_4654:
[----:B------:R-:W-:Y:S05]  /*8b20*/  BSYNC B0 ;  /* 0x0000000000007941 */ /* 0x000fea0003800000 */
.L_x_4653:
[----:B------:R-:W-:Y:S02]  /*8b30*/  UIADD3 UR4, UR4, 0x2, URZ ;  /* 0x0000000204047890 */ /* 0x000fe4000fffe03f */
[----:B------:R-:W-:Y:S01]  /*8b40*/  UIADD3 UR5, UR5, 0x1, URZ ;  /* 0x0000000105057890 */ /* 0x000fe2000fffe03f */
[----:B------:R-:W-:Y:S11]  /*8b50*/  @P2 BRA `(.L_x_4655) ;  /* 0xfffffff400842947 */ /* 0x000ff6000383ffff */
.L_x_4630:
        /* <DEDUP_REMOVED lines=13> */
.L_x_4658:
[----:B------:R-:W2:Y:S04]  /*8c30*/  LDG.E.STRONG.GPU R0, desc[UR38][R2.64] ;  /* 0x0000002602007981 */ /* 0x000ea8000c1ef900 */
[----:B--2---:R-:W-:Y:S01]  /*8c40*/  CCTL.IVALL ;  /* 0x00000000ff00798f */ /* 0x004fe20002000000 */
[----:B------:R-:W-:Y:S05]  /*8c50*/  YIELD ;  /* 0x0000000000007946 */ /* 0x000fea0003800000 */
[----:B------:R-:W-:-:S13]  /*8c60*/  ISETP.NE.AND P1, PT, R0, UR24, PT ;  /* 0x0000001800007c0c */ /* 0x000fda000bf25270 */
[----:B------:R-:W-:Y:S05]  /*8c70*/  @P1 BRA `(.L_x_4658) ;  /* 0xfffffffc00ec1947 */ /* 0x000fea000383ffff */
.L_x_4657:
[----:B------:R-:W-:Y:S05]  /*8c80*/  BSYNC B0 ;  /* 0x0000000000007941 */ /* 0x000fea0003800000 */
.L_x_4656:
[----:B------:R-:W-:-:S03]  /*8c90*/  UMOV UR5, 0xffffffff ;  /* 0xffffffff00057882 */ /* 0x000fc60000000000 */
[----:B------:R-:W-:Y:S05]  /*8ca0*/  BRA.DIV UR5, `(.L_x_4659) ;  /* 0x0000002a05987947 */ /* 0x000fea000b800000 */
[----:B------:R-:W-:Y:S01]  /*8cb0*/  NOP ;  /* 0x0000000000007918 */ /* 0x000fe20000000000 */
.L_x_4714:
        /* <DEDUP_REMOVED lines=22> */
.L_x_4661:
[----:B------:R-:W-:Y:S05]  /*8e20*/  BSYNC B0 ;  /* 0x0000000000007941 */ /* 0x000fea0003800000 */
.L_x_4660:
        /* <DEDUP_REMOVED lines=20> */
.L_x_4663:
[----:B------:R-:W-:Y:S05]  /*8f70*/  BSYNC B0 ;  /* 0x0000000000007941 */ /* 0x000fea0003800000 */
.L_x_4662:
[----:B------:R-:W-:Y:S06]  /*8f80*/  BAR.ARV 0xa, 0xa0 ;  /* 0x0282800000007b1d */ /* 0x000fec0000002000 */
[----:B------:R-:W-:Y:S04]  /*8f90*/  BSSY B0, `(.L_x_4664) ;  /* 0x0000003000007945 */ /* 0x000fe80003800000 */
[----:B------:R-:W-:Y:S05]  /*8fa0*/  @!P0 BRA `(.L_x_4665) ;  /* 0x0000000000048947 */ /* 0x000fea0003800000 */
[----:B------:R-:W-:-:S04]  /*8fb0*/  DEPBAR.LE SB0, 0x0 ;  /* 0x000080000000791a */ /* 0x000fc80000000000 */
.L_x_4665:
[----:B------:R-:W-:Y:S05]  /*8fc0*/  BSYNC B0 ;  /* 0x0000000000007941 */ /* 0x000fea0003800000 */
.L_x_4664:
        /* <DEDUP_REMOVED lines=19> */
.L_x_4625:
        /* <DEDUP_REMOVED lines=10> */
.L_x_4666:
        /* <DEDUP_REMOVED lines=10> */
.L_x_4668:
[----:B------:R-:W3:Y:S02]  /*9240*/  LDC R5, c[0x0][0x8c4] ;  /* 0x00023100ff057b82 */ /* 0x000ee40000000800 */
.L_x_4667:
        /* <DEDUP_REMOVED lines=46> */
.L_x_4670:
        /* <DEDUP_REMOVED lines=66> */
.L_x_4715:
        /* <DEDUP_REMOVED lines=9> */
.L_x_4673:
        /* <DEDUP_REMOVED lines=84> */
.L_x_4684:
[----:B------:R-:W-:-:S04]  /*9f20*/  SHF.L.U32 R21, R10, 0x1f, RZ ;  /* 0x0000001f0a157819 */ /* 0x000fc800000006ff */
[----:B-1----:R-:W1:Y:S02]  /*9f30*/  SYNCS.PHASECHK.TRANS64.TRYWAIT P1, [R12+URZ+0x38840], R21 ;  /* 0x038840150c0075a7 */ /* 0x002e64000802017f */
[----:B-12--5:R-:W-:Y:S05]  /*9f40*/  @!P1 BRA `(.L_x_4676) ;  /* 0x0000001800209947 */ /* 0x026fea0003800000 */
.L_x_4716:
[----:B------:R-:W-:Y:S05]  /*9f50*/  @P0 BRA `(.L_x_4677) ;  /* 0x0000000000140947 */ /* 0x000fea0003800000 */
[----:B------:R-:W-:Y:S01]  /*9f60*/  ISETP.NE.AND P1, PT, R20, RZ, PT ;  /* 0x000000ff1400720c */ /* 0x000fe20003f25270 */
[----:B------:R-:W-:-:S04]  /*9f70*/  IMAD.MOV.U32 R3, RZ, RZ, 0x5140 ;  /* 0x00005140ff037424 */ /* 0x000fc800078e00ff */
[----:B------:R3:W-:Y:S08]  /*9f80*/  SYNCS.ARRIVE.TRANS64 RZ, [R12+URZ+0x38830], R3 ;  /* 0x038830030cff79a7 */ /* 0x0007f0000800003f */
[----:B------:R-:W-:Y:S05]  /*9f90*/  @!P1 BRA `(.L_x_4677) ;  /* 0x0000000000049947 */ /* 0x000fea0003800000 */
[----:B------:R-:W-:Y:S01]  /*9fa0*/  BPT.TRAP 0x1 ;  /* 0x000000040000795c */ /* 0x000fe20000300000 */
.L_x_4677:
        /* <DEDUP_REMOVED lines=37> */
.L_x_4717:
[----:B------:R-:W-:Y:S05]  /*a200*/  @P0 BRA `(.L_x_4679) ;  /* 0x0000000000140947 */ /* 0x000fea0003800000 */
[----:B------:R-:W-:Y:S01]  /*a210*/  ISETP.NE.AND P1, PT, R20, RZ, PT ;  /* 0x000000ff1400720c */ /* 0x000fe20003f25270 */
[----:B------:R-:W-:-:S04]  /*a220*/  IMAD.MOV.U32 R2, RZ, RZ, 0x5140 ;  /* 0x00005140ff027424 */ /* 0x000fc800078e00ff */
[----:B------:R3:W-:Y:S08]  /*a230*/  SYNCS.ARRIVE.TRANS64 RZ, [R12+URZ+0x38818], R2 ;  /* 0x038818020cff79a7 */ /* 0x0007f0000800003f */
[----:B------:R-:W-:Y:S05]  /*a240*/  @!P1 BRA `(.L_x_4679) ;  /* 0x0000000000049947 */ /* 0x000fea0003800000 */
[----:B------:R-:W-:Y:S01]  /*a250*/  BPT.TRAP 0x1 ;  /* 0x000000040000795c */ /* 0x000fe20000300000 */
.L_x_4679:
        /* <DEDUP_REMOVED lines=29> */
.L_x_4718:
        /* <DEDUP_REMOVED lines=9> */
.L_x_4681:
        /* <DEDUP_REMOVED lines=31> */
.L_x_4720:
[----:B------:R-:W-:Y:S05]  /*a6b0*/  @P0 BRA `(.L_x_4683) ;  /* 0x0000000000140947 */ /* 0x000fea0003800000 */
[----:B------:R-:W-:Y:S01]  /*a6c0*/  ISETP.NE.AND P1, PT, R20, RZ, PT ;  /* 0x000000ff1400720c */ /* 0x000fe20003f25270 */
[----:B-1----:R-:W-:-:S04]  /*a6d0*/  IMAD.MOV.U32 R5, RZ, RZ, 0x5140 ;  /* 0x00005140ff057424 */ /* 0x002fc800078e00ff */
[----:B------:R2:W-:Y:S08]  /*a6e0*/  SYNCS.ARRIVE.TRANS64 RZ, [R12+URZ+0x38810], R5 ;  /* 0x038810050cff79a7 */ /* 0x0005f0000800003f */
[----:B------:R-:W-:Y:S05]  /*a6f0*/  @!P1 BRA `(.L_x_4683) ;  /* 0x0000000000049947 */ /* 0x000fea0003800000 */
[----:B------:R-:W-:Y:S01]  /*a700*/  BPT.TRAP 0x1 ;  /* 0x000000040000795c */ /* 0x000fe20000300000 */
.L_x_4683:
        /* <DEDUP_REMOVED lines=29> */
.L_x_4675:
[----:B--2---:R-:W2:Y:S02]  /*a8e0*/  LDL.LU R4, [R1] ;  /* 0x0000000001047983 */ /* 0x004ea40000300800 */
[----:B--2---:R-:W-:-:S13]  /*a8f0*/  ISETP.NE.AND P1, PT, R4, RZ, PT ;  /* 0x000000ff0400720c */ /* 0x004fda0003f25270 */
[----:B------:R-:W-:Y:S05]  /*a900*/  @!P1 BRA `(.L_x_4674) ;  /* 0x0000000400309947 */ /* 0x000fea0003800000 */
[----:B------:R-:W-:-:S04]  /*a910*/  SHF.L.U32 R13, R10, 0x1f, RZ ;  /* 0x0000001f0a0d7819 */ /* 0x000fc800000006ff */
[----:B------:R-:W1:Y:S02]  /*a920*/  SYNCS.PHASECHK.TRANS64.TRYWAIT P1, [R12+URZ+0x38840], R13 ;  /* 0x0388400d0c0075a7 */ /* 0x000e64000802017f */
[----:B-1----:R-:W-:Y:S05]  /*a930*/  @!P1 BRA `(.L_x_4685) ;  /* 0x0000000c00f89947 */ /* 0x002fea0003800000 */
.L_x_4721:
[----:B------:R-:W-:Y:S05]  /*a940*/  @P0 BRA `(.L_x_4686) ;  /* 0x0000000000140947 */ /* 0x000fea0003800000 */
[----:B------:R-:W-:Y:S01]  /*a950*/  ISETP.NE.AND P1, PT, R20, RZ, PT ;  /* 0x000000ff1400720c */ /* 0x000fe20003f25270 */
[----:B------:R-:W-:-:S04]  /*a960*/  IMAD.MOV.U32 R5, RZ, RZ, 0x5140 ;  /* 0x00005140ff057424 */ /* 0x000fc800078e00ff */
[----:B------:R2:W-:Y:S08]  /*a970*/  SYNCS.ARRIVE.TRANS64 RZ, [R12+URZ+0x38830], R5 ;  /* 0x038830050cff79a7 */ /* 0x0005f0000800003f */
[----:B------:R-:W-:Y:S05]  /*a980*/  @!P1 BRA `(.L_x_4686) ;  /* 0x0000000000049947 */ /* 0x000fea0003800000 */
[----:B------:R-:W-:Y:S01]  /*a990*/  BPT.TRAP 0x1 ;  /* 0x000000040000795c */ /* 0x000fe20000300000 */
.L_x_4686:
        /* <DEDUP_REMOVED lines=34> */
.L_x_4722:
[----:B------:R-:W-:Y:S05]  /*abc0*/  @P0 BRA `(.L_x_4688) ;  /* 0x0000000000140947 */ /* 0x000fea0003800000 */
[----:B------:R-:W-:Y:S01]  /*abd0*/  ISETP.NE.AND P0, PT, R20, RZ, PT ;  /* 0x000000ff1400720c */ /* 0x000fe20003f05270 */
[----:B------:R-:W-:-:S04]  /*abe0*/  IMAD.MOV.U32 R5, RZ, RZ, 0x5140 ;  /* 0x00005140ff057424 */ /* 0x000fc800078e00ff */
[----:B------:R3:W-:Y:S08]  /*abf0*/  SYNCS.ARRIVE.TRANS64 RZ, [R12+URZ+0x38818], R5 ;  /* 0x038818050cff79a7 */ /* 0x0007f0000800003f */
[----:B------:R-:W-:Y:S05]  /*ac00*/  @!P0 BRA `(.L_x_4688) ;  /* 0x0000000000048947 */ /* 0x000fea0003800000 */
[----:B------:R-:W-:Y:S01]  /*ac10*/  BPT.TRAP 0x1 ;  /* 0x000000040000795c */ /* 0x000fe20000300000 */
.L_x_4688:
        /* <DEDUP_REMOVED lines=27> */
.L_x_4674:
[----:B-----5:R-:W-:Y:S01]  /*add0*/  IMAD R4, R0, 0x8, R12 ;  /* 0x0000000800047824 */ /* 0x020fe200078e020c */
[----:B------:R-:W-:Y:S01]  /*ade0*/  SHF.L.U32 R3, R10, 0x1f, RZ ;  /* 0x0000001f0a037819 */ /* 0x000fe200000006ff */
[----:B------:R-:W3:Y:S03]  /*adf0*/  S2R R2, SR_TID.X ;  /* 0x0000000000027919 */ /* 0x000ee60000002100 */
[----:B------:R-:W4:Y:S01]  /*ae00*/  SYNCS.PHASECHK.TRANS64.TRYWAIT P0, [R4+URZ+0x38840], R3 ;  /* 0x03884003040075a7 */ /* 0x000f22000800017f */
[----:B---3--:R-:W-:-:S04]  /*ae10*/  LOP3.LUT R2, R2, 0x7f, RZ, 0xc0, !PT ;  /* 0x0000007f02027812 */ /* 0x008fc800078ec0ff */
[----:B------:R-:W-:Y:S01]  /*ae20*/  ISETP.NE.AND P1, PT, R2, RZ, PT ;  /* 0x000000ff0200720c */ /* 0x000fe20003f25270 */
[----:B----4-:R-:W-:-:S12]  /*ae30*/  @!P0 BRA `(.L_x_4689) ;  /* 0x0000000800e08947 */ /* 0x010fd80003800000 */
.L_x_4723:
[----:B------:R-:W-:Y:S05]  /*ae40*/  @P1 BRA `(.L_x_4690) ;  /* 0x0000000000181947 */ /* 0x000fea0003800000 */
[----:B------:R-:W4:Y:S01]  /*ae50*/  S2R R2, SR_TID.X ;  /* 0x0000000000027919 */ /* 0x000f220000002100 */
[----:B---3--:R-:W-:-:S04]  /*ae60*/  IMAD.MOV.U32 R3, RZ, RZ, 0x5140 ;  /* 0x00005140ff037424 */ /* 0x008fc800078e00ff */
[----:B------:R3:W-:Y:S01]  /*ae70*/  SYNCS.ARRIVE.TRANS64 RZ, [R4+URZ+0x38830], R3 ;  /* 0x0388300304ff79a7 */ /* 0x0007e2000800003f */
[----:B----4-:R-:W-:-:S13]  /*ae80*/  LOP3.LUT P0, RZ, R2, 0x1f, RZ, 0xc0, !PT ;  /* 0x0000001f02ff7812 */ /* 0x010fda000780c0ff */
[----:B---3--:R-:W-:Y:S05]  /*ae90*/  @!P0 BRA `(.L_x_4690) ;  /* 0x0000000000048947 */ /* 0x008fea0003800000 */
[----:B------:R-:W-:Y:S01]  /*aea0*/  BPT.TRAP 0x1 ;  /* 0x000000040000795c */ /* 0x000fe20000300000 */
.L_x_4690:
        /* <DEDUP_REMOVED lines=41> */
.L_x_4671:
[----:B------:R-:W-:Y:S05]  /*b140*/  BSYNC B0 ;  /* 0x0000000000007941 */ /* 0x000fea0003800000 */
.L_x_4669:
[----:B------:R-:W-:-:S03]  /*b150*/  UMOV UR6, 0xffffffff ;  /* 0xffffffff00067882 */ /* 0x000fc60000000000 */
[----:B------:R-:W-:Y:S05]  /*b160*/  BRA.DIV UR6, `(.L_x_4691) ;  /* 0x0000000a06287947 */ /* 0x000fea000b800000 */
[----:B------:R-:W-:-:S13]  /*b170*/  ELECT P0, URZ, PT ;  /* 0x00000000003f782f */ /* 0x000fda0003800000 */
.L_x_4726:
[----:B------:R-:W-:Y:S05]  /*b180*/  @!P0 BRA `(.L_x_4585) ;  /* 0x0000000000848947 */ /* 0x000fea0003800000 */
[----:B------:R-:W3:Y:S02]  /*b190*/  LDL.LU R2, [R1+0x8] ;  /* 0x0000080001027983 */ /* 0x000ee40000300800 */
[----:B---3--:R-:W-:-:S04]  /*b1a0*/  LOP3.LUT R2, R2, 0x2, RZ, 0xfc, !PT ;  /* 0x0000000202027812 */ /* 0x008fc800078efcff */
[----:B------:R-:W-:-:S13]  /*b1b0*/  ISETP.NE.AND P0, PT, R2, 0x3, PT ;  /* 0x000000030200780c */ /* 0x000fda0003f05270 */
[----:B------:R-:W-:Y:S05]  /*b1c0*/  @!P0 BRA `(.L_x_4692) ;  /* 0x0000000000048947 */ /* 0x000fea0003800000 */
[----:B--2---:R-:W-:Y:S01]  /*b1d0*/  BPT.TRAP 0x1 ;  /* 0x000000040000795c */ /* 0x004fe20000300000 */
.L_x_4692:
        /* <DEDUP_REMOVED lines=15> */
.L_x_4727:
[----:B------:R-:W3:Y:S02]  /*b2d0*/  SYNCS.PHASECHK.TRANS64.TRYWAIT P1, [R11+URZ], R2 ;  /* 0x000000020b0075a7 */ /* 0x000ee4000802017f */
[----:B---3--:R-:W-:Y:S05]  /*b2e0*/  @!P1 BRA `(.L_x_4694) ;  /* 0x0000000800009947 */ /* 0x008fea0003800000 */
.L_x_4728:
[----:B------:R-:W-:Y:S05]  /*b2f0*/  @!P0 BRA `(.L_x_4695) ;  /* 0x0000000000048947 */ /* 0x000fea0003800000 */
[----:B--2---:R-:W-:Y:S01]  /*b300*/  BPT.TRAP 0x1 ;  /* 0x000000040000795c */ /* 0x004fe20000300000 */
.L_x_4695:
[----:B------:R-:W-:-:S04]  /*b310*/  VIADD R0, R6, 0x38840 ;  /* 0x0003884006007836 */ /* 0x000fc80000000000 */
[----:B------:R-:W-:-:S04]  /*b320*/  IMAD R9, R9, 0x8, R0 ;  /* 0x0000000809097824 */ /* 0x000fc800078e0200 */
[----:B------:R-:W4:Y:S02]  /*b330*/  SYNCS.PHASECHK.TRANS64.TRYWAIT P0, [R9+URZ], R4 ;  /* 0x00000004090075a7 */ /* 0x000f24000800017f */
[----:B----4-:R-:W-:Y:S05]  /*b340*/  @!P0 BRA `(.L_x_4696) ;  /* 0x0000000400fc8947 */ /* 0x010fea0003800000 */
.L_x_4729:
[----:B------:R-:W-:-:S07]  /*b350*/  IMAD R3, R3, 0x8, R0 ;  /* 0x0000000803037824 */ /* 0x000fce00078e0200 */
.L_x_4697:
[----:B------:R1:W1:Y:S02]  /*b360*/  SYNCS.PHASECHK.TRANS64.TRYWAIT P0, [R3+URZ], R2 ;  /* 0x00000002030075a7 */ /* 0x000264000800017f */
[----:B-1----:R-:W-:Y:S05]  /*b370*/  @!P0 NANOSLEEP.SYNCS 0x989680 ;  /* 0x009896800000895d */ /* 0x002fea0003900000 */
[----:B------:R-:W1:Y:S02]  /*b380*/  @!P0 SYNCS.PHASECHK.TRANS64 P0, [R3+URZ], R2 ;  /* 0x00000002030085a7 */ /* 0x000e64000800007f */
[----:B-1----:R-:W-:Y:S05]  /*b390*/  @!P0 BRA `(.L_x_4697) ;  /* 0xfffffffc00f08947 */ /* 0x002fea000383ffff */
.L_x_4585:
[----:B--2---:R-:W-:Y:S05]  /*b3a0*/  BSYNC B6 ;  /* 0x0000000000067941 */ /* 0x004fea0003800000 */
.L_x_4579:
[----:B------:R-:W-:Y:S05]  /*b3b0*/  EXIT ;  /* 0x000000000000794d */ /* 0x000fea0003800000 */
.L_x_4595:
[----:B------:R-:W-:Y:S02]  /*b3c0*/  IMAD.MOV.U32 R12, RZ, RZ, RZ ;  /* 0x000000ffff0c7224 */ /* 0x000fe400078e00ff */
[----:B------:R-:W-:Y:S02]  /*b3d0*/  IMAD.MOV.U32 R11, RZ, RZ, 0x1f ;  /* 0x0000001fff0b7424 */ /* 0x000fe400078e00ff */
[----:B------:R-:W-:-:S07]  /*b3e0*/  IMAD.MOV.U32 R15, RZ, RZ, -0x1 ;  /* 0xffffffffff0f7424 */ /* 0x000fce00078e00ff */
[----:B------:R-:W-:Y:S05]  /*b3f0*/  WARPSYNC.COLLECTIVE R15, `(.L_x_4698) ;  /* 0x000000000f087348 */ /* 0x000fea0003c00000 */
[----:B------:R1:W2:Y:S02]  /*b400*/  SHFL.IDX P6, R14, R13, R12, R11 ;  /* 0x0000000c0d0e7389 */ /* 0x0002a400000c000b */
[----:B-12---:R-:W-:Y:S01]  /*b410*/  ENDCOLLECTIVE ;  /* 0x000000000000791b */ /* 0x006fe20003800000 */
.L_x_4698:
[----:B------:R-:W-:Y:S05]  /*b420*/  BRA `(.L_x_4699) ;  /* 0xffffff5c00d47947 */ /* 0x000fea000383ffff */
.L_x_4597:
        /* <DEDUP_REMOVED lines=8> */
.L_x_4601:
[----:B---3--:R3:W4:Y:S02]  /*b4b0*/  SYNCS.PHASECHK.TRANS64.TRYWAIT P1, [R3+URZ+0x38810], R154 ;  /* 0x0388109a030075a7 */ /* 0x008724000802017f */
[----:B----4-:R-:W-:Y:S05]  /*b4c0*/  @!P1 NANOSLEEP.SYNCS 0x989680 ;  /* 0x009896800000995d */ /* 0x010fea0003900000 */
[----:B------:R-:W4:Y:S02]  /*b4d0*/  @!P1 SYNCS.PHASECHK.TRANS64 P1, [R3+URZ+0x38810], R154 ;  /* 0x0388109a030095a7 */ /* 0x000f24000802007f */
[----:B----4-:R-:W-:Y:S05]  /*b4e0*/  @!P1 BRA `(.L_x_4601) ;  /* 0xfffffffc00f09947 */ /* 0x010fea000383ffff */
[----:B------:R-:W-:Y:S05]  /*b4f0*/  BRA `(.L_x_4600) ;  /* 0xffffff6400d87947 */ /* 0x000fea000383ffff */
.L_x_4605:
[----:B------:R1:W1:Y:S02]  /*b500*/  SYNCS.PHASECHK.TRANS64.TRYWAIT P1, [R3+URZ+0x38830], R154 ;  /* 0x0388309a030075a7 */ /* 0x000264000802017f */
[----:B-1----:R-:W-:Y:S05]  /*b510*/  @!P1 NANOSLEEP.SYNCS 0x989680 ;  /* 0x009896800000995d */ /* 0x002fea0003900000 */
[----:B------:R-:W1:Y:S02]  /*b520*/  @!P1 SYNCS.PHASECHK.TRANS64 P1, [R3+URZ+0x38830], R154 ;  /* 0x0388309a030095a7 */ /* 0x000e64000802007f */
[----:B-1----:R-:W-:Y:S05]  /*b530*/  @!P1 BRA `(.L_x_4605) ;  /* 0xfffffffc00f09947 */ /* 0x002fea000383ffff */
[----:B------:R-:W-:Y:S05]  /*b540*/  BRA `(.L_x_4604) ;  /* 0xffffff7800647947 */ /* 0x000fea000383ffff */
.L_x_4612:
[----:B------:R-:W-:Y:S01]  /*b550*/  BSSY B0, `(.L_x_4700) ;  /* 0x0000005000007945 */ /* 0x000fe20003800000 */
[----:B------:R-:W-:-:S07]  /*b560*/  IMAD.MOV.U32 R15, RZ, RZ, -0x1 ;  /* 0xffffffffff0f7424 */ /* 0x000fce00078e00ff */
[----:B------:R-:W-:Y:S05]  /*b570*/  WARPSYNC.COLLECTIVE R15, `(.L_x_4701) ;  /* 0x000000000f087348 */ /* 0x000fea0003c00000 */
[----:B------:R-:W-:Y:S01]  /*b580*/  NOP ;  /* 0x0000000000007918 */ /* 0x000fe20000000000 */
[----:B------:R-:W-:Y:S01]  /*b590*/  ENDCOLLECTIVE ;  /* 0x000000000000791b */ /* 0x000fe20003800000 */
.L_x_4701:
[----:B------:R-:W-:Y:S05]  /*b5a0*/  BSYNC B0 ;  /* 0x0000000000007941 */ /* 0x000fea0003800000 */
.L_x_4700:
[----:B------:R-:W-:Y:S05]  /*b5b0*/  BRA `(.L_x_4702) ;  /* 0xffffffbc00307947 */ /* 0x000fea000383ffff */
.L_x_4621:
[----:B------:R-:W-:Y:S01]  /*b5c0*/  BSSY B0, `(.L_x_4703) ;  /* 0x0000005000007945 */ /* 0x000fe20003800000 */
[----:B------:R-:W-:-:S07]  /*b5d0*/  IMAD.MOV.U32 R15, RZ, RZ, -0x1 ;  /* 0xffffffffff0f7424 */ /* 0x000fce00078e00ff */
[----:B-1----:R-:W-:Y:S05]  /*b5e0*/  WARPSYNC.COLLECTIVE R15, `(.L_x_4704) ;  /* 0x000000000f087348 */ /* 0x002fea0003c00000 */
[----:B------:R-:W-:Y:S01]  /*b5f0*/  NOP ;  /* 0x0000000000007918 */ /* 0x000fe20000000000 */
[----:B-1----:R-:W-:Y:S01]  /*b600*/  ENDCOLLECTIVE ;  /* 0x000000000000791b */ /* 0x002fe20003800000 */
.L_x_4704:
[----:B------:R-:W-:Y:S05]  /*b610*/  BSYNC B0 ;  /* 0x0000000000007941 */ /* 0x000fea0003800000 */
.L_x_4703:
[----:B------:R-:W-:Y:S05]  /*b620*/  BRA `(.L_x_4705) ;  /* 0xffffffc0002c7947 */ /* 0x000fea000383ffff */
.L_x_4634:
[----:B------:R-:W-:Y:S01]  /*b630*/  BSSY B0, `(.L_x_4706) ;  /* 0x0000005000007945 */ /* 0x000fe20003800000 */
[----:B------:R-:W-:-:S07]  /*b640*/  IMAD.MOV.U32 R15, RZ, RZ, -0x1 ;  /* 0xffffffffff0f7424 */ /* 0x000fce00078e00ff */
[----:B------:R-:W-:Y:S05]  /*b650*/  WARPSYNC.COLLECTIVE R15, `(.L_x_4707) ;  /* 0x000000000f087348 */ /* 0x000fea0003c00000 */
[----:B------:R-:W-:Y:S01]  /*b660*/  NOP ;  /* 0x0000000000007918 */ /* 0x000fe20000000000 */
[----:B------:R-:W-:Y:S01]  /*b670*/  ENDCOLLECTIVE ;  /* 0x000000000000791b */ /* 0x000fe20003800000 */
.L_x_4707:
[----:B------:R-:W-:Y:S05]  /*b680*/  BSYNC B0 ;  /* 0x0000000000007941 */ /* 0x000fea0003800000 */
.L_x_4706:
[----:B------:R-:W-:Y:S05]  /*b690*/  BRA `(.L_x_4708) ;  /* 0xffffffcc001c7947 */ /* 0x000fea000383ffff */
.L_x_4646:
[----:B------:R-:W-:Y:S01]  /*b6a0*/  BSSY B0, `(.L_x_4709) ;  /* 0x0000005000007945 */ /* 0x000fe20003800000 */
[----:B------:R-:W-:-:S07]  /*b6b0*/  IMAD.MOV.U32 R15, RZ, RZ, -0x1 ;  /* 0xffffffffff0f7424 */ /* 0x000fce00078e00ff */
[----:B------:R-:W-:Y:S05]  /*b6c0*/  WARPSYNC.COLLECTIVE R15, `(.L_x_4710) ;  /* 0x000000000f087348 */ /* 0x000fea0003c00000 */
[----:B------:R-:W-:Y:S01]  /*b6d0*/  NOP ;  /* 0x0000000000007918 */ /* 0x000fe20000000000 */
[----:B------:R-:W-:Y:S01]  /*b6e0*/  ENDCOLLECTIVE ;  /* 0x000000000000791b */ /* 0x000fe20003800000 */
.L_x_4710:
[----:B------:R-:W-:Y:S05]  /*b6f0*/  BSYNC B0 ;  /* 0x0000000000007941 */ /* 0x000fea0003800000 */
.L_x_4709:
[----:B------:R-:W-:Y:S05]  /*b700*/  BRA `(.L_x_4711) ;  /* 0xffffffd000347947 */ /* 0x000fea000383ffff */
.L_x_4659:
[----:B------:R-:W-:Y:S01]  /*b710*/  BSSY B0, `(.L_x_4712) ;  /* 0x0000005000007945 */ /* 0x000fe20003800000 */
[----:B------:R-:W-:-:S07]  /*b720*/  IMAD.MOV.U32 R15, RZ, RZ, -0x1 ;  /* 0xffffffffff0f7424 */ /* 0x000fce00078e00ff */
[----:B------:R-:W-:Y:S05]  /*b730*/  WARPSYNC.COLLECTIVE R15, `(.L_x_4713) ;  /* 0x000000000f087348 */ /* 0x000fea0003c00000 */
[----:B------:R-:W-:Y:S01]  /*b740*/  NOP ;  /* 0x0000000000007918 */ /* 0x000fe20000000000 */
[----:B------:R-:W-:Y:S01]  /*b750*/  ENDCOLLECTIVE ;  /* 0x000000000000791b */ /* 0x000fe20003800000 */
.L_x_4713:
[----:B------:R-:W-:Y:S05]  /*b760*/  BSYNC B0 ;  /* 0x0000000000007941 */ /* 0x000fea0003800000 */
.L_x_4712:
[----:B------:R-:W-:Y:S05]  /*b770*/  BRA `(.L_x_4714) ;  /* 0xffffffd400507947 */ /* 0x000fea000383ffff */
.L_x_4672:
[----:B-1----:R1:W2:Y:S02]  /*b780*/  SYNCS.PHASECHK.TRANS64.TRYWAIT P1, [R12+URZ+0x38820], R3 ;  /* 0x038820030c0075a7 */ /* 0x0022a4000802017f */
[----:B--2---:R-:W-:Y:S05]  /*b790*/  @!P1 NANOSLEEP.SYNCS 0x989680 ;  /* 0x009896800000995d */ /* 0x004fea0003900000 */
[----:B------:R-:W2:Y:S02]  /*b7a0*/  @!P1 SYNCS.PHASECHK.TRANS64 P1, [R12+URZ+0x38820], R3 ;  /* 0x038820030c0095a7 */ /* 0x000ea4000802007f */
[----:B--2---:R-:W-:Y:S05]  /*b7b0*/  @!P1 BRA `(.L_x_4672) ;  /* 0xfffffffc00f09947 */ /* 0x004fea000383ffff */
[----:B------:R-:W-:Y:S05]  /*b7c0*/  BRA `(.L_x_4715) ;  /* 0xffffffe000607947 */ /* 0x000fea000383ffff */
.L_x_4676:
[----:B-1----:R1:W3:Y:S02]  /*b7d0*/  SYNCS.PHASECHK.TRANS64.TRYWAIT P1, [R12+URZ+0x38840], R21 ;  /* 0x038840150c0075a7 */ /* 0x0022e4000802017f */
[----:B---3--:R-:W-:Y:S05]  /*b7e0*/  @!P1 NANOSLEEP.SYNCS 0x989680 ;  /* 0x009896800000995d */ /* 0x008fea0003900000 */
[----:B------:R-:W3:Y:S02]  /*b7f0*/  @!P1 SYNCS.PHASECHK.TRANS64 P1, [R12+URZ+0x38840], R21 ;  /* 0x038840150c0095a7 */ /* 0x000ee4000802007f */
[----:B---3--:R-:W-:Y:S05]  /*b800*/  @!P1 BRA `(.L_x_4676) ;  /* 0xfffffffc00f09947 */ /* 0x008fea000383ffff */
[----:B------:R-:W-:Y:S05]  /*b810*/  BRA `(.L_x_4716) ;  /* 0xffffffe400cc7947 */ /* 0x000fea000383ffff */
.L_x_4678:
[----:B--2---:R2:W3:Y:S02]  /*b820*/  SYNCS.PHASECHK.TRANS64.TRYWAIT P1, [R12+URZ+0x38828], R21 ;  /* 0x038828150c0075a7 */ /* 0x0044e4000802017f */
[----:B---3--:R-:W-:Y:S05]  /*b830*/  @!P1 NANOSLEEP.SYNCS 0x989680 ;  /* 0x009896800000995d */ /* 0x008fea0003900000 */
[----:B------:R-:W3:Y:S02]  /*b840*/  @!P1 SYNCS.PHASECHK.TRANS64 P1, [R12+URZ+0x38828], R21 ;  /* 0x038828150c0095a7 */ /* 0x000ee4000802007f */
[----:B---3--:R-:W-:Y:S05]  /*b850*/  @!P1 BRA `(.L_x_4678) ;  /* 0xfffffffc00f09947 */ /* 0x008fea000383ffff */
[----:B------:R-:W-:Y:S05]  /*b860*/  BRA `(.L_x_4717) ;  /* 0xffffffe800647947 */ /* 0x000fea000383ffff */
.L_x_4680:
[----:B---3--:R3:W4:Y:S02]  /*b870*/  SYNCS.PHASECHK.TRANS64.TRYWAIT P1, [R12+URZ+0x38848], R21 ;  /* 0x038848150c0075a7 */ /* 0x008724000802017f */
[----:B----4-:R-:W-:Y:S05]  /*b880*/  @!P1 NANOSLEEP.SYNCS 0x989680 ;  /* 0x009896800000995d */ /* 0x010fea0003900000 */
[----:B------:R-:W4:Y:S02]  /*b890*/  @!P1 SYNCS.PHASECHK.TRANS64 P1, [R12+URZ+0x38848], R21 ;  /* 0x038848150c0095a7 */ /* 0x000f24000802007f */
[----:B----4-:R-:W-:Y:S05]  /*b8a0*/  @!P1 BRA `(.L_x_4680) ;  /* 0xfffffffc00f09947 */ /* 0x010fea000383ffff */
[----:B------:R-:W-:Y:S05]  /*b8b0*/  BRA `(.L_x_4718) ;  /* 0xffffffe800dc7947 */ /* 0x000fea000383ffff */
.L_x_4682:
[----:B------:R-:W-:-:S07]  /*b8c0*/  SHF.L.U32 R5, R10, 0x1f, RZ ;  /* 0x0000001f0a057819 */ /* 0x000fce00000006ff */
.L_x_4719:
[----:B-1----:R1:W2:Y:S02]  /*b8d0*/  SYNCS.PHASECHK.TRANS64.TRYWAIT P1, [R12+URZ+0x38820], R5 ;  /* 0x038820050c0075a7 */ /* 0x0022a4000802017f */
[----:B--2---:R-:W-:Y:S05]  /*b8e0*/  @!P1 NANOSLEEP.SYNCS 0x989680 ;  /* 0x009896800000995d */ /* 0x004fea0003900000 */
[----:B------:R-:W2:Y:S02]  /*b8f0*/  @!P1 SYNCS.PHASECHK.TRANS64 P1, [R12+URZ+0x38820], R5 ;  /* 0x038820050c0095a7 */ /* 0x000ea4000802007f */
[----:B--2---:R-:W-:Y:S05]  /*b900*/  @!P1 BRA `(.L_x_4719) ;  /* 0xfffffffc00f09947 */ /* 0x004fea000383ffff */
[----:B------:R-:W-:Y:S05]  /*b910*/  BRA `(.L_x_4720) ;  /* 0xffffffec00647947 */ /* 0x000fea000383ffff */
.L_x_4685:
[----:B-1----:R1:W2:Y:S02]  /*b920*/  SYNCS.PHASECHK.TRANS64.TRYWAIT P1, [R12+URZ+0x38840], R13 ;  /* 0x0388400d0c0075a7 */ /* 0x0022a4000802017f */
[----:B--2---:R-:W-:Y:S05]  /*b930*/  @!P1 NANOSLEEP.SYNCS 0x989680 ;  /* 0x009896800000995d */ /* 0x004fea0003900000 */
[----:B------:R-:W2:Y:S02]  /*b940*/  @!P1 SYNCS.PHASECHK.TRANS64 P1, [R12+URZ+0x38840], R13 ;  /* 0x0388400d0c0095a7 */ /* 0x000ea4000802007f */
[----:B--2---:R-:W-:Y:S05]  /*b950*/  @!P1 BRA `(.L_x_4685) ;  /* 0xfffffffc00f09947 */ /* 0x004fea000383ffff */
[----:B------:R-:W-:Y:S05]  /*b960*/  BRA `(.L_x_4721) ;  /* 0xffffffec00f47947 */ /* 0x000fea000383ffff */
.L_x_4687:
[----:B--2---:R2:W3:Y:S02]  /*b970*/  SYNCS.PHASECHK.TRANS64.TRYWAIT P1, [R12+URZ+0x38828], R13 ;  /* 0x0388280d0c0075a7 */ /* 0x0044e4000802017f */
[----:B---3--:R-:W-:Y:S05]  /*b980*/  @!P1 NANOSLEEP.SYNCS 0x989680 ;  /* 0x009896800000995d */ /* 0x008fea0003900000 */
[----:B------:R-:W3:Y:S02]  /*b990*/  @!P1 SYNCS.PHASECHK.TRANS64 P1, [R12+URZ+0x38828], R13 ;  /* 0x0388280d0c0095a7 */ /* 0x000ee4000802007f */
[----:B---3--:R-:W-:Y:S05]  /*b9a0*/  @!P1 BRA `(.L_x_4687) ;  /* 0xfffffffc00f09947 */ /* 0x008fea000383ffff */
[----:B------:R-:W-:Y:S05]  /*b9b0*/  BRA `(.L_x_4722) ;  /* 0xfffffff000807947 */ /* 0x000fea000383ffff */
.L_x_4689:
[----:B---3--:R3:W4:Y:S02]  /*b9c0*/  SYNCS.PHASECHK.TRANS64.TRYWAIT P0, [R4+URZ+0x38840], R3 ;  /* 0x03884003040075a7 */ /* 0x008724000800017f */
[----:B----4-:R-:W-:Y:S05]  /*b9d0*/  @!P0 NANOSLEEP.SYNCS 0x989680 ;  /* 0x009896800000895d */ /* 0x010fea0003900000 */
[----:B------:R-:W4:Y:S02]  /*b9e0*/  @!P0 SYNCS.PHASECHK.TRANS64 P0, [R4+URZ+0x38840], R3 ;  /* 0x03884003040085a7 */ /* 0x000f24000800007f */
[----:B----4-:R-:W-:Y:S05]  /*b9f0*/  @!P0 BRA `(.L_x_4689) ;  /* 0xfffffffc00f08947 */ /* 0x010fea000383ffff */
[----:B------:R-:W-:Y:S05]  /*ba00*/  BRA `(.L_x_4723) ;  /* 0xfffffff4000c7947 */ /* 0x000fea000383ffff */
.L_x_4691:
[----:B------:R-:W-:Y:S01]  /*ba10*/  BSSY B0, `(.L_x_4724) ;  /* 0x0000006000007945 */ /* 0x000fe20003800000 */
[----:B------:R-:W-:-:S07]  /*ba20*/  IMAD.MOV.U32 R15, RZ, RZ, -0x1 ;  /* 0xffffffffff0f7424 */ /* 0x000fce00078e00ff */
[----:B--2---:R-:W-:Y:S05]  /*ba30*/  WARPSYNC.COLLECTIVE R15, `(.L_x_4725) ;  /* 0x000000000f0c7348 */ /* 0x004fea0003c00000 */
[----:B------:R-:W-:Y:S02]  /*ba40*/  ELECT P6, UR62, PT ;  /* 0x00000000003e782f */ /* 0x000fe400038c0000 */
[----:B------:R-:W-:Y:S01]  /*ba50*/  MOV R14, UR62 ;  /* 0x0000003e000e7c02 */ /* 0x000fe20008000f00 */
[----:B--2---:R-:W-:Y:S10]  /*ba60*/  ENDCOLLECTIVE ;  /* 0x000000000000791b */ /* 0x004ff40003800000 */
.L_x_4725:
[----:B------:R-:W-:Y:S05]  /*ba70*/  BSYNC B0 ;  /* 0x0000000000007941 */ /* 0x000fea0003800000 */
.L_x_4724:
[----:B------:R-:W-:Y:S01]  /*ba80*/  PLOP3.LUT P0, PT, P6, PT, PT, 0x80, 0x0 ;  /* 0x000000000000781c */ /* 0x000fe2000370f070 */
[----:B------:R-:W-:-:S12]  /*ba90*/  BRA `(.L_x_4726) ;  /* 0xfffffff400b87947 */ /* 0x000fd8000383ffff */
.L_x_4693:
[----:B-1----:R1:W3:Y:S02]  /*baa0*/  SYNCS.PHASECHK.TRANS64.TRYWAIT P1, [R7+URZ], R4 ;  /* 0x00000004070075a7 */ /* 0x0022e4000802017f */
[----:B---3--:R-:W-:Y:S05]  /*bab0*/  @!P1 NANOSLEEP.SYNCS 0x989680 ;  /* 0x009896800000995d */ /* 0x008fea0003900000 */
[----:B------:R-:W3:Y:S02]  /*bac0*/  @!P1 SYNCS.PHASECHK.TRANS64 P1, [R7+URZ], R4 ;  /* 0x00000004070095a7 */ /* 0x000ee4000802007f */
[----:B---3--:R-:W-:Y:S05]  /*bad0*/  @!P1 BRA `(.L_x_4693) ;  /* 0xfffffffc00f09947 */ /* 0x008fea000383ffff */
[----:B------:R-:W-:Y:S05]  /*bae0*/  BRA `(.L_x_4727) ;  /* 0xfffffff400f87947 */ /* 0x000fea000383ffff */
.L_x_4694:
[----:B---3--:R3:W4:Y:S02]  /*baf0*/  SYNCS.PHASECHK.TRANS64.TRYWAIT P1, [R11+URZ], R2 ;  /* 0x000000020b0075a7 */ /* 0x008724000802017f */
[----:B----4-:R-:W-:Y:S05]  /*bb00*/  @!P1 NANOSLEEP.SYNCS 0x989680 ;  /* 0x009896800000995d */ /* 0x010fea0003900000 */
[----:B------:R-:W4:Y:S02]  /*bb10*/  @!P1 SYNCS.PHASECHK.TRANS64 P1, [R11+URZ], R2 ;  /* 0x000000020b0095a7 */ /* 0x000f24000802007f */
[----:B----4-:R-:W-:Y:S05]  /*bb20*/  @!P1 BRA `(.L_x_4694) ;  /* 0xfffffffc00f09947 */ /* 0x010fea000383ffff */
[----:B------:R-:W-:Y:S05]  /*bb30*/  BRA `(.L_x_4728) ;  /* 0xfffffff400ec7947 */ /* 0x000fea000383ffff */
.L_x_4696:
[----:B----4-:R4:W1:Y:S02]  /*bb40*/  SYNCS.PHASECHK.TRANS64.TRYWAIT P0, [R9+URZ], R4 ;  /* 0x00000004090075a7 */ /* 0x010864000800017f */
[----:B-1----:R-:W-:Y:S05]  /*bb50*/  @!P0 NANOSLEEP.SYNCS 0x989680 ;  /* 0x009896800000895d */ /* 0x002fea0003900000 */
[----:B------:R-:W1:Y:S02]  /*bb60*/  @!P0 SYNCS.PHASECHK.TRANS64 P0, [R9+URZ], R4 ;  /* 0x00000004090085a7 */ /* 0x000e64000800007f */
[----:B-1----:R-:W-:Y:S05]  /*bb70*/  @!P0 BRA `(.L_x_4696) ;  /* 0xfffffffc00f08947 */ /* 0x002fea000383ffff */
[----:B------:R-:W-:Y:S05]  /*bb80*/  BRA `(.L_x_4729) ;  /* 0xfffffff400f07947 */ /* 0x000fea000383ffff */
.L_x_4730:
        /* <DEDUP_REMOVED lines=15> */
.L_x_7323:


//--------------------- .text._ZN7cutlass13device_kernelIN5flash22FlashAttnBwdPreprocessIN4cute5tupleIJNS3_1CILi80EEENS5_ILi128EEEEEENS_10bfloat16_tEfNS_4arch4Sm90ELb1ELb1EEEEEvNT_6ParamsE --------------------------
	.section	.text._ZN7cutlass13device_kernelIN5flash22FlashAttnBwdPreprocessIN4cute5tupleIJNS3_1CILi80EEENS5_ILi128EEEEEENS_10bfloat16_tEfNS_4arch4Sm90ELb1ELb1EEEEEvNT_6ParamsE,"ax",@progbits
	.align	128
.text._ZN7cutlass13device_kernelIN5flash22FlashAttnBwdPreprocessIN4cute5tupleIJNS3_1CILi80EEENS5_ILi128EEEEEENS_10bfloat16_tEfNS_4arch4Sm90ELb1ELb1EEEEEvNT_6ParamsE:
        .type           _ZN7cutlass13device_kernelIN5flash22FlashAttnBwdPreprocessIN4cute5tupleIJNS3_1CILi80EEENS5_ILi128EEEEEENS_10bfloat16_tEfNS_4arch4Sm90ELb1ELb1EEEEEvNT_6ParamsE,@function
        .size           _ZN7cutlass13device_kernelIN5flash22FlashAttnBwdPreprocessIN4cute5tupleIJNS3_1CILi80EEENS5_ILi128EEEEEENS_10bfloat16_tEfNS_4arch4Sm90ELb1ELb1EEEEEvNT_6ParamsE,(.L_x_7324 - _ZN7cutlass13device_kernelIN5flash22FlashAttnBwdPreprocessIN4cute5tupleIJNS3_1CILi80EEENS5_ILi128EEEEEENS_10bfloat16_tEfNS_4arch4Sm90ELb1ELb1EEEEEvNT_6ParamsE)
        .other          _ZN7cutlass13device_kernelIN5flash22FlashAttnBwdPreprocessIN4cute5tupleIJNS3_1CILi80EEENS5_ILi128EEEEEENS_10bfloat16_tEfNS_4arch4Sm90ELb1ELb1EEEEEvNT_6ParamsE,@"STO_CUDA_ENTRY STV_DEFAULT"
_ZN7cutlass13device_kernelIN5flash22FlashAttnBwdPreprocessIN4cute5tupleIJNS3_1CILi80EEENS5_ILi128EEEEEENS_10bfloat16_tEfNS_4arch4Sm90ELb1ELb1EEEEEvNT_6ParamsE:
        /* <DEDUP_REMOVED lines=14> */
[----:B------:R-:W-:Y:S01]  /*00e0*/  ISETP.NE.U32.AND P2, PT, R10, RZ, PT ;  /* 0x000000ff0a00720c */ /* 0x000fe20003f45070 */
[----:B------:R-:W3:Y:S01]  /*00f0*/  S2R R3, SR_CTAID.X ;  /* 0x0000000000037919 */ /* 0x000ee20000002500 */
[----:B------:R-:W4:Y:S01]  /*0100*/  S2R R4, SR_TID.X ;  /* 0x0000000000047919 */ /* 0x000f220000002100 */
[----:B------:R-:W0:Y:S01]  /*0110*/  S2UR UR6, SR_CTAID.Y ;  /* 0x00000000000679c3 */ /* 0x000e220000002600 */
[----:B------:R-:W-:Y:S01]  /*0120*/  ISETP.NE.AND.EX P2, PT, R11, RZ, PT, P2 ;  /* 0x000000ff0b00720c */ /* 0x000fe20003f45320 */
[----:B-1----:R-:W-:-:S05]  /*0130*/  @P0 IMAD.WIDE R8, R0, 0x4, R8 ;  /* 0x0000000400080825 */ /* 0x002fca00078e0208 */
[----:B0-----:R2:W5:Y:S01]  /*0140*/  @P0 LDG.E R2, desc[UR4][R8.64] ;  /* 0x0000000408020981 */ /* 0x001562000c1e1900 */
[----:B---3--:R-:W-:Y:S01]  /*0150*/  IMAD R5, R3, 0x50, RZ ;  /* 0x0000005003057824 */ /* 0x008fe200078e02ff */
[----:B----4-:R-:W-:Y:S06]  /*0160*/  @P0 BRA `(.L_x_4731) ;  /* 0x0000000000100947 */ /* 0x010fec0003800000 */
[----:B------:R-:W-:Y:S05]  /*0170*/  @!P1 BRA `(.L_x_4731) ;  /* 0x00000000000c9947 */ /* 0x000fea0003800000 */
[----:B--2---:R-:W2:Y:S04]  /*0180*/  LDG.E R9, desc[UR4][R6.64] ;  /* 0x0000000406097981 */ /* 0x004ea8000c1e1900 */
[----:B-----5:R-:W2:Y:S02]  /*0190*/  LDG.E R2, desc[UR4][R6.64+0x4] ;  /* 0x0000040406027981 */ /* 0x020ea4000c1e1900 */
[----:B--2---:R-:W-:-:S07]  /*01a0*/  IMAD.IADD R2, R2, 0x1, -R9 ;  /* 0x0000000102027824 */ /* 0x004fce00078e0a09 */
.L_x_4731:
[----:B-----5:R-:W-:-:S13]  /*01b0*/  ISETP.GE.AND P0, PT, R5, R2, PT ;  /* 0x000000020500720c */ /* 0x020fda0003f06270 */
[----:B------:R-:W-:Y:S05]  /*01c0*/  @P2 EXIT P0 ;  /* 0x000000000000294d */ /* 0x000fea0000000000 */
[----:B------:R-:W0:Y:S01]  /*01d0*/  LDC.64 R14, c[0x0][0x230] ;  /* 0x00008c00ff0e7b82 */ /* 0x000e220000000a00 */
[----:B--2---:R-:W-:Y:S01]  /*01e0*/  IMAD R7, R3, -0x50, R2 ;  /* 0xffffffb003077824 */ /* 0x004fe200078e0202 */
[C---:B------:R-:W-:Y:S01]  /*01f0*/  ISETP.GT.AND P0, PT, R4.reuse, 0x4f, PT ;  /* 0x0000004f0400780c */ /* 0x040fe20003f04270 */
[----:B------:R-:W-:Y:S01]  /*0200*/  USHF.R.S32.HI UR7, URZ, 0x1f, UR6 ;  /* 0x0000001f3f077899 */ /* 0x000fe20008011406 */
[----:B------:R-:W-:Y:S01]  /*0210*/  SHF.R.S32.HI R9, RZ, 0x1f, R4 ;  /* 0x0000001fff097819 */ /* 0x000fe20000011404 */
[----:B------:R-:W-:Y:S01]  /*0220*/  BSSY B0, `(.L_x_4732) ;  /* 0x0000021000007945 */ /* 0x000fe20003800000 */
[----:B------:R-:W-:Y:S02]  /*0230*/  ISETP.GE.OR P3, PT, R4, R7, P0 ;  /* 0x000000070400720c */ /* 0x000fe40000766670 */
[----:B------:R-:W-:Y:S01]  /*0240*/  CS2R R12, SRZ ;  /* 0x00000000000c7805 */ /* 0x000fe2000001ff00 */
[----:B------:R-:W1:Y:S01]  /*0250*/  LDC.64 R10, c[0x0][0x250] ;  /* 0x00009400ff0a7b82 */ /* 0x000e620000000a00 */
[----:B------:R-:W-:Y:S01]  /*0260*/  LEA.HI R9, R9, R4, RZ, 0x4 ;  /* 0x0000000409097211 */ /* 0x000fe200078f20ff */
[----:B------:R-:W-:Y:S01]  /*0270*/  @P1 IMAD.MOV.U32 R12, RZ, RZ, R53 ;  /* 0x000000ffff0c1224 */ /* 0x000fe200078e0035 */
[----:B------:R-:W-:Y:S01]  /*0280*/  SHF.R.S32.HI R49, RZ, 0x1f, R0 ;  /* 0x0000001fff317819 */ /* 0x000fe20000011400 */
[----:B------:R-:W-:Y:S01]  /*0290*/  IMAD.MOV.U32 R48, RZ, RZ, 0x7f800000 ;  /* 0x7f800000ff307424 */ /* 0x000fe200078e00ff */
[----:B------:R-:W-:-:S02]  /*02a0*/  LOP3.LUT R55, R9, 0xfffffff0, RZ, 0xc0, !PT ;  /* 0xfffffff009377812 */ /* 0x000fc400078ec0ff */
[----:B------:R-:W-:Y:S02]  /*02b0*/  @P1 SHF.R.S32.HI R13, RZ, 0x1f, R53 ;  /* 0x0000001fff0d1819 */ /* 0x000fe40000011435 */
[----:B------:R-:W-:Y:S02]  /*02c0*/  IADD3 R55, -R55, R4, RZ ;  /* 0x0000000437377210 */ /* 0x000fe40007ffe1ff */
[----:B------:R-:W-:Y:S02]  /*02d0*/  SEL R6, R0, RZ, !P2 ;  /* 0x000000ff00067207 */ /* 0x000fe40005000000 */
[----:B------:R-:W-:Y:S01]  /*02e0*/  SEL R49, R49, RZ, !P2 ;  /* 0x000000ff31317207 */ /* 0x000fe20005000000 */
[----:B------:R-:W-:Y:S01]  /*02f0*/  IMAD.SHL.U32 R8, R55, 0x8, RZ ;  /* 0x0000000837087824 */ /* 0x000fe200078e00ff */
[----:B------:R-:W-:Y:S06]  /*0300*/  @P3 BRA `(.L_x_4733) ;  /* 0x0000000000483947 */ /* 0x000fec0003800000 */
[----:B------:R-:W2:Y:S01]  /*0310*/  LDC.64 R20, c[0x0][0x290] ;  /* 0x0000a400ff147b82 */ /* 0x000ea20000000a00 */
[----:B------:R-:W-:Y:S01]  /*0320*/  SHF.R.S32.HI R17, RZ, 0x1f, R5 ;  /* 0x0000001fff117819 */ /* 0x000fe20000011405 */
[----:B------:R-:W-:Y:S01]  /*0330*/  ULDC.64 UR8, c[0x0][0x298] ;  /* 0x0000a60000087ab9 */ /* 0x000fe20000000a00 */
[--C-:B------:R-:W-:Y:S02]  /*0340*/  SHF.R.S32.HI R18, RZ, 0x1f, R4.reuse ;  /* 0x0000001fff127819 */ /* 0x100fe40000011404 */
[----:B------:R-:W-:-:S04]  /*0350*/  IADD3 R16, P2, P3, R12, R5, R4 ;  /* 0x000000050c107210 */ /* 0x000fc80007b5e004 */
[----:B------:R-:W-:Y:S01]  /*0360*/  IADD3.X R17, R13, R17, R18, P2, P3 ;  /* 0x000000110d117210 */ /* 0x000fe200017e6412 */
[C---:B--2---:R-:W-:Y:S02]  /*0370*/  IMAD R18, R20.reuse, UR7, RZ ;  /* 0x0000000714127c24 */ /* 0x044fe4000f8e02ff */
[----:B------:R-:W-:-:S04]  /*0380*/  IMAD.WIDE.U32 R16, R20, UR6, R16 ;  /* 0x0000000614107c25 */ /* 0x000fc8000f8e0010 */
[----:B------:R-:W-:Y:S02]  /*0390*/  IMAD R19, R21, UR6, R18 ;  /* 0x0000000615137c24 */ /* 0x000fe4000f8e0212 */
[----:B------:R-:W-:-:S03]  /*03a0*/  IMAD R21, R49, UR8, RZ ;  /* 0x0000000831157c24 */ /* 0x000fc6000f8e02ff */
[----:B------:R-:W-:Y:S01]  /*03b0*/  IADD3 R17, R17, R19, RZ ;  /* 0x0000001311117210 */ /* 0x000fe20007ffe0ff */
[C---:B------:R-:W-:Y:S02]  /*03c0*/  IMAD R21, R6.reuse, UR9, R21 ;  /* 0x0000000906157c24 */ /* 0x040fe4000f8e0215 */
[----:B------:R-:W-:Y:S01]  /*03d0*/  IMAD.WIDE.U32 R16, R6, UR8, R16 ;  /* 0x0000000806107c25 */ /* 0x000fe2000f8e0010 */
[----:B------:R-:W-:-:S03]  /*03e0*/  ULDC.64 UR8, c[0x0][0x288] ;  /* 0x0000a20000087ab9 */ /* 0x000fc60000000a00 */
[----:B------:R-:W-:Y:S01]  /*03f0*/  IMAD.IADD R17, R17, 0x1, R21 ;  /* 0x0000000111117824 */ /* 0x000fe200078e0215 */
[----:B------:R-:W-:-:S04]  /*0400*/  LEA R18, P2, R16, UR8, 0x2 ;  /* 0x0000000810127c11 */ /* 0x000fc8000f8410ff */
[----:B------:R-:W-:-:S05]  /*0410*/  LEA.HI.X R19, R16, UR9, R17, 0x2, P2 ;  /* 0x0000000910137c11 */ /* 0x000fca00090f1411 */
[----:B------:R2:W5:Y:S04]  /*0420*/  LDG.E R48, desc[UR4][R18.64] ;  /* 0x0000000412307981 */ /* 0x000568000c1e1900 */
.L_x_4733:
[----:B------:R-:W-:Y:S05]  /*0430*/  BSYNC B0 ;  /* 0x0000000000007941 */ /* 0x000fea0003800000 */
.L_x_4732:
[----:B------:R-:W-:Y:S01]  /*0440*/  ULDC UR8, c[0x0][0x21c] ;  /* 0x0000870000087ab9 */ /* 0x000fe20000000800 */
[----:B------:R-:W-:Y:S01]  /*0450*/  SHF.R.S32.HI R50, RZ, 0x4, R9 ;  /* 0x00000004ff327819 */ /* 0x000fe20000011409 */
[----:B0-----:R-:W-:Y:S01]  /*0460*/  IMAD R16, R14, UR7, RZ ;  /* 0x000000070e107c24 */ /* 0x001fe2000f8e02ff */
[----:B------:R-:W-:Y:S01]  /*0470*/  ISETP.GE.AND P2, PT, R8, UR8, PT ;  /* 0x0000000808007c0c */ /* 0x000fe2000bf46270 */
[----:B------:R-:W-:Y:S01]  /*0480*/  ULDC.64 UR10, c[0x0][0x238] ;  /* 0x00008e00000a7ab9 */ /* 0x000fe20000000a00 */
[----:B------:R-:W-:Y:S01]  /*0490*/  SHF.R.S32.HI R9, RZ, 0x1f, R8 ;  /* 0x0000001fff097819 */ /* 0x000fe20000011408 */
[----:B------:R-:W-:Y:S01]  /*04a0*/  IMAD R15, R15, UR6, R16 ;  /* 0x000000060f0f7c24 */ /* 0x000fe2000f8e0210 */
[C---:B------:R-:W-:Y:S01]  /*04b0*/  ISETP.GE.OR P6, PT, R50.reuse, R7, P2 ;  /* 0x000000073200720c */ /* 0x040fe200017c6670 */
[----:B------:R-:W-:Y:S01]  /*04c0*/  VIADD R52, R50, 0x10 ;  /* 0x0000001032347836 */ /* 0x000fe20000000000 */
[----:B------:R-:W-:Y:S01]  /*04d0*/  SHF.R.S32.HI R51, RZ, 0x1f, R50 ;  /* 0x0000001fff337819 */ /* 0x000fe20000011432 */
[----:B--2---:R-:W-:Y:S01]  /*04e0*/  IMAD.WIDE.U32 R18, R14, UR6, R8 ;  /* 0x000000060e127c25 */ /* 0x004fe2000f8e0008 */
[----:B------:R-:W-:-:S03]  /*04f0*/  IADD3 R60, P3, R50, R12, RZ ;  /* 0x0000000c323c7210 */ /* 0x000fc60007f7e0ff */
[----:B------:R-:W-:Y:S01]  /*0500*/  IMAD.IADD R19, R19, 0x1, R15 ;  /* 0x0000000113137824 */ /* 0x000fe200078e020f */
[----:B------:R-:W-:Y:S01]  /*0510*/  IADD3.X R61, R51, R13, RZ, P3, !PT ;  /* 0x0000000d333d7210 */ /* 0x000fe20001ffe4ff */
[----:B-1----:R-:W-:Y:S01]  /*0520*/  IMAD R12, R10, UR7, RZ ;  /* 0x000000070a0c7c24 */ /* 0x002fe2000f8e02ff */
[----:B------:R-:W-:Y:S01]  /*0530*/  ISETP.GE.AND P3, PT, R8, UR8, PT ;  /* 0x0000000808007c0c */ /* 0x000fe2000bf66270 */
[----:B------:R-:W-:Y:S02]  /*0540*/  IMAD R13, R49, UR10, RZ ;  /* 0x0000000a310d7c24 */ /* 0x000fe4000f8e02ff */
[----:B------:R-:W0:Y:S01]  /*0550*/  @!P6 LDC.64 R16, c[0x0][0x228] ;  /* 0x00008a00ff10eb82 */ /* 0x000e220000000a00 */
[----:B------:R-:W-:Y:S01]  /*0560*/  IMAD.WIDE.U32 R20, R10, UR6, R8 ;  /* 0x000000060a147c25 */ /* 0x000fe2000f8e0008 */
[----:B------:R-:W-:-:S03]  /*0570*/  ISETP.LT.AND P5, PT, R52, R7, !P3 ;  /* 0x000000073400720c */ /* 0x000fc60005fa1270 */
[----:B------:R-:W-:Y:S02]  /*0580*/  IMAD R11, R11, UR6, R12 ;  /* 0x000000060b0b7c24 */ /* 0x000fe4000f8e020c */
[C---:B------:R-:W-:Y:S01]  /*0590*/  IMAD R9, R6.reuse, UR11, R13 ;  /* 0x0000000b06097c24 */ /* 0x040fe2000f8e020d */
[----:B------:R-:W1:Y:S01]  /*05a0*/  @!P6 LDC.64 R14, c[0x0][0x248] ;  /* 0x00009200ff0eeb82 */ /* 0x000e620000000a00 */
[----:B------:R-:W-:Y:S02]  /*05b0*/  IMAD.IADD R21, R21, 0x1, R11 ;  /* 0x0000000115157824 */ /* 0x000fe400078e020b */
[----:B------:R-:W-:Y:S01]  /*05c0*/  IMAD.WIDE.U32 R46, R6, UR10, R18 ;  /* 0x0000000a062e7c25 */ /* 0x000fe2000f8e0012 */
[----:B------:R-:W-:-:S03]  /*05d0*/  ULDC.64 UR10, c[0x0][0x258] ;  /* 0x00009600000a7ab9 */ /* 0x000fc60000000a00 */
[----:B------:R-:W-:Y:S01]  /*05e0*/  IMAD R19, R49, UR10, RZ ;  /* 0x0000000a31137c24 */ /* 0x000fe2000f8e02ff */
[----:B------:R-:W2:Y:S01]  /*05f0*/  @!P6 LDC.64 R12, c[0x0][0x210] ;  /* 0x00008400ff0ceb82 */ /* 0x000ea20000000a00 */
[----:B------:R-:W-:-:S04]  /*0600*/  IMAD.WIDE R60, R3, 0x50, R60 ;  /* 0x00000050033c7825 */ /* 0x000fc800078e023c */
[C---:B------:R-:W-:Y:S02]  /*0610*/  IMAD R19, R6.reuse, UR11, R19 ;  /* 0x0000000b06137c24 */ /* 0x040fe4000f8e0213 */
[----:B------:R-:W-:Y:S01]  /*0620*/  IMAD.WIDE.U32 R44, R6, UR10, R20 ;  /* 0x0000000a062c7c25 */ /* 0x000fe2000f8e0014 */
[----:B------:R-:W3:Y:S03]  /*0630*/  @!P6 LDC.64 R10, c[0x0][0x240] ;  /* 0x00009000ff0aeb82 */ /* 0x000ee60000000a00 */
[----:B0-----:R-:W-:Y:S01]  /*0640*/  @!P6 IMAD R18, R61, R16, RZ ;  /* 0x000000103d12e224 */ /* 0x001fe200078e02ff */
[----:B------:R-:W-:Y:S01]  /*0650*/  IADD3 R45, R45, R19, RZ ;  /* 0x000000132d2d7210 */ /* 0x000fe20007ffe0ff */
[----:B------:R-:W-:Y:S02]  /*0660*/  IMAD.IADD R47, R47, 0x1, R9 ;  /* 0x000000012f2f7824 */ /* 0x000fe400078e0209 */
[----:B------:R-:W-:Y:S01]  /*0670*/  @!P6 IMAD R9, R60, R17, R18 ;  /* 0x000000113c09e224 */ /* 0x000fe200078e0212 */
[----:B------:R-:W0:Y:S01]  /*0680*/  @P5 LDC.64 R20, c[0x0][0x228] ;  /* 0x00008a00ff145b82 */ /* 0x000e220000000a00 */
[----:B-1----:R-:W-:-:S02]  /*0690*/  @!P6 IMAD R8, R61, R14, RZ ;  /* 0x0000000e3d08e224 */ /* 0x002fc400078e02ff */
[----:B------:R-:W-:-:S04]  /*06a0*/  @!P6 IMAD.WIDE.U32 R16, R60, R16, R46 ;  /* 0x000000103c10e225 */ /* 0x000fc800078e002e */
[----:B------:R-:W-:Y:S01]  /*06b0*/  @!P6 IMAD R19, R60, R15, R8 ;  /* 0x0000000f3c13e224 */ /* 0x000fe200078e0208 */
[----:B--2---:R-:W-:Y:S01]  /*06c0*/  @!P6 LEA R22, P4, R16, R12, 0x1 ;  /* 0x0000000c1016e211 */ /* 0x004fe200078808ff */
[----:B------:R-:W-:Y:S01]  /*06d0*/  @!P6 IMAD.IADD R8, R17, 0x1, R9 ;  /* 0x000000011108e824 */ /* 0x000fe200078e0209 */
[----:B------:R-:W1:Y:S01]  /*06e0*/  @P5 LDC.64 R30, c[0x0][0x210] ;  /* 0x00008400ff1e5b82 */ /* 0x000e620000000a00 */
[----:B------:R-:W-:-:S03]  /*06f0*/  @!P6 IMAD.WIDE.U32 R14, R60, R14, R44 ;  /* 0x0000000e3c0ee225 */ /* 0x000fc600078e002c */
[----:B------:R-:W-:Y:S01]  /*0700*/  @!P6 LEA.HI.X R23, R16, R13, R8, 0x1, P4 ;  /* 0x0000000d1017e211 */ /* 0x000fe200020f0c08 */
[----:B------:R-:W-:Y:S01]  /*0710*/  VIADD R54, R50, 0x20 ;  /* 0x0000002032367836 */ /* 0x000fe20000000000 */
[----:B------:R-:W-:Y:S02]  /*0720*/  @!P6 IADD3 R8, R15, R19, RZ ;  /* 0x000000130f08e210 */ /* 0x000fe40007ffe0ff */
[----:B------:R-:W-:Y:S02]  /*0730*/  CS2R R12, SRZ ;  /* 0x00000000000c7805 */ /* 0x000fe4000001ff00 */
[C---:B---3--:R-:W-:Y:S01]  /*0740*/  @!P6 LEA R24, P4, R14.reuse, R10, 0x1 ;  /* 0x0000000a0e18e211 */ /* 0x048fe200078808ff */
[----:B------:R-:W2:Y:S03]  /*0750*/  @P5 LDC.64 R18, c[0x0][0x248] ;  /* 0x00009200ff125b82 */ /* 0x000ea60000000a00 */
[----:B------:R-:W-:-:S02]  /*0760*/  @!P6 LEA.HI.X R25, R14, R11, R8, 0x1, P4 ;  /* 0x0000000b0e19e211 */ /* 0x000fc400020f0c08 */
[----:B------:R-:W-:Y:S02]  /*0770*/  CS2R R8, SRZ ;  /* 0x0000000000087805 */ /* 0x000fe4000001ff00 */
[----:B------:R-:W-:Y:S02]  /*0780*/  CS2R R10, SRZ ;  /* 0x00000000000a7805 */ /* 0x000fe4000001ff00 */
[----:B------:R-:W-:Y:S02]  /*0790*/  ISETP.LT.AND P4, PT, R54, R7, !P3 ;  /* 0x000000073600720c */ /* 0x000fe40005f81270 */
[----:B------:R-:W-:Y:S02]  /*07a0*/  CS2R R14, SRZ ;  /* 0x00000000000e7805 */ /* 0x000fe4000001ff00 */
[----:B------:R3:W4:Y:S04]  /*07b0*/  @!P6 LDG.E.128 R8, desc[UR4][R22.64] ;  /* 0x000000041608e981 */ /* 0x000728000c1e1d00 */
[----:B------:R0:W4:Y:S01]  /*07c0*/  @!P6 LDG.E.128 R12, desc[UR4][R24.64] ;  /* 0x00000004180ce981 */ /* 0x000122000c1e1d00 */
[----:B------:R-:W-:Y:S01]  /*07d0*/  @P5 IADD3 R27, P6, R60, 0x10, RZ ;  /* 0x000000103c1b5810 */ /* 0x000fe20007fde0ff */
[----:B------:R-:W-:-:S03]  /*07e0*/  VIADD R56, R50, 0x30 ;  /* 0x0000003032387836 */ /* 0x000fc60000000000 */
[----:B------:R-:W1:Y:S01]  /*07f0*/  @P4 LDC.64 R16, c[0x0][0x228] ;  /* 0x00008a00ff104b82 */ /* 0x000e620000000a00 */
[----:B------:R-:W-:Y:S02]  /*0800*/  VIADD R58, R50, 0x40 ;  /* 0x00000040323a7836 */ /* 0x000fe40000000000 */
[----:B------:R-:W-:Y:S01]  /*0810*/  @P5 IMAD.X R29, RZ, RZ, R61, P6 ;  /* 0x000000ffff1d5224 */ /* 0x000fe200030e063d */
[----:B------:R-:W-:Y:S01]  /*0820*/  @P5 IADD3 R35, P6, R60, 0x10, RZ ;  /* 0x000000103c235810 */ /* 0x000fe20007fde0ff */
[----:B---3--:R-:W-:Y:S01]  /*0830*/  @P5 IMAD.MOV.U32 R22, RZ, RZ, R46 ;  /* 0x000000ffff165224 */ /* 0x008fe200078e002e */
[-C--:B------:R-:W-:Y:S01]  /*0840*/  ISETP.LT.AND P3, PT, R56, R7.reuse, !P3 ;  /* 0x000000073800720c */ /* 0x080fe20005f61270 */
[----:B0-----:R-:W-:Y:S01]  /*0850*/  @P5 IMAD R26, R29, R20, RZ ;  /* 0x000000141d1a5224 */ /* 0x001fe200078e02ff */
[----:B------:R-:W0:Y:S01]  /*0860*/  @P4 LDC.64 R68, c[0x0][0x210] ;  /* 0x00008400ff444b82 */ /* 0x000e220000000a00 */
[----:B------:R-:W-:Y:S01]  /*0870*/  @P5 IMAD.MOV.U32 R23, RZ, RZ, R47 ;  /* 0x000000ffff175224 */ /* 0x000fe200078e002f */
[----:B------:R-:W-:Y:S01]  /*0880*/  ISETP.GE.OR P2, PT, R58, R7, P2 ;  /* 0x000000073a00720c */ /* 0x000fe20001746670 */
[----:B------:R-:W-:Y:S01]  /*0890*/  @P5 IMAD R33, R27, R21, R26 ;  /* 0x000000151b215224 */ /* 0x000fe200078e021a */
[----:B------:R-:W-:-:S02]  /*08a0*/  @P5 IADD3.X R21, RZ, R61, RZ, P6, !PT ;  /* 0x0000003dff155210 */ /* 0x000fc400037fe4ff */
[----:B------:R-:W-:Y:S02]  /*08b0*/  @P4 IADD3 R24, P6, R60, 0x20, RZ ;  /* 0x000000203c184810 */ /* 0x000fe40007fde0ff */
[----:B------:R-:W3:Y:S01]  /*08c0*/  @P5 LDC.64 R28, c[0x0][0x240] ;  /* 0x00009000ff1c5b82 */ /* 0x000ee20000000a00 */
[----:B--2---:R-:W-:Y:S01]  /*08d0*/  @P5 IMAD R26, R21, R18, RZ ;  /* 0x00000012151a5224 */ /* 0x004fe200078e02ff */
[----:B------:R-:W-:Y:S01]  /*08e0*/  @P4 IADD3.X R25, RZ, R61, RZ, P6, !PT ;  /* 0x0000003dff194210 */ /* 0x000fe200037fe4ff */
[----:B------:R-:W-:-:S04]  /*08f0*/  @P5 IMAD.WIDE.U32 R20, R27, R20, R22 ;  /* 0x000000141b145225 */ /* 0x000fc800078e0016 */
[----:B------:R-:W-:Y:S01]  /*0900*/  @P5 IMAD.MOV.U32 R22, RZ, RZ, R44 ;  /* 0x000000ffff165224 */ /* 0x000fe200078e002c */
[----:B------:R-:W-:Y:S01]  /*0910*/  @P5 IADD3 R21, R21, R33, RZ ;  /* 0x0000002115155210 */ /* 0x000fe20007ffe0ff */
[----:B------:R-:W-:Y:S01]  /*0920*/  @P5 IMAD.MOV.U32 R23, RZ, RZ, R45 ;  /* 0x000000ffff175224 */ /* 0x000fe200078e002d */
[C---:B-1----:R-:W-:Y:S01]  /*0930*/  @P5 LEA R30, P6, R20.reuse, R30, 0x1 ;  /* 0x0000001e141e5211 */ /* 0x042fe200078c08ff */
[----:B------:R-:W-:Y:S01]  /*0940*/  @P5 IMAD R27, R35, R19, R26 ;  /* 0x00000013231b5224 */ /* 0x000fe200078e021a */
[----:B------:R-:W1:Y:S01]  /*0950*/  @P3 LDC.64 R62, c[0x0][0x228] ;  /* 0x00008a00ff3e3b82 */ /* 0x000e620000000a00 */
[----:B------:R-:W-:Y:S01]  /*0960*/  @P4 IMAD R25, R25, R16, RZ ;  /* 0x0000001019194224 */ /* 0x000fe200078e02ff */
[----:B------:R-:W-:Y:S01]  /*0970*/  @P5 LEA.HI.X R31, R20, R31, R21, 0x1, P6 ;  /* 0x0000001f141f5211 */ /* 0x000fe200030f0c15 */
[----:B------:R-:W-:Y:S01]  /*0980*/  @P5 IMAD.WIDE.U32 R18, R35, R18, R22 ;  /* 0x0000001223125225 */ /* 0x000fe200078e0016 */
[----:B------:R-:W-:-:S03]  /*0990*/  @P4 MOV R20, R46 ;  /* 0x0000002e00144202 */ /* 0x000fc60000000f00 */
[----:B------:R-:W-:Y:S01]  /*09a0*/  @P4 IMAD.MOV.U32 R21, RZ, RZ, R47 ;  /* 0x000000ffff154224 */ /* 0x000fe200078e002f */
[----:B------:R-:W2:Y:S01]  /*09b0*/  @!P2 LDC.64 R64, c[0x0][0x228] ;  /* 0x00008a00ff40ab82 */ /* 0x000ea20000000a00 */
[----:B------:R-:W-:Y:S02]  /*09c0*/  @P4 IMAD R25, R24, R17, R25 ;  /* 0x0000001118194224 */ /* 0x000fe400078e0219 */
[----:B------:R-:W-:Y:S01]  /*09d0*/  @P5 IMAD.IADD R19, R19, 0x1, R27 ;  /* 0x0000000113135824 */ /* 0x000fe200078e021b */
[----:B---3--:R-:W-:Y:S01]  /*09e0*/  @P5 LEA R28, P6, R18, R28, 0x1 ;  /* 0x0000001c121c5211 */ /* 0x008fe200078c08ff */
[----:B------:R-:W-:-:S03]  /*09f0*/  @P4 IMAD.WIDE.U32 R16, R24, R16, R20 ;  /* 0x0000001018104225 */ /* 0x000fc600078e0014 */
[----:B------:R-:W3:Y:S01]  /*0a00*/  @P4 LDC.64 R26, c[0x0][0x248] ;  /* 0x00009200ff1a4b82 */ /* 0x000ee20000000a00 */
[----:B------:R-:W-:Y:S02]  /*0a10*/  @P5 LEA.HI.X R29, R18, R29, R19, 0x1, P6 ;  /* 0x0000001d121d5211 */ /* 0x000fe400030f0c13 */
[----:B------:R-:W-:Y:S02]  /*0a20*/  @P4 IADD3 R17, R17, R25, RZ ;  /* 0x0000001911114210 */ /* 0x000fe40007ffe0ff */
[----:B0-----:R-:W-:-:S03]  /*0a30*/  @P4 LEA R68, P6, R16, R68, 0x1 ;  /* 0x0000004410444211 */ /* 0x001fc600078c08ff */
[----:B------:R-:W0:Y:S01]  /*0a40*/  @P4 LDC.64 R24, c[0x0][0x240] ;  /* 0x00009000ff184b82 */ /* 0x000e220000000a00 */
[----:B------:R-:W-:Y:S01]  /*0a50*/  @P4 LEA.HI.X R69, R16, R69, R17, 0x1, P6 ;  /* 0x0000004510454211 */ /* 0x000fe200030f0c11 */
[----:B------:R-:W-:Y:S01]  /*0a60*/  @P3 IMAD.MOV.U32 R16, RZ, RZ, R46 ;  /* 0x000000ffff103224 */ /* 0x000fe200078e002e */
[----:B------:R-:W-:-:S05]  /*0a70*/  @P4 IADD3 R37, P6, R60, 0x20, RZ ;  /* 0x000000203c254810 */ /* 0x000fca0007fde0ff */
[--C-:B------:R-:W-:Y:S01]  /*0a80*/  @P4 IMAD.X R17, RZ, RZ, R61.reuse, P6 ;  /* 0x000000ffff114224 */ /* 0x100fe200030e063d */
[C---:B------:R-:W-:Y:S01]  /*0a90*/  @P3 IADD3 R33, P6, R60.reuse, 0x30, RZ ;  /* 0x000000303c213810 */ /* 0x040fe20007fde0ff */
[----:B------:R-:W0:Y:S04]  /*0aa0*/  @!P2 LDC.64 R42, c[0x0][0x248] ;  /* 0x00009200ff2aab82 */ /* 0x000e280000000a00 */
[----:B------:R-:W-:Y:S01]  /*0ab0*/  @P3 IMAD.X R35, RZ, RZ, R61, P6 ;  /* 0x000000ffff233224 */ /* 0x000fe200030e063d */
[----:B------:R-:W-:Y:S01]  /*0ac0*/  @!P2 IADD3 R23, P6, R60, 0x40, RZ ;  /* 0x000000403c17a810 */ /* 0x000fe20007fde0ff */
[----:B---3--:R-:W-:Y:S02]  /*0ad0*/  @P4 IMAD R18, R17, R26, RZ ;  /* 0x0000001a11124224 */ /* 0x008fe400078e02ff */
[----:B-1----:R-:W-:Y:S01]  /*0ae0*/  @P3 IMAD R20, R35, R62, RZ ;  /* 0x0000003e23143224 */ /* 0x002fe200078e02ff */
[----:B------:R-:W-:Y:S01]  /*0af0*/  @!P2 IADD3.X R19, RZ, R61, RZ, P6, !PT ;  /* 0x0000003dff13a210 */ /* 0x000fe200037fe4ff */
[----:B------:R-:W-:Y:S01]  /*0b00*/  @P3 IMAD.MOV.U32 R17, RZ, RZ, R47 ;  /* 0x000000ffff113224 */ /* 0x000fe200078e002f */
[----:B------:R-:W1:Y:S01]  /*0b10*/  @!P2 LDC.64 R34, c[0x0][0x210] ;  /* 0x00008400ff22ab82 */ /* 0x000e620000000a00 */
[----:B------:R-:W-:Y:S01]  /*0b20*/  @P4 IMAD R21, R37, R27, R18 ;  /* 0x0000001b25154224 */ /* 0x000fe200078e0212 */
[----:B------:R-:W-:Y:S01]  /*0b30*/  @P4 MOV R18, R44 ;  /* 0x0000002c00124202 */ /* 0x000fe20000000f00 */
[----:B--2---:R-:W-:-:S02]  /*0b40*/  @!P2 IMAD R22, R19, R64, RZ ;  /* 0x000000401316a224 */ /* 0x004fc400078e02ff */
[C---:B------:R-:W-:Y:S02]  /*0b50*/  @P3 IMAD R57, R33.reuse, R63, R20 ;  /* 0x0000003f21393224 */ /* 0x040fe400078e0214 */
[----:B------:R-:W-:Y:S01]  /*0b60*/  @P4 IMAD.MOV.U32 R19, RZ, RZ, R45 ;  /* 0x000000ffff134224 */ /* 0x000fe200078e002d */
[----:B------:R-:W2:Y:S01]  /*0b70*/  @P3 LDC.64 R38, c[0x0][0x240] ;  /* 0x00009000ff263b82 */ /* 0x000ea20000000a00 */
[----:B------:R-:W-:Y:S01]  /*0b80*/  @P3 IMAD.WIDE.U32 R62, R33, R62, R16 ;  /* 0x0000003e213e3225 */ /* 0x000fe200078e0010 */
[----:B------:R-:W-:-:S03]  /*0b90*/  CS2R R16, SRZ ;  /* 0x0000000000107805 */ /* 0x000fc6000001ff00 */
[----:B------:R-:W-:Y:S01]  /*0ba0*/  @P4 IMAD.WIDE.U32 R26, R37, R26, R18 ;  /* 0x0000001a251a4225 */ /* 0x000fe200078e0012 */
[----:B------:R-:W-:Y:S02]  /*0bb0*/  CS2R R18, SRZ ;  /* 0x0000000000127805 */ /* 0x000fe4000001ff00 */
[----:B------:R-:W3:Y:S01]  /*0bc0*/  @P3 LDC.64 R32, c[0x0][0x248] ;  /* 0x00009200ff203b82 */ /* 0x000ee20000000a00 */
[C---:B------:R-:W-:Y:S01]  /*0bd0*/  @!P2 IMAD R65, R23.reuse, R65, R22 ;  /* 0x000000411741a224 */ /* 0x040fe200078e0216 */
[C---:B0-----:R-:W-:Y:S01]  /*0be0*/  @P4 LEA R66, P6, R26.reuse, R24, 0x1 ;  /* 0x000000181a424211 */ /* 0x041fe200078c08ff */
[----:B------:R-:W-:Y:S01]  /*0bf0*/  @!P2 IMAD.WIDE.U32 R46, R23, R64, R46 ;  /* 0x00000040172ea225 */ /* 0x000fe200078e002e */
[----:B------:R-:W-:Y:S01]  /*0c00*/  CS2R R22, SRZ ;  /* 0x0000000000167805 */ /* 0x000fe2000001ff00 */
[----:B------:R-:W4:Y:S02]  /*0c10*/  @P5 LDG.E.128 R16, desc[UR4][R30.64] ;  /* 0x000000041e105981 */ /* 0x000f24000c1e1d00 */
[----:B------:R-:W-:Y:S01]  /*0c20*/  @P4 IMAD.IADD R27, R27, 0x1, R21 ;  /* 0x000000011b1b4824 */ /* 0x000fe200078e0215 */
[----:B------:R-:W-:Y:S01]  /*0c30*/  CS2R R20, SRZ ;  /* 0x0000000000147805 */ /* 0x000fe2000001ff00 */
[----:B------:R-:W0:Y:S03]  /*0c40*/  @P3 LDC.64 R36, c[0x0][0x210] ;  /* 0x00008400ff243b82 */ /* 0x000e260000000a00 */
[----:B------:R-:W-:-:S02]  /*0c50*/  @P4 LEA.HI.X R67, R26, R25, R27, 0x1, P6 ;  /* 0x000000191a434211 */ /* 0x000fc400030f0c1b */
[----:B------:R1:W4:Y:S01]  /*0c60*/  @P5 LDG.E.128 R20, desc[UR4][R28.64] ;  /* 0x000000041c145981 */ /* 0x000322000c1e1d00 */
[----:B------:R-:W-:-:S04]  /*0c70*/  @P3 IADD3 R59, P5, R60, 0x30, RZ ;  /* 0x000000303c3b3810 */ /* 0x000fc80007fbe0ff */
[----:B------:R-:W-:-:S05]  /*0c80*/  @P3 IADD3.X R41, RZ, R61, RZ, P5, !PT ;  /* 0x0000003dff293210 */ /* 0x000fca0002ffe4ff */
[----:B---3--:R-:W-:-:S04]  /*0c90*/  @P3 IMAD R40, R41, R32, RZ ;  /* 0x0000002029283224 */ /* 0x008fc800078e02ff */
[----:B------:R-:W-:Y:S02]  /*0ca0*/  @P3 IMAD R33, R59, R33, R40 ;  /* 0x000000213b213224 */ /* 0x000fe400078e0228 */
[----:B------:R-:W3:Y:S01]  /*0cb0*/  @!P2 LDC.64 R40, c[0x0][0x240] ;  /* 0x00009000ff28ab82 */ /* 0x000ee20000000a00 */
[----:B------:R-:W-:Y:S02]  /*0cc0*/  CS2R R24, SRZ ;  /* 0x0000000000187805 */ /* 0x000fe4000001ff00 */
[----:B------:R-:W-:Y:S02]  /*0cd0*/  CS2R R26, SRZ ;  /* 0x00000000001a7805 */ /* 0x000fe4000001ff00 */
[----:B-1----:R-:W-:Y:S02]  /*0ce0*/  CS2R R28, SRZ ;  /* 0x00000000001c7805 */ /* 0x002fe4000001ff00 */
[----:B------:R-:W-:Y:S02]  /*0cf0*/  CS2R R30, SRZ ;  /* 0x00000000001e7805 */ /* 0x000fe4000001ff00 */
[----:B------:R-:W-:Y:S01]  /*0d00*/  @!P2 IADD3 R64, P5, R60, 0x40, RZ ;  /* 0x000000403c40a810 */ /* 0x000fe20007fbe0ff */
[----:B------:R-:W4:Y:S04]  /*0d10*/  @P4 LDG.E.128 R24, desc[UR4][R68.64] ;  /* 0x0000000444184981 */ /* 0x000f28000c1e1d00 */
[----:B------:R1:W4:Y:S01]  /*0d20*/  @P4 LDG.E.128 R28, desc[UR4][R66.64] ;  /* 0x00000004421c4981 */ /* 0x000322000c1e1d00 */
[----:B------:R-:W-:Y:S01]  /*0d30*/  @!P2 IMAD.IADD R47, R47, 0x1, R65 ;  /* 0x000000012f2fa824 */ /* 0x000fe200078e0241 */
[----:B------:R-:W-:Y:S01]  /*0d40*/  @!P2 LEA R60, P4, R46, R34, 0x1 ;  /* 0x000000222e3ca211 */ /* 0x000fe200078808ff */
[----:B-1----:R-:W-:-:S04]  /*0d50*/  @P3 IMAD.WIDE.U32 R66, R59, R32, R44 ;  /* 0x000000203b423225 */ /* 0x002fc800078e002c */
[----:B------:R-:W-:Y:S01]  /*0d60*/  @!P2 IMAD.X R59, RZ, RZ, R61, P5 ;  /* 0x000000ffff3ba224 */ /* 0x000fe200028e063d */
[----:B--2---:R-:W-:Y:S01]  /*0d70*/  @P3 LEA R68, P5, R66, R38, 0x1 ;  /* 0x0000002642443211 */ /* 0x004fe200078a08ff */
[----:B------:R-:W-:Y:S02]  /*0d80*/  @P3 IMAD.IADD R33, R67, 0x1, R33 ;  /* 0x0000000143213824 */ /* 0x000fe400078e0221 */
[-C--:B------:R-:W-:Y:S01]  /*0d90*/  @!P2 IMAD R59, R59, R42.reuse, RZ ;  /* 0x0000002a3b3ba224 */ /* 0x080fe200078e02ff */
[----:B------:R-:W-:Y:S01]  /*0da0*/  @!P2 LEA.HI.X R61, R46, R35, R47, 0x1, P4 ;  /* 0x000000232e3da211 */ /* 0x000fe200020f0c2f */
[----:B------:R-:W-:Y:S01]  /*0db0*/  @!P2 IMAD.WIDE.U32 R44, R64, R42, R44 ;  /* 0x0000002a402ca225 */ /* 0x000fe200078e002c */
[----:B------:R-:W-:Y:S02]  /*0dc0*/  @P3 IADD3 R57, R63, R57, RZ ;  /* 0x000000393f393210 */ /* 0x000fe40007ffe0ff */
[----:B0-----:R-:W-:Y:S01]  /*0dd0*/  @P3 LEA R46, P4, R62, R36, 0x1 ;  /* 0x000000243e2e3211 */ /* 0x001fe200078808ff */
[----:B------:R-:W-:Y:S01]  /*0de0*/  @!P2 IMAD R43, R64, R43, R59 ;  /* 0x0000002b402ba224 */ /* 0x000fe200078e023b */
[----:B------:R-:W-:-:S02]  /*0df0*/  @P3 LEA.HI.X R69, R66, R39, R33, 0x1, P5 ;  /* 0x0000002742453211 */ /* 0x000fc400028f0c21 */
[----:B------:R-:W-:Y:S02]  /*0e00*/  CS2R R32, SRZ ;  /* 0x0000000000207805 */ /* 0x000fe4000001ff00 */
[----:B------:R-:W-:Y:S02]  /*0e10*/  CS2R R34, SRZ ;  /* 0x0000000000227805 */ /* 0x000fe4000001ff00 */
[----:B------:R-:W-:Y:S01]  /*0e20*/  @P3 LEA.HI.X R47, R62, R37, R57, 0x1, P4 ;  /* 0x000000253e2f3211 */ /* 0x000fe200020f0c39 */
[----:B------:R-:W-:Y:S01]  /*0e30*/  @!P2 IMAD.IADD R42, R45, 0x1, R43 ;  /* 0x000000012d2aa824 */ /* 0x000fe200078e022b */
[C---:B---3--:R-:W-:Y:S02]  /*0e40*/  @!P2 LEA R62, P4, R44.reuse, R40, 0x1 ;  /* 0x000000282c3ea211 */ /* 0x048fe400078808ff */
[----:B------:R-:W-:Y:S02]  /*0e50*/  CS2R R36, SRZ ;  /* 0x0000000000247805 */ /* 0x000fe4000001ff00 */
[----:B------:R-:W-:Y:S01]  /*0e60*/  CS2R R38, SRZ ;  /* 0x0000000000267805 */ /* 0x000fe2000001ff00 */
[----:B------:R0:W2:Y:S01]  /*0e70*/  @P3 LDG.E.128 R32, desc[UR4][R46.64] ;  /* 0x000000042e203981 */ /* 0x0000a2000c1e1d00 */
[----:B------:R-:W-:-:S02]  /*0e80*/  @!P2 LEA.HI.X R63, R44, R41, R42, 0x1, P4 ;  /* 0x000000292c3fa211 */ /* 0x000fc400020f0c2a */
[----:B------:R-:W-:Y:S02]  /*0e90*/  CS2R R40, SRZ ;  /* 0x0000000000287805 */ /* 0x000fe4000001ff00 */
[----:B------:R-:W-:Y:S02]  /*0ea0*/  CS2R R42, SRZ ;  /* 0x00000000002a7805 */ /* 0x000fe4000001ff00 */
[----:B------:R-:W-:Y:S01]  /*0eb0*/  CS2R R44, SRZ ;  /* 0x00000000002c7805 */ /* 0x000fe2000001ff00 */
[----:B------:R-:W3:Y:S04]  /*0ec0*/  @P3 LDG.E.128 R36, desc[UR4][R68.64] ;  /* 0x0000000444243981 */ /* 0x000ee8000c1e1d00 */
[----:B------:R1:W3:Y:S01]  /*0ed0*/  @!P2 LDG.E.128 R40, desc[UR4][R60.64] ;  /* 0x000000043c28a981 */ /* 0x0002e2000c1e1d00 */
[----:B0-----:R-:W-:-:S06]  /*0ee0*/  CS2R R46, SRZ ;  /* 0x00000000002e7805 */ /* 0x001fcc000001ff00 */
[----:B------:R0:W3:Y:S01]  /*0ef0*/  @!P2 LDG.E.128 R44, desc[UR4][R62.64] ;  /* 0x000000043e2ca981 */ /* 0x0000e2000c1e1d00 */
[----:B----4-:R-:W-:Y:S02]  /*0f00*/  LOP3.LUT R57, R8, 0xffff0000, RZ, 0xc0, !PT ;  /* 0xffff000008397812 */ /* 0x010fe400078ec0ff */
        /* <DEDUP_REMOVED lines=8> */
[----:B-1----:R-:W-:Y:S01]  /*0f90*/  LOP3.LUT R60, R13, 0xffff0000, RZ, 0xc0, !PT ;  /* 0xffff00000d3c7812 */ /* 0x002fe200078ec0ff */
[----:B------:R-:W-:Y:S01]  /*0fa0*/  FFMA.FTZ R12, R12, R57, R59 ;  /* 0x000000390c0c7223 */ /* 0x000fe2000001003b */
[----:B------:R-:W-:Y:S02]  /*0fb0*/  IMAD.U32 R8, R10, 0x10000, RZ ;  /* 0x000100000a087824 */ /* 0x000fe400078e00ff */
        /* <DEDUP_REMOVED lines=8> */
[----:B------:R-:W-:-:S03]  /*1040*/  LOP3.LUT R10, R15, 0xffff0000, RZ, 0xc0, !PT ;  /* 0xffff00000f0a7812 */ /* 0x000fc600078ec0ff */
[----:B------:R-:W-:Y:S01]  /*1050*/  FFMA.FTZ R8, R8, R13, R9 ;  /* 0x0000000d08087223 */ /* 0x000fe20000010009 */
[----:B------:R-:W-:-:S05]  /*1060*/  LOP3.LUT R11, R11, 0xffff0000, RZ, 0xc0, !PT ;  /* 0xffff00000b0b7812 */ /* 0x000fca00078ec0ff */
[----:B------:R-:W-:Y:S01]  /*1070*/  FFMA.FTZ R8, R11, R10, R8 ;  /* 0x0000000a0b087223 */ /* 0x000fe20000010008 */
[C---:B------:R-:W-:Y:S01]  /*1080*/  LOP3.LUT R59, R16.reuse, 0xffff0000, RZ, 0xc0, !PT ;  /* 0xffff0000103b7812 */ /* 0x040fe200078ec0ff */
[----:B------:R-:W-:Y:S01]  /*1090*/  IMAD.U32 R13, R16, 0x10000, RZ ;  /* 0x00010000100d7824 */ /* 0x000fe200078e00ff */
[C---:B0-----:R-:W-:Y:S01]  /*10a0*/  LOP3.LUT R62, R20.reuse, 0xffff0000, RZ, 0xc0, !PT ;  /* 0xffff0000143e7812 */ /* 0x041fe200078ec0ff */
[C---:B------:R-:W-:Y:S01]  /*10b0*/  IMAD.U32 R57, R21.reuse, 0x10000, RZ ;  /* 0x0001000015397824 */ /* 0x040fe200078e00ff */
[----:B------:R-:W-:Y:S02]  /*10c0*/  SHF.L.U32 R60, R20, 0x10, RZ ;  /* 0x00000010143c7819 */ /* 0x000fe400000006ff */
[----:B------:R-:W-:Y:S02]  /*10d0*/  LOP3.LUT R20, R21, 0xffff0000, RZ, 0xc0, !PT ;  /* 0xffff000015147812 */ /* 0x000fe400078ec0ff */
[C---:B------:R-:W-:Y:S02]  /*10e0*/  SHF.L.U32 R16, R22.reuse, 0x10, RZ ;  /* 0x0000001016107819 */ /* 0x040fe400000006ff */
[----:B------:R-:W-:Y:S01]  /*10f0*/  LOP3.LUT R15, R22, 0xffff0000, RZ, 0xc0, !PT ;  /* 0xffff0000160f7812 */ /* 0x000fe200078ec0ff */
[----:B------:R-:W-:Y:S01]  /*1100*/  FMUL.FTZ R62, R59, R62 ;  /* 0x0000003e3b3e7220 */ /* 0x000fe20000410000 */
[----:B------:R-:W-:-:S02]  /*1110*/  SHF.L.U32 R12, R17, 0x10, RZ ;  /* 0x00000010110c7819 */ /* 0x000fc400000006ff */
[----:B------:R-:W-:Y:S01]  /*1120*/  LOP3.LUT R17, R17, 0xffff0000, RZ, 0xc0, !PT ;  /* 0xffff000011117812 */ /* 0x000fe200078ec0ff */
[----:B------:R-:W-:Y:S01]  /*1130*/  IMAD.U32 R14, R23, 0x10000, RZ ;  /* 0x00010000170e7824 */ /* 0x000fe200078e00ff */
[----:B------:R-:W-:Y:S02]  /*1140*/  LOP3.LUT R21, R24, 0xffff0000, RZ, 0xc0, !PT ;  /* 0xffff000018157812 */ /* 0x000fe400078ec0ff */
[----:B------:R-:W-:-:S05]  /*1150*/  LOP3.LUT R22, R28, 0xffff0000, RZ, 0xc0, !PT ;  /* 0xffff00001c167812 */ /* 0x000fca00078ec0ff */
[----:B------:R-:W-:Y:S01]  /*1160*/  FMUL.FTZ R59, R21, R22 ;  /* 0x00000016153b7220 */ /* 0x000fe20000410000 */
[----:B------:R-:W-:Y:S01]  /*1170*/  FFMA.FTZ R21, R13, R60, R62 ;  /* 0x0000003c0d157223 */ /* 0x000fe2000001003e */
[----:B------:R-:W-:Y:S01]  /*1180*/  LOP3.LUT R10, R23, 0xffff0000, RZ, 0xc0, !PT ;  /* 0xffff0000170a7812 */ /* 0x000fe200078ec0ff */
[----:B------:R-:W-:Y:S01]  /*1190*/  IMAD.U32 R23, R28, 0x10000, RZ ;  /* 0x000100001c177824 */ /* 0x000fe200078e00ff */
[----:B------:R-:W-:Y:S01]  /*11a0*/  SHF.L.U32 R24, R24, 0x10, RZ ;  /* 0x0000001018187819 */ /* 0x000fe200000006ff */
[----:B------:R-:W-:Y:S01]  /*11b0*/  FFMA.FTZ R12, R12, R57, R21 ;  /* 0x000000390c0c7223 */ /* 0x000fe20000010015 */
[----:B------:R-:W-:Y:S01]  /*11c0*/  IMAD.U32 R11, R18, 0x10000, RZ ;  /* 0x00010000120b7824 */ /* 0x000fe200078e00ff */
[----:B------:R-:W-:Y:S02]  /*11d0*/  SHF.L.U32 R13, R25, 0x10, RZ ;  /* 0x00000010190d7819 */ /* 0x000fe400000006ff */
[----:B------:R-:W-:Y:S01]  /*11e0*/  FFMA.FTZ R20, R17, R20, R12 ;  /* 0x0000001411147223 */ /* 0x000fe2000001000c */
[----:B------:R-:W-:-:S02]  /*11f0*/  IMAD.U32 R22, R29, 0x10000, RZ ;  /* 0x000100001d167824 */ /* 0x000fc400078e00ff */
[----:B------:R-:W-:Y:S01]  /*1200*/  FFMA.FTZ R28, R24, R23, R59 ;  /* 0x00000017181c7223 */ /* 0x000fe2000001003b */
[----:B------:R-:W-:Y:S01]  /*1210*/  LOP3.LUT R18, R18, 0xffff0000, RZ, 0xc0, !PT ;  /* 0xffff000012127812 */ /* 0x000fe200078ec0ff */
[----:B------:R-:W-:Y:S01]  /*1220*/  FFMA.FTZ R17, R11, R16, R20 ;  /* 0x000000100b117223 */ /* 0x000fe20000010014 */
[----:B------:R-:W-:Y:S01]  /*1230*/  LOP3.LUT R25, R25, 0xffff0000, RZ, 0xc0, !PT ;  /* 0xffff000019197812 */ /* 0x000fe200078ec0ff */
[----:B------:R-:W-:Y:S01]  /*1240*/  FFMA.FTZ R22, R13, R22, R28 ;  /* 0x000000160d167223 */ /* 0x000fe2000001001c */
[----:B------:R-:W-:Y:S01]  /*1250*/  LOP3.LUT R24, R29, 0xffff0000, RZ, 0xc0, !PT ;  /* 0xffff00001d187812 */ /* 0x000fe200078ec0ff */
[----:B------:R-:W-:Y:S01]  /*1260*/  FFMA.FTZ R18, R18, R15, R17 ;  /* 0x0000000f12127223 */ /* 0x000fe20000010011 */
[----:B------:R-:W-:Y:S01]  /*1270*/  SHF.L.U32 R12, R26, 0x10, RZ ;  /* 0x000000101a0c7819 */ /* 0x000fe200000006ff */
[----:B------:R-:W-:Y:S02]  /*1280*/  IMAD.U32 R13, R30, 0x10000, RZ ;  /* 0x000100001e0d7824 */ /* 0x000fe400078e00ff */
[----:B------:R-:W-:Y:S01]  /*1290*/  FFMA.FTZ R25, R25, R24, R22 ;  /* 0x0000001819197223 */ /* 0x000fe20000010016 */
[----:B------:R-:W-:-:S02]  /*12a0*/  LOP3.LUT R26, R26, 0xffff0000, RZ, 0xc0, !PT ;  /* 0xffff00001a1a7812 */ /* 0x000fc400078ec0ff */
[----:B------:R-:W-:Y:S02]  /*12b0*/  LOP3.LUT R11, R30, 0xffff0000, RZ, 0xc0, !PT ;  /* 0xffff00001e0b7812 */ /* 0x000fe400078ec0ff */
[C---:B--2---:R-:W-:Y:S02]  /*12c0*/  SHF.L.U32 R15, R32.reuse, 0x10, RZ ;  /* 0x00000010200f7819 */ /* 0x044fe400000006ff */
[----:B------:R-:W-:Y:S02]  /*12d0*/  LOP3.LUT R32, R32, 0xffff0000, RZ, 0xc0, !PT ;  /* 0xffff000020207812 */ /* 0x000fe400078ec0ff */
[----:B---3--:R-:W-:Y:S01]  /*12e0*/  LOP3.LUT R23, R36, 0xffff0000, RZ, 0xc0, !PT ;  /* 0xffff000024177812 */ /* 0x008fe200078ec0ff */
[----:B------:R-:W-:Y:S01]  /*12f0*/  FFMA.FTZ R25, R12, R13, R25 ;  /* 0x0000000d0c197223 */ /* 0x000fe20000010019 */
[----:B------:R-:W-:Y:S02]  /*1300*/  SHF.L.U32 R22, R36, 0x10, RZ ;  /* 0x0000001024167819 */ /* 0x000fe400000006ff */
[----:B------:R-:W-:Y:S01]  /*1310*/  LOP3.LUT R17, R40, 0xffff0000, RZ, 0xc0, !PT ;  /* 0xffff000028117812 */ /* 0x000fe200078ec0ff */
[----:B------:R-:W-:Y:S01]  /*1320*/  FMUL.FTZ R32, R32, R23 ;  /* 0x0000001720207220 */ /* 0x000fe20000410000 */
[----:B------:R-:W-:-:S02]  /*1330*/  SHF.L.U32 R40, R40, 0x10, RZ ;  /* 0x0000001028287819 */ /* 0x000fc400000006ff */
[C---:B------:R-:W-:Y:S01]  /*1340*/  LOP3.LUT R24, R44.reuse, 0xffff0000, RZ, 0xc0, !PT ;  /* 0xffff00002c187812 */ /* 0x040fe200078ec0ff */
[----:B------:R-:W-:Y:S02]  /*1350*/  IMAD.U32 R23, R44, 0x10000, RZ ;  /* 0x000100002c177824 */ /* 0x000fe400078e00ff */
[----:B------:R-:W-:Y:S01]  /*1360*/  FFMA.FTZ R11, R26, R11, R25 ;  /* 0x0000000b1a0b7223 */ /* 0x000fe20000010019 */
[----:B------:R-:W-:Y:S02]  /*1370*/  IMAD.U32 R21, R33, 0x10000, RZ ;  /* 0x0001000021157824 */ /* 0x000fe400078e00ff */
[----:B------:R-:W-:Y:S01]  /*1380*/  FMUL.FTZ R17, R17, R24 ;  /* 0x0000001811117220 */ /* 0x000fe20000410000 */
[----:B------:R-:W-:Y:S02]  /*1390*/  IMAD.U32 R26, R37, 0x10000, RZ ;  /* 0x00010000251a7824 */ /* 0x000fe400078e00ff */
[----:B------:R-:W-:Y:S01]  /*13a0*/  FFMA.FTZ R32, R15, R22, R32 ;  /* 0x000000160f207223 */ /* 0x000fe20000010020 */
[----:B------:R-:W-:Y:S01]  /*13b0*/  SHF.L.U32 R16, R27, 0x10, RZ ;  /* 0x000000101b107819 */ /* 0x000fe200000006ff */
[----:B------:R-:W-:Y:S01]  /*13c0*/  IMAD.U32 R13, R31, 0x10000, RZ ;  /* 0x000100001f0d7824 */ /* 0x000fe200078e00ff */
[----:B------:R-:W-:Y:S01]  /*13d0*/  SHF.L.U32 R15, R41, 0x10, RZ ;  /* 0x00000010290f7819 */ /* 0x000fe200000006ff */
        /* <DEDUP_REMOVED lines=10> */
[----:B------:R-:W-:Y:S02]  /*1480*/  SHF.L.U32 R11, R34, 0x10, RZ ;  /* 0x00000010220b7819 */ /* 0x000fe400000006ff */
[----:B------:R-:W-:Y:S01]  /*1490*/  SHF.L.U32 R30, R38, 0x10, RZ ;  /* 0x00000010261e7819 */ /* 0x000fe200000006ff */
[----:B------:R-:W-:Y:S01]  /*14a0*/  IMAD.U32 R22, R46, 0x10000, RZ ;  /* 0x000100002e167824 */ /* 0x000fe200078e00ff */
[----:B------:R-:W-:Y:S01]  /*14b0*/  SHF.L.U32 R15, R42, 0x10, RZ ;  /* 0x000000102a0f7819 */ /* 0x000fe200000006ff */
[----:B------:R-:W-:Y:S01]  /*14c0*/  FFMA.FTZ R24, R41, R24, R40 ;  /* 0x0000001829187223 */ /* 0x000fe20000010028 */
[----:B------:R-:W-:Y:S01]  /*14d0*/  IMAD.U32 R9, R19, 0x10000, RZ ;  /* 0x0001000013097824 */ /* 0x000fe200078e00ff */
[----:B------:R-:W-:Y:S01]  /*14e0*/  LOP3.LUT R34, R34, 0xffff0000, RZ, 0xc0, !PT ;  /* 0xffff000022227812 */ /* 0x000fe200078ec0ff */
[----:B------:R-:W-:Y:S01]  /*14f0*/  FFMA.FTZ R11, R11, R30, R26 ;  /* 0x0000001e0b0b7223 */ /* 0x000fe2000001001a */
[----:B------:R-:W-:Y:S01]  /*1500*/  LOP3.LUT R13, R38, 0xffff0000, RZ, 0xc0, !PT ;  /* 0xffff0000260d7812 */ /* 0x000fe200078ec0ff */
        /* <DEDUP_REMOVED lines=17> */
[----:B------:R-:W-:Y:S02]  /*1620*/  LOP3.LUT R43, R43, 0xffff0000, RZ, 0xc0, !PT ;  /* 0xffff00002b2b7812 */ /* 0x000fe400078ec0ff */
[----:B------:R-:W-:Y:S01]  /*1630*/  LOP3.LUT R20, R47, 0xffff0000, RZ, 0xc0, !PT ;  /* 0xffff00002f147812 */ /* 0x000fe200078ec0ff */
[----:B------:R-:W-:Y:S01]  /*1640*/  FFMA.FTZ R18, R35, R18, R34 ;  /* 0x0000001223127223 */ /* 0x000fe20000010022 */
[----:B------:R-:W-:Y:S01]  /*1650*/  FFMA.FTZ R14, R19, R10, R14 ;  /* 0x0000000a130e7223 */ /* 0x000fe2000001000e */
[----:B------:R-:W-:Y:S02]  /*1660*/  FFMA.FTZ R16, R27, R12, R16 ;  /* 0x0000000c1b107223 */ /* 0x000fe40000010010 */
[----:B------:R-:W-:Y:S01]  /*1670*/  FFMA.FTZ R20, R43, R20, R22 ;  /* 0x000000142b147223 */ /* 0x000fe20000010016 */
[----:B------:R-:W0:Y:S04]  /*1680*/  SHFL.BFLY PT, R15, R18, 0x8, 0x1f ;  /* 0x0d001f00120f7f89 */ /* 0x000e2800000e0000 */
[----:B------:R-:W1:Y:S04]  /*1690*/  SHFL.BFLY PT, R9, R8, 0x8, 0x1f ;  /* 0x0d001f0008097f89 */ /* 0x000e6800000e0000 */
[----:B------:R-:W2:Y:S04]  /*16a0*/  SHFL.BFLY PT, R11, R14, 0x8, 0x1f ;  /* 0x0d001f000e0b7f89 */ /* 0x000ea800000e0000 */
[----:B------:R-:W3:Y:S04]  /*16b0*/  SHFL.BFLY PT, R13, R16, 0x8, 0x1f ;  /* 0x0d001f00100d7f89 */ /* 0x000ee800000e0000 */
[----:B------:R-:W4:Y:S01]  /*16c0*/  SHFL.BFLY PT, R19, R20, 0x8, 0x1f ;  /* 0x0d001f0014137f89 */ /* 0x000f2200000e0000 */
[----:B0-----:R-:W-:Y:S01]  /*16d0*/  FADD.FTZ R17, R18, R15 ;  /* 0x0000000f12117221 */ /* 0x001fe20000010000 */
[----:B-1----:R-:W-:Y:S01]  /*16e0*/  FADD.FTZ R9, R8, R9 ;  /* 0x0000000908097221 */ /* 0x002fe20000010000 */
[----:B--2---:R-:W-:Y:S01]  /*16f0*/  FADD.FTZ R12, R14, R11 ;  /* 0x0000000b0e0c7221 */ /* 0x004fe20000010000 */
[----:B---3--:R-:W-:Y:S01]  /*1700*/  FADD.FTZ R13, R16, R13 ;  /* 0x0000000d100d7221 */ /* 0x008fe20000010000 */
[----:B----4-:R-:W-:Y:S01]  /*1710*/  FADD.FTZ R21, R20, R19 ;  /* 0x0000001314157221 */ /* 0x010fe20000010000 */
        /* <DEDUP_REMOVED lines=20> */
[----:B------:R-:W0:Y:S01]  /*1860*/  SHFL.BFLY PT, R18, R19, 0x1, 0x1f ;  /* 0x0c201f0013127f89 */ /* 0x000e2200000e0000 */
[----:B------:R-:W-:Y:S01]  /*1870*/  @P1 IMAD R53, R0, 0x50, R53 ;  /* 0x0000005000351824 */ /* 0x000fe200078e0235 */
[----:B------:R-:W1:Y:S02]  /*1880*/  LDC.64 R8, c[0x0][0x2d0] ;  /* 0x0000b400ff087b82 */ /* 0x000e640000000a00 */
[----:B------:R-:W2:Y:S04]  /*1890*/  SHFL.BFLY PT, R12, R11, 0x1, 0x1f ;  /* 0x0c201f000b0c7f89 */ /* 0x000ea800000e0000 */
[----:B------:R-:W3:Y:S04]  /*18a0*/  SHFL.BFLY PT, R14, R13, 0x1, 0x1f ;  /* 0x0c201f000d0e7f89 */ /* 0x000ee800000e0000 */
[----:B------:R-:W4:Y:S04]  /*18b0*/  SHFL.BFLY PT, R15, R16, 0x1, 0x1f ;  /* 0x0c201f00100f7f89 */ /* 0x000f2800000e0000 */
[----:B------:R-:W4:Y:S01]  /*18c0*/  SHFL.BFLY PT, R20, R17, 0x1, 0x1f ;  /* 0x0c201f0011147f89 */ /* 0x000f2200000e0000 */
[----:B------:R-:W-:Y:S01]  /*18d0*/  @P1 IMAD.HI R53, R53, 0x66666667, RZ ;  /* 0x6666666735351827 */ /* 0x000fe200078e02ff */
[----:B------:R-:W-:-:S04]  /*18e0*/  ISETP.NE.AND P2, PT, R55, RZ, PT ;  /* 0x000000ff3700720c */ /* 0x000fc80003f45270 */
[----:B------:R-:W-:-:S04]  /*18f0*/  @P1 SHF.R.U32.HI R10, RZ, 0x1f, R53 ;  /* 0x0000001fff0a1819 */ /* 0x000fc80000011635 */
[----:B------:R-:W-:Y:S01]  /*1900*/  @P1 LEA.HI.SX32 R53, R53, R10, 0x1b ;  /* 0x0000000a35351211 */ /* 0x000fe200078fdaff */
[----:B------:R-:W-:Y:S01]  /*1910*/  HFMA2.MMA R10, -RZ, RZ, 0, 0 ;  /* 0x00000000ff0a7435 */ /* 0x000fe200000001ff */
[----:B------:R-:W-:Y:S01]  /*1920*/  BSSY B0, `(.L_x_4734) ;  /* 0x0000028000007945 */ /* 0x000fe20003800000 */
[----:B0-----:R-:W-:Y:S01]  /*1930*/  FADD.FTZ R18, R19, R18 ;  /* 0x0000001213127221 */ /* 0x001fe20000010000 */
[----:B--2---:R-:W-:Y:S01]  /*1940*/  FADD.FTZ R21, R11, R12 ;  /* 0x0000000c0b157221 */ /* 0x004fe20000010000 */
[----:B---3--:R-:W-:Y:S02]  /*1950*/  FADD.FTZ R22, R13, R14 ;  /* 0x0000000e0d167221 */ /* 0x008fe40000010000 */
[----:B------:R-:W-:Y:S02]  /*1960*/  @P1 IMAD R10, R53, 0x50, RZ ;  /* 0x00000050350a1824 */ /* 0x000fe400078e02ff */
[----:B----4-:R-:W-:Y:S01]  /*1970*/  FADD.FTZ R15, R16, R15 ;  /* 0x0000000f100f7221 */ /* 0x010fe20000010000 */
[----:B------:R-:W-:Y:S01]  /*1980*/  FADD.FTZ R19, R17, R20 ;  /* 0x0000001411137221 */ /* 0x000fe20000010000 */
[----:B------:R-:W-:Y:S06]  /*1990*/  @P2 BRA `(.L_x_4735) ;  /* 0x0000000000802947 */ /* 0x000fec0003800000 */
[----:B------:R-:W0:Y:S01]  /*19a0*/  LDC.64 R16, c[0x0][0x278] ;  /* 0x00009e00ff107b82 */ /* 0x000e220000000a00 */
[----:B------:R-:W-:Y:S01]  /*19b0*/  SHF.R.S32.HI R14, RZ, 0x1f, R10 ;  /* 0x0000001fff0e7819 */ /* 0x000fe2000001140a */
[----:B------:R-:W-:Y:S01]  /*19c0*/  ULDC.64 UR8, c[0x0][0x280] ;  /* 0x0000a00000087ab9 */ /* 0x000fe20000000a00 */
[C---:B------:R-:W-:Y:S02]  /*19d0*/  IADD3 R12, P1, R5.reuse, R10, RZ ;  /* 0x0000000a050c7210 */ /* 0x040fe40007f3e0ff */
[-C--:B------:R-:W-:Y:S02]  /*19e0*/  ISETP.GE.AND P2, PT, R54, R7.reuse, PT ;  /* 0x000000073600720c */ /* 0x080fe40003f46270 */
[----:B------:R-:W-:Y:S02]  /*19f0*/  LEA.HI.X.SX32 R13, R5, R14, 0x1, P1 ;  /* 0x0000000e050d7211 */ /* 0x000fe400008f0eff */
[-C--:B------:R-:W-:Y:S02]  /*1a00*/  ISETP.GE.AND P1, PT, R56, R7.reuse, PT ;  /* 0x000000073800720c */ /* 0x080fe40003f26270 */
[----:B------:R-:W-:-:S02]  /*1a10*/  ISETP.GE.AND P5, PT, R50, R7, PT ;  /* 0x000000073200720c */ /* 0x000fc40003fa6270 */
[----:B------:R-:W-:Y:S02]  /*1a20*/  ISETP.GE.AND P4, PT, R52, R7, PT ;  /* 0x000000073400720c */ /* 0x000fe40003f86270 */
[----:B------:R-:W-:Y:S01]  /*1a30*/  FSEL R15, R15, RZ, !P2 ;  /* 0x000000ff0f0f7208 */ /* 0x000fe20005000000 */
[C---:B0-----:R-:W-:Y:S02]  /*1a40*/  IMAD R14, R16.reuse, UR7, RZ ;  /* 0x00000007100e7c24 */ /* 0x041fe4000f8e02ff */
[----:B------:R-:W-:-:S04]  /*1a50*/  IMAD.WIDE.U32 R12, R16, UR6, R12 ;  /* 0x00000006100c7c25 */ /* 0x000fc8000f8e000c */
[----:B------:R-:W-:Y:S01]  /*1a60*/  IMAD R11, R17, UR6, R14 ;  /* 0x00000006110b7c24 */ /* 0x000fe2000f8e020e */
[----:B------:R-:W-:-:S03]  /*1a70*/  FSEL R17, R18, RZ, !P1 ;  /* 0x000000ff12117208 */ /* 0x000fc60004800000 */
[----:B------:R-:W-:Y:S02]  /*1a80*/  IMAD.IADD R13, R13, 0x1, R11 ;  /* 0x000000010d0d7824 */ /* 0x000fe400078e020b */
[----:B------:R-:W-:Y:S02]  /*1a90*/  IMAD R11, R49, UR8, RZ ;  /* 0x00000008310b7c24 */ /* 0x000fe4000f8e02ff */
[----:B------:R-:W-:-:S04]  /*1aa0*/  IMAD.WIDE.U32 R12, R6, UR8, R12 ;  /* 0x00000008060c7c25 */ /* 0x000fc8000f8e000c */
[----:B------:R-:W-:Y:S01]  /*1ab0*/  IMAD R14, R6, UR9, R11 ;  /* 0x00000009060e7c24 */ /* 0x000fe2000f8e020b */
[----:B------:R-:W-:Y:S01]  /*1ac0*/  IADD3 R11, P3, R50, R12, RZ ;  /* 0x0000000c320b7210 */ /* 0x000fe20007f7e0ff */
[----:B------:R-:W-:-:S03]  /*1ad0*/  ULDC.64 UR8, c[0x0][0x260] ;  /* 0x0000980000087ab9 */ /* 0x000fc60000000a00 */
[----:B------:R-:W-:Y:S02]  /*1ae0*/  IADD3.X R14, R51, R13, R14, P3, !PT ;  /* 0x0000000d330e7210 */ /* 0x000fe40001ffe40e */
[C---:B------:R-:W-:Y:S02]  /*1af0*/  LEA R12, P6, R11.reuse, UR8, 0x2 ;  /* 0x000000080b0c7c11 */ /* 0x040fe4000f8c10ff */
[----:B------:R-:W-:Y:S02]  /*1b00*/  ISETP.GE.AND P3, PT, R58, R7, PT ;  /* 0x000000073a00720c */ /* 0x000fe40003f66270 */
[----:B------:R-:W-:Y:S02]  /*1b10*/  LEA.HI.X R13, R11, UR9, R14, 0x2, P6 ;  /* 0x000000090b0d7c11 */ /* 0x000fe4000b0f140e */
[----:B------:R-:W-:Y:S02]  /*1b20*/  FSEL R7, R21, RZ, !P5 ;  /* 0x000000ff15077208 */ /* 0x000fe40006800000 */
[----:B------:R-:W-:Y:S01]  /*1b30*/  FSEL R11, R22, RZ, !P4 ;  /* 0x000000ff160b7208 */ /* 0x000fe20006000000 */
[----:B------:R0:W-:Y:S01]  /*1b40*/  STG.E desc[UR4][R12.64+0x80], R15 ;  /* 0x0000800f0c007986 */ /* 0x0001e2000c101904 */
[----:B------:R-:W-:-:S03]  /*1b50*/  FSEL R19, R19, RZ, !P3 ;  /* 0x000000ff13137208 */ /* 0x000fc60005800000 */
[----:B------:R0:W-:Y:S04]  /*1b60*/  STG.E desc[UR4][R12.64], R7 ;  /* 0x000000070c007986 */ /* 0x0001e8000c101904 */
[----:B------:R0:W-:Y:S04]  /*1b70*/  STG.E desc[UR4][R12.64+0x40], R11 ;  /* 0x0000400b0c007986 */ /* 0x0001e8000c101904 */
[----:B------:R0:W-:Y:S04]  /*1b80*/  STG.E desc[UR4][R12.64+0xc0], R17 ;  /* 0x0000c0110c007986 */ /* 0x0001e8000c101904 */
[----:B------:R0:W-:Y:S02]  /*1b90*/  STG.E desc[UR4][R12.64+0x100], R19 ;  /* 0x000100130c007986 */ /* 0x0001e4000c101904 */
.L_x_4735:
[----:B------:R-:W-:Y:S05]  /*1ba0*/  BSYNC B0 ;  /* 0x0000000000007941 */ /* 0x000fea0003800000 */
.L_x_4734:
[----:B------:R-:W-:Y:S01]  /*1bb0*/  IADD3 R2, R2, 0x4f, RZ ;  /* 0x0000004f02027810 */ /* 0x000fe20007ffe0ff */
[----:B0-----:R-:W-:Y:S01]  /*1bc0*/  IMAD.SHL.U32 R13, R10, 0x80, RZ ;  /* 0x000000800a0d7824 */ /* 0x001fe200078e00ff */
[----:B------:R-:W-:Y:S01]  /*1bd0*/  SHF.L.U32 R11, R4, 0x2, RZ ;  /* 0x00000002040b7819 */ /* 0x000fe200000006ff */
[----:B------:R-:W-:Y:S01]  /*1be0*/  IMAD R14, R3, 0x2800, RZ ;  /* 0x00002800030e7824 */ /* 0x000fe200078e02ff */
[----:B------:R-:W-:Y:S01]  /*1bf0*/  BSSY B0, `(.L_x_4736) ;  /* 0x0000028000007945 */ /* 0x000fe20003800000 */
[----:B------:R-:W-:Y:S01]  /*1c00*/  IMAD.HI R7, R2, 0x66666667, RZ ;  /* 0x6666666702077827 */ /* 0x000fe200078e02ff */
[----:B------:R-:W-:-:S04]  /*1c10*/  SHF.R.S32.HI R15, RZ, 0x1f, R13 ;  /* 0x0000001fff0f7819 */ /* 0x000fc8000001140d */
[----:B------:R-:W-:-:S04]  /*1c20*/  SHF.R.U32.HI R12, RZ, 0x1f, R7 ;  /* 0x0000001fff0c7819 */ /* 0x000fc80000011607 */
[----:B------:R-:W-:Y:S02]  /*1c30*/  LEA.HI.SX32 R7, R7, R12, 0x1b ;  /* 0x0000000c07077211 */ /* 0x000fe400078fdaff */
[--C-:B------:R-:W-:Y:S02]  /*1c40*/  IADD3 R12, P1, P2, R13, R11, R14.reuse ;  /* 0x0000000b0d0c7210 */ /* 0x100fe40007a3e00e */
[----:B------:R-:W-:Y:S01]  /*1c50*/  SHF.R.S32.HI R14, RZ, 0x1f, R14 ;  /* 0x0000001fff0e7819 */ /* 0x000fe2000001140e */
[--C-:B------:R-:W-:Y:S01]  /*1c60*/  IMAD R7, R7, 0x50, -R2.reuse ;  /* 0x0000005007077824 */ /* 0x100fe200078e0a02 */
[----:B------:R-:W-:Y:S01]  /*1c70*/  SHF.R.S32.HI R11, RZ, 0x1f, R11 ;  /* 0x0000001fff0b7819 */ /* 0x000fe2000001140b */
[----:B------:R-:W-:-:S03]  /*1c80*/  IMAD R2, R3, -0x50, R2 ;  /* 0xffffffb003027824 */ /* 0x000fc600078e0202 */
[----:B------:R-:W-:Y:S01]  /*1c90*/  IADD3.X R13, R15, R11, R14, P1, P2 ;  /* 0x0000000b0f0d7210 */ /* 0x000fe20000fe440e */
[----:B------:R-:W-:Y:S02]  /*1ca0*/  IMAD.IADD R7, R2, 0x1, R7 ;  /* 0x0000000102077824 */ /* 0x000fe400078e0207 */
[C---:B-1----:R-:W-:Y:S02]  /*1cb0*/  IMAD R14, R8.reuse, UR7, RZ ;  /* 0x00000007080e7c24 */ /* 0x042fe4000f8e02ff */
[----:B------:R-:W-:Y:S01]  /*1cc0*/  IMAD.WIDE.U32 R12, R8, UR6, R12 ;  /* 0x00000006080c7c25 */ /* 0x000fe2000f8e000c */
[----:B------:R-:W-:-:S03]  /*1cd0*/  ISETP.GE.OR P0, PT, R4, R7, P0 ;  /* 0x000000070400720c */ /* 0x000fc60000706670 */
[----:B------:R-:W-:-:S05]  /*1ce0*/  IMAD R9, R9, UR6, R14 ;  /* 0x0000000609097c24 */ /* 0x000fca000f8e020e */
[----:B------:R-:W-:-:S05]  /*1cf0*/  IADD3 R15, R13, R9, RZ ;  /* 0x000000090d0f7210 */ /* 0x000fca0007ffe0ff */
[----:B------:R-:W-:Y:S05]  /*1d00*/  @P0 BRA `(.L_x_4737) ;  /* 0x0000000000580947 */ /* 0x000fea0003800000 */
[----:B------:R-:W0:Y:S01]  /*1d10*/  LDC.64 R16, c[0x0][0x2a8] ;  /* 0x0000aa00ff107b82 */ /* 0x000e220000000a00 */
[----:B------:R-:W-:Y:S01]  /*1d20*/  SHF.R.S32.HI R2, RZ, 0x1f, R5 ;  /* 0x0000001fff027819 */ /* 0x000fe20000011405 */
[----:B------:R-:W-:Y:S01]  /*1d30*/  ULDC.64 UR8, c[0x0][0x2b0] ;  /* 0x0000ac0000087ab9 */ /* 0x000fe20000000a00 */
[----:B------:R-:W-:Y:S01]  /*1d40*/  IADD3 R8, P0, P1, R10, R5, R4 ;  /* 0x000000050a087210 */ /* 0x000fe2000791e004 */
[----:B------:R-:W-:Y:S01]  /*1d50*/  IMAD R7, R49, UR8, RZ ;  /* 0x0000000831077c24 */ /* 0x000fe2000f8e02ff */
[----:B------:R-:W-:Y:S02]  /*1d60*/  SHF.R.S32.HI R10, RZ, 0x1f, R10 ;  /* 0x0000001fff0a7819 */ /* 0x000fe4000001140a */
[----:B------:R-:W-:-:S04]  /*1d70*/  SHF.R.S32.HI R5, RZ, 0x1f, R4 ;  /* 0x0000001fff057819 */ /* 0x000fc80000011404 */
[----:B------:R-:W-:Y:S02]  /*1d80*/  IADD3.X R9, R10, R2, R5, P0, P1 ;  /* 0x000000020a097210 */ /* 0x000fe400007e2405 */
[----:B-----5:R-:W-:Y:S01]  /*1d90*/  FSETP.NEU.FTZ.AND P0, PT, R48, -INF , PT ;  /* 0xff8000003000780b */ /* 0x020fe20003f1d000 */
[C---:B0-----:R-:W-:Y:S02]  /*1da0*/  IMAD R2, R16.reuse, UR7, RZ ;  /* 0x0000000710027c24 */ /* 0x041fe4000f8e02ff */
[----:B------:R-:W-:-:S04]  /*1db0*/  IMAD.WIDE.U32 R8, R16, UR6, R8 ;  /* 0x0000000610087c25 */ /* 0x000fc8000f8e0008 */
[----:B------:R-:W-:Y:S02]  /*1dc0*/  IMAD R5, R17, UR6, R2 ;  /* 0x0000000611057c24 */ /* 0x000fe4000f8e0202 */
[----:B------:R-:W-:Y:S02]  /*1dd0*/  FMUL.FTZ R2, R48, 1.4426950216293334961 ;  /* 0x3fb8aa3b30027820 */ /* 0x000fe40000410000 */
[----:B------:R-:W-:Y:S02]  /*1de0*/  IMAD.IADD R9, R9, 0x1, R5 ;  /* 0x0000000109097824 */ /* 0x000fe400078e0205 */
[C---:B------:R-:W-:Y:S02]  /*1df0*/  IMAD R5, R6.reuse, UR9, R7 ;  /* 0x0000000906057c24 */ /* 0x040fe4000f8e0207 */
[----:B------:R-:W-:Y:S01]  /*1e00*/  IMAD.WIDE.U32 R8, R6, UR8, R8 ;  /* 0x0000000806087c25 */ /* 0x000fe2000f8e0008 */
[----:B------:R-:W-:-:S04]  /*1e10*/  ULDC.64 UR8, c[0x0][0x2a0] ;  /* 0x0000a80000087ab9 */ /* 0x000fc80000000a00 */
[----:B------:R-:W-:Y:S02]  /*1e20*/  IADD3 R5, R9, R5, RZ ;  /* 0x0000000509057210 */ /* 0x000fe40007ffe0ff */
[----:B------:R-:W-:-:S04]  /*1e30*/  LEA R10, P1, R8, UR8, 0x2 ;  /* 0x00000008080a7c11 */ /* 0x000fc8000f8210ff */
[----:B------:R-:W-:Y:S02]  /*1e40*/  LEA.HI.X R11, R8, UR9, R5, 0x2, P1 ;  /* 0x00000009080b7c11 */ /* 0x000fe400088f1405 */
[----:B------:R-:W-:-:S05]  /*1e50*/  FSEL R5, R2, RZ, P0 ;  /* 0x000000ff02057208 */ /* 0x000fca0000000000 */
[----:B------:R0:W-:Y:S02]  /*1e60*/  STG.E desc[UR4][R10.64], R5 ;  /* 0x000000050a007986 */ /* 0x0001e4000c101904 */
.L_x_4737:
[----:B------:R-:W-:Y:S05]  /*1e70*/  BSYNC B0 ;  /* 0x0000000000007941 */ /* 0x000fea0003800000 */
.L_x_4736:
[----:B------:R-:W-:Y:S01]  /*1e80*/  ULDC.64 UR10, c[0x0][0x2e8] ;  /* 0x0000ba00000a7ab9 */ /* 0x000fe20000000a00 */
[----:B------:R-:W-:Y:S01]  /*1e90*/  ULDC.64 UR8, c[0x0][0x2d8] ;  /* 0x0000b60000087ab9 */ /* 0x000fe20000000a00 */
[----:B------:R-:W-:Y:S01]  /*1ea0*/  ISETP.NE.U32.AND P0, PT, RZ, UR10, PT ;  /* 0x0000000aff007c0c */ /* 0x000fe2000bf05070 */
[----:B------:R-:W-:Y:S02]  /*1eb0*/  IMAD R49, R49, UR8, RZ ;  /* 0x0000000831317c24 */ /* 0x000fe4000f8e02ff */
[----:B------:R-:W-:Y:S01]  /*1ec0*/  IMAD.MOV.U32 R14, RZ, RZ, R12 ;  /* 0x000000ffff0e7224 */ /* 0x000fe200078e000c */
[----:B------:R-:W-:Y:S01]  /*1ed0*/  ISETP.NE.AND.EX P0, PT, RZ, UR11, PT, P0 ;  /* 0x0000000bff007c0c */ /* 0x000fe2000bf05300 */
[C---:B0-----:R-:W-:Y:S02]  /*1ee0*/  IMAD R5, R6.reuse, UR9, R49 ;  /* 0x0000000906057c24 */ /* 0x041fe4000f8e0231 */
[----:B------:R-:W-:Y:S01]  /*1ef0*/  IMAD.WIDE.U32 R8, R6, UR8, R14 ;  /* 0x0000000806087c25 */ /* 0x000fe2000f8e000e */
[----:B------:R-:W-:Y:S01]  /*1f00*/  ISETP.NE.OR P0, PT, R4, RZ, !P0 ;  /* 0x000000ff0400720c */ /* 0x000fe20004705670 */
[----:B------:R-:W-:-:S02]  /*1f10*/  ULDC.64 UR8, c[0x0][0x2b8] ;  /* 0x0000ae0000087ab9 */ /* 0x000fc40000000a00 */
[----:B------:R-:W-:Y:S02]  /*1f20*/  LEA R6, P1, R8, UR8, 0x2 ;  /* 0x0000000808067c11 */ /* 0x000fe4000f8210ff */
[----:B------:R-:W-:-:S04]  /*1f30*/  IADD3 R5, R9, R5, RZ ;  /* 0x0000000509057210 */ /* 0x000fc80007ffe0ff */
[----:B------:R-:W-:-:S05]  /*1f40*/  LEA.HI.X R7, R8, UR9, R5, 0x2, P1 ;  /* 0x0000000908077c11 */ /* 0x000fca00088f1405 */
        /* <DEDUP_REMOVED lines=11> */
[----:B------:R-:W1:Y:S08]  /*2000*/  LDC R2, c[0x0][0x2e0] ;  /* 0x0000b800ff027b82 */ /* 0x000e700000000800 */
[----:B0-----:R-:W0:Y:S08]  /*2010*/  LDC R7, c[0x0][0x220] ;  /* 0x00008800ff077b82 */ /* 0x001e300000000800 */
[----:B------:R-:W2:Y:S01]  /*2020*/  LDC.64 R4, c[0x0][0x2e8] ;  /* 0x0000ba00ff047b82 */ /* 0x000ea20000000a00 */
[----:B-1----:R-:W-:-:S04]  /*2030*/  IMAD R0, R3, R2, R0 ;  /* 0x0000000203007224 */ /* 0x002fc800078e0200 */
[----:B0-----:R-:W-:-:S04]  /*2040*/  IMAD R3, R0, R7, UR6 ;  /* 0x0000000600037e24 */ /* 0x001fc8000f8e0207 */
[----:B--2---:R-:W-:-:S05]  /*2050*/  IMAD.WIDE R2, R3, 0x4, R4 ;  /* 0x0000000403027825 */ /* 0x004fca00078e0204 */
[----:B------:R-:W-:Y:S01]  /*2060*/  STG.E desc[UR4][R2.64], RZ ;  /* 0x000000ff02007986 */ /* 0x000fe2000c101904 */
[----:B------:R-:W-:Y:S05]  /*2070*/  EXIT ;  /* 0x000000000000794d */ /* 0x000fea0003800000 */
.L_x_4738:
        /* <DEDUP_REMOVED lines=16> */
.L_x_7324:


//--------------------- .text._ZN7cutlass13device_kernelIN5flash11enable_sm90INS1_16FlashAttnBwdSm90INS1_25CollectiveMainloopBwdSm90ILi2ELi2ELi2EN4cute5tupleIJNS5_1CILi1EEES8_S8_EEENS6_IJNS7_ILi64EEENS7_ILi128EEESB_EEENS_10bfloat16_tEfNS_4arch4Sm90ELb0ELb1ELb0ELb0ELb0ELb1ELb0ELb0ELi2ELi1ELi2ELi1ELb0EEENS1_21CollectiveEpilogueBwdISC_SD_SF_Li256ELb0ELb0ELi1EEENS1_19SingleTileSchedulerILb0ELb0ELb0ELi128EEEEEEEEEvNT_6ParamsE --------------------------
	.section	.text._ZN7cutlass13device_kernelIN5flash11enable_sm90INS1_16FlashAttnBwdSm90INS1_25CollectiveMainloopBwdSm90ILi2ELi2ELi2EN4cute5tupleIJNS5_1CILi1EEES8_S8_EEENS6_IJNS7_ILi64EEENS7_ILi128EEESB_EEENS_10bfloat16_tEfNS_4arch4Sm90ELb0ELb1ELb0ELb0ELb0ELb1ELb0ELb0ELi2ELi1ELi2ELi1ELb0EEENS1_21CollectiveEpilogueBwdISC_SD_SF_Li256ELb0ELb0ELi1EEENS1_19SingleTileSchedulerILb0ELb0ELb0ELi128EEEEEEEEEvNT_6ParamsE,"ax",@progbits
	.align	128
.text._ZN7cutlass13device_kernelIN5flash11enable_sm90INS1_16FlashAttnBwdSm90INS1_25CollectiveMainloopBwdSm90ILi2ELi2ELi2EN4cute5tupleIJNS5_1CILi1EEES8_S8_EEENS6_IJNS7_ILi64EEENS7_ILi128EEESB_EEENS_10bfloat16_tEfNS_4arch4Sm90ELb0ELb1ELb0ELb0ELb0ELb1ELb0ELb0ELi2ELi1ELi2ELi1ELb0EEENS1_21CollectiveEpilogueBwdISC_SD_SF_Li256ELb0ELb0ELi1EEENS1_19SingleTileSchedulerILb0ELb0ELb0ELi128EEEEEEEEEvNT_6ParamsE:
        .type           _ZN7cutlass13device_kernelIN5flash11enable_sm90INS1_16FlashAttnBwdSm90INS1_25CollectiveMainloopBwdSm90ILi2ELi2ELi2EN4cute5tupleIJNS5_1CILi1EEES8_S8_EEENS6_IJNS7_ILi64EEENS7_ILi128EEESB_EEENS_10bfloat16_tEfNS_4arch4Sm90ELb0ELb1ELb0ELb0ELb0ELb1ELb0ELb0ELi2ELi1ELi2ELi1ELb0EEENS1_21CollectiveEpilogueBwdISC_SD_SF_Li256ELb0ELb0ELi1EEENS1_19SingleTileSchedulerILb0ELb0ELb0ELi128EEEEEEEEEvNT_6ParamsE,@function
        .size           _ZN7cutlass13device_kernelIN5flash11enable_sm90INS1_16FlashAttnBwdSm90INS1_25CollectiveMainloopBwdSm90ILi2ELi2ELi2EN4cute5tupleIJNS5_1CILi1EEES8_S8_EEENS6_IJNS7_ILi64EEENS7_ILi128EEESB_EEENS_10bfloat16_tEfNS_4arch4Sm90ELb0ELb1ELb0ELb0ELb0ELb1ELb0ELb0ELi2ELi1ELi2ELi1ELb0EEENS1_21CollectiveEpilogueBwdISC_SD_SF_Li256ELb0ELb0ELi1EEENS1_19SingleTileSchedulerILb0ELb0ELb0ELi128EEEEEEEEEvNT_6ParamsE,(.L_x_7325 - _ZN7cutlass13device_kernelIN5flash11enable_sm90INS1_16FlashAttnBwdSm90INS1_25CollectiveMainloopBwdSm90ILi2ELi2ELi2EN4cute5tupleIJNS5_1CILi1EEES8_S8_EEENS6_IJNS7_ILi64EEENS7_ILi128EEESB_EEENS_10bfloat16_tEfNS_4arch4Sm90ELb0ELb1ELb0ELb0ELb0ELb1ELb0ELb0ELi2ELi1ELi2ELi1ELb0EEENS1_21CollectiveEpilogueBwdISC_SD_SF_Li256ELb0ELb0ELi1EEENS1_19SingleTileSchedulerILb0ELb0ELb0ELi128EEEEEEEEEvNT_6ParamsE)
        .other          _ZN7cutlass13device_kernelIN5flash11enable_sm90INS1_16FlashAttnBwdSm90INS1_25CollectiveMainloopBwdSm90ILi2ELi2ELi2EN4cute5tupleIJNS5_1CILi1EEES8_S8_EEENS6_IJNS7_ILi64EEENS7_ILi128EEESB_EEENS_10bfloat16_tEfNS_4arch4Sm90ELb0ELb1ELb0ELb0ELb0ELb1ELb0ELb0ELi2ELi1ELi2ELi1ELb0EEENS1_21CollectiveEpilogueBwdISC_SD_SF_Li256ELb0ELb0ELi1EEENS1_19SingleTileSchedulerILb0ELb0ELb0ELi128EEEEEEEEEvNT_6ParamsE,@"STO_CUDA_ENTRY STV_DEFAULT"
_ZN7cutlass13device_kernelIN5flash11enable_sm90INS1_16FlashAttnBwdSm90INS1_25CollectiveMainloopBwdSm90ILi2ELi2ELi2EN4cute5tupleIJNS5_1CILi1EEES8_S8_EEENS6_IJNS7_ILi64EEENS7_ILi128EEESB_EEENS_10bfloat16_tEfNS_4arch4Sm90ELb0ELb1ELb0ELb0ELb0ELb1ELb0ELb0ELi2ELi1ELi2ELi1ELb0EEENS1_21CollectiveEpilogueBwdISC_SD_SF_Li256ELb0ELb0ELi1EEENS1_19SingleTileSchedulerILb0ELb0ELb0ELi128EEEEEEEEEvNT_6ParamsE:
        /* <DEDUP_REMOVED lines=30> */
.L_x_4740:
[----:B------:R-:W-:Y:S05]  /*01e0*/  BSYNC B0 ;  /* 0x0000000000007941 */ /* 0x000fea0003800000 */
.L_x_4739:
        /* <DEDUP_REMOVED lines=37> */
.L_x_4741:
        /* <DEDUP_REMOVED lines=22> */
.L_x_4742:
[----:B------:R-:W-:Y:S01]  /*05a0*/  PLOP3.LUT P0, PT, PT, PT, UP0, 0x80, 0x0 ;  /* 0x000000000000781c */ /* 0x000fe20003f0f008 */
[----:B------:R-:W-:Y:S01]  /*05b0*/  NOP ;  /* 0x0000000000007918 */ /* 0x000fe20000000000 */
[----:B------:R-:W-:Y:S01]  /*05c0*/  BSSY B6, `(.L_x_4743) ;  /* 0x00008f3000067945 */ /* 0x000fe20003800000 */
[----:B-12-4-:R-:W-:Y:S10]  /*05d0*/  BAR.SYNC.DEFER_BLOCKING 0x0 ;  /* 0x0000000000007b1d */ /* 0x016ff40000010000 */
[----:B------:R-:W-:Y:S05]  /*05e0*/  @!P0 BRA `(.L_x_4744) ;  /* 0x00000060002c8947 */ /* 0x000fea0003800000 */
.L_x_4745:
        /* <DEDUP_REMOVED lines=101> */
.L_x_4747:
        /* <DEDUP_REMOVED lines=30> */
.L_x_4750:
        /* <DEDUP_REMOVED lines=15> */
.L_x_4749:
        /* <DEDUP_REMOVED lines=22> */
.L_x_4752:
        /* <DEDUP_REMOVED lines=15> */
.L_x_4751:
        /* <DEDUP_REMOVED lines=8> */
.L_x_4857:
        /* <DEDUP_REMOVED lines=23> */
.L_x_4754:
[----:B------:R-:W-:Y:S01]  /*1350*/  LEA.HI R5, R5, R4, RZ, 0x3 ;  /* 0x0000000405057211 */ /* 0x000fe200078f18ff */
[----:B------:R-:W-:Y:S01]  /*1360*/  ULDC UR4, c[0x0][0x290] ;  /* 0x0000a40000047ab9 */ /* 0x000fe20000000800 */
[----:B--2---:R-:W-:Y:S01]  /*1370*/  LOP3.LUT R8, R3, 0x30, R6, 0xf8, !PT ;  /* 0x0000003003087812 */ /* 0x004fe200078ef806 */
[----:B------:R-:W-:Y:S01]  /*1380*/  UIMAD UR4, UR39, -0x80, UR4 ;  /* 0xffffff80270478a4 */ /* 0x000fe2000f8e0204 */
[----:B------:R-:W-:Y:S01]  /*1390*/  LOP3.LUT R5, R5, 0xfffffff8, RZ, 0xc0, !PT ;  /* 0xfffffff805057812 */ /* 0x000fe200078ec0ff */
[----:B------:R-:W-:Y:S01]  /*13a0*/  IMAD.U32 R233, RZ, RZ, UR38 ;  /* 0x00000026ffe97e24 */ /* 0x000fe2000f8e00ff */
[----:B------:R-:W-:Y:S01]  /*13b0*/  LEA.HI R6, R13, R13, RZ, 0x1 ;  /* 0x0000000d0d067211 */ /* 0x000fe200078f08ff */
[----:B------:R-:W-:Y:S01]  /*13c0*/  IMAD.MOV.U32 R223, RZ, RZ, RZ ;  /* 0x000000ffffdf7224 */ /* 0x000fe200078e00ff */
[----:B------:R-:W-:Y:S01]  /*13d0*/  LOP3.LUT R11, R11, 0x7ffffe, RZ, 0xc0, !PT ;  /* 0x007ffffe0b0b7812 */ /* 0x000fe200078ec0ff */
[----:B------:R-:W-:Y:S01]  /*13e0*/  IMAD.IADD R5, R4, 0x1, -R5 ;  /* 0x0000000104057824 */ /* 0x000fe200078e0a05 */
[----:B------:R-:W-:Y:S01]  /*13f0*/  LEA.HI R4, R2, R7, RZ, 0x5 ;  /* 0x0000000702047211 */ /* 0x000fe200078f28ff */
[----:B------:R-:W-:Y:S01]  /*1400*/  IMAD.SHL.U32 R2, R13, 0x1000, RZ ;  /* 0x000010000d027824 */ /* 0x000fe200078e00ff */
[----:B------:R-:W-:Y:S01]  /*1410*/  LOP3.LUT R6, R6, 0x3fffffe, RZ, 0xc0, !PT ;  /* 0x03fffffe06067812 */ /* 0x000fe200078ec0ff */
[----:B------:R-:W-:Y:S01]  /*1420*/  IMAD.IADD R11, R10, 0x1, -R11 ;  /* 0x000000010a0b7824 */ /* 0x000fe200078e0a0b */
[----:B------:R-:W-:-:S02]  /*1430*/  SHF.R.S32.HI R4, RZ, 0x5, R4 ;  /* 0x00000005ff047819 */ /* 0x000fc40000011404 */
[----:B------:R-:W-:Y:S02]  /*1440*/  CS2R R86, SRZ ;  /* 0x0000000000567805 */ /* 0x000fe4000001ff00 */
[----:B------:R-:W-:Y:S01]  /*1450*/  LOP3.LUT R9, R8, 0x8, R9, 0xf8, !PT ;  /* 0x0000000808097812 */ /* 0x000fe200078ef809 */
[----:B------:R-:W-:Y:S01]  /*1460*/  IMAD R11, R11, 0x200, R2 ;  /* 0x000002000b0b7824 */ /* 0x000fe200078e0202 */
[----:B------:R-:W-:Y:S01]  /*1470*/  SHF.R.U32.HI R8, RZ, 0x3, R3 ;  /* 0x00000003ff087819 */ /* 0x000fe20000011603 */
[----:B------:R-:W-:Y:S01]  /*1480*/  IMAD R4, R4, 0x10, R5 ;  /* 0x0000001004047824 */ /* 0x000fe200078e0205 */
[----:B------:R-:W-:Y:S01]  /*1490*/  LOP3.LUT R0, R0, 0x7ffffffc, RZ, 0xc0, !PT ;  /* 0x7ffffffc00007812 */ /* 0x000fe200078ec0ff */
[----:B------:R-:W2:Y:S01]  /*14a0*/  S2R R5, SR_CTAID.X ;  /* 0x0000000000057919 */ /* 0x000ea20000002500 */
[----:B------:R-:W-:Y:S01]  /*14b0*/  IMAD.IADD R3, R13, 0x1, -R6 ;  /* 0x000000010d037824 */ /* 0x000fe200078e0a06 */
[----:B------:R-:W-:Y:S01]  /*14c0*/  LOP3.LUT R8, R9, R8, RZ, 0x3c, !PT ;  /* 0x0000000809087212 */ /* 0x000fe200078e3cff */
[----:B------:R-:W-:Y:S01]  /*14d0*/  IMAD R6, R7, 0x4, R2 ;  /* 0x0000000407067824 */ /* 0x000fe200078e0202 */
[----:B------:R-:W-:Y:S01]  /*14e0*/  CS2R R84, SRZ ;  /* 0x0000000000547805 */ /* 0x000fe2000001ff00 */
[----:B------:R-:W-:Y:S01]  /*14f0*/  IMAD R2, R3, 0x40, R4 ;  /* 0x0000004003027824 */ /* 0x000fe200078e0204 */
[----:B------:R-:W-:Y:S01]  /*1500*/  CS2R R82, SRZ ;  /* 0x0000000000527805 */ /* 0x000fe2000001ff00 */
[----:B------:R-:W-:Y:S01]  /*1510*/  IMAD.IADD R0, R7, 0x1, -R0 ;  /* 0x0000000107007824 */ /* 0x000fe200078e0a00 */
[----:B------:R-:W-:Y:S01]  /*1520*/  CS2R R80, SRZ ;  /* 0x0000000000507805 */ /* 0x000fe2000001ff00 */
[----:B------:R-:W-:Y:S01]  /*1530*/  IMAD.IADD R231, R8, 0x1, R11 ;  /* 0x0000000108e77824 */ /* 0x000fe200078e020b */
        /* <DEDUP_REMOVED lines=22> */
[----:B--2---:R-:W-:Y:S01]  /*16a0*/  IMAD R226, R5, -0x80, -R2 ;  /* 0xffffff8005e27824 */ /* 0x004fe200078e0a02 */
        /* <DEDUP_REMOVED lines=39> */
[----:B------:R-:W-:Y:S01]  /*1920*/  LOP3.LUT R233, R233, 0x1, RZ, 0xfc, !PT ;  /* 0x00000001e9e97812 */ /* 0x000fe200078efcff */
[----:B------:R-:W-:Y:S01]  /*1930*/  IMAD R3, R6, 0x4, R229 ;  /* 0x0000000406037824 */ /* 0x000fe200078e02e5 */
[----:B------:R-:W-:Y:S01]  /*1940*/  IADD3 R2, -R2, UR4, RZ ;  /* 0x0000000402027c10 */ /* 0x000fe2000fffe1ff */
[----:B------:R-:W-:-:S07]  /*1950*/  IMAD.SHL.U32 R227, R0, 0x2, RZ ;  /* 0x0000000200e37824 */ /* 0x000fce00078e00ff */
.L_x_4766:
[----:B------:R-:W-:Y:S01]  /*1960*/  ISETP.NE.AND P6, PT, R233, 0x3, PT ;  /* 0x00000003e900780c */ /* 0x000fe20003fc5270 */
[----:B------:R-:W-:-:S12]  /*1970*/  YIELD ;  /* 0x0000000000007946 */ /* 0x000fd80003800000 */
[----:B-1----:R-:W-:Y:S05]  /*1980*/  @!P6 BRA `(.L_x_4756) ;  /* 0x000000000004e947 */ /* 0x002fea0003800000 */
[----:B------:R-:W-:Y:S01]  /*1990*/  BPT.TRAP 0x1 ;  /* 0x000000040000795c */ /* 0x000fe20000300000 */
.L_x_4756:
[----:B------:R-:W-:Y:S01]  /*19a0*/  IMAD R0, R4, 0x8, R229 ;  /* 0x0000000804007824 */ /* 0x000fe200078e02e5 */
[----:B------:R-:W-:-:S04]  /*19b0*/  SHF.L.U32 R9, R223, 0x1f, RZ ;  /* 0x0000001fdf097819 */ /* 0x000fc800000006ff */
[----:B------:R2:W3:Y:S01]  /*19c0*/  SYNCS.PHASECHK.TRANS64.TRYWAIT P0, [R0+URZ+0x30810], R9 ;  /* 0x03081009000075a7 */ /* 0x0004e2000800017f */
[----:B------:R-:W-:Y:S05]  /*19d0*/  @!P6 BRA `(.L_x_4757) ;  /* 0x000000000004e947 */ /* 0x000fea0003800000 */
[----:B------:R-:W-:Y:S01]  /*19e0*/  BPT.TRAP 0x1 ;  /* 0x000000040000795c */ /* 0x000fe20000300000 */
.L_x_4757:
[----:B---3--:R-:W-:Y:S05]  /*19f0*/  @P0 BRA `(.L_x_4758) ;  /* 0x0000000000080947 */ /* 0x008fea0003800000 */
[----:B------:R-:W3:Y:S02]  /*1a00*/  SYNCS.PHASECHK.TRANS64.TRYWAIT P0, [R0+URZ+0x30810], R9 ;  /* 0x03081009000075a7 */ /* 0x000ee4000800017f */
[----:B---3--:R-:W-:Y:S05]  /*1a10*/  @!P0 BRA `(.L_x_4759) ;  /* 0x0000007800ec8947 */ /* 0x008fea0003800000 */
.L_x_4758:
[----:B------:R-:W-:Y:S05]  /*1a20*/  WARPSYNC.ALL ;  /* 0x0000000000007948 */ /* 0x000fea0003800000 */
[----:B------:R-:W-:Y:S01]  /*1a30*/  R2UR UR4, R229 ;  /* 0x00000000e50472ca */ /* 0x000fe200000e0000 */
[----:B------:R-:W-:Y:S01]  /*1a40*/  IMAD R5, R224, 0x2000, R229 ;  /* 0x00002000e0057824 */ /* 0x000fe200078e02e5 */
[C---:B------:R-:W-:Y:S01]  /*1a50*/  R2UR UR9, R4.reuse ;  /* 0x00000000040972ca */ /* 0x040fe200000e0000 */
[----:B------:R-:W-:Y:S01]  /*1a60*/  WARPGROUP.ARRIVE ;  /* 0x00000000000079c5 */ /* 0x000fe20000000000 */
[----:B------:R-:W-:Y:S01]  /*1a70*/  UMOV UR11, 0x40000040 ;  /* 0x40000040000b7882 */ /* 0x000fe20000000000 */
[----:B------:R-:W-:Y:S01]  /*1a80*/  IMAD R6, R4, 0x40, R227 ;  /* 0x0000004004067824 */ /* 0x000fe200078e02e3 */
[----:B------:R-:W-:-:S03]  /*1a90*/  R2UR UR5, R5 ;  /* 0x00000000050572ca */ /* 0x000fc600000e0000 */
[----:B------:R-:W-:-:S04]  /*1aa0*/  IMAD R17, R6, 0x4, R229 ;  /* 0x0000000406117824 */ /* 0x000fc800078e02e5 */
        /* <DEDUP_REMOVED lines=72> */
.L_x_4760:
[----:B------:R1:W1:Y:S01]  /*1f30*/  SYNCS.PHASECHK.TRANS64.TRYWAIT P0, [R0+URZ+0x30830], R9 ;  /* 0x03083009000075a7 */ /* 0x000262000800017f */
[----:B------:R-:W-:Y:S05]  /*1f40*/  @!P6 BRA `(.L_x_4761) ;  /* 0x000000000004e947 */ /* 0x000fea0003800000 */
[----:B------:R-:W-:Y:S01]  /*1f50*/  BPT.TRAP 0x1 ;  /* 0x000000040000795c */ /* 0x000fe20000300000 */
.L_x_4761:
[----:B------:R-:W-:-:S05]  /*1f60*/  VIADD R5, R229, 0x20000 ;  /* 0x00020000e5057836 */ /* 0x000fca0000000000 */
[----:B------:R-:W-:-:S04]  /*1f70*/  SHF.R.U32.HI R5, RZ, 0x4, R5 ;  /* 0x00000004ff057819 */ /* 0x000fc80000011605 */
[----:B------:R-:W-:-:S04]  /*1f80*/  LOP3.LUT R230, R5, 0x3fff, RZ, 0xc0, !PT ;  /* 0x00003fff05e67812 */ /* 0x000fc800078ec0ff */
[----:B------:R-:W-:Y:S01]  /*1f90*/  LOP3.LUT R5, R230, 0x10000, RZ, 0xfc, !PT ;  /* 0x00010000e6057812 */ /* 0x000fe200078efcff */
[----:B-1----:R-:W-:Y:S06]  /*1fa0*/  @P0 BRA `(.L_x_4762) ;  /* 0x0000000000080947 */ /* 0x002fec0003800000 */
[----:B------:R-:W1:Y:S02]  /*1fb0*/  SYNCS.PHASECHK.TRANS64.TRYWAIT P0, [R0+URZ+0x30830], R9 ;  /* 0x03083009000075a7 */ /* 0x000e64000800017f */
[----:B-1----:R-:W-:Y:S05]  /*1fc0*/  @!P0 BRA `(.L_x_4763) ;  /* 0x0000007400948947 */ /* 0x002fea0003800000 */
.L_x_4762:
[----:B------:R-:W-:Y:S01]  /*1fd0*/  UIADD3 UR5, UR5, 0x8000, URZ ;  /* 0x0000800005057890 */ /* 0x000fe2000fffe03f */
[----:B------:R-:W-:Y:S01]  /*1fe0*/  IMAD R5, R4, 0x400, R5 ;  /* 0x0000040004057824 */ /* 0x000fe200078e0205 */
[----:B------:R-:W-:Y:S01]  /*1ff0*/  WARPGROUP.ARRIVE ;  /* 0x00000000000079c5 */ /* 0x000fe20000000000 */
[----:B------:R-:W-:Y:S01]  /*2000*/  UMOV UR11, 0x40000040 ;  /* 0x40000040000b7882 */ /* 0x000fe20000000000 */
[----:B------:R-:W-:Y:S01]  /*2010*/  USHF.R.U32.HI UR6, URZ, 0x4, UR5 ;  /* 0x000000043f067899 */ /* 0x000fe20008011605 */
[----:B--23--:R-:W1:Y:S01]  /*2020*/  LDC.64 R8, c[0x0][0x748] ;  /* 0x0001d200ff087b82 */ /* 0x00ce620000000a00 */
[----:B------:R-:W-:Y:S01]  /*2030*/  UMOV UR9, 0x40000040 ;  /* 0x4000004000097882 */ /* 0x000fe20000000000 */
[----:B------:R-:W-:Y:S01]  /*2040*/  R2UR UR5, R5 ;  /* 0x00000000050572ca */ /* 0x000fe200000e0000 */
[----:B------:R-:W-:Y:S01]  /*2050*/  ULOP3.LUT UR6, UR6, 0x3fff, URZ, 0xc0, !UPT ;  /* 0x00003fff06067892 */ /* 0x000fe2000f8ec03f */
[C---:B------:R-:W-:Y:S02]  /*2060*/  ISETP.GT.AND P2, PT, R226.reuse, RZ, PT ;  /* 0x000000ffe200720c */ /* 0x040fe40003f44270 */
[----:B------:R-:W-:Y:S01]  /*2070*/  ISETP.GT.AND P0, PT, R226, 0x8, PT ;  /* 0x00000008e200780c */ /* 0x000fe20003f04270 */
[----:B------:R-:W-:Y:S01]  /*2080*/  ULOP3.LUT UR7, UR6, 0x10000, URZ, 0xfc, !UPT ;  /* 0x0001000006077892 */ /* 0x000fe2000f8efc3f */
[C---:B------:R-:W-:Y:S01]  /*2090*/  ISETP.GT.AND P1, PT, R2.reuse, RZ, PT ;  /* 0x000000ff0200720c */ /* 0x040fe20003f24270 */
[----:B------:R-:W-:Y:S01]  /*20a0*/  ULEA UR6, UR37, -UR40, 0x6 ;  /* 0x8000002825067291 */ /* 0x000fe2000f8e303f */
[----:B------:R-:W-:-:S04]  /*20b0*/  ISETP.GT.AND P3, PT, R2, 0x8, PT ;  /* 0x000000080200780c */ /* 0x000fc80003f64270 */
[----:B------:R-:W-:Y:S01]  /*20c0*/  UMOV UR8, UR7 ;  /* 0x0000000700087c82 */ /* 0x000fe20008000000 */
[----:B------:R-:W-:Y:S01]  /*20d0*/  UMOV UR10, UR5 ;  /* 0x00000005000a7c82 */ /* 0x000fe20008000000 */
[----:B------:R-:W-:Y:S01]  /*20e0*/  IADD3 R5, R2, UR6, R227 ;  /* 0x0000000602057c10 */ /* 0x000fe2000fffe0e3 */
[----:B------:R-:W-:Y:S01]  /*20f0*/  HGMMA.64x64x16.F32.BF16 R152, gdesc[UR8], RZ, !UPT, gsb0 ;  /* 0x00e00000089879f0 */ /* 0x000fe2000c0018ff */
[----:B------:R-:W-:Y:S02]  /*2100*/  UIADD3 UR10, UR5, 0x2, URZ ;  /* 0x00000002050a7890 */ /* 0x000fe4000fffe03f */
[----:B------:R-:W-:Y:S01]  /*2110*/  UIADD3 UR8, UR7, 0x2, URZ ;  /* 0x0000000207087890 */ /* 0x000fe2000fffe03f */
[----:B------:R-:W-:Y:S01]  /*2120*/  UMOV UR11, 0x40000040 ;  /* 0x40000040000b7882 */ /* 0x000fe20000000000 */
[----:B------:R-:W-:Y:S01]  /*2130*/  UMOV UR9, 0x40000040 ;  /* 0x4000004000097882 */ /* 0x000fe20000000000 */
[C-C-:B-1----:R-:W-:Y:S01]  /*2140*/  IMAD.IADD R228, R8.reuse, 0x1, -R5.reuse ;  /* 0x0000000108e47824 */ /* 0x142fe200078e0a05 */
[----:B------:R-:W-:-:S02]  /*2150*/  IADD3 R225, R8, 0x8, -R5 ;  /* 0x0000000808e17810 */ /* 0x000fc40007ffe805 */
[--C-:B------:R-:W-:Y:S02]  /*2160*/  IADD3 R222, RZ, -R5, -R9.reuse ;  /* 0x80000005ffde7210 */ /* 0x100fe40007ffe809 */
[----:B------:R-:W-:Y:S02]  /*2170*/  SEL R228, R228, 0x40, !P2 ;  /* 0x00000040e4e47807 */ /* 0x000fe40005000000 */
[----:B------:R-:W-:Y:S02]  /*2180*/  IADD3 R16, -R5, 0x8, -R9 ;  /* 0x0000000805107810 */ /* 0x000fe40007ffe909 */
[----:B------:R-:W-:Y:S02]  /*2190*/  SEL R225, R225, 0x40, !P0 ;  /* 0x00000040e1e17807 */ /* 0x000fe40004000000 */
[----:B------:R-:W-:Y:S02]  /*21a0*/  SEL R222, R222, 0x40, P1 ;  /* 0x00000040dede7807 */ /* 0x000fe40000800000 */
[----:B------:R-:W-:-:S02]  /*21b0*/  ISETP.GE.AND P1, PT, R228, RZ, PT ;  /* 0x000000ffe400720c */ /* 0x000fc40003f26270 */
[----:B------:R-:W-:Y:S02]  /*21c0*/  SEL R16, R16, 0x40, P3 ;  /* 0x0000004010107807 */ /* 0x000fe40001800000 */
[C---:B------:R-:W-:Y:S02]  /*21d0*/  ISETP.GE.AND P0, PT, R225.reuse, 0x1, PT ;  /* 0x00000001e100780c */ /* 0x040fe40003f06270 */
[----:B------:R-:W-:Y:S02]  /*21e0*/  ISETP.GE.AND P3, PT, R225, RZ, PT ;  /* 0x000000ffe100720c */ /* 0x000fe40003f66270 */
[----:B------:R-:W-:Y:S02]  /*21f0*/  ISETP.GE.AND P2, PT, R228, 0x1, PT ;  /* 0x00000001e400780c */ /* 0x000fe40003f46270 */
[----:B------:R-:W-:Y:S02]  /*2200*/  ISETP.GT.OR P1, PT, R222, RZ, !P1 ;  /* 0x000000ffde00720c */ /* 0x000fe40004f24670 */
[----:B------:R-:W-:-:S02]  /*2210*/  ISETP.GT.OR P0, PT, R16, 0x1, !P0 ;  /* 0x000000011000780c */ /* 0x000fc40004704670 */
[----:B------:R-:W-:Y:S02]  /*2220*/  ISETP.GT.OR P3, PT, R16, RZ, !P3 ;  /* 0x000000ff1000720c */ /* 0x000fe40005f64670 */
[----:B------:R-:W-:Y:S02]  /*2230*/  ISETP.GT.OR P2, PT, R222, 0x1, !P2 ;  /* 0x00000001de00780c */ /* 0x000fe40005744670 */
[----:B------:R-:W-:Y:S02]  /*2240*/  FSEL R5, R184, -INF , !P1 ;  /* 0xff800000b8057808 */ /* 0x000fe40004800000 */
[----:B------:R-:W-:Y:S02]  /*2250*/  FSEL R184, R187, -INF , !P0 ;  /* 0xff800000bbb87808 */ /* 0x000fe40004000000 */
[----:B------:R-:W-:Y:S01]  /*2260*/  ISETP.GE.AND P0, PT, R228, 0x8, PT ;  /* 0x00000008e400780c */ /* 0x000fe20003f06270 */
[----:B------:R-:W-:Y:S01]  /*2270*/  FFMA.FTZ R5, R5, UR41, -R6 ;  /* 0x0000002905057c23 */ /* 0x000fe20008010806 */
[----:B------:R-:W-:Y:S01]  /*2280*/  FSEL R13, R186, -INF , !P3 ;  /* 0xff800000ba0d7808 */ /* 0x000fe20005800000 */
[----:B------:R-:W-:Y:S01]  /*2290*/  FFMA.FTZ R184, R184, UR41, -R7 ;  /* 0x00000029b8b87c23 */ /* 0x000fe20008010807 */
[----:B------:R-:W-:-:S02]  /*22a0*/  FSEL R8, R185, -INF , !P2 ;  /* 0xff800000b9087808 */ /* 0x000fc40005000000 */
[----:B------:R-:W-:Y:S01]  /*22b0*/  ISETP.GT.OR P0, PT, R222, 0x8, !P0 ;  /* 0x00000008de00780c */ /* 0x000fe20004704670 */
[----:B------:R-:W-:Y:S01]  /*22c0*/  FFMA.FTZ R13, R13, UR41, -R6 ;  /* 0x000000290d0d7c23 */ /* 0x000fe20008010806 */
[----:B------:R-:W-:Y:S01]  /*22d0*/  ISETP.GE.AND P1, PT, R228, 0x9, PT ;  /* 0x00000009e400780c */ /* 0x000fe20003f26270 */
[----:B------:R-:W-:Y:S01]  /*22e0*/  FFMA.FTZ R6, R8, UR41, -R7 ;  /* 0x0000002908067c23 */ /* 0x000fe20008010807 */
[----:B------:R-:W-:Y:S01]  /*22f0*/  FSEL R7, R188, -INF , !P0 ;  /* 0xff800000bc077808 */ /* 0x000fe20004000000 */
[----:B------:R-:W-:Y:S01]  /*2300*/  MUFU.EX2 R5, R5 ;  /* 0x0000000500057308 */ /* 0x000fe20000000800 */
[----:B------:R-:W-:Y:S02]  /*2310*/  ISETP.GT.OR P0, PT, R222, 0x9, !P1 ;  /* 0x00000009de00780c */ /* 0x000fe40004f04670 */
[----:B------:R-:W-:Y:S01]  /*2320*/  ISETP.GE.AND P1, PT, R228, 0x10, PT ;  /* 0x00000010e400780c */ /* 0x000fe20003f26270 */
[----:B------:R-:W-:Y:S01]  /*2330*/  FFMA.FTZ R7, R7, UR41, -R14 ;  /* 0x0000002907077c23 */ /* 0x000fe2000801080e */
[----:B------:R-:W-:-:S02]  /*2340*/  FSEL R8, R189, -INF , !P0 ;  /* 0xff800000bd087808 */ /* 0x000fc40004000000 */
[----:B------:R-:W-:Y:S01]  /*2350*/  ISETP.GT.OR P0, PT, R222, 0x10, !P1 ;  /* 0x00000010de00780c */ /* 0x000fe20004f04670 */
[----:B------:R-:W1:Y:S01]  /*2360*/  MUFU.EX2 R13, R13 ;  /* 0x0000000d000d7308 */ /* 0x000e620000000800 */
[----:B------:R-:W-:Y:S01]  /*2370*/  ISETP.GE.AND P1, PT, R228, 0x11, PT ;  /* 0x00000011e400780c */ /* 0x000fe20003f26270 */
[----:B------:R-:W-:Y:S01]  /*2380*/  FFMA.FTZ R8, R8, UR41, -R15 ;  /* 0x0000002908087c23 */ /* 0x000fe2000801080f */
[----:B------:R-:W-:Y:S02]  /*2390*/  FSEL R9, R192, -INF , !P0 ;  /* 0xff800000c0097808 */ /* 0x000fe40004000000 */
[----:B------:R-:W-:Y:S02]  /*23a0*/  ISETP.GT.OR P0, PT, R222, 0x11, !P1 ;  /* 0x00000011de00780c */ /* 0x000fe40004f04670 */
[----:B------:R-:W-:Y:S01]  /*23b0*/  ISETP.GE.AND P1, PT, R228, 0x18, PT ;  /* 0x00000018e400780c */ /* 0x000fe20003f26270 */
[----:B------:R-:W-:Y:S01]  /*23c0*/  FFMA.FTZ R9, R9, UR41, -R18 ;  /* 0x0000002909097c23 */ /* 0x000fe20008010812 */
[----:B------:R-:W-:Y:S01]  /*23d0*/  FSEL R10, R193, -INF , !P0 ;  /* 0xff800000c10a7808 */ /* 0x000fe20004000000 */
[----:B------:R-:W-:Y:S01]  /*23e0*/  MUFU.EX2 R6, R6 ;  /* 0x0000000600067308 */ /* 0x000fe20000000800 */
[----:B------:R-:W-:-:S02]  /*23f0*/  ISETP.GT.OR P0, PT, R222, 0x18, !P1 ;  /* 0x00000018de00780c */ /* 0x000fc40004f04670 */
[----:B------:R-:W-:Y:S01]  /*2400*/  ISETP.GE.AND P1, PT, R228, 0x19, PT ;  /* 0x00000019e400780c */ /* 0x000fe20003f26270 */
[----:B------:R-:W-:Y:S01]  /*2410*/  FFMA.FTZ R10, R10, UR41, -R19 ;  /* 0x000000290a0a7c23 */ /* 0x000fe20008010813 */
[----:B------:R-:W-:Y:S02]  /*2420*/  WARPGROUP.DEPBAR.LE gsb0, 0x0 ;  /* 0x00008000000079c5 */ /* 0x000fe40000010000 */
[----:B------:R-:W-:Y:S01]  /*2430*/  WARPGROUP.ARRIVE ;  /* 0x00000000000079c5 */ /* 0x000fe20000000000 */
[----:B------:R-:W-:Y:S01]  /*2440*/  FSEL R11, R196, -INF , !P0 ;  /* 0xff800000c40b7808 */ /* 0x000fe20004000000 */
[----:B------:R-:W-:Y:S01]  /*2450*/  MUFU.EX2 R7, R7 ;  /* 0x0000000700077308 */ /* 0x000fe20000000800 */
[----:B------:R-:W-:Y:S02]  /*2460*/  ISETP.GT.OR P0, PT, R222, 0x19, !P1 ;  /* 0x00000019de00780c */ /* 0x000fe40004f04670 */
[----:B------:R-:W-:Y:S01]  /*2470*/  ISETP.GE.AND P1, PT, R225, 0x9, PT ;  /* 0x00000009e100780c */ /* 0x000fe20003f26270 */
[----:B------:R-:W-:Y:S01]  /*2480*/  HGMMA.64x64x16.F32.BF16 R152, gdesc[UR8], R152, gsb0 ;  /* 0x00e00000089879f0 */ /* 0x000fe20008001898 */
[----:B------:R-:W-:Y:S01]  /*2490*/  UIADD3 UR10, UR5, 0x4, URZ ;  /* 0x00000004050a7890 */ /* 0x000fe2000fffe03f */
[----:B------:R-:W-:Y:S01]  /*24a0*/  FSEL R186, R197, -INF , !P0 ;  /* 0xff800000c5ba7808 */ /* 0x000fe20004000000 */
[----:B------:R-:W-:Y:S01]  /*24b0*/  UIADD3 UR8, UR7, 0x4, URZ ;  /* 0x0000000407087890 */ /* 0x000fe2000fffe03f */
[----:B------:R-:W-:Y:S01]  /*24c0*/  ISETP.GE.AND P0, PT, R225, 0x8, PT ;  /* 0x00000008e100780c */ /* 0x000fe20003f06270 */
[----:B------:R-:W-:Y:S01]  /*24d0*/  UMOV UR11, 0x40000040 ;  /* 0x40000040000b7882 */ /* 0x000fe20000000000 */
[----:B------:R-:W-:Y:S01]  /*24e0*/  UMOV UR9, 0x40000040 ;  /* 0x4000004000097882 */ /* 0x000fe20000000000 */
[C---:B------:R-:W-:Y:S01]  /*24f0*/  ISETP.GT.OR P1, PT, R16.reuse, 0x9, !P1 ;  /* 0x000000091000780c */ /* 0x040fe20004f24670 */
[----:B------:R-:W-:Y:S01]  /*2500*/  FFMA.FTZ R12, R11, UR41, -R20 ;  /* 0x000000290b0c7c23 */ /* 0x000fe20008010814 */
[----:B------:R-:W-:Y:S01]  /*2510*/  ISETP.GT.OR P0, PT, R16, 0x8, !P0 ;  /* 0x000000081000780c */ /* 0x000fe20004704670 */
[----:B------:R-:W-:Y:S01]  /*2520*/  FFMA.FTZ R11, R186, UR41, -R21 ;  /* 0x00000029ba0b7c23 */ /* 0x000fe20008010815 */
[----:B------:R-:W-:Y:S01]  /*2530*/  FSEL R186, R191, -INF , !P1 ;  /* 0xff800000bfba7808 */ /* 0x000fe20004800000 */
[----:B------:R-:W-:Y:S01]  /*2540*/  MUFU.EX2 R8, R8 ;  /* 0x0000000800087308 */ /* 0x000fe20000000800 */
[----:B------:R-:W-:-:S02]  /*2550*/  FSEL R185, R190, -INF , !P0 ;  /* 0xff800000beb97808 */ /* 0x000fc40004000000 */
[C---:B------:R-:W-:Y:S01]  /*2560*/  ISETP.GE.AND P0, PT, R225.reuse, 0x10, PT ;  /* 0x00000010e100780c */ /* 0x040fe20003f06270 */
[----:B------:R-:W-:Y:S01]  /*2570*/  FFMA.FTZ R187, R186, UR41, -R15 ;  /* 0x00000029babb7c23 */ /* 0x000fe2000801080f */
[----:B------:R-:W-:Y:S01]  /*2580*/  ISETP.GE.AND P1, PT, R225, 0x11, PT ;  /* 0x00000011e100780c */ /* 0x000fe20003f26270 */
[----:B------:R-:W-:Y:S01]  /*2590*/  FFMA.FTZ R14, R185, UR41, -R14 ;  /* 0x00000029b90e7c23 */ /* 0x000fe2000801080e */
[C---:B------:R-:W-:Y:S01]  /*25a0*/  ISETP.GT.OR P0, PT, R16.reuse, 0x10, !P0 ;  /* 0x000000101000780c */ /* 0x040fe20004704670 */
[----:B------:R2:W-:Y:S01]  /*25b0*/  MUFU.EX2 R15, R184 ;  /* 0x000000b8000f7308 */ /* 0x0005e20000000800 */
[----:B------:R-:W-:Y:S02]  /*25c0*/  ISETP.GT.OR P1, PT, R16, 0x11, !P1 ;  /* 0x000000111000780c */ /* 0x000fe40004f24670 */
[----:B------:R-:W-:Y:S02]  /*25d0*/  FSEL R185, R194, -INF , !P0 ;  /* 0xff800000c2b97808 */ /* 0x000fe40004000000 */
[----:B------:R-:W-:-:S02]  /*25e0*/  ISETP.GE.AND P0, PT, R225, 0x18, PT ;  /* 0x00000018e100780c */ /* 0x000fc40003f06270 */
[----:B------:R-:W-:Y:S01]  /*25f0*/  FSEL R186, R195, -INF , !P1 ;  /* 0xff800000c3ba7808 */ /* 0x000fe20004800000 */
[----:B------:R-:W-:Y:S01]  /*2600*/  FFMA.FTZ R18, R185, UR41, -R18 ;  /* 0x00000029b9127c23 */ /* 0x000fe20008010812 */
[----:B------:R-:W-:Y:S01]  /*2610*/  ISETP.GT.OR P0, PT, R16, 0x18, !P0 ;  /* 0x000000181000780c */ /* 0x000fe20004704670 */
[----:B------:R-:W3:Y:S01]  /*2620*/  MUFU.EX2 R14, R14 ;  /* 0x0000000e000e7308 */ /* 0x000ee20000000800 */
[----:B------:R-:W-:Y:S01]  /*2630*/  ISETP.GE.AND P1, PT, R225, 0x19, PT ;  /* 0x00000019e100780c */ /* 0x000fe20003f26270 */
[----:B------:R-:W-:Y:S01]  /*2640*/  FFMA.FTZ R186, R186, UR41, -R19 ;  /* 0x00000029baba7c23 */ /* 0x000fe20008010813 */
[----:B------:R-:W-:Y:S02]  /*2650*/  FSEL R185, R198, -INF , !P0 ;  /* 0xff800000c6b97808 */ /* 0x000fe40004000000 */
[----:B------:R-:W-:Y:S02]  /*2660*/  ISETP.GT.OR P1, PT, R16, 0x19, !P1 ;  /* 0x000000191000780c */ /* 0x000fe40004f24670 */
[----:B------:R-:W-:Y:S01]  /*2670*/  ISETP.GE.AND P0, PT, R228, 0x20, PT ;  /* 0x00000020e400780c */ /* 0x000fe20003f06270 */
[----:B------:R-:W-:Y:S01]  /*2680*/  FFMA.FTZ R20, R185, UR41, -R20 ;  /* 0x00000029b9147c23 */ /* 0x000fe20008010814 */
[----:B--2---:R-:W-:Y:S01]  /*2690*/  FSEL R184, R199, -INF , !P1 ;  /* 0xff800000c7b87808 */ /* 0x004fe20004800000 */
[----:B------:R2:W5:Y:S01]  /*26a0*/  MUFU.EX2 R19, R187 ;  /* 0x000000bb00137308 */ /* 0x0005620000000800 */
[----:B------:R-:W-:-:S02]  /*26b0*/  LOP3.LUT R185, R230, 0x2000000, RZ, 0xfc, !PT ;  /* 0x02000000e6b97812 */ /* 0x000fc400078efcff */
[----:B------:R-:W-:Y:S01]  /*26c0*/  ISETP.GE.AND P1, PT, R225, 0x20, PT ;  /* 0x00000020e100780c */ /* 0x000fe20003f26270 */
[----:B------:R-:W-:Y:S01]  /*26d0*/  FFMA.FTZ R184, R184, UR41, -R21 ;  /* 0x00000029b8b87c23 */ /* 0x000fe20008010815 */
[----:B------:R-:W-:Y:S01]  /*26e0*/  ISETP.GT.OR P0, PT, R222, 0x20, !P0 ;  /* 0x00000020de00780c */ /* 0x000fe20004704670 */
[----:B------:R-:W-:Y:S01]  /*26f0*/  IMAD R188, R4, 0x400, R185 ;  /* 0x0000040004bc7824 */ /* 0x000fe200078e02b9 */
[----:B------:R-:W-:Y:S01]  /*2700*/  ISETP.GT.OR P1, PT, R16, 0x20, !P1 ;  /* 0x000000201000780c */ /* 0x000fe20004f24670 */
[----:B------:R-:W-:Y:S01]  /*2710*/  MUFU.EX2 R21, R186 ;  /* 0x000000ba00157308 */ /* 0x000fe20000000800 */
[----:B------:R-:W-:Y:S02]  /*2720*/  FSEL R185, R200, -INF , !P0 ;  /* 0xff800000c8b97808 */ /* 0x000fe40004000000 */
[----:B------:R-:W-:Y:S02]  /*2730*/  ISETP.GE.AND P5, PT, R228, 0x28, PT ;  /* 0x00000028e400780c */ /* 0x000fe40003fa6270 */
[----:B--2---:R-:W-:Y:S01]  /*2740*/  FSEL R187, R202, -INF , !P1 ;  /* 0xff800000cabb7808 */ /* 0x004fe20004800000 */
[--C-:B------:R-:W-:Y:S01]  /*2750*/  FFMA.FTZ R185, R185, UR41, -R22.reuse ;  /* 0x00000029b9b97c23 */ /* 0x100fe20008010816 */
[----:B------:R-:W-:Y:S01]  /*2760*/  ISETP.GT.OR P5, PT, R222, 0x28, !P5 ;  /* 0x00000028de00780c */ /* 0x000fe20006fa4670 */
[----:B------:R-:W-:Y:S01]  /*2770*/  MUFU.EX2 R200, R184 ;  /* 0x000000b800c87308 */ /* 0x000fe20000000800 */
[C---:B------:R-:W-:Y:S01]  /*2780*/  ISETP.GE.AND P0, PT, R228.reuse, 0x21, PT ;  /* 0x00000021e400780c */ /* 0x040fe20003f06270 */
[----:B------:R-:W-:Y:S01]  /*2790*/  FFMA.FTZ R187, R187, UR41, -R22 ;  /* 0x00000029bbbb7c23 */ /* 0x000fe20008010816 */
[----:B------:R-:W-:-:S02]  /*27a0*/  ISETP.GE.AND P3, PT, R228, 0x29, PT ;  /* 0x00000029e400780c */ /* 0x000fc40003f66270 */
[----:B------:R-:W-:Y:S02]  /*27b0*/  ISETP.GE.AND P2, PT, R225, 0x21, PT ;  /* 0x00000021e100780c */ /* 0x000fe40003f46270 */
[----:B------:R-:W-:Y:S01]  /*27c0*/  ISETP.GE.AND P4, PT, R228, 0x30, PT ;  /* 0x00000030e400780c */ /* 0x000fe20003f86270 */
[----:B------:R2:W-:Y:S01]  /*27d0*/  MUFU.EX2 R22, R185 ;  /* 0x000000b900167308 */ /* 0x0005e20000000800 */
[----:B------:R-:W-:Y:S02]  /*27e0*/  ISETP.GT.OR P0, PT, R222, 0x21, !P0 ;  /* 0x00000021de00780c */ /* 0x000fe40004704670 */
[----:B------:R-:W-:Y:S02]  /*27f0*/  ISETP.GT.OR P2, PT, R16, 0x21, !P2 ;  /* 0x000000211000780c */ /* 0x000fe40005744670 */
[C---:B------:R-:W-:Y:S02]  /*2800*/  ISETP.GT.OR P3, PT, R222.reuse, 0x29, !P3 ;  /* 0x00000029de00780c */ /* 0x040fe40005f64670 */
[----:B------:R-:W-:Y:S01]  /*2810*/  ISETP.GT.OR P4, PT, R222, 0x30, !P4 ;  /* 0x00000030de00780c */ /* 0x000fe20006784670 */
[----:B------:R-:W5:Y:S01]  /*2820*/  MUFU.EX2 R20, R20 ;  /* 0x0000001400147308 */ /* 0x000f620000000800 */
[----:B--2---:R-:W-:-:S02]  /*2830*/  FSEL R185, R204, -INF , !P5 ;  /* 0xff800000ccb97808 */ /* 0x004fc40006800000 */
[----:B------:R-:W-:Y:S01]  /*2840*/  ISETP.GE.AND P5, PT, R225, 0x28, PT ;  /* 0x00000028e100780c */ /* 0x000fe20003fa6270 */
[----:B------:R-:W-:Y:S02]  /*2850*/  WARPGROUP.DEPBAR.LE gsb0, 0x0 ;  /* 0x00008000000079c5 */ /* 0x000fe40000010000 */
[----:B------:R-:W-:Y:S01]  /*2860*/  WARPGROUP.ARRIVE ;  /* 0x00000000000079c5 */ /* 0x000fe20000000000 */
[----:B------:R-:W-:Y:S01]  /*2870*/  R2UR UR6, R188 ;  /* 0x00000000bc0672ca */ /* 0x000fe200000e0000 */
[----:B------:R-:W2:Y:S01]  /*2880*/  MUFU.EX2 R9, R9 ;  /* 0x0000000900097308 */ /* 0x000ea20000000800 */
[----:B------:R-:W-:Y:S02]  /*2890*/  FSEL R184, R201, -INF , !P0 ;  /* 0xff800000c9b87808 */ /* 0x000fe40004000000 */
[----:B------:R-:W-:Y:S01]  /*28a0*/  ISETP.GT.OR P5, PT, R16, 0x28, !P5 ;  /* 0x000000281000780c */ /* 0x000fe20006fa4670 */
[----:B------:R-:W-:Y:S01]  /*28b0*/  HGMMA.64x64x16.F32.BF16 R152, gdesc[UR8], R152, gsb0 ;  /* 0x00e00000089879f0 */ /* 0x000fe20008001898 */
[----:B------:R-:W-:Y:S01]  /*28c0*/  UIADD3 UR10, UR5, 0x6, URZ ;  /* 0x00000006050a7890 */ /* 0x000fe2000fffe03f */
[----:B------:R-:W-:Y:S01]  /*28d0*/  FSEL R186, R203, -INF , !P2 ;  /* 0xff800000cbba7808 */ /* 0x000fe20005000000 */
[----:B------:R-:W-:Y:S01]  /*28e0*/  UIADD3 UR8, UR7, 0x6, URZ ;  /* 0x0000000607087890 */ /* 0x000fe2000fffe03f */
[----:B------:R-:W-:Y:S01]  /*28f0*/  FSEL R188, R205, -INF , !P3 ;  /* 0xff800000cdbc7808 */ /* 0x000fe20005800000 */
[----:B------:R-:W-:Y:S01]  /*2900*/  UMOV UR11, 0x40000040 ;  /* 0x40000040000b7882 */ /* 0x000fe20000000000 */
[----:B------:R-:W-:Y:S01]  /*2910*/  UMOV UR9, 0x40000040 ;  /* 0x4000004000097882 */ /* 0x000fe20000000000 */
[C---:B------:R-:W-:Y:S01]  /*2920*/  ISETP.GE.AND P3, PT, R225.reuse, 0x29, PT ;  /* 0x00000029e100780c */ /* 0x040fe20003f66270 */
[----:B------:R4:W-:Y:S01]  /*2930*/  MUFU.EX2 R201, R187 ;  /* 0x000000bb00c97308 */ /* 0x0009e20000000800 */
[----:B------:R-:W-:Y:S01]  /*2940*/  FSEL R191, R208, -INF , !P4 ;  /* 0xff800000d0bf7808 */ /* 0x000fe20006000000 */
[--C-:B------:R-:W-:Y:S01]  /*2950*/  FFMA.FTZ R184, R184, UR41, -R23.reuse ;  /* 0x00000029b8b87c23 */ /* 0x100fe20008010817 */
[----:B------:R-:W-:Y:S01]  /*2960*/  ISETP.GE.AND P1, PT, R228, 0x31, PT ;  /* 0x00000031e400780c */ /* 0x000fe20003f26270 */
[----:B------:R-:W-:Y:S01]  /*2970*/  FFMA.FTZ R186, R186, UR41, -R23 ;  /* 0x00000029baba7c23 */ /* 0x000fe20008010817 */
[----:B------:R-:W-:Y:S01]  /*2980*/  ISETP.GE.AND P4, PT, R225, 0x30, PT ;  /* 0x00000030e100780c */ /* 0x000fe20003f86270 */
[----:B------:R-:W-:Y:S01]  /*2990*/  FFMA.FTZ R203, R185, UR41, -R216 ;  /* 0x00000029b9cb7c23 */ /* 0x000fe200080108d8 */
[----:B------:R-:W-:Y:S01]  /*29a0*/  ISETP.GE.AND P0, PT, R228, 0x38, PT ;  /* 0x00000038e400780c */ /* 0x000fe20003f06270 */
[----:B------:R1:W-:Y:S01]  /*29b0*/  MUFU.EX2 R23, R184 ;  /* 0x000000b800177308 */ /* 0x0003e20000000800 */
[----:B----4-:R-:W-:Y:S01]  /*29c0*/  FSEL R187, R206, -INF , !P5 ;  /* 0xff800000cebb7808 */ /* 0x010fe20006800000 */
[----:B------:R-:W-:Y:S01]  /*29d0*/  FFMA.FTZ R195, R188, UR41, -R217 ;  /* 0x00000029bcc37c23 */ /* 0x000fe200080108d9 */
[----:B------:R-:W-:Y:S01]  /*29e0*/  ISETP.GE.AND P5, PT, R225, 0x31, PT ;  /* 0x00000031e100780c */ /* 0x000fe20003fa6270 */
[----:B------:R-:W-:Y:S01]  /*29f0*/  FFMA.FTZ R206, R191, UR41, -R218 ;  /* 0x00000029bfce7c23 */ /* 0x000fe200080108da */
[C---:B------:R-:W-:Y:S01]  /*2a00*/  ISETP.GT.OR P3, PT, R16.reuse, 0x29, !P3 ;  /* 0x000000291000780c */ /* 0x040fe20005f64670 */
[----:B------:R-:W-:Y:S01]  /*2a10*/  FFMA.FTZ R204, R187, UR41, -R216 ;  /* 0x00000029bbcc7c23 */ /* 0x000fe200080108d8 */
[----:B------:R-:W-:Y:S01]  /*2a20*/  ISETP.GT.OR P4, PT, R16, 0x30, !P4 ;  /* 0x000000301000780c */ /* 0x000fe20006784670 */
[----:B------:R4:W-:Y:S01]  /*2a30*/  MUFU.EX2 R202, R186 ;  /* 0x000000ba00ca7308 */ /* 0x0009e20000000800 */
[----:B------:R-:W-:-:S02]  /*2a40*/  ISETP.GT.OR P1, PT, R222, 0x31, !P1 ;  /* 0x00000031de00780c */ /* 0x000fc40004f24670 */
[----:B------:R-:W-:Y:S02]  /*2a50*/  ISETP.GT.OR P0, PT, R222, 0x38, !P0 ;  /* 0x00000038de00780c */ /* 0x000fe40004704670 */
[----:B------:R-:W-:Y:S02]  /*2a60*/  ISETP.GT.OR P5, PT, R16, 0x31, !P5 ;  /* 0x000000311000780c */ /* 0x000fe40006fa4670 */
[----:B------:R-:W-:Y:S01]  /*2a70*/  FSEL R190, R207, -INF , !P3 ;  /* 0xff800000cfbe7808 */ /* 0x000fe20005800000 */
[----:B------:R-:W-:Y:S01]  /*2a80*/  MUFU.EX2 R10, R10 ;  /* 0x0000000a000a7308 */ /* 0x000fe20000000800 */
[----:B------:R-:W-:Y:S02]  /*2a90*/  FSEL R193, R210, -INF , !P4 ;  /* 0xff800000d2c17808 */ /* 0x000fe40006000000 */
[----:B------:R-:W-:Y:S01]  /*2aa0*/  FSEL R194, R209, -INF , !P1 ;  /* 0xff800000d1c27808 */ /* 0x000fe20004800000 */
[----:B------:R-:W-:Y:S01]  /*2ab0*/  FFMA.FTZ R205, R190, UR41, -R217 ;  /* 0x00000029becd7c23 */ /* 0x000fe200080108d9 */
[----:B------:R-:W-:Y:S01]  /*2ac0*/  FSEL R196, R211, -INF , !P5 ;  /* 0xff800000d3c47808 */ /* 0x000fe20006800000 */
[----:B------:R-:W-:Y:S01]  /*2ad0*/  FFMA.FTZ R218, R193, UR41, -R218 ;  /* 0x00000029c1da7c23 */ /* 0x000fe200080108da */
[----:B------:R-:W-:Y:S01]  /*2ae0*/  FSEL R197, R212, -INF , !P0 ;  /* 0xff800000d4c57808 */ /* 0x000fe20004000000 */
[--C-:B------:R-:W-:Y:S01]  /*2af0*/  FFMA.FTZ R207, R194, UR41, -R219.reuse ;  /* 0x00000029c2cf7c23 */ /* 0x100fe200080108db */
[C---:B------:R-:W-:Y:S01]  /*2b00*/  ISETP.GE.AND P3, PT, R225.reuse, 0x38, PT ;  /* 0x00000038e100780c */ /* 0x040fe20003f66270 */
[----:B------:R-:W-:Y:S01]  /*2b10*/  FFMA.FTZ R219, R196, UR41, -R219 ;  /* 0x00000029c4db7c23 */ /* 0x000fe200080108db */
[----:B------:R-:W-:Y:S01]  /*2b20*/  ISETP.GE.AND P4, PT, R225, 0x39, PT ;  /* 0x00000039e100780c */ /* 0x000fe20003f86270 */
[----:B------:R-:W-:Y:S01]  /*2b30*/  FFMA.FTZ R208, R197, UR41, -R220 ;  /* 0x00000029c5d07c23 */ /* 0x000fe200080108dc */
[C---:B------:R-:W-:Y:S01]  /*2b40*/  ISETP.GT.OR P3, PT, R16.reuse, 0x38, !P3 ;  /* 0x000000381000780c */ /* 0x040fe20005f64670 */
[----:B------:R-:W-:Y:S01]  /*2b50*/  MUFU.EX2 R12, R12 ;  /* 0x0000000c000c7308 */ /* 0x000fe20000000800 */
[----:B------:R-:W-:-:S02]  /*2b60*/  ISETP.GT.OR P4, PT, R16, 0x39, !P4 ;  /* 0x000000391000780c */ /* 0x000fc40006784670 */
[----:B------:R-:W-:Y:S02]  /*2b70*/  FSEL R199, R214, -INF , !P3 ;  /* 0xff800000d6c77808 */ /* 0x000fe40005800000 */
[----:B------:R-:W-:Y:S02]  /*2b80*/  ISETP.GE.AND P2, PT, R228, 0x39, PT ;  /* 0x00000039e400780c */ /* 0x000fe40003f46270 */
[----:B------:R-:W-:Y:S01]  /*2b90*/  FSEL R212, R215, -INF , !P4 ;  /* 0xff800000d7d47808 */ /* 0x000fe20006000000 */
[----:B------:R3:W-:Y:S01]  /*2ba0*/  MUFU.EX2 R16, R195 ;  /* 0x000000c300107308 */ /* 0x0007e20000000800 */
[----:B------:R-:W-:Y:S01]  /*2bb0*/  FFMA.FTZ R220, R199, UR41, -R220 ;  /* 0x00000029c7dc7c23 */ /* 0x000fe200080108dc */
[----:B------:R-:W-:-:S04]  /*2bc0*/  ISETP.GT.OR P2, PT, R222, 0x39, !P2 ;  /* 0x00000039de00780c */ /* 0x000fc80005744670 */
[----:B------:R-:W-:Y:S02]  /*2bd0*/  FSEL R210, R213, -INF , !P2 ;  /* 0xff800000d5d27808 */ /* 0x000fe40005000000 */
[----:B------:R-:W-:Y:S03]  /*2be0*/  MUFU.EX2 R11, R11 ;  /* 0x0000000b000b7308 */ /* 0x000fe60000000800 */
[--C-:B------:R-:W-:Y:S01]  /*2bf0*/  FFMA.FTZ R209, R210, UR41, -R221.reuse ;  /* 0x00000029d2d17c23 */ /* 0x100fe200080108dd */
[----:B------:R-:W-:-:S04]  /*2c00*/  FFMA.FTZ R221, R212, UR41, -R221 ;  /* 0x00000029d4dd7c23 */ /* 0x000fc800080108dd */
[----:B------:R-:W2:Y:S01]  /*2c10*/  MUFU.EX2 R18, R18 ;  /* 0x0000001200127308 */ /* 0x000ea20000000800 */
[----:B------:R-:W-:Y:S02]  /*2c20*/  WARPGROUP.DEPBAR.LE gsb0, 0x0 ;  /* 0x00008000000079c5 */ /* 0x000fe40000010000 */
[----:B------:R-:W-:-:S05]  /*2c30*/  WARPGROUP.ARRIVE ;  /* 0x00000000000079c5 */ /* 0x000fca0000000000 */
[----:B------:R-:W2:Y:S01]  /*2c40*/  MUFU.EX2 R203, R203 ;  /* 0x000000cb00cb7308 */ /* 0x000ea20000000800 */
[----:B------:R-:W-:Y:S01]  /*2c50*/  HGMMA.64x64x16.F32.BF16 R152, gdesc[UR8], R152, gsb0 ;  /* 0x00e00000089879f0 */ /* 0x000fe20008001898 */
[----:B------:R-:W-:Y:S02]  /*2c60*/  UIADD3 UR10, UR5, 0x200, URZ ;  /* 0x00000200050a7890 */ /* 0x000fe4000fffe03f */
[----:B------:R-:W-:-:S04]  /*2c70*/  UIADD3 UR8, UR7, 0x400, URZ ;  /* 0x0000040007087890 */ /* 0x000fc8000fffe03f */
[----:B------:R-:W2:Y:S01]  /*2c80*/  MUFU.EX2 R204, R204 ;  /* 0x000000cc00cc7308 */ /* 0x000ea20000000800 */
[----:B------:R-:W-:Y:S01]  /*2c90*/  UMOV UR11, 0x40000040 ;  /* 0x40000040000b7882 */ /* 0x000fe20000000000 */
[----:B------:R-:W-:-:S06]  /*2ca0*/  UMOV UR9, 0x40000040 ;  /* 0x4000004000097882 */ /* 0x000fcc0000000000 */
[----:B------:R-:W2:Y:S08]  /*2cb0*/  MUFU.EX2 R205, R205 ;  /* 0x000000cd00cd7308 */ /* 0x000eb00000000800 */
[----:B------:R-:W2:Y:S08]  /*2cc0*/  MUFU.EX2 R206, R206 ;  /* 0x000000ce00ce7308 */ /* 0x000eb00000000800 */
        /* <DEDUP_REMOVED lines=26> */
[----:B------:R-:W-:Y:S01]  /*2e70*/  UMOV UR7, 0x40000040 ;  /* 0x4000004000077882 */ /* 0x000fe20000000000 */
[----:B------:R-:W-:Y:S02]  /*2e80*/  WARPGROUP.DEPBAR.LE gsb0, 0x0 ;  /* 0x00008000000079c5 */ /* 0x000fe40000010000 */
[----:B------:R-:W-:-:S06]  /*2e90*/  WARPGROUP.ARRIVE ;  /* 0x00000000000079c5 */ /* 0x000fcc0000000000 */
[----:B------:R-:W-:Y:S01]  /*2ea0*/  HGMMA.64x64x16.F32.BF16 R152, gdesc[UR8], R152, gsb0 ;  /* 0x00e00000089879f0 */ /* 0x000fe20008001898 */
[----:B------:R-:W-:Y:S01]  /*2eb0*/  UIADD3 UR8, UR6, 0x80, URZ ;  /* 0x0000008006087890 */ /* 0x000fe2000fffe03f */
[----:B------:R-:W-:Y:S01]  /*2ec0*/  UMOV UR11, 0x40000040 ;  /* 0x40000040000b7882 */ /* 0x000fe20000000000 */
[----:B------:R-:W-:-:S05]  /*2ed0*/  UMOV UR9, 0x40000040 ;  /* 0x4000004000097882 */ /* 0x000fca0000000000 */
[----:B------:R-:W-:Y:S01]  /*2ee0*/  UMOV UR10, UR8 ;  /* 0x00000008000a7c82 */ /* 0x000fe20008000000 */
[----:B------:R-:W-:Y:S01]  /*2ef0*/  UIADD3 UR8, UR6, 0x100, URZ ;  /* 0x0000010006087890 */ /* 0x000fe2000fffe03f */
[----:B------:R-:W-:Y:S02]  /*2f00*/  WARPGROUP.DEPBAR.LE gsb0, 0x0 ;  /* 0x00008000000079c5 */ /* 0x000fe40000010000 */
[----:B-1----:R-:W1:Y:S04]  /*2f10*/  LDS.64 R184, [R17+0x28200] ;  /* 0x0282000011b87984 */ /* 0x002e680000000a00 */
[----:B----4-:R-:W4:Y:S04]  /*2f20*/  LDS.64 R186, [R17+0x28220] ;  /* 0x0282200011ba7984 */ /* 0x010f280000000a00 */
[----:B------:R-:W5:Y:S04]  /*2f30*/  LDS.64 R188, [R17+0x28240] ;  /* 0x0282400011bc7984 */ /* 0x000f680000000a00 */
[----:B------:R-:W2:Y:S04]  /*2f40*/  LDS.64 R190, [R17+0x28260] ;  /* 0x0282600011be7984 */ /* 0x000ea80000000a00 */
[----:B------:R-:W2:Y:S04]  /*2f50*/  LDS.64 R192, [R17+0x28280] ;  /* 0x0282800011c07984 */ /* 0x000ea80000000a00 */
[----:B------:R-:W2:Y:S04]  /*2f60*/  LDS.64 R196, [R17+0x282c0] ;  /* 0x0282c00011c47984 */ /* 0x000ea80000000a00 */
[----:B---3--:R-:W3:Y:S04]  /*2f70*/  LDS.64 R194, [R17+0x282a0] ;  /* 0x0282a00011c27984 */ /* 0x008ee80000000a00 */
[----:B------:R1:W3:Y:S02]  /*2f80*/  LDS.64 R198, [R17+0x282e0] ;  /* 0x0282e00011c67984 */ /* 0x0002e40000000a00 */
[----:B-1----:R-:W1:Y:S01]  /*2f90*/  MUFU.EX2 R17, R218 ;  /* 0x000000da00117308 */ /* 0x002e620000000800 */
[--C-:B------:R-:W-:Y:S01]  /*2fa0*/  FADD.FTZ R210, R155, -R185.reuse ;  /* 0x800000b99bd27221 */ /* 0x100fe20000010000 */
[--C-:B------:R-:W-:Y:S01]  /*2fb0*/  FADD.FTZ R152, R152, -R184.reuse ;  /* 0x800000b898987221 */ /* 0x100fe20000010000 */
[----:B------:R-:W-:Y:S01]  /*2fc0*/  FADD.FTZ R154, R154, -R184 ;  /* 0x800000b89a9a7221 */ /* 0x000fe20000010000 */
[----:B------:R-:W-:Y:S01]  /*2fd0*/  FADD.FTZ R153, R153, -R185 ;  /* 0x800000b999997221 */ /* 0x000fe20000010000 */
[--C-:B----4-:R-:W-:Y:S01]  /*2fe0*/  FADD.FTZ R155, R158, -R186.reuse ;  /* 0x800000ba9e9b7221 */ /* 0x110fe20000010000 */
[----:B------:R-:W-:Y:S01]  /*2ff0*/  FADD.FTZ R158, R159, -R187 ;  /* 0x800000bb9f9e7221 */ /* 0x000fe20000010000 */
[----:B------:R-:W-:Y:S01]  /*3000*/  FADD.FTZ R184, R156, -R186 ;  /* 0x800000ba9cb87221 */ /* 0x000fe20000010000 */
[----:B------:R-:W-:Y:S01]  /*3010*/  FMUL.FTZ R154, R13, R154 ;  /* 0x0000009a0d9a7220 */ /* 0x000fe20000410000 */
[----:B-----5:R-:W-:Y:S01]  /*3020*/  FADD.FTZ R159, R162, -R188 ;  /* 0x800000bca29f7221 */ /* 0x020fe20000010000 */
[----:B------:R-:W-:Y:S01]  /*3030*/  FADD.FTZ R162, R163, -R189 ;  /* 0x800000bda3a27221 */ /* 0x000fe20000010000 */
[----:B------:R-:W4:Y:S01]  /*3040*/  MUFU.EX2 R156, R219 ;  /* 0x000000db009c7308 */ /* 0x000f220000000800 */
[----:B------:R-:W-:Y:S01]  /*3050*/  FMUL.FTZ R155, R14, R155 ;  /* 0x0000009b0e9b7220 */ /* 0x000fe20000410000 */
[--C-:B--2---:R-:W-:Y:S01]  /*3060*/  FADD.FTZ R163, R166, -R190.reuse ;  /* 0x800000bea6a37221 */ /* 0x104fe20000010000 */
[--C-:B------:R-:W-:Y:S01]  /*3070*/  FADD.FTZ R166, R165, -R191.reuse ;  /* 0x800000bfa5a67221 */ /* 0x100fe20000010000 */
[----:B------:R-:W-:Y:S01]  /*3080*/  FADD.FTZ R167, R167, -R191 ;  /* 0x800000bfa7a77221 */ /* 0x000fe20000010000 */
[----:B------:R-:W-:Y:S01]  /*3090*/  FADD.FTZ R185, R164, -R190 ;  /* 0x800000bea4b97221 */ /* 0x000fe20000010000 */
[----:B------:R-:W-:Y:S01]  /*30a0*/  FADD.FTZ R165, R168, -R192 ;  /* 0x800000c0a8a57221 */ /* 0x000fe20000010000 */
[----:B------:R-:W-:Y:S01]  /*30b0*/  FMUL.FTZ R158, R19, R158 ;  /* 0x0000009e139e7220 */ /* 0x000fe20000410000 */
[----:B------:R-:W-:Y:S01]  /*30c0*/  FADD.FTZ R157, R157, -R187 ;  /* 0x800000bb9d9d7221 */ /* 0x000fe20000010000 */
[----:B------:R-:W-:Y:S01]  /*30d0*/  FADD.FTZ R164, R169, -R193 ;  /* 0x800000c1a9a47221 */ /* 0x000fe20000010000 */
[--C-:B------:R-:W-:Y:S01]  /*30e0*/  FADD.FTZ R168, R177, -R197.reuse ;  /* 0x800000c5b1a87221 */ /* 0x100fe20000010000 */
[----:B------:R-:W-:Y:S01]  /*30f0*/  FADD.FTZ R179, R179, -R197 ;  /* 0x800000c5b3b37221 */ /* 0x000fe20000010000 */
[----:B------:R-:W-:Y:S01]  /*3100*/  FMUL.FTZ R197, R15, R210 ;  /* 0x000000d20fc57220 */ /* 0x000fe20000410000 */
[----:B------:R-:W-:Y:S01]  /*3110*/  FADD.FTZ R160, R160, -R188 ;  /* 0x800000bca0a07221 */ /* 0x000fe20000010000 */
[----:B------:R-:W-:Y:S01]  /*3120*/  FADD.FTZ R161, R161, -R189 ;  /* 0x800000bda1a17221 */ /* 0x000fe20000010000 */
[----:B---3--:R-:W-:Y:S01]  /*3130*/  FADD.FTZ R187, R174, -R194 ;  /* 0x800000c2aebb7221 */ /* 0x008fe20000010000 */
[--C-:B------:R-:W-:Y:S01]  /*3140*/  FADD.FTZ R169, R176, -R196.reuse ;  /* 0x800000c4b0a97221 */ /* 0x100fe20000010000 */
[----:B------:R-:W-:Y:S01]  /*3150*/  F2FP.BF16.F32.PACK_AB R197, R197, R154 ;  /* 0x0000009ac5c5723e */ /* 0x000fe200000010ff */
[----:B------:R-:W-:Y:S01]  /*3160*/  FADD.FTZ R178, R178, -R196 ;  /* 0x800000c4b2b27221 */ /* 0x000fe20000010000 */
[----:B------:R-:W-:Y:S01]  /*3170*/  FMUL.FTZ R163, R20, R163 ;  /* 0x000000a314a37220 */ /* 0x000fe20000410000 */
[----:B------:R-:W-:Y:S01]  /*3180*/  FMUL.FTZ R154, R200, R167 ;  /* 0x000000a7c89a7220 */ /* 0x000fe20000410000 */
[----:B------:R-:W-:Y:S01]  /*3190*/  FADD.FTZ R170, R170, -R192 ;  /* 0x800000c0aaaa7221 */ /* 0x000fe20000010000 */
[----:B------:R-:W-:Y:S01]  /*31a0*/  FADD.FTZ R171, R171, -R193 ;  /* 0x800000c1abab7221 */ /* 0x000fe20000010000 */
        /* <DEDUP_REMOVED lines=29> */
[----:B-1----:R-:W-:Y:S01]  /*3380*/  FMUL.FTZ R178, R17, R178 ;  /* 0x000000b211b27220 */ /* 0x002fe20000410000 */
[----:B------:R-:W-:Y:S01]  /*3390*/  FMUL.FTZ R168, R207, R168 ;  /* 0x000000a8cfa87220 */ /* 0x000fe20000410000 */
[----:B----4-:R-:W-:Y:S01]  /*33a0*/  FMUL.FTZ R179, R156, R179 ;  /* 0x000000b39cb37220 */ /* 0x010fe20000410000 */
        /* <DEDUP_REMOVED lines=8> */
[----:B------:R-:W-:Y:S01]  /*3430*/  F2FP.BF16.F32.PACK_AB R193, R162, R159 ;  /* 0x0000009fa2c1723e */ /* 0x000fe200000010ff */
[----:B------:R-:W-:Y:S01]  /*3440*/  STSM.16.MT88.4 [R158+0x28800], R196 ;  /* 0x028800c49e007844 */ /* 0x000fe20000004200 */
        /* <DEDUP_REMOVED lines=10> */
[----:B------:R-:W-:Y:S02]  /*34f0*/  F2FP.BF16.F32.PACK_AB R187, R154, R153 ;  /* 0x000000999abb723e */ /* 0x000fe400000010ff */
[----:B------:R-:W-:Y:S01]  /*3500*/  F2FP.BF16.F32.PACK_AB R152, R6, R5 ;  /* 0x000000050698723e */ /* 0x000fe200000010ff */
[----:B------:R-:W-:Y:S01]  /*3510*/  IMAD R6, R224, 0x4000, R229 ;  /* 0x00004000e0067824 */ /* 0x000fe200078e02e5 */
[----:B------:R-:W-:Y:S01]  /*3520*/  F2FP.BF16.F32.PACK_AB R153, R15, R13 ;  /* 0x0000000d0f99723e */ /* 0x000fe200000010ff */
[----:B------:R1:W-:Y:S01]  /*3530*/  STSM.16.MT88.4 [R158+0x2a000], R184 ;  /* 0x02a000b89e007844 */ /* 0x0003e20000004200 */
[----:B------:R-:W-:-:S02]  /*3540*/  F2FP.BF16.F32.PACK_AB R154, R8, R7 ;  /* 0x00000007089a723e */ /* 0x000fc400000010ff */
[----:B------:R-:W-:Y:S02]  /*3550*/  F2FP.BF16.F32.PACK_AB R155, R19, R14 ;  /* 0x0000000e139b723e */ /* 0x000fe400000010ff */
[----:B------:R-:W-:Y:S02]  /*3560*/  F2FP.BF16.F32.PACK_AB R201, R202, R201 ;  /* 0x000000c9cac9723e */ /* 0x000fe400000010ff */
[----:B------:R-:W-:Y:S01]  /*3570*/  WARPGROUP.ARRIVE ;  /* 0x00000000000079c5 */ /* 0x000fe20000000000 */
[----:B------:R-:W-:Y:S02]  /*3580*/  F2FP.BF16.F32.PACK_AB R202, R16, R203 ;  /* 0x000000cb10ca723e */ /* 0x000fe400000010ff */
[----:B------:R-:W-:Y:S02]  /*3590*/  F2FP.BF16.F32.PACK_AB R203, R205, R204 ;  /* 0x000000cccdcb723e */ /* 0x000fe400000010ff */
[----:B------:R-:W-:Y:S01]  /*35a0*/  SHF.R.U32.HI R5, RZ, 0x4, R232 ;  /* 0x00000004ff057819 */ /* 0x000fe200000116e8 */
[----:B------:R-:W-:Y:S01]  /*35b0*/  HGMMA.64x128x16.F32.BF16 R88, R152, gdesc[UR4].tnspB, R88, gsb0 ;  /* 0x41e0000498587df0 */ /* 0x000fe20008001858 */
[----:B------:R-:W-:Y:S01]  /*35c0*/  UIADD3 UR6, UR6, 0x180, URZ ;  /* 0x0000018006067890 */ /* 0x000fe2000fffe03f */
[----:B------:R-:W-:-:S02]  /*35d0*/  R2UR UR7, R6 ;  /* 0x00000000060772ca */ /* 0x000fc400000e0000 */
[----:B------:R-:W-:-:S04]  /*35e0*/  LOP3.LUT R5, R5, 0x3fff, RZ, 0xc0, !PT ;  /* 0x00003fff05057812 */ /* 0x000fc800078ec0ff */
[----:B------:R-:W-:-:S05]  /*35f0*/  LOP3.LUT R5, R5, 0x10000, RZ, 0xfc, !PT ;  /* 0x0001000005057812 */ /* 0x000fca00078efcff */
[----:B------:R-:W-:Y:S02]  /*3600*/  IMAD R5, R4, 0x400, R5 ;  /* 0x0000040004057824 */ /* 0x000fe400078e0205 */
[----:B------:R-:W-:-:S03]  /*3610*/  USHF.R.U32.HI UR7, URZ, 0x4, UR7 ;  /* 0x000000043f077899 */ /* 0x000fc60008011607 */
[----:B------:R-:W-:Y:S01]  /*3620*/  R2UR UR5, R5 ;  /* 0x00000000050572ca */ /* 0x000fe200000e0000 */
[----:B------:R-:W-:Y:S01]  /*3630*/  ULOP3.LUT UR7, UR7, 0x3fff, URZ, 0xc0, !UPT ;  /* 0x00003fff07077892 */ /* 0x000fe2000f8ec03f */
[----:B------:R-:W-:Y:S02]  /*3640*/  WARPGROUP.DEPBAR.LE gsb0, 0x0 ;  /* 0x00008000000079c5 */ /* 0x000fe40000010000 */
[----:B------:R-:W-:Y:S02]  /*3650*/  F2FP.BF16.F32.PACK_AB R152, R10, R9 ;  /* 0x000000090a98723e */ /* 0x000fe400000010ff */
[----:B------:R-:W-:Y:S02]  /*3660*/  F2FP.BF16.F32.PACK_AB R153, R21, R18 ;  /* 0x000000121599723e */ /* 0x000fe400000010ff */
[----:B------:R-:W-:Y:S02]  /*3670*/  F2FP.BF16.F32.PACK_AB R154, R11, R12 ;  /* 0x0000000c0b9a723e */ /* 0x000fe400000010ff */
[----:B------:R-:W-:-:S02]  /*3680*/  F2FP.BF16.F32.PACK_AB R155, R200, R20 ;  /* 0x00000014c89b723e */ /* 0x000fc400000010ff */
[----:B------:R-:W-:Y:S02]  /*3690*/  F2FP.BF16.F32.PACK_AB R200, R23, R22 ;  /* 0x0000001617c8723e */ /* 0x000fe400000010ff */
[----:B------:R-:W-:-:S06]  /*36a0*/  WARPGROUP.ARRIVE ;  /* 0x00000000000079c5 */ /* 0x000fcc0000000000 */
[----:B------:R-:W-:Y:S01]  /*36b0*/  HGMMA.64x128x16.F32.BF16 R88, R152, gdesc[UR8].tnspB, R88, gsb0 ;  /* 0x41e0000898587df0 */ /* 0x000fe20008001858 */
[----:B------:R-:W-:Y:S01]  /*36c0*/  UMOV UR10, UR8 ;  /* 0x00000008000a7c82 */ /* 0x000fe20008000000 */
[----:B------:R-:W-:Y:S01]  /*36d0*/  UMOV UR11, 0x40000040 ;  /* 0x40000040000b7882 */ /* 0x000fe20000000000 */
[----:B------:R-:W-:Y:S01]  /*36e0*/  UMOV UR8, UR5 ;  /* 0x0000000500087c82 */ /* 0x000fe20008000000 */
[----:B------:R-:W-:Y:S02]  /*36f0*/  WARPGROUP.DEPBAR.LE gsb0, 0x0 ;  /* 0x00008000000079c5 */ /* 0x000fe40000010000 */
[----:B------:R-:W-:Y:S01]  /*3700*/  WARPGROUP.ARRIVE ;  /* 0x00000000000079c5 */ /* 0x000fe20000000000 */
[----:B------:R-:W-:Y:S02]  /*3710*/  F2FP.BF16.F32.PACK_AB R152, R207, R206 ;  /* 0x000000cecf98723e */ /* 0x000fe400000010ff */
[----:B------:R-:W-:Y:S02]  /*3720*/  F2FP.BF16.F32.PACK_AB R153, R156, R17 ;  /* 0x000000119c99723e */ /* 0x000fe400000010ff */
[----:B------:R-:W-:Y:S01]  /*3730*/  F2FP.BF16.F32.PACK_AB R154, R209, R208 ;  /* 0x000000d0d19a723e */ /* 0x000fe200000010ff */
[----:B------:R-:W-:Y:S01]  /*3740*/  HGMMA.64x128x16.F32.BF16 R88, R200, gdesc[UR8].tnspB, R88, gsb0 ;  /* 0x41e00008c8587df0 */ /* 0x000fe20008001858 */
[----:B------:R-:W-:Y:S01]  /*3750*/  F2FP.BF16.F32.PACK_AB R155, R221, R220 ;  /* 0x000000dcdd9b723e */ /* 0x000fe200000010ff */
[----:B------:R-:W-:Y:S01]  /*3760*/  UMOV UR10, UR6 ;  /* 0x00000006000a7c82 */ /* 0x000fe20008000000 */
[----:B------:R-:W-:Y:S01]  /*3770*/  UMOV UR11, 0x40000040 ;  /* 0x40000040000b7882 */ /* 0x000fe20000000000 */
[----:B------:R-:W-:-:S02]  /*3780*/  WARPGROUP.DEPBAR.LE gsb0, 0x0 ;  /* 0x00008000000079c5 */ /* 0x000fc40000010000 */
        /* <DEDUP_REMOVED lines=12> */
[----:B-1----:R-:W-:-:S06]  /*3850*/  WARPGROUP.ARRIVE ;  /* 0x00000000000079c5 */ /* 0x002fcc0000000000 */
        /* <DEDUP_REMOVED lines=53> */
.L_x_4764:
        /* <DEDUP_REMOVED lines=49> */
.L_x_4765:
        /* <DEDUP_REMOVED lines=78> */
.L_x_4748:
        /* <DEDUP_REMOVED lines=23> */
.L_x_4768:
        /* <DEDUP_REMOVED lines=20> */
.L_x_4769:
        /* <DEDUP_REMOVED lines=18> */
.L_x_4770:
        /* <DEDUP_REMOVED lines=18> */
.L_x_4771:
[----:B------:R-:W2:Y:S01]  /*4890*/  S2R R0, SR_TID.X ;  /* 0x0000000000007919 */ /* 0x000ea20000002100 */
        /* <DEDUP_REMOVED lines=26> */
[----:B-1----:R-:W-:Y:S01]  /*4a40*/  SHF.R.S32.HI R6, RZ, 0x5, R2 ;  /* 0x00000005ff067819 */ /* 0x002fe20000011402 */
        /* <DEDUP_REMOVED lines=125> */
.L_x_4773:
[----:B------:R-:W-:Y:S05]  /*5220*/  BSYNC B0 ;  /* 0x0000000000007941 */ /* 0x000fea0003800000 */
.L_x_4772:
[----:B------:R-:W-:-:S04]  /*5230*/  DEPBAR.LE SB0, 0x0 ;  /* 0x000080000000791a */ /* 0x000fc80000000000 */
[----:B------:R-:W-:Y:S05]  /*5240*/  BRA `(.L_x_4746) ;  /* 0x0000004000a87947 */ /* 0x000fea0003800000 */
.L_x_4767:
[----:B------:R-:W2:Y:S01]  /*5250*/  S2R R0, SR_TID.X ;  /* 0x0000000000007919 */ /* 0x000ea20000002100 */
[----:B------:R-:W3:Y:S01]  /*5260*/  S2UR UR11, SR_CTAID.Y ;  /* 0x00000000000b79c3 */ /* 0x000ee20000002600 */
[----:B------:R-:W-:Y:S01]  /*5270*/  ULDC.64 UR4, c[0x0][0x208] ;  /* 0x0000820000047ab9 */ /* 0x000fe20000000a00 */
[----:B------:R-:W-:Y:S01]  /*5280*/  BSSY B0, `(.L_x_4774) ;  /* 0x0000033000007945 */ /* 0x000fe20003800000 */
[----:B------:R-:W4:Y:S05]  /*5290*/  S2R R11, SR_CTAID.X ;  /* 0x00000000000b7919 */ /* 0x000f2a0000002500 */
[----:B-1----:R-:W1:Y:S08]  /*52a0*/  LDC.64 R4, c[0x0][0x820] ;  /* 0x00020800ff047b82 */ /* 0x002e700000000a00 */
[----:B------:R-:W4:Y:S08]  /*52b0*/  LDC.64 R20, c[0x0][0x808] ;  /* 0x00020200ff147b82 */ /* 0x000f300000000a00 */
[----:B------:R-:W5:Y:S01]  /*52c0*/  S2UR UR10, SR_CTAID.Z ;  /* 0x00000000000a79c3 */ /* 0x000f620000002700 */
[----:B---3--:R-:W-:Y:S01]  /*52d0*/  USHF.R.S32.HI UR7, URZ, 0x1f, UR11 ;  /* 0x0000001f3f077899 */ /* 0x008fe2000801140b */
[----:B--2---:R-:W-:-:S06]  /*52e0*/  VIADD R3, R0, 0xffffff80 ;  /* 0xffffff8000037836 */ /* 0x004fcc0000000000 */
[----:B------:R-:W2:Y:S01]  /*52f0*/  LDC.64 R12, c[0x0][0x828] ;  /* 0x00020a00ff0c7b82 */ /* 0x000ea20000000a00 */
[----:B------:R-:W-:-:S04]  /*5300*/  SHF.R.S32.HI R0, RZ, 0x1f, R3 ;  /* 0x0000001fff007819 */ /* 0x000fc80000011403 */
[----:B------:R-:W-:Y:S01]  /*5310*/  LEA.HI R8, R0, R3, RZ, 0x4 ;  /* 0x0000000300087211 */ /* 0x000fe200078f20ff */
[----:B----4-:R-:W-:Y:S02]  /*5320*/  IMAD R17, R11, -0x80, R20 ;  /* 0xffffff800b117824 */ /* 0x010fe400078e0214 */
[----:B------:R-:W3:Y:S01]  /*5330*/  LDC.64 R18, c[0x0][0x850] ;  /* 0x00021400ff127b82 */ /* 0x000ee20000000a00 */
[----:B------:R-:W-:Y:S01]  /*5340*/  LOP3.LUT R0, R8, 0x1ffffff0, RZ, 0xc0, !PT ;  /* 0x1ffffff008007812 */ /* 0x000fe200078ec0ff */
[----:B-----5:R-:W-:-:S04]  /*5350*/  USHF.R.S32.HI UR6, URZ, 0x1f, UR10 ;  /* 0x0000001f3f067899 */ /* 0x020fc8000801140a */
[----:B------:R-:W-:Y:S02]  /*5360*/  IMAD.IADD R0, R3, 0x1, -R0 ;  /* 0x0000000103007824 */ /* 0x000fe400078e0a00 */
[----:B------:R-:W4:Y:S02]  /*5370*/  LDC.64 R22, c[0x0][0x858] ;  /* 0x00021600ff167b82 */ /* 0x000f240000000a00 */
[----:B------:R-:W-:Y:S02]  /*5380*/  IMAD.SHL.U32 R6, R0, 0x8, RZ ;  /* 0x0000000800067824 */ /* 0x000fe400078e00ff */
[----:B-1----:R-:W-:-:S03]  /*5390*/  IMAD R0, R4, UR7, RZ ;  /* 0x0000000704007c24 */ /* 0x002fc6000f8e02ff */
        /* <DEDUP_REMOVED lines=14> */
[----:B--2---:R-:W-:Y:S01]  /*5480*/  IMAD.WIDE.U32 R8, R12, UR10, R2 ;  /* 0x0000000a0c087c25 */ /* 0x004fe2000f8e0002 */
        /* <DEDUP_REMOVED lines=18> */
.L_x_4775:
[----:B------:R-:W-:Y:S05]  /*55b0*/  BSYNC B0 ;  /* 0x0000000000007941 */ /* 0x000fea0003800000 */
.L_x_4774:
        /* <DEDUP_REMOVED lines=16> */
.L_x_4777:
[----:B------:R-:W-:Y:S05]  /*56c0*/  BSYNC B0 ;  /* 0x0000000000007941 */ /* 0x000fea0003800000 */
.L_x_4776:
[----:B------:R-:W-:Y:S01]  /*56d0*/  BSSY B0, `(.L_x_4778) ;  /* 0x0000010000007945 */ /* 0x000fe20003800000 */
[----:B------:R-:W-:-:S03]  /*56e0*/  ISETP.GE.OR P3, PT, R6, R21, P1 ;  /* 0x000000150600720c */ /* 0x000fc60000f66670 */
        /* <DEDUP_REMOVED lines=14> */
.L_x_4779:
[----:B------:R-:W-:Y:S05]  /*57d0*/  BSYNC B0 ;  /* 0x0000000000007941 */ /* 0x000fea0003800000 */
.L_x_4778:
[----:B------:R-:W-:Y:S01]  /*57e0*/  BSSY B0, `(.L_x_4780) ;  /* 0x0000011000007945 */ /* 0x000fe20003800000 */
[----:B------:R-:W-:Y:S01]  /*57f0*/  ISETP.GE.OR P4, PT, R6, R21, P2 ;  /* 0x000000150600720c */ /* 0x000fe20001786670 */
[----:B------:R-:W-:Y:S02]  /*5800*/  VIADD R0, R4, 0x50 ;  /* 0x0000005004007836 */ /* 0x000fe40000000000 */
[----:B------:R-:W-:Y:S10]  /*5810*/  @P3 BRA `(.L_x_4781) ;  /* 0x0000000000343947 */ /* 0x000ff40003800000 */
[----:B-12---:R-:W-:Y:S01]  /*5820*/  IADD3 R15, P3, R2, 0x30, RZ ;  /* 0x00000030020f7810 */ /* 0x006fe20007f7e0ff */
        /* <DEDUP_REMOVED lines=12> */
.L_x_4781:
[----:B------:R-:W-:Y:S05]  /*58f0*/  BSYNC B0 ;  /* 0x0000000000007941 */ /* 0x000fea0003800000 */
.L_x_4780:
[----:B------:R-:W-:Y:S01]  /*5900*/  BSSY B0, `(.L_x_4782) ;  /* 0x0000010000007945 */ /* 0x000fe20003800000 */
[----:B------:R-:W-:-:S03]  /*5910*/  ISETP.GE.AND P3, PT, R0, R17, PT ;  /* 0x000000110000720c */ /* 0x000fc60003f66270 */
        /* <DEDUP_REMOVED lines=14> */
.L_x_4783:
[----:B------:R-:W-:Y:S05]  /*5a00*/  BSYNC B0 ;  /* 0x0000000000007941 */ /* 0x000fea0003800000 */
.L_x_4782:
[----:B------:R-:W-:Y:S01]  /*5a10*/  ISETP.GE.OR P4, PT, R6, R21, P3 ;  /* 0x000000150600720c */ /* 0x000fe20001f86670 */
[----:B------:R-:W-:Y:S01]  /*5a20*/  BSSY B0, `(.L_x_4784) ;  /* 0x0000011000007945 */ /* 0x000fe20003800000 */
[----:B---3--:R-:W-:Y:S02]  /*5a30*/  IMAD R16, R18, UR7, RZ ;  /* 0x0000000712107c24 */ /* 0x008fe4000f8e02ff */
[----:B------:R-:W-:-:S09]  /*5a40*/  VIADD R0, R4, 0x60 ;  /* 0x0000006004007836 */ /* 0x000fd20000000000 */
[----:B------:R-:W-:Y:S05]  /*5a50*/  @P4 BRA `(.L_x_4785) ;  /* 0x0000000000344947 */ /* 0x000fea0003800000 */
        /* <DEDUP_REMOVED lines=13> */
.L_x_4785:
[----:B------:R-:W-:Y:S05]  /*5b30*/  BSYNC B0 ;  /* 0x0000000000007941 */ /* 0x000fea0003800000 */
.L_x_4784:
[----:B------:R-:W-:Y:S01]  /*5b40*/  ULDC UR8, c[0x0][0x83c] ;  /* 0x00020f0000087ab9 */ /* 0x000fe20000000800 */
[----:B------:R-:W-:Y:S01]  /*5b50*/  ISETP.GE.AND P4, PT, R0, R17, PT ;  /* 0x000000110000720c */ /* 0x000fe20003f86270 */
[----:B-123--:R-:W-:Y:S01]  /*5b60*/  IMAD R15, R19, UR11, R16 ;  /* 0x0000000b130f7c24 */ /* 0x00efe2000f8e0210 */
        /* <DEDUP_REMOVED lines=28> */
.L_x_4787:
[----:B------:R-:W-:Y:S05]  /*5d30*/  BSYNC B0 ;  /* 0x0000000000007941 */ /* 0x000fea0003800000 */
.L_x_4786:
[----:B------:R-:W-:Y:S01]  /*5d40*/  ISETP.GE.AND P6, PT, R0, R17, PT ;  /* 0x000000110000720c */ /* 0x000fe20003fc6270 */
[----:B----4-:R-:W-:Y:S01]  /*5d50*/  IMAD R0, R22, UR6, RZ ;  /* 0x0000000616007c24 */ /* 0x010fe2000f8e02ff */
        /* <DEDUP_REMOVED lines=20> */
.L_x_4789:
[----:B------:R-:W-:Y:S05]  /*5ea0*/  BSYNC B0 ;  /* 0x0000000000007941 */ /* 0x000fea0003800000 */
.L_x_4788:
        /* <DEDUP_REMOVED lines=14> */
.L_x_4791:
[----:B------:R-:W-:Y:S05]  /*5f90*/  BSYNC B0 ;  /* 0x0000000000007941 */ /* 0x000fea0003800000 */
.L_x_4790:
        /* <DEDUP_REMOVED lines=16> */
.L_x_4793:
[----:B------:R-:W-:Y:S05]  /*60a0*/  BSYNC B0 ;  /* 0x0000000000007941 */ /* 0x000fea0003800000 */
.L_x_4792:
        /* <DEDUP_REMOVED lines=15> */
.L_x_4795:
[----:B------:R-:W-:Y:S05]  /*61a0*/  BSYNC B0 ;  /* 0x0000000000007941 */ /* 0x000fea0003800000 */
.L_x_4794:
        /* <DEDUP_REMOVED lines=15> */
.L_x_4797:
[----:B------:R-:W-:Y:S05]  /*62a0*/  BSYNC B0 ;  /* 0x0000000000007941 */ /* 0x000fea0003800000 */
.L_x_4796:
        /* <DEDUP_REMOVED lines=15> */
.L_x_4799:
[----:B------:R-:W-:Y:S05]  /*63a0*/  BSYNC B0 ;  /* 0x0000000000007941 */ /* 0x000fea0003800000 */
.L_x_4798:
        /* <DEDUP_REMOVED lines=15> */
.L_x_4801:
[----:B------:R-:W-:Y:S05]  /*64a0*/  BSYNC B0 ;  /* 0x0000000000007941 */ /* 0x000fea0003800000 */
.L_x_4800:
        /* <DEDUP_REMOVED lines=15> */
.L_x_4803:
[----:B------:R-:W-:Y:S05]  /*65a0*/  BSYNC B0 ;  /* 0x0000000000007941 */ /* 0x000fea0003800000 */
.L_x_4802:
        /* <DEDUP_REMOVED lines=15> */
.L_x_4744:
        /* <DEDUP_REMOVED lines=40> */
.L_x_4805:
        /* <DEDUP_REMOVED lines=39> */
.L_x_4808:
[----:B------:R-:W-:Y:S05]  /*6b90*/  BSYNC B0 ;  /* 0x0000000000007941 */ /* 0x000fea0003800000 */
.L_x_4807:
        /* <DEDUP_REMOVED lines=19> */
.L_x_4810:
[----:B------:R-:W-:Y:S05]  /*6cd0*/  BSYNC B0 ;  /* 0x0000000000007941 */ /* 0x000fea0003800000 */
.L_x_4809:
[----:B------:R-:W-:Y:S06]  /*6ce0*/  BAR.ARV 0xa, 0xa0 ;  /* 0x0282800000007b1d */ /* 0x000fec0000002000 */
[----:B------:R-:W-:Y:S04]  /*6cf0*/  BSSY B0, `(.L_x_4811) ;  /* 0x0000003000007945 */ /* 0x000fe80003800000 */
[----:B------:R-:W-:Y:S05]  /*6d00*/  @!P0 BRA `(.L_x_4812) ;  /* 0x0000000000048947 */ /* 0x000fea0003800000 */
[----:B------:R-:W-:-:S04]  /*6d10*/  DEPBAR.LE SB0, 0x0 ;  /* 0x000080000000791a */ /* 0x000fc80000000000 */
.L_x_4812:
[----:B------:R-:W-:Y:S05]  /*6d20*/  BSYNC B0 ;  /* 0x0000000000007941 */ /* 0x000fea0003800000 */
.L_x_4811:
[----:B------:R-:W-:Y:S06]  /*6d30*/  BAR.ARV 0xb, 0xa0 ;  /* 0x02c2800000007b1d */ /* 0x000fec0000002000 */
[----:B------:R-:W-:Y:S01]  /*6d40*/  UIADD3 UR12, UR5, 0x1, URZ ;  /* 0x00000001050c7890 */ /* 0x000fe2000fffe03f */
[----:B------:R-:W-:Y:S11]  /*6d50*/  BRA `(.L_x_4813) ;  /* 0x0000000000047947 */ /* 0x000ff60003800000 */
.L_x_4806:
[----:B------:R-:W-:-:S05]  /*6d60*/  UMOV UR12, UR5 ;  /* 0x00000005000c7c82 */ /* 0x000fca0008000000 */
.L_x_4813:
        /* <DEDUP_REMOVED lines=17> */
.L_x_4826:
        /* <DEDUP_REMOVED lines=20> */
.L_x_4815:
[----:B------:R-:W-:Y:S05]  /*6fc0*/  BSYNC B0 ;  /* 0x0000000000007941 */ /* 0x000fea0003800000 */
.L_x_4814:
        /* <DEDUP_REMOVED lines=13> */
.L_x_4817:
[----:B------:R-:W-:Y:S05]  /*70a0*/  BSYNC B0 ;  /* 0x0000000000007941 */ /* 0x000fea0003800000 */
.L_x_4816:
[----:B------:R-:W-:Y:S06]  /*70b0*/  BAR.ARV 0xa, 0xa0 ;  /* 0x0282800000007b1d */ /* 0x000fec0000002000 */
[----:B------:R-:W-:Y:S04]  /*70c0*/  BSSY B0, `(.L_x_4818) ;  /* 0x0000003000007945 */ /* 0x000fe80003800000 */
[----:B------:R-:W-:Y:S05]  /*70d0*/  @!P0 BRA `(.L_x_4819) ;  /* 0x0000000000048947 */ /* 0x000fea0003800000 */
[----:B------:R-:W-:-:S04]  /*70e0*/  DEPBAR.LE SB0, 0x0 ;  /* 0x000080000000791a */ /* 0x000fc80000000000 */
.L_x_4819:
[----:B------:R-:W-:Y:S05]  /*70f0*/  BSYNC B0 ;  /* 0x0000000000007941 */ /* 0x000fea0003800000 */
.L_x_4818:
        /* <DEDUP_REMOVED lines=13> */
.L_x_4821:
[----:B------:R-:W-:Y:S05]  /*71d0*/  BSYNC B0 ;  /* 0x0000000000007941 */ /* 0x000fea0003800000 */
.L_x_4820:
        /* <DEDUP_REMOVED lines=13> */
.L_x_4823:
[----:B------:R-:W-:Y:S05]  /*72b0*/  BSYNC B0 ;  /* 0x0000000000007941 */ /* 0x000fea0003800000 */
.L_x_4822:
[----:B------:R-:W-:Y:S01]  /*72c0*/  UIADD3 UR12, UR12, 0x2, URZ ;  /* 0x000000020c0c7890 */ /* 0x000fe2000fffe03f */
[----:B------:R-:W-:Y:S06]  /*72d0*/  BAR.ARV 0xa, 0xa0 ;  /* 0x0282800000007b1d */ /* 0x000fec0000002000 */
[----:B------:R-:W-:Y:S01]  /*72e0*/  UISETP.GE.AND UP0, UPT, UR12, UR8, UPT ;  /* 0x000000080c00728c */ /* 0x000fe2000bf06270 */
[----:B------:R-:W-:Y:S04]  /*72f0*/  BSSY B0, `(.L_x_4824) ;  /* 0x0000003000007945 */ /* 0x000fe80003800000 */
[----:B------:R-:W-:Y:S06]  /*7300*/  @!P0 BRA `(.L_x_4825) ;  /* 0x0000000000048947 */ /* 0x000fec0003800000 */
[----:B------:R-:W-:-:S04]  /*7310*/  DEPBAR.LE SB0, 0x0 ;  /* 0x000080000000791a */ /* 0x000fc80000000000 */
.L_x_4825:
[----:B------:R-:W-:Y:S05]  /*7320*/  BSYNC B0 ;  /* 0x0000000000007941 */ /* 0x000fea0003800000 */
.L_x_4824:
[----:B------:R-:W-:Y:S06]  /*7330*/  BAR.ARV 0xb, 0xa0 ;  /* 0x02c2800000007b1d */ /* 0x000fec0000002000 */
[----:B------:R-:W-:Y:S01]  /*7340*/  PLOP3.LUT P1, PT, PT, PT, UP0, 0x80, 0x0 ;  /* 0x000000000000781c */ /* 0x000fe20003f2f008 */
[----:B------:R-:W-:Y:S02]  /*7350*/  UIADD3 UR20, UR20, 0x4000, URZ ;  /* 0x0000400014147890 */ /* 0x000fe4000fffe03f */
[----:B------:R-:W-:-:S10]  /*7360*/  UIADD3 UR4, UR4, 0x4000, URZ ;  /* 0x0000400004047890 */ /* 0x000fd4000fffe03f */
[----:B------:R-:W-:Y:S05]  /*7370*/  @!P1 BRA `(.L_x_4826) ;  /* 0xfffffff800c09947 */ /* 0x000fea000383ffff */
[----:B------:R-:W-:Y:S05]  /*7380*/  BRA `(.L_x_4746) ;  /* 0x0000002000587947 */ /* 0x000fea0003800000 */
.L_x_4804:
        /* <DEDUP_REMOVED lines=33> */
.L_x_4828:
        /* <DEDUP_REMOVED lines=43> */
.L_x_4858:
        /* <DEDUP_REMOVED lines=15> */
.L_x_4831:
        /* <DEDUP_REMOVED lines=98> */
.L_x_4842:
[----:B--234-:R-:W-:-:S04]  /*7f60*/  SHF.L.U32 R21, R11, 0x1f, RZ ;  /* 0x0000001f0b157819 */ /* 0x01cfc800000006ff */
[----:B------:R-:W1:Y:S02]  /*7f70*/  SYNCS.PHASECHK.TRANS64.TRYWAIT P1, [R16+URZ+0x30840], R21 ;  /* 0x03084015100075a7 */ /* 0x000e64000802017f */
[----:B-1----:R-:W-:Y:S05]  /*7f80*/  @!P1 BRA `(.L_x_4834) ;  /* 0x0000001400cc9947 */ /* 0x002fea0003800000 */
.L_x_4859:
[----:B------:R-:W-:Y:S05]  /*7f90*/  @P0 BRA `(.L_x_4835) ;  /* 0x0000000000140947 */ /* 0x000fea0003800000 */
[----:B------:R-:W-:Y:S01]  /*7fa0*/  ISETP.NE.AND P1, PT, R6, RZ, PT ;  /* 0x000000ff0600720c */ /* 0x000fe20003f25270 */
[----:B------:R-:W-:-:S04]  /*7fb0*/  IMAD.MOV.U32 R3, RZ, RZ, 0x4100 ;  /* 0x00004100ff037424 */ /* 0x000fc800078e00ff */
[----:B------:R3:W-:Y:S08]  /*7fc0*/  SYNCS.ARRIVE.TRANS64 RZ, [R16+URZ+0x30830], R3 ;  /* 0x0308300310ff79a7 */ /* 0x0007f0000800003f */
[----:B------:R-:W-:Y:S05]  /*7fd0*/  @!P1 BRA `(.L_x_4835) ;  /* 0x0000000000049947 */ /* 0x000fea0003800000 */
[----:B------:R-:W-:Y:S01]  /*7fe0*/  BPT.TRAP 0x1 ;  /* 0x000000040000795c */ /* 0x000fe20000300000 */
.L_x_4835:
        /* <DEDUP_REMOVED lines=36> */
.L_x_4860:
[----:B------:R-:W-:Y:S05]  /*8230*/  @P0 BRA `(.L_x_4837) ;  /* 0x0000000000140947 */ /* 0x000fea0003800000 */
[----:B------:R-:W-:Y:S01]  /*8240*/  ISETP.NE.AND P1, PT, R6, RZ, PT ;  /* 0x000000ff0600720c */ /* 0x000fe20003f25270 */
[----:B------:R-:W-:-:S04]  /*8250*/  IMAD.MOV.U32 R2, RZ, RZ, 0x4100 ;  /* 0x00004100ff027424 */ /* 0x000fc800078e00ff */
[----:B------:R3:W-:Y:S08]  /*8260*/  SYNCS.ARRIVE.TRANS64 RZ, [R16+URZ+0x30818], R2 ;  /* 0x0308180210ff79a7 */ /* 0x0007f0000800003f */
[----:B------:R-:W-:Y:S05]  /*8270*/  @!P1 BRA `(.L_x_4837) ;  /* 0x0000000000049947 */ /* 0x000fea0003800000 */
[----:B------:R-:W-:Y:S01]  /*8280*/  BPT.TRAP 0x1 ;  /* 0x000000040000795c */ /* 0x000fe20000300000 */
.L_x_4837:
        /* <DEDUP_REMOVED lines=36> */
.L_x_4861:
[----:B------:R-:W-:Y:S05]  /*84d0*/  @P0 BRA `(.L_x_4839) ;  /* 0x0000000000140947 */ /* 0x000fea0003800000 */
[----:B------:R-:W-:Y:S01]  /*84e0*/  ISETP.NE.AND P1, PT, R6, RZ, PT ;  /* 0x000000ff0600720c */ /* 0x000fe20003f25270 */
[----:B-123--:R-:W-:-:S04]  /*84f0*/  IMAD.MOV.U32 R21, RZ, RZ, 0x4100 ;  /* 0x00004100ff157424 */ /* 0x00efc800078e00ff */
[----:B------:R4:W-:Y:S08]  /*8500*/  SYNCS.ARRIVE.TRANS64 RZ, [R16+URZ+0x30838], R21 ;  /* 0x0308381510ff79a7 */ /* 0x0009f0000800003f */
[----:B------:R-:W-:Y:S05]  /*8510*/  @!P1 BRA `(.L_x_4839) ;  /* 0x0000000000049947 */ /* 0x000fea0003800000 */
[----:B------:R-:W-:Y:S01]  /*8520*/  BPT.TRAP 0x1 ;  /* 0x000000040000795c */ /* 0x000fe20000300000 */
.L_x_4839:
        /* <DEDUP_REMOVED lines=31> */
.L_x_4863:
[----:B------:R-:W-:Y:S05]  /*8720*/  @P0 BRA `(.L_x_4841) ;  /* 0x0000000000140947 */ /* 0x000fea0003800000 */
[----:B------:R-:W-:Y:S01]  /*8730*/  ISETP.NE.AND P1, PT, R6, RZ, PT ;  /* 0x000000ff0600720c */ /* 0x000fe20003f25270 */
[----:B------:R-:W-:-:S04]  /*8740*/  IMAD.MOV.U32 R5, RZ, RZ, 0x4100 ;  /* 0x00004100ff057424 */ /* 0x000fc800078e00ff */
[----:B------:R1:W-:Y:S08]  /*8750*/  SYNCS.ARRIVE.TRANS64 RZ, [R16+URZ+0x30810], R5 ;  /* 0x0308100510ff79a7 */ /* 0x0003f0000800003f */
[----:B------:R-:W-:Y:S05]  /*8760*/  @!P1 BRA `(.L_x_4841) ;  /* 0x0000000000049947 */ /* 0x000fea0003800000 */
[----:B------:R-:W-:Y:S01]  /*8770*/  BPT.TRAP 0x1 ;  /* 0x000000040000795c */ /* 0x000fe20000300000 */
.L_x_4841:
        /* <DEDUP_REMOVED lines=37> */
.L_x_4833:
[----:B------:R-:W3:Y:S02]  /*89d0*/  LDL.LU R4, [R1+0x4] ;  /* 0x0000040001047983 */ /* 0x000ee40000300800 */
[----:B---3--:R-:W-:Y:S02]  /*89e0*/  ISETP.NE.AND P1, PT, R4, RZ, PT ;  /* 0x000000ff0400720c */ /* 0x008fe40003f25270 */
[----:B------:R1:W5:Y:S11]  /*89f0*/  LDL R4, [R1] ;  /* 0x0000000001047983 */ /* 0x0003760000100800 */
[----:B-1----:R-:W-:Y:S05]  /*8a00*/  @!P1 BRA `(.L_x_4832) ;  /* 0x0000000400489947 */ /* 0x002fea0003800000 */
[----:B------:R-:W-:-:S04]  /*8a10*/  SHF.L.U32 R13, R11, 0x1f, RZ ;  /* 0x0000001f0b0d7819 */ /* 0x000fc800000006ff */
[----:B------:R-:W1:Y:S02]  /*8a20*/  SYNCS.PHASECHK.TRANS64.TRYWAIT P1, [R16+URZ+0x30840], R13 ;  /* 0x0308400d100075a7 */ /* 0x000e64000802017f */
[----:B-1----:R-:W-:Y:S05]  /*8a30*/  @!P1 BRA `(.L_x_4843) ;  /* 0x0000000c00749947 */ /* 0x002fea0003800000 */
.L_x_4864:
[----:B------:R-:W-:Y:S05]  /*8a40*/  @P0 BRA `(.L_x_4844) ;  /* 0x0000000000140947 */ /* 0x000fea0003800000 */
[----:B------:R-:W-:Y:S01]  /*8a50*/  ISETP.NE.AND P1, PT, R6, RZ, PT ;  /* 0x000000ff0600720c */ /* 0x000fe20003f25270 */
[----:B--2---:R-:W-:-:S04]  /*8a60*/  IMAD.MOV.U32 R5, RZ, RZ, 0x4100 ;  /* 0x00004100ff057424 */ /* 0x004fc800078e00ff */
[----:B------:R3:W-:Y:S08]  /*8a70*/  SYNCS.ARRIVE.TRANS64 RZ, [R16+URZ+0x30830], R5 ;  /* 0x0308300510ff79a7 */ /* 0x0007f0000800003f */
[----:B------:R-:W-:Y:S05]  /*8a80*/  @!P1 BRA `(.L_x_4844) ;  /* 0x0000000000049947 */ /* 0x000fea0003800000 */
[----:B------:R-:W-:Y:S01]  /*8a90*/  BPT.TRAP 0x1 ;  /* 0x000000040000795c */ /* 0x000fe20000300000 */
.L_x_4844:
        /* <DEDUP_REMOVED lines=33> */
.L_x_4865:
[----:B------:R-:W-:Y:S05]  /*8cb0*/  @P0 BRA `(.L_x_4846) ;  /* 0x0000000000140947 */ /* 0x000fea0003800000 */
[----:B------:R-:W-:Y:S01]  /*8cc0*/  ISETP.NE.AND P0, PT, R6, RZ, PT ;  /* 0x000000ff0600720c */ /* 0x000fe20003f05270 */
[----:B------:R-:W-:-:S04]  /*8cd0*/  IMAD.MOV.U32 R5, RZ, RZ, 0x4100 ;  /* 0x00004100ff057424 */ /* 0x000fc800078e00ff */
[----:B------:R3:W-:Y:S08]  /*8ce0*/  SYNCS.ARRIVE.TRANS64 RZ, [R16+URZ+0x30818], R5 ;  /* 0x0308180510ff79a7 */ /* 0x0007f0000800003f */
[----:B------:R-:W-:Y:S05]  /*8cf0*/  @!P0 BRA `(.L_x_4846) ;  /* 0x0000000000048947 */ /* 0x000fea0003800000 */
[----:B------:R-:W-:Y:S01]  /*8d00*/  BPT.TRAP 0x1 ;  /* 0x000000040000795c */ /* 0x000fe20000300000 */
.L_x_4846:
        /* <DEDUP_REMOVED lines=34> */
.L_x_4832:
[----:B------:R-:W3:Y:S01]  /*8f30*/  S2R R0, SR_TID.X ;  /* 0x0000000000007919 */ /* 0x000ee20000002100 */
[----:B------:R-:W-:Y:S01]  /*8f40*/  IMAD R3, R19, 0x8, R16 ;  /* 0x0000000813037824 */ /* 0x000fe200078e0210 */
[----:B---3--:R-:W-:Y:S02]  /*8f50*/  LOP3.LUT R2, R0, 0x7f, RZ, 0xc0, !PT ;  /* 0x0000007f00027812 */ /* 0x008fe400078ec0ff */
[----:B------:R-:W-:Y:S02]  /*8f60*/  SHF.L.U32 R0, R11, 0x1f, RZ ;  /* 0x0000001f0b007819 */ /* 0x000fe400000006ff */
[----:B------:R-:W-:Y:S02]  /*8f70*/  ISETP.NE.AND P1, PT, R2, RZ, PT ;  /* 0x000000ff0200720c */ /* 0x000fe40003f25270 */
[----:B------:R-:W3:Y:S02]  /*8f80*/  SYNCS.PHASECHK.TRANS64.TRYWAIT P0, [R3+URZ+0x30840], R0 ;  /* 0x03084000030075a7 */ /* 0x000ee4000800017f */
[----:B---3--:R-:W-:Y:S09]  /*8f90*/  @!P0 BRA `(.L_x_4847) ;  /* 0x0000000800448947 */ /* 0x008ff20003800000 */
.L_x_4866:
[----:B------:R-:W-:Y:S05]  /*8fa0*/  @P1 BRA `(.L_x_4848) ;  /* 0x0000000000181947 */ /* 0x000fea0003800000 */
[----:B------:R-:W1:Y:S01]  /*8fb0*/  S2R R2, SR_TID.X ;  /* 0x0000000000027919 */ /* 0x000e620000002100 */
[----:B---3--:R-:W-:-:S04]  /*8fc0*/  IMAD.MOV.U32 R0, RZ, RZ, 0x4100 ;  /* 0x00004100ff007424 */ /* 0x008fc800078e00ff */
[----:B------:R3:W-:Y:S01]  /*8fd0*/  SYNCS.ARRIVE.TRANS64 RZ, [R3+URZ+0x30830], R0 ;  /* 0x0308300003ff79a7 */ /* 0x0007e2000800003f */
[----:B-1----:R-:W-:-:S13]  /*8fe0*/  LOP3.LUT P0, RZ, R2, 0x1f, RZ, 0xc0, !PT ;  /* 0x0000001f02ff7812 */ /* 0x002fda000780c0ff */
[----:B---3--:R-:W-:Y:S05]  /*8ff0*/  @!P0 BRA `(.L_x_4848) ;  /* 0x0000000000048947 */ /* 0x008fea0003800000 */
[----:B------:R-:W-:Y:S01]  /*9000*/  BPT.TRAP 0x1 ;  /* 0x000000040000795c */ /* 0x000fe20000300000 */
.L_x_4848:
        /* <DEDUP_REMOVED lines=40> */
.L_x_4829:
[----:B------:R-:W-:Y:S05]  /*9290*/  BSYNC B0 ;  /* 0x0000000000007941 */ /* 0x000fea0003800000 */
.L_x_4827:
[----:B------:R-:W-:-:S03]  /*92a0*/  UMOV UR7, 0xffffffff ;  /* 0xffffffff00077882 */ /* 0x000fc60000000000 */
[----:B------:R-:W-:Y:S05]  /*92b0*/  BRA.DIV UR7, `(.L_x_4849) ;  /* 0x0000000607907947 */ /* 0x000fea000b800000 */
[----:B------:R-:W-:-:S13]  /*92c0*/  ELECT P6, URZ, PT ;  /* 0x00000000003f782f */ /* 0x000fda00038c0000 */
.L_x_4869:
[----:B------:R-:W-:Y:S05]  /*92d0*/  @!P6 BRA `(.L_x_4746) ;  /* 0x000000000084e947 */ /* 0x000fea0003800000 */
[----:B------:R-:W-:-:S06]  /*92e0*/  ULOP3.LUT UR7, UR38, 0x2, URZ, 0xfc, !UPT ;  /* 0x0000000226077892 */ /* 0x000fcc000f8efc3f */
[----:B------:R-:W-:-:S05]  /*92f0*/  IMAD.U32 R2, RZ, RZ, UR7 ;  /* 0x00000007ff027e24 */ /* 0x000fca000f8e00ff */
[----:B------:R-:W-:-:S13]  /*9300*/  ISETP.NE.AND P2, PT, R2, 0x3, PT ;  /* 0x000000030200780c */ /* 0x000fda0003f45270 */
[----:B------:R-:W-:Y:S05]  /*9310*/  @!P2 BRA `(.L_x_4850) ;  /* 0x000000000004a947 */ /* 0x000fea0003800000 */
[----:B------:R-:W-:Y:S01]  /*9320*/  BPT.TRAP 0x1 ;  /* 0x000000040000795c */ /* 0x000fe20000300000 */
.L_x_4850:
        /* <DEDUP_REMOVED lines=15> */
.L_x_4870:
[----:B------:R-:W2:Y:S02]  /*9420*/  SYNCS.PHASECHK.TRANS64.TRYWAIT P0, [R3+URZ], R2 ;  /* 0x00000002030075a7 */ /* 0x000ea4000800017f */
[----:B--2---:R-:W-:Y:S05]  /*9430*/  @!P0 BRA `(.L_x_4852) ;  /* 0x0000000400648947 */ /* 0x004fea0003800000 */
.L_x_4871:
[----:B------:R-:W-:Y:S05]  /*9440*/  @!P2 BRA `(.L_x_4853) ;  /* 0x000000000004a947 */ /* 0x000fea0003800000 */
[----:B------:R-:W-:Y:S01]  /*9450*/  BPT.TRAP 0x1 ;  /* 0x000000040000795c */ /* 0x000fe20000300000 */
.L_x_4853:
[----:B--2---:R-:W-:-:S04]  /*9460*/  VIADD R3, R7, 0x30840 ;  /* 0x0003084007037836 */ /* 0x004fc80000000000 */
[----:B------:R-:W-:-:S04]  /*9470*/  IMAD R0, R0, 0x8, R3 ;  /* 0x0000000800007824 */ /* 0x000fc800078e0203 */
[----:B------:R-:W2:Y:S02]  /*9480*/  SYNCS.PHASECHK.TRANS64.TRYWAIT P0, [R0+URZ], R5 ;  /* 0x00000005000075a7 */ /* 0x000ea4000800017f */
[----:B--2---:R-:W-:Y:S05]  /*9490*/  @!P0 BRA `(.L_x_4854) ;  /* 0x0000000400608947 */ /* 0x004fea0003800000 */
.L_x_4872:
[----:B------:R-:W-:-:S07]  /*94a0*/  IMAD R3, R4, 0x8, R3 ;  /* 0x0000000804037824 */ /* 0x000fce00078e0203 */
.L_x_4855:
[----:B---3--:R3:W4:Y:S02]  /*94b0*/  SYNCS.PHASECHK.TRANS64.TRYWAIT P0, [R3+URZ], R2 ;  /* 0x00000002030075a7 */ /* 0x008724000800017f */
[----:B----4-:R-:W-:Y:S05]  /*94c0*/  @!P0 NANOSLEEP.SYNCS 0x989680 ;  /* 0x009896800000895d */ /* 0x010fea0003900000 */
[----:B------:R-:W4:Y:S02]  /*94d0*/  @!P0 SYNCS.PHASECHK.TRANS64 P0, [R3+URZ], R2 ;  /* 0x00000002030085a7 */ /* 0x000f24000800007f */
[----:B----4-:R-:W-:Y:S05]  /*94e0*/  @!P0 BRA `(.L_x_4855) ;  /* 0xfffffffc00f08947 */ /* 0x010fea000383ffff */
.L_x_4746:
[----:B------:R-:W-:Y:S05]  /*94f0*/  BSYNC B6 ;  /* 0x0000000000067941 */ /* 0x000fea0003800000 */
.L_x_4743:
[----:B------:R-:W-:Y:S05]  /*9500*/  EXIT ;  /* 0x000000000000794d */ /* 0x000fea0003800000 */
.L_x_4753:
[----:B------:R-:W-:Y:S02]  /*9510*/  IMAD.MOV.U32 R12, RZ, RZ, RZ ;  /* 0x000000ffff0c7224 */ /* 0x000fe400078e00ff */
[----:B------:R-:W-:Y:S02]  /*9520*/  IMAD.MOV.U32 R11, RZ, RZ, 0x1f ;  /* 0x0000001fff0b7424 */ /* 0x000fe400078e00ff */
[----:B------:R-:W-:-:S07]  /*9530*/  IMAD.MOV.U32 R15, RZ, RZ, -0x1 ;  /* 0xffffffffff0f7424 */ /* 0x000fce00078e00ff */
[----:B------:R-:W-:Y:S05]  /*9540*/  WARPSYNC.COLLECTIVE R15, `(.L_x_4856) ;  /* 0x000000000f087348 */ /* 0x000fea0003c00000 */
[----:B------:R1:W2:Y:S02]  /*9550*/  SHFL.IDX P6, R14, R13, R12, R11 ;  /* 0x0000000c0d0e7389 */ /* 0x0002a400000c000b */
[----:B-12---:R-:W-:Y:S01]  /*9560*/  ENDCOLLECTIVE ;  /* 0x000000000000791b */ /* 0x006fe20003800000 */
.L_x_4856:
[----:B------:R-:W-:Y:S05]  /*9570*/  BRA `(.L_x_4857) ;  /* 0xffffff7c00187947 */ /* 0x000fea000383ffff */
.L_x_4755:
[----:B--2---:R2:W3:Y:S02]  /*9580*/  SYNCS.PHASECHK.TRANS64.TRYWAIT P0, [R229+URZ+0x30800], R8 ;  /* 0x03080008e50075a7 */ /* 0x0044e4000800017f */
[----:B---3--:R-:W-:Y:S05]  /*9590*/  @!P0 NANOSLEEP.SYNCS 0x989680 ;  /* 0x009896800000895d */ /* 0x008fea0003900000 */
[----:B------:R-:W3:Y:S02]  /*95a0*/  @!P0 SYNCS.PHASECHK.TRANS64 P0, [R229+URZ+0x30800], R8 ;  /* 0x03080008e50085a7 */ /* 0x000ee4000800007f */
[----:B---3--:R-:W-:Y:S05]  /*95b0*/  @!P0 BRA `(.L_x_4755) ;  /* 0xfffffffc00f08947 */ /* 0x008fea000383ffff */
[----:B------:R-:W-:Y:S05]  /*95c0*/  BRA `(.L_x_4754) ;  /* 0xffffff7c00607947 */ /* 0x000fea000383ffff */
.L_x_4759:
[----:B---3--:R3:W4:Y:S02]  /*95d0*/  SYNCS.PHASECHK.TRANS64.TRYWAIT P0, [R0+URZ+0x30810], R9 ;  /* 0x03081009000075a7 */ /* 0x008724000800017f */
[----:B----4-:R-:W-:Y:S05]  /*95e0*/  @!P0 NANOSLEEP.SYNCS 0x989680 ;  /* 0x009896800000895d */ /* 0x010fea0003900000 */
[----:B------:R-:W4:Y:S02]  /*95f0*/  @!P0 SYNCS.PHASECHK.TRANS64 P0, [R0+URZ+0x30810], R9 ;  /* 0x03081009000085a7 */ /* 0x000f24000800007f */
[----:B----4-:R-:W-:Y:S05]  /*9600*/  @!P0 BRA `(.L_x_4759) ;  /* 0xfffffffc00f08947 */ /* 0x010fea000383ffff */
[----:B------:R-:W-:Y:S05]  /*9610*/  BRA `(.L_x_4758) ;  /* 0xffffff8400007947 */ /* 0x000fea000383ffff */
.L_x_4763:
[----:B------:R1:W1:Y:S02]  /*9620*/  SYNCS.PHASECHK.TRANS64.TRYWAIT P0, [R0+URZ+0x30830], R9 ;  /* 0x03083009000075a7 */ /* 0x000264000800017f */
[----:B-1----:R-:W-:Y:S05]  /*9630*/  @!P0 NANOSLEEP.SYNCS 0x989680 ;  /* 0x009896800000895d */ /* 0x002fea0003900000 */
[----:B------:R-:W1:Y:S02]  /*9640*/  @!P0 SYNCS.PHASECHK.TRANS64 P0, [R0+URZ+0x30830], R9 ;  /* 0x03083009000085a7 */ /* 0x000e64000800007f */
[----:B-1----:R-:W-:Y:S05]  /*9650*/  @!P0 BRA `(.L_x_4763) ;  /* 0xfffffffc00f08947 */ /* 0x002fea000383ffff */
[----:B------:R-:W-:Y:S05]  /*9660*/  BRA `(.L_x_4762) ;  /* 0xffffff8800587947 */ /* 0x000fea000383ffff */
.L_x_4830:
[----:B-1----:R1:W2:Y:S02]  /*9670*/  SYNCS.PHASECHK.TRANS64.TRYWAIT P0, [R16+URZ+0x30820], R3 ;  /* 0x03082003100075a7 */ /* 0x0022a4000800017f */
[----:B--2---:R-:W-:Y:S05]  /*9680*/  @!P0 NANOSLEEP.SYNCS 0x989680 ;  /* 0x009896800000895d */ /* 0x004fea0003900000 */
[----:B------:R-:W2:Y:S02]  /*9690*/  @!P0 SYNCS.PHASECHK.TRANS64 P0, [R16+URZ+0x30820], R3 ;  /* 0x03082003100085a7 */ /* 0x000ea4000800007f */
[----:B--2---:R-:W-:Y:S05]  /*96a0*/  @!P0 BRA `(.L_x_4830) ;  /* 0xfffffffc00f08947 */ /* 0x004fea000383ffff */
[----:B------:R-:W-:Y:S05]  /*96b0*/  BRA `(.L_x_4858) ;  /* 0xffffffe000647947 */ /* 0x000fea000383ffff */
.L_x_4834:
[----:B-1----:R1:W3:Y:S02]  /*96c0*/  SYNCS.PHASECHK.TRANS64.TRYWAIT P1, [R16+URZ+0x30840], R21 ;  /* 0x03084015100075a7 */ /* 0x0022e4000802017f */
[----:B---3--:R-:W-:Y:S05]  /*96d0*/  @!P1 NANOSLEEP.SYNCS 0x989680 ;  /* 0x009896800000995d */ /* 0x008fea0003900000 */
[----:B------:R-:W3:Y:S02]  /*96e0*/  @!P1 SYNCS.PHASECHK.TRANS64 P1, [R16+URZ+0x30840], R21 ;  /* 0x03084015100095a7 */ /* 0x000ee4000802007f */
[----:B---3--:R-:W-:Y:S05]  /*96f0*/  @!P1 BRA `(.L_x_4834) ;  /* 0xfffffffc00f09947 */ /* 0x008fea000383ffff */
[----:B------:R-:W-:Y:S05]  /*9700*/  BRA `(.L_x_4859) ;  /* 0xffffffe800207947 */ /* 0x000fea000383ffff */
.L_x_4836:
[----:B--2---:R2:W3:Y:S02]  /*9710*/  SYNCS.PHASECHK.TRANS64.TRYWAIT P1, [R16+URZ+0x30828], R21 ;  /* 0x03082815100075a7 */ /* 0x0044e4000802017f */
[----:B---3--:R-:W-:Y:S05]  /*9720*/  @!P1 NANOSLEEP.SYNCS 0x989680 ;  /* 0x009896800000995d */ /* 0x008fea0003900000 */
[----:B------:R-:W3:Y:S02]  /*9730*/  @!P1 SYNCS.PHASECHK.TRANS64 P1, [R16+URZ+0x30828], R21 ;  /* 0x03082815100095a7 */ /* 0x000ee4000802007f */
[----:B---3--:R-:W-:Y:S05]  /*9740*/  @!P1 BRA `(.L_x_4836) ;  /* 0xfffffffc00f09947 */ /* 0x008fea000383ffff */
[----:B------:R-:W-:Y:S05]  /*9750*/  BRA `(.L_x_4860) ;  /* 0xffffffe800b47947 */ /* 0x000fea000383ffff */
.L_x_4838:
[----:B---3--:R3:W4:Y:S02]  /*9760*/  SYNCS.PHASECHK.TRANS64.TRYWAIT P1, [R16+URZ+0x30848], R21 ;  /* 0x03084815100075a7 */ /* 0x008724000802017f */
[----:B----4-:R-:W-:Y:S05]  /*9770*/  @!P1 NANOSLEEP.SYNCS 0x989680 ;  /* 0x009896800000995d */ /* 0x010fea0003900000 */
[----:B------:R-:W4:Y:S02]  /*9780*/  @!P1 SYNCS.PHASECHK.TRANS64 P1, [R16+URZ+0x30848], R21 ;  /* 0x03084815100095a7 */ /* 0x000f24000802007f */
[----:B----4-:R-:W-:Y:S05]  /*9790*/  @!P1 BRA `(.L_x_4838) ;  /* 0xfffffffc00f09947 */ /* 0x010fea000383ffff */
[----:B------:R-:W-:Y:S05]  /*97a0*/  BRA `(.L_x_4861) ;  /* 0xffffffec00487947 */ /* 0x000fea000383ffff */
.L_x_4840:
[----:B------:R-:W-:-:S07]  /*97b0*/  SHF.L.U32 R5, R11, 0x1f, RZ ;  /* 0x0000001f0b057819 */ /* 0x000fce00000006ff */
.L_x_4862:
[----:B------:R1:W1:Y:S02]  /*97c0*/  SYNCS.PHASECHK.TRANS64.TRYWAIT P1, [R16+URZ+0x30820], R5 ;  /* 0x03082005100075a7 */ /* 0x000264000802017f */
[----:B-1----:R-:W-:Y:S05]  /*97d0*/  @!P1 NANOSLEEP.SYNCS 0x989680 ;  /* 0x009896800000995d */ /* 0x002fea0003900000 */
[----:B------:R-:W1:Y:S02]  /*97e0*/  @!P1 SYNCS.PHASECHK.TRANS64 P1, [R16+URZ+0x30820], R5 ;  /* 0x03082005100095a7 */ /* 0x000e64000802007f */
[----:B-1----:R-:W-:Y:S05]  /*97f0*/  @!P1 BRA `(.L_x_4862) ;  /* 0xfffffffc00f09947 */ /* 0x002fea000383ffff */
[----:B------:R-:W-:Y:S05]  /*9800*/  BRA `(.L_x_4863) ;  /* 0xffffffec00c47947 */ /* 0x000fea000383ffff */
.L_x_4843:
[----:B-1----:R1:W3:Y:S02]  /*9810*/  SYNCS.PHASECHK.TRANS64.TRYWAIT P1, [R16+URZ+0x30840], R13 ;  /* 0x0308400d100075a7 */ /* 0x0022e4000802017f */
[----:B---3--:R-:W-:Y:S05]  /*9820*/  @!P1 NANOSLEEP.SYNCS 0x989680 ;  /* 0x009896800000995d */ /* 0x008fea0003900000 */
[----:B------:R-:W3:Y:S02]  /*9830*/  @!P1 SYNCS.PHASECHK.TRANS64 P1, [R16+URZ+0x30840], R13 ;  /* 0x0308400d100095a7 */ /* 0x000ee4000802007f */
[----:B---3--:R-:W-:Y:S05]  /*9840*/  @!P1 BRA `(.L_x_4843) ;  /* 0xfffffffc00f09947 */ /* 0x008fea000383ffff */
[----:B------:R-:W-:Y:S05]  /*9850*/  BRA `(.L_x_4864) ;  /* 0xfffffff000787947 */ /* 0x000fea000383ffff */
.L_x_4845:
[----:B--2---:R2:W3:Y:S02]  /*9860*/  SYNCS.PHASECHK.TRANS64.TRYWAIT P1, [R16+URZ+0x30828], R13 ;  /* 0x0308280d100075a7 */ /* 0x0044e4000802017f */
[----:B---3--:R-:W-:Y:S05]  /*9870*/  @!P1 NANOSLEEP.SYNCS 0x989680 ;  /* 0x009896800000995d */ /* 0x008fea0003900000 */
[----:B------:R-:W3:Y:S02]  /*9880*/  @!P1 SYNCS.PHASECHK.TRANS64 P1, [R16+URZ+0x30828], R13 ;  /* 0x0308280d100095a7 */ /* 0x000ee4000802007f */
[----:B---3--:R-:W-:Y:S05]  /*9890*/  @!P1 BRA `(.L_x_4845) ;  /* 0xfffffffc00f09947 */ /* 0x008fea000383ffff */
[----:B------:R-:W-:Y:S05]  /*98a0*/  BRA `(.L_x_4865) ;  /* 0xfffffff400007947 */ /* 0x000fea000383ffff */
.L_x_4847:
[----:B---3--:R3:W1:Y:S02]  /*98b0*/  SYNCS.PHASECHK.TRANS64.TRYWAIT P0, [R3+URZ+0x30840], R0 ;  /* 0x03084000030075a7 */ /* 0x008664000800017f */
[----:B-1----:R-:W-:Y:S05]  /*98c0*/  @!P0 NANOSLEEP.SYNCS 0x989680 ;  /* 0x009896800000895d */ /* 0x002fea0003900000 */
[----:B------:R-:W1:Y:S02]  /*98d0*/  @!P0 SYNCS.PHASECHK.TRANS64 P0, [R3+URZ+0x30840], R0 ;  /* 0x03084000030085a7 */ /* 0x000e64000800007f */
[----:B-1----:R-:W-:Y:S05]  /*98e0*/  @!P0 BRA `(.L_x_4847) ;  /* 0xfffffffc00f08947 */ /* 0x002fea000383ffff */
[----:B------:R-:W-:Y:S05]  /*98f0*/  BRA `(.L_x_4866) ;  /* 0xfffffff400a87947 */ /* 0x000fea000383ffff */
.L_x_4849:
[----:B------:R-:W-:Y:S01]  /*9900*/  BSSY B0, `(.L_x_4867) ;  /* 0x0000006000007945 */ /* 0x000fe20003800000 */
[----:B------:R-:W-:-:S07]  /*9910*/  IMAD.MOV.U32 R15, RZ, RZ, -0x1 ;  /* 0xffffffffff0f7424 */ /* 0x000fce00078e00ff */
[----:B------:R-:W-:Y:S05]  /*9920*/  WARPSYNC.COLLECTIVE R15, `(.L_x_4868) ;  /* 0x000000000f0c7348 */ /* 0x000fea0003c00000 */
[----:B------:R-:W-:Y:S02]  /*9930*/  ELECT P6, UR62, PT ;  /* 0x00000000003e782f */ /* 0x000fe400038c0000 */
[----:B------:R-:W-:Y:S01]  /*9940*/  MOV R14, UR62 ;  /* 0x0000003e000e7c02 */ /* 0x000fe20008000f00 */
[----:B------:R-:W-:Y:S10]  /*9950*/  ENDCOLLECTIVE ;  /* 0x000000000000791b */ /* 0x000ff40003800000 */
.L_x_4868:
[----:B------:R-:W-:Y:S05]  /*9960*/  BSYNC B0 ;  /* 0x0000000000007941 */ /* 0x000fea0003800000 */
.L_x_4867:
[----:B------:R-:W-:Y:S05]  /*9970*/  BRA `(.L_x_4869) ;  /* 0xfffffff800547947 */ /* 0x000fea000383ffff */
.L_x_4851:
[----:B-1----:R1:W2:Y:S02]  /*9980*/  SYNCS.PHASECHK.TRANS64.TRYWAIT P0, [R6+URZ], R5 ;  /* 0x00000005060075a7 */ /* 0x0022a4000800017f */
[----:B--2---:R-:W-:Y:S05]  /*9990*/  @!P0 NANOSLEEP.SYNCS 0x989680 ;  /* 0x009896800000895d */ /* 0x004fea0003900000 */
[----:B------:R-:W2:Y:S02]  /*99a0*/  @!P0 SYNCS.PHASECHK.TRANS64 P0, [R6+URZ], R5 ;  /* 0x00000005060085a7 */ /* 0x000ea4000800007f */
[----:B--2---:R-:W-:Y:S05]  /*99b0*/  @!P0 BRA `(.L_x_4851) ;  /* 0xfffffffc00f08947 */ /* 0x004fea000383ffff */
[----:B------:R-:W-:Y:S05]  /*99c0*/  BRA `(.L_x_4870) ;  /* 0xfffffff800947947 */ /* 0x000fea000383ffff */
.L_x_4852:
[----:B--2---:R2:W3:Y:S02]  /*99d0*/  SYNCS.PHASECHK.TRANS64.TRYWAIT P0, [R3+URZ], R2 ;  /* 0x00000002030075a7 */ /* 0x0044e4000800017f */
[----:B---3--:R-:W-:Y:S05]  /*99e0*/  @!P0 NANOSLEEP.SYNCS 0x989680 ;  /* 0x009896800000895d */ /* 0x008fea0003900000 */
[----:B------:R-:W3:Y:S02]  /*99f0*/  @!P0 SYNCS.PHASECHK.TRANS64 P0, [R3+URZ], R2 ;  /* 0x00000002030085a7 */ /* 0x000ee4000800007f */
[----:B---3--:R-:W-:Y:S05]  /*9a00*/  @!P0 BRA `(.L_x_4852) ;  /* 0xfffffffc00f08947 */ /* 0x008fea000383ffff */
[----:B------:R-:W-:Y:S05]  /*9a10*/  BRA `(.L_x_4871) ;  /* 0xfffffff800887947 */ /* 0x000fea000383ffff */
.L_x_4854:
[----:B--2---:R2:W3:Y:S02]  /*9a20*/  SYNCS.PHASECHK.TRANS64.TRYWAIT P0, [R0+URZ], R5 ;  /* 0x00000005000075a7 */ /* 0x0044e4000800017f */
[----:B---3--:R-:W-:Y:S05]  /*9a30*/  @!P0 NANOSLEEP.SYNCS 0x989680 ;  /* 0x009896800000895d */ /* 0x008fea0003900000 */
[----:B------:R-:W3:Y:S02]  /*9a40*/  @!P0 SYNCS.PHASECHK.TRANS64 P0, [R0+URZ], R5 ;  /* 0x00000005000085a7 */ /* 0x000ee4000800007f */
[----:B---3--:R-:W-:Y:S05]  /*9a50*/  @!P0 BRA `(.L_x_4854) ;  /* 0xfffffffc00f08947 */ /* 0x008fea000383ffff */
[----:B------:R-:W-:Y:S05]  /*9a60*/  BRA `(.L_x_4872) ;  /* 0xfffffff8008c7947 */ /* 0x000fea000383ffff */
.L_x_4873:
        /* <DEDUP_REMOVED lines=9> */
.L_x_7325:


//--------------------- .text._ZN7cutlass13device_kernelIN5flash11enable_sm90INS1_16FlashAttnBwdSm90INS1_25CollectiveMainloopBwdSm90ILi2ELi2ELi2EN4cute5tupleIJNS5_1CILi1EEES8_S8_EEENS6_IJNS7_ILi64EEENS7_ILi128EEESB_EEENS_10bfloat16_tEfNS_4arch4Sm90ELb0ELb1ELb0ELb0ELb1ELb1ELb0ELb0ELi2ELi1ELi2ELi1ELb0EEENS1_21CollectiveEpilogueBwdISC_SD_SF_Li256ELb0ELb0ELi1EEENS1_19SingleTileSchedulerILb0ELb0ELb0ELi128EEEEEEEEEvNT_6ParamsE --------------------------
	.section	.text._ZN7cutlass13device_kernelIN5flash11enable_sm90INS1_16FlashAttnBwdSm90INS1_25CollectiveMainloopBwdSm90ILi2ELi2ELi2EN4cute5tupleIJNS5_1CILi1EEES8_S8_EEENS6_IJNS7_ILi64EEENS7_ILi128EEESB_EEENS_10bfloat16_tEfNS_4arch4Sm90ELb0ELb1ELb0ELb0ELb1ELb1ELb0ELb0ELi2ELi1ELi2ELi1ELb0EEENS1_21CollectiveEpilogueBwdISC_SD_SF_Li256ELb0ELb0ELi1EEENS1_19SingleTileSchedulerILb0ELb0ELb0ELi128EEEEEEEEEvNT_6ParamsE,"ax",@progbits
	.align	128
.text._ZN7cutlass13device_kernelIN5flash11enable_sm90INS1_16FlashAttnBwdSm90INS1_25CollectiveMainloopBwdSm90ILi2ELi2ELi2EN4cute5tupleIJNS5_1CILi1EEES8_S8_EEENS6_IJNS7_ILi64EEENS7_ILi128EEESB_EEENS_10bfloat16_tEfNS_4arch4Sm90ELb0ELb1ELb0ELb0ELb1ELb1ELb0ELb0ELi2ELi1ELi2ELi1ELb0EEENS1_21CollectiveEpilogueBwdISC_SD_SF_Li256ELb0ELb0ELi1EEENS1_19SingleTileSchedulerILb0ELb0ELb0ELi128EEEEEEEEEvNT_6ParamsE:
        .type           _ZN7cutlass13device_kernelIN5flash11enable_sm90INS1_16FlashAttnBwdSm90INS1_25CollectiveMainloopBwdSm90ILi2ELi2ELi2EN4cute5tupleIJNS5_1CILi1EEES8_S8_EEENS6_IJNS7_ILi64EEENS7_ILi128EEESB_EEENS_10bfloat16_tEfNS_4arch4Sm90ELb0ELb1ELb0ELb0ELb1ELb1ELb0ELb0ELi2ELi1ELi2ELi1ELb0EEENS1_21CollectiveEpilogueBwdISC_SD_SF_Li256ELb0ELb0ELi1EEENS1_19SingleTileSchedulerILb0ELb0ELb0ELi128EEEEEEEEEvNT_6ParamsE,@function
        .size           _ZN7cutlass13device_kernelIN5flash11enable_sm90INS1_16FlashAttnBwdSm90INS1_25CollectiveMainloopBwdSm90ILi2ELi2ELi2EN4cute5tupleIJNS5_1CILi1EEES8_S8_EEENS6_IJNS7_ILi64EEENS7_ILi128EEESB_EEENS_10bfloat16_tEfNS_4arch4Sm90ELb0ELb1ELb0ELb0ELb1ELb1ELb0ELb0ELi2ELi1ELi2ELi1ELb0EEENS1_21CollectiveEpilogueBwdISC_SD_SF_Li256ELb0ELb0ELi1EEENS1_19SingleTileSchedulerILb0ELb0ELb0ELi128EEEEEEEEEvNT_6ParamsE,(.L_x_7326 - _ZN7cutlass13device_kernelIN5flash11enable_sm90INS1_16FlashAttnBwdSm90INS1_25CollectiveMainloopBwdSm90ILi2ELi2ELi2EN4cute5tupleIJNS5_1CILi1EEES8_S8_EEENS6_IJNS7_ILi64EEENS7_ILi128EEESB_EEENS_10bfloat16_tEfNS_4arch4Sm90ELb0ELb1ELb0ELb0ELb1ELb1ELb0ELb0ELi2ELi1ELi2ELi1ELb0EEENS1_21CollectiveEpilogueBwdISC_SD_SF_Li256ELb0ELb0ELi1EEENS1_19SingleTileSchedulerILb0ELb0ELb0ELi128EEEEEEEEEvNT_6ParamsE)
        .other          _ZN7cutlass13device_kernelIN5flash11enable_sm90INS1_16FlashAttnBwdSm90INS1_25CollectiveMainloopBwdSm90ILi2ELi2ELi2EN4cute5tupleIJNS5_1CILi1EEES8_S8_EEENS6_IJNS7_ILi64EEENS7_ILi128EEESB_EEENS_10bfloat16_tEfNS_4arch4Sm90ELb0ELb1ELb0ELb0ELb1ELb1ELb0ELb0ELi2ELi1ELi2ELi1ELb0EEENS1_21CollectiveEpilogueBwdISC_SD_SF_Li256ELb0ELb0ELi1EEENS1_19SingleTileSchedulerILb0ELb0ELb0ELi128EEEEEEEEEvNT_6ParamsE,@"STO_CUDA_ENTRY STV_DEFAULT"
_ZN7cutlass13device_kernelIN5flash11enable_sm90INS1_16FlashAttnBwdSm90INS1_25CollectiveMainloopBwdSm90ILi2ELi2ELi2EN4cute5tupleIJNS5_1CILi1EEES8_S8_EEENS6_IJNS7_ILi64EEENS7_ILi128EEESB_EEENS_10bfloat16_tEfNS_4arch4Sm90ELb0ELb1ELb0ELb0ELb1ELb1ELb0ELb0ELi2ELi1ELi2ELi1ELb0EEENS1_21CollectiveEpilogueBwdISC_SD_SF_Li256ELb0ELb0ELi1EEENS1_19SingleTileSchedulerILb0ELb0ELb0ELi128EEEEEEEEEvNT_6ParamsE:
        /* <DEDUP_REMOVED lines=30> */
.L_x_4875:
[----:B------:R-:W-:Y:S05]  /*01e0*/  BSYNC B0 ;  /* 0x0000000000007941 */ /* 0x000fea0003800000 */
.L_x_4874:
        /* <DEDUP_REMOVED lines=37> */
.L_x_4876:
        /* <DEDUP_REMOVED lines=22> */
.L_x_4877:
[----:B------:R-:W-:Y:S01]  /*05a0*/  PLOP3.LUT P0, PT, PT, PT, UP0, 0x80, 0x0 ;  /* 0x000000000000781c */ /* 0x000fe20003f0f008 */
[----:B------:R-:W-:Y:S01]  /*05b0*/  NOP ;  /* 0x0000000000007918 */ /* 0x000fe20000000000 */
[----:B------:R-:W-:Y:S01]  /*05c0*/  ULDC.64 UR46, c[0x0][0x208] ;  /* 0x00008200002e7ab9 */ /* 0x000fe20000000a00 */
[----:B------:R-:W-:Y:S01]  /*05d0*/  BSSY B6, `(.L_x_4878) ;  /* 0x00009e2000067945 */ /* 0x000fe20003800000 */
[----:B-12-4-:R-:W-:Y:S09]  /*05e0*/  BAR.SYNC.DEFER_BLOCKING 0x0 ;  /* 0x0000000000007b1d */ /* 0x016ff20000010000 */
[----:B------:R-:W-:Y:S05]  /*05f0*/  @!P0 BRA `(.L_x_4879) ;  /* 0x0000006000288947 */ /* 0x000fea0003800000 */
.L_x_4880:
        /* <DEDUP_REMOVED lines=101> */
.L_x_4882:
        /* <DEDUP_REMOVED lines=30> */
.L_x_4885:
        /* <DEDUP_REMOVED lines=15> */
.L_x_4884:
        /* <DEDUP_REMOVED lines=22> */
.L_x_4887:
        /* <DEDUP_REMOVED lines=15> */
.L_x_4886:
        /* <DEDUP_REMOVED lines=8> */
.L_x_5021:
[----:B------:R-:W-:Y:S02]  /*11f0*/  SHF.L.U32 R8, RZ, 0x1f, RZ ;  /* 0x0000001fff087819 */ /* 0x000fe400000006ff */
[----:B------:R-:W-:Y:S02]  /*1200*/  LOP3.LUT R5, R2, 0xffffff80, RZ, 0xc0, !PT ;  /* 0xffffff8002057812 */ /* 0x000fe400078ec0ff */
[----:B------:R-:W3:Y:S01]  /*1210*/  SYNCS.PHASECHK.TRANS64.TRYWAIT P0, [R231+URZ+0x30800], R8 ;  /* 0x03080008e70075a7 */ /* 0x000ee2000800017f */
[----:B--2---:R-:W-:Y:S02]  /*1220*/  LEA.HI R4, R14, R14, RZ, 0x1 ;  /* 0x0000000e0e047211 */ /* 0x004fe400078f08ff */
[----:B------:R-:W-:Y:S01]  /*1230*/  IMAD.IADD R5, R0, 0x1, -R5 ;  /* 0x0000000100057824 */ /* 0x000fe200078e0a05 */
[----:B------:R-:W-:Y:S02]  /*1240*/  LEA.HI R7, R3, R0, RZ, 0x4 ;  /* 0x0000000003077211 */ /* 0x000fe400078f20ff */
[----:B------:R-:W-:-:S02]  /*1250*/  LOP3.LUT R227, R4, 0xfffffffe, RZ, 0xc0, !PT ;  /* 0xfffffffe04e37812 */ /* 0x000fc400078ec0ff */
[CC--:B------:R-:W-:Y:S02]  /*1260*/  LEA.HI R4, R3.reuse, R0.reuse, RZ, 0x5 ;  /* 0x0000000003047211 */ /* 0x0c0fe400078f28ff */
[----:B------:R-:W-:Y:S01]  /*1270*/  SHF.R.S32.HI R2, RZ, 0x1f, R5 ;  /* 0x0000001fff027819 */ /* 0x000fe20000011405 */
[----:B------:R-:W-:Y:S01]  /*1280*/  IMAD.IADD R227, R14, 0x1, -R227 ;  /* 0x000000010ee37824 */ /* 0x000fe200078e0ae3 */
[----:B------:R-:W-:Y:S01]  /*1290*/  LEA.HI R9, R3, R0, RZ, 0x3 ;  /* 0x0000000003097211 */ /* 0x000fe200078f18ff */
[----:B------:R-:W-:Y:S01]  /*12a0*/  IMAD.SHL.U32 R3, R0, 0x40, RZ ;  /* 0x0000004000037824 */ /* 0x000fe200078e00ff */
[----:B------:R-:W-:Y:S02]  /*12b0*/  SHF.R.S32.HI R4, RZ, 0x5, R4 ;  /* 0x00000005ff047819 */ /* 0x000fe40000011404 */
[----:B------:R-:W-:Y:S02]  /*12c0*/  SHF.R.S32.HI R10, RZ, 0x4, R7 ;  /* 0x00000004ff0a7819 */ /* 0x000fe40000011407 */
[----:B------:R-:W-:Y:S01]  /*12d0*/  LEA.HI R0, R2, R5, RZ, 0x2 ;  /* 0x0000000502007211 */ /* 0x000fe200078f10ff */
[----:B------:R-:W-:Y:S01]  /*12e0*/  IMAD.SHL.U32 R6, R4, 0x10, RZ ;  /* 0x0000001004067824 */ /* 0x000fe200078e00ff */
[----:B------:R-:W-:-:S02]  /*12f0*/  LEA.HI R11, R7, R10, RZ, 0x1 ;  /* 0x0000000a070b7211 */ /* 0x000fc400078f08ff */
[----:B------:R-:W-:Y:S02]  /*1300*/  LOP3.LUT R3, R3, 0x1c0, RZ, 0xc0, !PT ;  /* 0x000001c003037812 */ /* 0x000fe400078ec0ff */
[--C-:B------:R-:W-:Y:S02]  /*1310*/  SHF.R.S32.HI R4, RZ, 0x2, R0.reuse ;  /* 0x00000002ff047819 */ /* 0x100fe40000011400 */
[----:B------:R-:W-:Y:S01]  /*1320*/  SHF.R.S32.HI R7, RZ, 0x1f, R0 ;  /* 0x0000001fff077819 */ /* 0x000fe20000011400 */
[----:B---3--:R-:W-:Y:S06]  /*1330*/  @P0 BRA `(.L_x_4889) ;  /* 0x0000000000080947 */ /* 0x008fec0003800000 */
[----:B------:R-:W2:Y:S02]  /*1340*/  SYNCS.PHASECHK.TRANS64.TRYWAIT P0, [R231+URZ+0x30800], R8 ;  /* 0x03080008e70075a7 */ /* 0x000ea4000800017f */
[----:B--2---:R-:W-:Y:S05]  /*1350*/  @!P0 BRA `(.L_x_4890) ;  /* 0x0000009000488947 */ /* 0x004fea0003800000 */
.L_x_4889:
[----:B------:R-:W3:Y:S01]  /*1360*/  S2R R229, SR_CTAID.X ;  /* 0x0000000000e57919 */ /* 0x000ee20000002500 */
        /* <DEDUP_REMOVED lines=19> */
[----:B------:R-:W-:Y:S01]  /*14a0*/  IMAD.IADD R3, R13, 0x1, -R6 ;  /* 0x000000010d037824 */ /* 0x000fe200078e0a06 */
[----:B------:R-:W-:Y:S01]  /*14b0*/  LOP3.LUT R0, R0, 0x7ffffffc, RZ, 0xc0, !PT ;  /* 0x7ffffffc00007812 */ /* 0x000fe200078ec0ff */
[----:B------:R-:W-:Y:S01]  /*14c0*/  IMAD R4, R4, 0x10, R7 ;  /* 0x0000001004047824 */ /* 0x000fe200078e0207 */
        /* <DEDUP_REMOVED lines=9> */
[----:B---3--:R-:W-:Y:S01]  /*1560*/  IMAD R229, R229, -0x80, -R2 ;  /* 0xffffff80e5e57824 */ /* 0x008fe200078e0a02 */
        /* <DEDUP_REMOVED lines=60> */
[----:B------:R-:W-:Y:S01]  /*1930*/  LOP3.LUT R235, R235, 0x1, RZ, 0xfc, !PT ;  /* 0x00000001ebeb7812 */ /* 0x000fe200078efcff */
[----:B------:R-:W-:Y:S01]  /*1940*/  IMAD R3, R6, 0x4, R231 ;  /* 0x0000000406037824 */ /* 0x000fe200078e02e7 */
[----:B------:R-:W-:Y:S01]  /*1950*/  IADD3 R2, -R2, UR4, RZ ;  /* 0x0000000402027c10 */ /* 0x000fe2000fffe1ff */
[----:B------:R-:W-:-:S07]  /*1960*/  IMAD.SHL.U32 R230, R0, 0x2, RZ ;  /* 0x0000000200e67824 */ /* 0x000fce00078e00ff */
.L_x_4901:
[----:B------:R-:W-:Y:S01]  /*1970*/  ISETP.NE.AND P6, PT, R235, 0x3, PT ;  /* 0x00000003eb00780c */ /* 0x000fe20003fc5270 */
[----:B------:R-:W-:-:S12]  /*1980*/  YIELD ;  /* 0x0000000000007946 */ /* 0x000fd80003800000 */
[----:B------:R-:W-:Y:S05]  /*1990*/  @!P6 BRA `(.L_x_4891) ;  /* 0x000000000004e947 */ /* 0x000fea0003800000 */
[----:B------:R-:W-:Y:S01]  /*19a0*/  BPT.TRAP 0x1 ;  /* 0x000000040000795c */ /* 0x000fe20000300000 */
.L_x_4891:
[----:B------:R-:W-:Y:S01]  /*19b0*/  IMAD R0, R4, 0x8, R231 ;  /* 0x0000000804007824 */ /* 0x000fe200078e02e7 */
[----:B------:R-:W-:-:S04]  /*19c0*/  SHF.L.U32 R7, R226, 0x1f, RZ ;  /* 0x0000001fe2077819 */ /* 0x000fc800000006ff */
[----:B------:R2:W3:Y:S01]  /*19d0*/  SYNCS.PHASECHK.TRANS64.TRYWAIT P0, [R0+URZ+0x30810], R7 ;  /* 0x03081007000075a7 */ /* 0x0004e2000800017f */
[----:B------:R-:W-:Y:S05]  /*19e0*/  @!P6 BRA `(.L_x_4892) ;  /* 0x000000000004e947 */ /* 0x000fea0003800000 */
[----:B------:R-:W-:Y:S01]  /*19f0*/  BPT.TRAP 0x1 ;  /* 0x000000040000795c */ /* 0x000fe20000300000 */
.L_x_4892:
[----:B---3--:R-:W-:Y:S05]  /*1a00*/  @P0 BRA `(.L_x_4893) ;  /* 0x0000000000080947 */ /* 0x008fea0003800000 */
[----:B------:R-:W3:Y:S02]  /*1a10*/  SYNCS.PHASECHK.TRANS64.TRYWAIT P0, [R0+URZ+0x30810], R7 ;  /* 0x03081007000075a7 */ /* 0x000ee4000800017f */
[----:B---3--:R-:W-:Y:S05]  /*1a20*/  @!P0 BRA `(.L_x_4894) ;  /* 0x0000008800a88947 */ /* 0x008fea0003800000 */
.L_x_4893:
        /* <DEDUP_REMOVED lines=81> */
.L_x_4895:
[----:B------:R1:W1:Y:S01]  /*1f40*/  SYNCS.PHASECHK.TRANS64.TRYWAIT P0, [R0+URZ+0x30830], R7 ;  /* 0x03083007000075a7 */ /* 0x000262000800017f */
[----:B------:R-:W-:Y:S05]  /*1f50*/  @!P6 BRA `(.L_x_4896) ;  /* 0x000000000004e947 */ /* 0x000fea0003800000 */
[----:B------:R-:W-:Y:S01]  /*1f60*/  BPT.TRAP 0x1 ;  /* 0x000000040000795c */ /* 0x000fe20000300000 */
.L_x_4896:
[----:B------:R-:W-:-:S05]  /*1f70*/  VIADD R5, R231, 0x20000 ;  /* 0x00020000e7057836 */ /* 0x000fca0000000000 */
[----:B------:R-:W-:-:S04]  /*1f80*/  SHF.R.U32.HI R5, RZ, 0x4, R5 ;  /* 0x00000004ff057819 */ /* 0x000fc80000011605 */
[----:B------:R-:W-:-:S04]  /*1f90*/  LOP3.LUT R234, R5, 0x3fff, RZ, 0xc0, !PT ;  /* 0x00003fff05ea7812 */ /* 0x000fc800078ec0ff */
[----:B------:R-:W-:Y:S01]  /*1fa0*/  LOP3.LUT R5, R234, 0x10000, RZ, 0xfc, !PT ;  /* 0x00010000ea057812 */ /* 0x000fe200078efcff */
[----:B-1----:R-:W-:Y:S06]  /*1fb0*/  @P0 BRA `(.L_x_4897) ;  /* 0x0000000000080947 */ /* 0x002fec0003800000 */
[----:B------:R-:W1:Y:S02]  /*1fc0*/  SYNCS.PHASECHK.TRANS64.TRYWAIT P0, [R0+URZ+0x30830], R7 ;  /* 0x03083007000075a7 */ /* 0x000e64000800017f */
[----:B-1----:R-:W-:Y:S05]  /*1fd0*/  @!P0 BRA `(.L_x_4898) ;  /* 0x0000008400508947 */ /* 0x002fea0003800000 */
.L_x_4897:
        /* <DEDUP_REMOVED lines=27> */
[----:B------:R-:W-:Y:S02]  /*2190*/  SEL R225, R225, 0x40, !P0 ;  /* 0x00000040e1e17807 */ /* 0x000fe40004000000 */
[----:B------:R-:W-:Y:S02]  /*21a0*/  SEL R224, R224, 0x40, P1 ;  /* 0x00000040e0e07807 */ /* 0x000fe40000800000 */
[----:B------:R-:W-:Y:S02]  /*21b0*/  ISETP.GE.AND P0, PT, R228, RZ, PT ;  /* 0x000000ffe400720c */ /* 0x000fe40003f06270 */
[----:B------:R-:W-:-:S02]  /*21c0*/  IADD3 R222, -R5, 0x8, -R7 ;  /* 0x0000000805de7810 */ /* 0x000fc40007ffe907 */
[----:B------:R-:W-:Y:S02]  /*21d0*/  ISETP.GT.OR P0, PT, R224, RZ, !P0 ;  /* 0x000000ffe000720c */ /* 0x000fe40004704670 */
[----:B------:R-:W-:Y:S02]  /*21e0*/  SEL R222, R222, 0x40, P3 ;  /* 0x00000040dede7807 */ /* 0x000fe40001800000 */
[----:B------:R-:W-:Y:S02]  /*21f0*/  ISETP.GE.AND P1, PT, R225, RZ, PT ;  /* 0x000000ffe100720c */ /* 0x000fe40003f26270 */
[----:B------:R-:W-:Y:S02]  /*2200*/  FSEL R5, R184, -INF , !P0 ;  /* 0xff800000b8057808 */ /* 0x000fe40004000000 */
[----:B------:R-:W-:Y:S02]  /*2210*/  ISETP.GT.OR P1, PT, R222, RZ, !P1 ;  /* 0x000000ffde00720c */ /* 0x000fe40004f24670 */
[----:B------:R-:W-:Y:S01]  /*2220*/  ISETP.GE.AND P0, PT, R228, 0x1, PT ;  /* 0x00000001e400780c */ /* 0x000fe20003f06270 */
[----:B------:R-:W-:Y:S01]  /*2230*/  FFMA.FTZ R5, R5, UR41, -R14 ;  /* 0x0000002905057c23 */ /* 0x000fe2000801080e */
[----:B------:R-:W-:-:S02]  /*2240*/  FSEL R7, R186, -INF , !P1 ;  /* 0xff800000ba077808 */ /* 0x000fc40004800000 */
[----:B------:R-:W-:Y:S02]  /*2250*/  ISETP.GT.OR P0, PT, R224, 0x1, !P0 ;  /* 0x00000001e000780c */ /* 0x000fe40004704670 */
[----:B------:R-:W-:Y:S01]  /*2260*/  ISETP.GE.AND P1, PT, R228, 0x8, PT ;  /* 0x00000008e400780c */ /* 0x000fe20003f26270 */
[----:B------:R-:W-:Y:S01]  /*2270*/  FFMA.FTZ R184, R7, UR41, -R14 ;  /* 0x0000002907b87c23 */ /* 0x000fe2000801080e */
[----:B------:R-:W-:Y:S01]  /*2280*/  FSEL R6, R185, -INF , !P0 ;  /* 0xff800000b9067808 */ /* 0x000fe20004000000 */
[----:B------:R-:W1:Y:S01]  /*2290*/  MUFU.EX2 R5, R5 ;  /* 0x0000000500057308 */ /* 0x000e620000000800 */
[----:B------:R-:W-:Y:S02]  /*22a0*/  ISETP.GT.OR P0, PT, R224, 0x8, !P1 ;  /* 0x00000008e000780c */ /* 0x000fe40004f04670 */
[----:B------:R-:W-:Y:S01]  /*22b0*/  ISETP.GE.AND P1, PT, R228, 0x9, PT ;  /* 0x00000009e400780c */ /* 0x000fe20003f26270 */
[----:B------:R-:W-:Y:S01]  /*22c0*/  FFMA.FTZ R6, R6, UR41, -R15 ;  /* 0x0000002906067c23 */ /* 0x000fe2000801080f */
[----:B------:R-:W-:-:S02]  /*22d0*/  FSEL R7, R188, -INF , !P0 ;  /* 0xff800000bc077808 */ /* 0x000fc40004000000 */
[----:B------:R-:W-:Y:S02]  /*22e0*/  ISETP.GT.OR P0, PT, R224, 0x9, !P1 ;  /* 0x00000009e000780c */ /* 0x000fe40004f04670 */
[----:B------:R-:W-:Y:S01]  /*22f0*/  ISETP.GE.AND P1, PT, R228, 0x10, PT ;  /* 0x00000010e400780c */ /* 0x000fe20003f26270 */
[----:B------:R-:W2:Y:S01]  /*2300*/  MUFU.EX2 R6, R6 ;  /* 0x0000000600067308 */ /* 0x000ea20000000800 */
[----:B------:R-:W-:Y:S01]  /*2310*/  FSEL R8, R189, -INF , !P0 ;  /* 0xff800000bd087808 */ /* 0x000fe20004000000 */
[----:B------:R-:W-:Y:S01]  /*2320*/  FFMA.FTZ R7, R7, UR41, -R220 ;  /* 0x0000002907077c23 */ /* 0x000fe200080108dc */
        /* <DEDUP_REMOVED lines=8> */
[----:B------:R-:W-:Y:S02]  /*23b0*/  FSEL R10, R193, -INF , !P0 ;  /* 0xff800000c10a7808 */ /* 0x000fe40004000000 */
[----:B------:R-:W-:Y:S01]  /*23c0*/  ISETP.GT.OR P0, PT, R224, 0x18, !P1 ;  /* 0x00000018e000780c */ /* 0x000fe20004f04670 */
[----:B------:R-:W-:Y:S01]  /*23d0*/  MUFU.EX2 R8, R8 ;  /* 0x0000000800087308 */ /* 0x000fe20000000800 */
[----:B------:R-:W-:Y:S01]  /*23e0*/  ISETP.GE.AND P1, PT, R228, 0x19, PT ;  /* 0x00000019e400780c */ /* 0x000fe20003f26270 */
[----:B------:R-:W-:Y:S01]  /*23f0*/  FFMA.FTZ R10, R10, UR41, -R219 ;  /* 0x000000290a0a7c23 */ /* 0x000fe200080108db */
[----:B------:R-:W-:Y:S02]  /*2400*/  FSEL R11, R196, -INF , !P0 ;  /* 0xff800000c40b7808 */ /* 0x000fe40004000000 */
        /* <DEDUP_REMOVED lines=13> */
[----:B------:R-:W-:Y:S01]  /*24e0*/  ISETP.GT.OR P0, PT, R224, 0x21, !P1 ;  /* 0x00000021e000780c */ /* 0x000fe20004f04670 */
[----:B------:R-:W-:Y:S01]  /*24f0*/  UMOV UR11, 0x40000040 ;  /* 0x40000040000b7882 */ /* 0x000fe20000000000 */
[----:B------:R-:W-:Y:S01]  /*2500*/  UMOV UR9, 0x40000040 ;  /* 0x4000004000097882 */ /* 0x000fe20000000000 */
[----:B------:R-:W-:Y:S01]  /*2510*/  ISETP.GE.AND P2, PT, R225, 0x1, PT ;  /* 0x00000001e100780c */ /* 0x000fe20003f46270 */
[----:B------:R-:W-:Y:S01]  /*2520*/  FFMA.FTZ R13, R13, UR41, -R18 ;  /* 0x000000290d0d7c23 */ /* 0x000fe20008010812 */
[----:B------:R-:W-:Y:S01]  /*2530*/  FSEL R14, R201, -INF , !P0 ;  /* 0xff800000c90e7808 */ /* 0x000fe20004000000 */
[----:B------:R-:W-:Y:S01]  /*2540*/  FFMA.FTZ R12, R12, UR41, -R23 ;  /* 0x000000290c0c7c23 */ /* 0x000fe20008010817 */
[----:B------:R-:W-:Y:S01]  /*2550*/  ISETP.GE.AND P0, PT, R225, 0x8, PT ;  /* 0x00000008e100780c */ /* 0x000fe20003f06270 */
[----:B------:R-:W-:Y:S01]  /*2560*/  MUFU.EX2 R10, R10 ;  /* 0x0000000a000a7308 */ /* 0x000fe20000000800 */
[----:B------:R-:W-:Y:S01]  /*2570*/  ISETP.GT.OR P1, PT, R222, 0x1, !P2 ;  /* 0x00000001de00780c */ /* 0x000fe20005724670 */
[----:B------:R-:W-:Y:S01]  /*2580*/  FFMA.FTZ R14, R14, UR41, -R19 ;  /* 0x000000290e0e7c23 */ /* 0x000fe20008010813 */
[----:B------:R-:W-:-:S02]  /*2590*/  ISETP.GT.OR P0, PT, R222, 0x8, !P0 ;  /* 0x00000008de00780c */ /* 0x000fc40004704670 */
[----:B------:R-:W-:Y:S02]  /*25a0*/  FSEL R186, R187, -INF , !P1 ;  /* 0xff800000bbba7808 */ /* 0x000fe40004800000 */
[----:B------:R-:W-:Y:S01]  /*25b0*/  FSEL R185, R190, -INF , !P0 ;  /* 0xff800000beb97808 */ /* 0x000fe20004000000 */
[----:B------:R-:W-:Y:S01]  /*25c0*/  MUFU.EX2 R11, R11 ;  /* 0x0000000b000b7308 */ /* 0x000fe20000000800 */
[C---:B------:R-:W-:Y:S01]  /*25d0*/  ISETP.GE.AND P0, PT, R225.reuse, 0x10, PT ;  /* 0x00000010e100780c */ /* 0x040fe20003f06270 */
[----:B------:R-:W-:Y:S01]  /*25e0*/  FFMA.FTZ R201, R186, UR41, -R15 ;  /* 0x00000029bac97c23 */ /* 0x000fe2000801080f */
[----:B------:R-:W-:Y:S01]  /*25f0*/  ISETP.GE.AND P1, PT, R225, 0x9, PT ;  /* 0x00000009e100780c */ /* 0x000fe20003f26270 */
[----:B------:R-:W-:Y:S01]  /*2600*/  FFMA.FTZ R200, R185, UR41, -R220 ;  /* 0x00000029b9c87c23 */ /* 0x000fe200080108dc */
[----:B------:R-:W-:Y:S02]  /*2610*/  LOP3.LUT R185, R234, 0x2000000, RZ, 0xfc, !PT ;  /* 0x02000000eab97812 */ /* 0x000fe400078efcff */
[C---:B------:R-:W-:Y:S01]  /*2620*/  ISETP.GT.OR P0, PT, R222.reuse, 0x10, !P0 ;  /* 0x00000010de00780c */ /* 0x040fe20004704670 */
[----:B------:R3:W5:Y:S01]  /*2630*/  MUFU.EX2 R15, R184 ;  /* 0x000000b8000f7308 */ /* 0x0007620000000800 */
[----:B------:R-:W-:Y:S01]  /*2640*/  ISETP.GT.OR P1, PT, R222, 0x9, !P1 ;  /* 0x00000009de00780c */ /* 0x000fe20004f24670 */
[----:B------:R-:W-:Y:S01]  /*2650*/  IMAD R187, R4, 0x400, R185 ;  /* 0x0000040004bb7824 */ /* 0x000fe200078e02b9 */
[----:B------:R-:W-:-:S02]  /*2660*/  FSEL R185, R194, -INF , !P0 ;  /* 0xff800000c2b97808 */ /* 0x000fc40004000000 */
[----:B------:R-:W-:Y:S02]  /*2670*/  ISETP.GE.AND P0, PT, R225, 0x18, PT ;  /* 0x00000018e100780c */ /* 0x000fe40003f06270 */
[----:B------:R-:W-:Y:S01]  /*2680*/  FSEL R186, R191, -INF , !P1 ;  /* 0xff800000bfba7808 */ /* 0x000fe20004800000 */
[----:B------:R-:W-:Y:S01]  /*2690*/  FFMA.FTZ R218, R185, UR41, -R218 ;  /* 0x00000029b9da7c23 */ /* 0x000fe200080108da */
[----:B------:R-:W-:Y:S01]  /*26a0*/  ISETP.GT.OR P0, PT, R222, 0x18, !P0 ;  /* 0x00000018de00780c */ /* 0x000fe20004704670 */
[----:B------:R-:W5:Y:S01]  /*26b0*/  MUFU.EX2 R201, R201 ;  /* 0x000000c900c97308 */ /* 0x000f620000000800 */
[C---:B------:R-:W-:Y:S01]  /*26c0*/  ISETP.GE.AND P1, PT, R225.reuse, 0x11, PT ;  /* 0x00000011e100780c */ /* 0x040fe20003f26270 */
[----:B------:R-:W-:Y:S01]  /*26d0*/  FFMA.FTZ R186, R186, UR41, -R221 ;  /* 0x00000029baba7c23 */ /* 0x000fe200080108dd */
[----:B------:R-:W-:Y:S02]  /*26e0*/  FSEL R185, R198, -INF , !P0 ;  /* 0xff800000c6b97808 */ /* 0x000fe40004000000 */
[----:B------:R-:W-:-:S02]  /*26f0*/  ISETP.GE.AND P0, PT, R225, 0x20, PT ;  /* 0x00000020e100780c */ /* 0x000fc40003f06270 */
[C---:B------:R-:W-:Y:S01]  /*2700*/  ISETP.GT.OR P1, PT, R222.reuse, 0x11, !P1 ;  /* 0x00000011de00780c */ /* 0x040fe20004f24670 */
[----:B------:R-:W-:Y:S01]  /*2710*/  FFMA.FTZ R188, R185, UR41, -R22 ;  /* 0x00000029b9bc7c23 */ /* 0x000fe20008010816 */
[----:B------:R-:W-:Y:S01]  /*2720*/  ISETP.GT.OR P0, PT, R222, 0x20, !P0 ;  /* 0x00000020de00780c */ /* 0x000fe20004704670 */
[----:B------:R-:W5:Y:S01]  /*2730*/  MUFU.EX2 R218, R218 ;  /* 0x000000da00da7308 */ /* 0x000f620000000800 */
[----:B---3--:R-:W-:Y:S02]  /*2740*/  FSEL R184, R195, -INF , !P1 ;  /* 0xff800000c3b87808 */ /* 0x008fe40004800000 */
[----:B------:R-:W-:Y:S02]  /*2750*/  ISETP.GE.AND P1, PT, R225, 0x19, PT ;  /* 0x00000019e100780c */ /* 0x000fe40003f26270 */
[----:B------:R-:W-:Y:S02]  /*2760*/  ISETP.GE.AND P5, PT, R228, 0x28, PT ;  /* 0x00000028e400780c */ /* 0x000fe40003fa6270 */
[----:B------:R-:W-:Y:S01]  /*2770*/  FSEL R185, R202, -INF , !P0 ;  /* 0xff800000cab97808 */ /* 0x000fe20004000000 */
[----:B------:R-:W-:Y:S01]  /*2780*/  MUFU.EX2 R200, R200 ;  /* 0x000000c800c87308 */ /* 0x000fe20000000800 */
[----:B------:R-:W-:-:S02]  /*2790*/  ISETP.GT.OR P1, PT, R222, 0x19, !P1 ;  /* 0x00000019de00780c */ /* 0x000fc40004f24670 */
[----:B------:R-:W-:Y:S01]  /*27a0*/  ISETP.GT.OR P5, PT, R224, 0x28, !P5 ;  /* 0x00000028e000780c */ /* 0x000fe20006fa4670 */
[----:B------:R-:W-:Y:S01]  /*27b0*/  FFMA.FTZ R18, R185, UR41, -R18 ;  /* 0x00000029b9127c23 */ /* 0x000fe20008010812 */
[----:B------:R-:W-:Y:S01]  /*27c0*/  R2UR UR6, R187 ;  /* 0x00000000bb0672ca */ /* 0x000fe200000e0000 */
[----:B------:R-:W-:Y:S01]  /*27d0*/  FFMA.FTZ R187, R184, UR41, -R219 ;  /* 0x00000029b8bb7c23 */ /* 0x000fe200080108db */
[C---:B------:R-:W-:Y:S01]  /*27e0*/  ISETP.GE.AND P3, PT, R228.reuse, 0x29, PT ;  /* 0x00000029e400780c */ /* 0x040fe20003f66270 */
[----:B------:R3:W-:Y:S01]  /*27f0*/  MUFU.EX2 R219, R186 ;  /* 0x000000ba00db7308 */ /* 0x0007e20000000800 */
[----:B------:R-:W-:Y:S02]  /*2800*/  FSEL R184, R199, -INF , !P1 ;  /* 0xff800000c7b87808 */ /* 0x000fe40004800000 */
[----:B------:R-:W-:Y:S02]  /*2810*/  ISETP.GE.AND P2, PT, R225, 0x21, PT ;  /* 0x00000021e100780c */ /* 0x000fe40003f46270 */
[----:B------:R-:W-:-:S02]  /*2820*/  ISETP.GE.AND P4, PT, R228, 0x30, PT ;  /* 0x00000030e400780c */ /* 0x000fc40003f86270 */
[----:B------:R-:W-:Y:S01]  /*2830*/  FSEL R185, R204, -INF , !P5 ;  /* 0xff800000ccb97808 */ /* 0x000fe20006800000 */
[----:B------:R-:W5:Y:S01]  /*2840*/  MUFU.EX2 R22, R187 ;  /* 0x000000bb00167308 */ /* 0x000f620000000800 */
[----:B------:R-:W-:Y:S01]  /*2850*/  ISETP.GE.AND P5, PT, R225, 0x28, PT ;  /* 0x00000028e100780c */ /* 0x000fe20003fa6270 */
[----:B---3--:R-:W-:Y:S01]  /*2860*/  FFMA.FTZ R186, R184, UR41, -R23 ;  /* 0x00000029b8ba7c23 */ /* 0x008fe20008010817 */
[----:B------:R-:W-:Y:S01]  /*2870*/  ISETP.GE.AND P1, PT, R228, 0x31, PT ;  /* 0x00000031e400780c */ /* 0x000fe20003f26270 */
[----:B------:R-:W-:Y:S02]  /*2880*/  WARPGROUP.DEPBAR.LE gsb0, 0x0 ;  /* 0x00008000000079c5 */ /* 0x000fe40000010000 */
[----:B------:R-:W-:Y:S01]  /*2890*/  WARPGROUP.ARRIVE ;  /* 0x00000000000079c5 */ /* 0x000fe20000000000 */
[----:B------:R-:W-:Y:S01]  /*28a0*/  ISETP.GT.OR P3, PT, R224, 0x29, !P3 ;  /* 0x00000029e000780c */ /* 0x000fe20005f64670 */
[----:B------:R3:W-:Y:S01]  /*28b0*/  MUFU.EX2 R23, R188 ;  /* 0x000000bc00177308 */ /* 0x0007e20000000800 */
[----:B------:R-:W-:-:S02]  /*28c0*/  ISETP.GT.OR P2, PT, R222, 0x21, !P2 ;  /* 0x00000021de00780c */ /* 0x000fc40005744670 */
[----:B------:R-:W-:Y:S01]  /*28d0*/  ISETP.GT.OR P4, PT, R224, 0x30, !P4 ;  /* 0x00000030e000780c */ /* 0x000fe20006784670 */
[----:B------:R-:W-:Y:S01]  /*28e0*/  HGMMA.64x64x16.F32.BF16 R152, gdesc[UR8], R152, gsb0 ;  /* 0x00e00000089879f0 */ /* 0x000fe20008001898 */
[----:B------:R-:W-:Y:S01]  /*28f0*/  UIADD3 UR10, UR5, 0x6, URZ ;  /* 0x00000006050a7890 */ /* 0x000fe2000fffe03f */
[----:B------:R-:W-:Y:S01]  /*2900*/  ISETP.GT.OR P5, PT, R222, 0x28, !P5 ;  /* 0x00000028de00780c */ /* 0x000fe20006fa4670 */
[----:B------:R-:W-:Y:S01]  /*2910*/  UIADD3 UR8, UR7, 0x6, URZ ;  /* 0x0000000607087890 */ /* 0x000fe2000fffe03f */
[----:B------:R-:W-:Y:S01]  /*2920*/  ISETP.GT.OR P1, PT, R224, 0x31, !P1 ;  /* 0x00000031e000780c */ /* 0x000fe20004f24670 */
[----:B------:R-:W-:Y:S01]  /*2930*/  UMOV UR11, 0x40000040 ;  /* 0x40000040000b7882 */ /* 0x000fe20000000000 */
[----:B------:R-:W-:Y:S01]  /*2940*/  UMOV UR9, 0x40000040 ;  /* 0x4000004000097882 */ /* 0x000fe20000000000 */
[----:B---3--:R-:W-:Y:S01]  /*2950*/  FSEL R188, R205, -INF , !P3 ;  /* 0xff800000cdbc7808 */ /* 0x008fe20005800000 */
[----:B------:R3:W-:Y:S01]  /*2960*/  MUFU.EX2 R202, R186 ;  /* 0x000000ba00ca7308 */ /* 0x0007e20000000800 */
[----:B------:R-:W-:Y:S01]  /*2970*/  FSEL R184, R203, -INF , !P2 ;  /* 0xff800000cbb87808 */ /* 0x000fe20005000000 */
[----:B------:R-:W-:Y:S01]  /*2980*/  FFMA.FTZ R203, R185, UR41, -R20 ;  /* 0x00000029b9cb7c23 */ /* 0x000fe20008010814 */
[C---:B------:R-:W-:Y:S01]  /*2990*/  ISETP.GE.AND P3, PT, R225.reuse, 0x29, PT ;  /* 0x00000029e100780c */ /* 0x040fe20003f66270 */
[----:B------:R-:W-:Y:S01]  /*29a0*/  FFMA.FTZ R204, R188, UR41, -R21 ;  /* 0x00000029bccc7c23 */ /* 0x000fe20008010815 */
[----:B------:R-:W-:Y:S01]  /*29b0*/  FSEL R191, R208, -INF , !P4 ;  /* 0xff800000d0bf7808 */ /* 0x000fe20006000000 */
[----:B------:R-:W-:Y:S01]  /*29c0*/  FFMA.FTZ R19, R184, UR41, -R19 ;  /* 0x00000029b8137c23 */ /* 0x000fe20008010813 */
[----:B------:R-:W-:Y:S01]  /*29d0*/  ISETP.GE.AND P4, PT, R225, 0x30, PT ;  /* 0x00000030e100780c */ /* 0x000fe20003f86270 */
[----:B------:R-:W5:Y:S01]  /*29e0*/  MUFU.EX2 R12, R12 ;  /* 0x0000000c000c7308 */ /* 0x000f620000000800 */
[----:B------:R-:W-:-:S02]  /*29f0*/  FSEL R187, R206, -INF , !P5 ;  /* 0xff800000cebb7808 */ /* 0x000fc40006800000 */
[----:B------:R-:W-:Y:S02]  /*2a00*/  FSEL R194, R209, -INF , !P1 ;  /* 0xff800000d1c27808 */ /* 0x000fe40004800000 */
[----:B------:R-:W-:Y:S01]  /*2a10*/  ISETP.GE.AND P0, PT, R228, 0x38, PT ;  /* 0x00000038e400780c */ /* 0x000fe20003f06270 */
[----:B------:R-:W-:Y:S01]  /*2a20*/  FFMA.FTZ R20, R187, UR41, -R20 ;  /* 0x00000029bb147c23 */ /* 0x000fe20008010814 */
[----:B------:R-:W-:Y:S01]  /*2a30*/  ISETP.GE.AND P5, PT, R225, 0x31, PT ;  /* 0x00000031e100780c */ /* 0x000fe20003fa6270 */
[----:B------:R-:W-:Y:S01]  /*2a40*/  FFMA.FTZ R209, R194, UR41, -R217 ;  /* 0x00000029c2d17c23 */ /* 0x000fe200080108d9 */
[C---:B------:R-:W-:Y:S01]  /*2a50*/  ISETP.GT.OR P3, PT, R222.reuse, 0x29, !P3 ;  /* 0x00000029de00780c */ /* 0x040fe20005f64670 */
[----:B------:R-:W5:Y:S01]  /*2a60*/  MUFU.EX2 R13, R13 ;  /* 0x0000000d000d7308 */ /* 0x000f620000000800 */
[----:B------:R-:W-:Y:S02]  /*2a70*/  ISETP.GT.OR P4, PT, R222, 0x30, !P4 ;  /* 0x00000030de00780c */ /* 0x000fe40006784670 */
[----:B------:R-:W-:-:S02]  /*2a80*/  ISETP.GT.OR P0, PT, R224, 0x38, !P0 ;  /* 0x00000038e000780c */ /* 0x000fc40004704670 */
[----:B------:R-:W-:Y:S02]  /*2a90*/  ISETP.GT.OR P5, PT, R222, 0x31, !P5 ;  /* 0x00000031de00780c */ /* 0x000fe40006fa4670 */
[----:B------:R-:W-:Y:S01]  /*2aa0*/  FSEL R190, R207, -INF , !P3 ;  /* 0xff800000cfbe7808 */ /* 0x000fe20005800000 */
[----:B------:R-:W-:Y:S01]  /*2ab0*/  MUFU.EX2 R14, R14 ;  /* 0x0000000e000e7308 */ /* 0x000fe20000000800 */
[----:B------:R-:W-:Y:S01]  /*2ac0*/  FSEL R193, R210, -INF , !P4 ;  /* 0xff800000d2c17808 */ /* 0x000fe20006000000 */
[--C-:B------:R-:W-:Y:S01]  /*2ad0*/  FFMA.FTZ R210, R191, UR41, -R216.reuse ;  /* 0x00000029bfd27c23 */ /* 0x100fe200080108d8 */
[----:B------:R-:W-:Y:S01]  /*2ae0*/  FSEL R196, R211, -INF , !P5 ;  /* 0xff800000d3c47808 */ /* 0x000fe20006800000 */
[----:B------:R-:W-:Y:S01]  /*2af0*/  FFMA.FTZ R21, R190, UR41, -R21 ;  /* 0x00000029be157c23 */ /* 0x000fe20008010815 */
[----:B------:R-:W-:Y:S01]  /*2b00*/  FSEL R197, R212, -INF , !P0 ;  /* 0xff800000d4c57808 */ /* 0x000fe20004000000 */
[----:B------:R-:W-:Y:S01]  /*2b10*/  FFMA.FTZ R205, R193, UR41, -R216 ;  /* 0x00000029c1cd7c23 */ /* 0x000fe200080108d8 */
[C---:B------:R-:W-:Y:S01]  /*2b20*/  ISETP.GE.AND P3, PT, R225.reuse, 0x38, PT ;  /* 0x00000038e100780c */ /* 0x040fe20003f66270 */
[----:B------:R-:W-:Y:S01]  /*2b30*/  FFMA.FTZ R217, R196, UR41, -R217 ;  /* 0x00000029c4d97c23 */ /* 0x000fe200080108d9 */
[----:B------:R-:W-:Y:S01]  /*2b40*/  ISETP.GE.AND P4, PT, R225, 0x39, PT ;  /* 0x00000039e100780c */ /* 0x000fe20003f86270 */
[----:B------:R-:W-:Y:S01]  /*2b50*/  FFMA.FTZ R198, R197, UR41, -R16 ;  /* 0x00000029c5c67c23 */ /* 0x000fe20008010810 */
[C---:B------:R-:W-:Y:S01]  /*2b60*/  ISETP.GT.OR P3, PT, R222.reuse, 0x38, !P3 ;  /* 0x00000038de00780c */ /* 0x040fe20005f64670 */
[----:B------:R-:W5:Y:S01]  /*2b70*/  MUFU.EX2 R18, R18 ;  /* 0x0000001200127308 */ /* 0x000f620000000800 */
[----:B------:R-:W-:-:S02]  /*2b80*/  ISETP.GT.OR P4, PT, R222, 0x39, !P4 ;  /* 0x00000039de00780c */ /* 0x000fc40006784670 */
[----:B------:R-:W-:Y:S02]  /*2b90*/  ISETP.GE.AND P2, PT, R228, 0x39, PT ;  /* 0x00000039e400780c */ /* 0x000fe40003f46270 */
[----:B------:R-:W-:Y:S02]  /*2ba0*/  FSEL R208, R215, -INF , !P4 ;  /* 0xff800000d7d07808 */ /* 0x000fe40006000000 */
[----:B------:R-:W-:Y:S01]  /*2bb0*/  ISETP.GT.OR P2, PT, R224, 0x39, !P2 ;  /* 0x00000039e000780c */ /* 0x000fe20005744670 */
[----:B------:R-:W5:Y:S01]  /*2bc0*/  MUFU.EX2 R19, R19 ;  /* 0x0000001300137308 */ /* 0x000f620000000800 */
[----:B------:R-:W-:Y:S02]  /*2bd0*/  FSEL R199, R214, -INF , !P3 ;  /* 0xff800000d6c77808 */ /* 0x000fe40005800000 */
[----:B------:R-:W-:-:S03]  /*2be0*/  FSEL R206, R213, -INF , !P2 ;  /* 0xff800000d5ce7808 */ /* 0x000fc60005000000 */
[----:B------:R-:W-:Y:S02]  /*2bf0*/  FFMA.FTZ R199, R199, UR41, -R16 ;  /* 0x00000029c7c77c23 */ /* 0x000fe40008010810 */
[--C-:B------:R-:W-:Y:S01]  /*2c00*/  FFMA.FTZ R207, R206, UR41, -R17.reuse ;  /* 0x00000029cecf7c23 */ /* 0x100fe20008010811 */
[----:B------:R-:W-:Y:S01]  /*2c10*/  FFMA.FTZ R206, R208, UR41, -R17 ;  /* 0x00000029d0ce7c23 */ /* 0x000fe20008010811 */
[----:B------:R-:W5:Y:S08]  /*2c20*/  MUFU.EX2 R203, R203 ;  /* 0x000000cb00cb7308 */ /* 0x000f700000000800 */
[----:B------:R-:W5:Y:S01]  /*2c30*/  MUFU.EX2 R20, R20 ;  /* 0x0000001400147308 */ /* 0x000f620000000800 */
[----:B------:R-:W-:-:S02]  /*2c40*/  WARPGROUP.DEPBAR.LE gsb0, 0x0 ;  /* 0x00008000000079c5 */ /* 0x000fc40000010000 */
[----:B------:R-:W-:-:S05]  /*2c50*/  WARPGROUP.ARRIVE ;  /* 0x00000000000079c5 */ /* 0x000fca0000000000 */
[----:B------:R-:W5:Y:S01]  /*2c60*/  MUFU.EX2 R204, R204 ;  /* 0x000000cc00cc7308 */ /* 0x000f620000000800 */
[----:B------:R-:W-:Y:S01]  /*2c70*/  HGMMA.64x64x16.F32.BF16 R152, gdesc[UR8], R152, gsb0 ;  /* 0x00e00000089879f0 */ /* 0x000fe20008001898 */
[----:B------:R-:W-:Y:S02]  /*2c80*/  UIADD3 UR10, UR5, 0x200, URZ ;  /* 0x00000200050a7890 */ /* 0x000fe4000fffe03f */
[----:B------:R-:W-:-:S04]  /*2c90*/  UIADD3 UR8, UR7, 0x400, URZ ;  /* 0x0000040007087890 */ /* 0x000fc8000fffe03f */
[----:B------:R-:W5:Y:S01]  /*2ca0*/  MUFU.EX2 R21, R21 ;  /* 0x0000001500157308 */ /* 0x000f620000000800 */
[----:B------:R-:W-:Y:S01]  /*2cb0*/  UMOV UR11, 0x40000040 ;  /* 0x40000040000b7882 */ /* 0x000fe20000000000 */
[----:B------:R-:W-:-:S06]  /*2cc0*/  UMOV UR9, 0x40000040 ;  /* 0x4000004000097882 */ /* 0x000fcc0000000000 */
[----:B------:R-:W5:Y:S08]  /*2cd0*/  MUFU.EX2 R16, R210 ;  /* 0x000000d200107308 */ /* 0x000f700000000800 */
[----:B------:R-:W5:Y:S08]  /*2ce0*/  MUFU.EX2 R205, R205 ;  /* 0x000000cd00cd7308 */ /* 0x000f700000000800 */
[----:B------:R-:W5:Y:S01]  /*2cf0*/  MUFU.EX2 R17, R209 ;  /* 0x000000d100117308 */ /* 0x000f620000000800 */
        /* <DEDUP_REMOVED lines=31> */
[----:B------:R-:W1:Y:S04]  /*2ef0*/  LDS.64 R184, [R223+0x28200] ;  /* 0x02820000dfb87984 */ /* 0x000e680000000a00 */
[----:B---3--:R-:W3:Y:S04]  /*2f00*/  LDS.64 R186, [R223+0x28220] ;  /* 0x02822000dfba7984 */ /* 0x008ee80000000a00 */
[----:B------:R-:W2:Y:S04]  /*2f10*/  LDS.64 R188, [R223+0x28240] ;  /* 0x02824000dfbc7984 */ /* 0x000ea80000000a00 */
[----:B------:R-:W5:Y:S04]  /*2f20*/  LDS.64 R194, [R223+0x282a0] ;  /* 0x0282a000dfc27984 */ /* 0x000f680000000a00 */
[----:B------:R-:W5:Y:S04]  /*2f30*/  LDS.64 R190, [R223+0x28260] ;  /* 0x02826000dfbe7984 */ /* 0x000f680000000a00 */
[----:B------:R-:W5:Y:S04]  /*2f40*/  LDS.64 R192, [R223+0x28280] ;  /* 0x02828000dfc07984 */ /* 0x000f680000000a00 */
[----:B------:R-:W5:Y:S04]  /*2f50*/  LDS.64 R196, [R223+0x282c0] ;  /* 0x0282c000dfc47984 */ /* 0x000f680000000a00 */
[----:B----4-:R-:W4:Y:S01]  /*2f60*/  LDS.64 R222, [R223+0x282e0] ;  /* 0x0282e000dfde7984 */ /* 0x010f220000000a00 */
[--C-:B-1----:R-:W-:Y:S01]  /*2f70*/  FADD.FTZ R208, R155, -R185.reuse ;  /* 0x800000b99bd07221 */ /* 0x102fe20000010000 */
[--C-:B------:R-:W-:Y:S01]  /*2f80*/  FADD.FTZ R152, R152, -R184.reuse ;  /* 0x800000b898987221 */ /* 0x100fe20000010000 */
[----:B------:R-:W-:Y:S01]  /*2f90*/  FADD.FTZ R154, R154, -R184 ;  /* 0x800000b89a9a7221 */ /* 0x000fe20000010000 */
[----:B------:R-:W-:Y:S01]  /*2fa0*/  FADD.FTZ R153, R153, -R185 ;  /* 0x800000b999997221 */ /* 0x000fe20000010000 */
[--C-:B---3--:R-:W-:Y:S01]  /*2fb0*/  FADD.FTZ R155, R158, -R186.reuse ;  /* 0x800000ba9e9b7221 */ /* 0x108fe20000010000 */
[--C-:B------:R-:W-:Y:S01]  /*2fc0*/  FADD.FTZ R158, R159, -R187.reuse ;  /* 0x800000bb9f9e7221 */ /* 0x100fe20000010000 */
[----:B------:R-:W-:Y:S01]  /*2fd0*/  FADD.FTZ R184, R156, -R186 ;  /* 0x800000ba9cb87221 */ /* 0x000fe20000010000 */
[----:B------:R-:W-:Y:S01]  /*2fe0*/  FADD.FTZ R185, R157, -R187 ;  /* 0x800000bb9db97221 */ /* 0x000fe20000010000 */
[--C-:B--2---:R-:W-:Y:S01]  /*2ff0*/  FADD.FTZ R161, R161, -R189.reuse ;  /* 0x800000bda1a17221 */ /* 0x104fe20000010000 */
[----:B------:R-:W-:Y:S01]  /*3000*/  FADD.FTZ R163, R163, -R189 ;  /* 0x800000bda3a37221 */ /* 0x000fe20000010000 */
[----:B------:R-:W-:Y:S01]  /*3010*/  FADD.FTZ R159, R162, -R188 ;  /* 0x800000bca29f7221 */ /* 0x000fe20000010000 */
[----:B------:R-:W1:Y:S01]  /*3020*/  MUFU.EX2 R156, R217 ;  /* 0x000000d9009c7308 */ /* 0x000e620000000800 */
[----:B-----5:R-:W-:Y:S01]  /*3030*/  FADD.FTZ R189, R174, -R194 ;  /* 0x800000c2aebd7221 */ /* 0x020fe20000010000 */
[----:B------:R-:W-:Y:S01]  /*3040*/  FADD.FTZ R186, R175, -R195 ;  /* 0x800000c3afba7221 */ /* 0x000fe20000010000 */
[----:B------:R-:W-:Y:S01]  /*3050*/  FMUL.FTZ R152, R5, R152 ;  /* 0x0000009805987220 */ /* 0x000fe20000410000 */
[----:B------:R-:W-:Y:S01]  /*3060*/  FMUL.FTZ R175, R6, R153 ;  /* 0x0000009906af7220 */ /* 0x000fe20000410000 */
[----:B------:R-:W-:Y:S01]  /*3070*/  FADD.FTZ R187, R165, -R191 ;  /* 0x800000bfa5bb7221 */ /* 0x000fe20000010000 */
[----:B------:R-:W-:Y:S01]  /*3080*/  FMUL.FTZ R154, R15, R154 ;  /* 0x0000009a0f9a7220 */ /* 0x000fe20000410000 */
[----:B------:R-:W-:Y:S01]  /*3090*/  FADD.FTZ R160, R160, -R188 ;  /* 0x800000bca0a07221 */ /* 0x000fe20000010000 */
[----:B------:R-:W-:Y:S01]  /*30a0*/  MUFU.EX2 R174, R207 ;  /* 0x000000cf00ae7308 */ /* 0x000fe20000000800 */
[----:B------:R-:W-:Y:S01]  /*30b0*/  FADD.FTZ R165, R170, -R192 ;  /* 0x800000c0aaa57221 */ /* 0x000fe20000010000 */
[----:B------:R-:W-:Y:S01]  /*30c0*/  FADD.FTZ R170, R171, -R193 ;  /* 0x800000c1abaa7221 */ /* 0x000fe20000010000 */
[--C-:B------:R-:W-:Y:S01]  /*30d0*/  FADD.FTZ R164, R164, -R190.reuse ;  /* 0x800000bea4a47221 */ /* 0x100fe20000010000 */
[----:B------:R-:W-:Y:S01]  /*30e0*/  FADD.FTZ R166, R166, -R190 ;  /* 0x800000bea6a67221 */ /* 0x000fe20000010000 */
[--C-:B------:R-:W-:Y:S01]  /*30f0*/  FADD.FTZ R171, R176, -R196.reuse ;  /* 0x800000c4b0ab7221 */ /* 0x100fe20000010000 */
[--C-:B------:R-:W-:Y:S01]  /*3100*/  FADD.FTZ R176, R177, -R197.reuse ;  /* 0x800000c5b1b07221 */ /* 0x100fe20000010000 */
[----:B------:R-:W-:Y:S01]  /*3110*/  FADD.FTZ R179, R179, -R197 ;  /* 0x800000c5b3b37221 */ /* 0x000fe20000010000 */
[----:B------:R-:W2:Y:S01]  /*3120*/  MUFU.EX2 R157, R198 ;  /* 0x000000c6009d7308 */ /* 0x000ea20000000800 */
[----:B------:R-:W-:Y:S01]  /*3130*/  FADD.FTZ R178, R178, -R196 ;  /* 0x800000c4b2b27221 */ /* 0x000fe20000010000 */
[----:B------:R-:W-:Y:S01]  /*3140*/  FMUL.FTZ R197, R201, R208 ;  /* 0x000000d0c9c57220 */ /* 0x000fe20000410000 */
[----:B------:R-:W-:Y:S01]  /*3150*/  F2FP.BF16.F32.PACK_AB R196, R175, R152 ;  /* 0x00000098afc4723e */ /* 0x000fe200000010ff */
[----:B------:R-:W-:Y:S01]  /*3160*/  FADD.FTZ R167, R167, -R191 ;  /* 0x800000bfa7a77221 */ /* 0x000fe20000010000 */
[----:B------:R-:W-:Y:S01]  /*3170*/  FMUL.FTZ R159, R218, R159 ;  /* 0x0000009fda9f7220 */ /* 0x000fe20000410000 */
[----:B------:R-:W-:Y:S01]  /*3180*/  FMUL.FTZ R152, R22, R163 ;  /* 0x000000a316987220 */ /* 0x000fe20000410000 */
[----:B------:R-:W-:Y:S01]  /*3190*/  FADD.FTZ R168, R168, -R192 ;  /* 0x800000c0a8a87221 */ /* 0x000fe20000010000 */
[----:B------:R-:W3:Y:S01]  /*31a0*/  MUFU.EX2 R162, R199 ;  /* 0x000000c700a27308 */ /* 0x000ee20000000800 */
[----:B------:R-:W-:Y:S01]  /*31b0*/  FADD.FTZ R169, R169, -R193 ;  /* 0x800000c1a9a97221 */ /* 0x000fe20000010000 */
[----:B------:R-:W-:Y:S01]  /*31c0*/  FADD.FTZ R172, R172, -R194 ;  /* 0x800000c2acac7221 */ /* 0x000fe20000010000 */
[----:B------:R-:W-:Y:S01]  /*31d0*/  FADD.FTZ R173, R173, -R195 ;  /* 0x800000c3adad7221 */ /* 0x000fe20000010000 */
[--C-:B----4-:R-:W-:Y:S01]  /*31e0*/  FADD.FTZ R180, R180, -R222.reuse ;  /* 0x800000deb4b47221 */ /* 0x110fe20000010000 */
[----:B------:R-:W-:Y:S01]  /*31f0*/  FADD.FTZ R153, R182, -R222 ;  /* 0x800000deb6997221 */ /* 0x000fe20000010000 */
[--C-:B------:R-:W-:Y:S01]  /*3200*/  FADD.FTZ R181, R181, -R223.reuse ;  /* 0x800000dfb5b57221 */ /* 0x100fe20000010000 */
[----:B------:R-:W-:Y:S01]  /*3210*/  FADD.FTZ R183, R183, -R223 ;  /* 0x800000dfb7b77221 */ /* 0x000fe20000010000 */
[----:B------:R-:W4:Y:S01]  /*3220*/  MUFU.EX2 R207, R206 ;  /* 0x000000ce00cf7308 */ /* 0x000f220000000800 */
        /* <DEDUP_REMOVED lines=24> */
[----:B-1----:R-:W-:Y:S01]  /*33b0*/  FMUL.FTZ R179, R156, R179 ;  /* 0x000000b39cb37220 */ /* 0x002fe20000410000 */
[----:B--2---:R-:W-:Y:S01]  /*33c0*/  FMUL.FTZ R180, R157, R180 ;  /* 0x000000b49db47220 */ /* 0x004fe20000410000 */
[----:B---3--:R-:W-:Y:S01]  /*33d0*/  FMUL.FTZ R153, R162, R153 ;  /* 0x00000099a2997220 */ /* 0x008fe20000410000 */
[----:B------:R-:W-:Y:S01]  /*33e0*/  FMUL.FTZ R181, R174, R181 ;  /* 0x000000b5aeb57220 */ /* 0x000fe20000410000 */
[----:B----4-:R-:W-:Y:S01]  /*33f0*/  FMUL.FTZ R152, R207, R183 ;  /* 0x000000b7cf987220 */ /* 0x010fe20000410000 */
        /* <DEDUP_REMOVED lines=46> */
[----:B------:R-:W-:Y:S01]  /*36e0*/  UMOV UR8, UR5 ;  /* 0x0000000500087c82 */ /* 0x000fe20008000000 */
[----:B------:R-:W-:Y:S02]  /*36f0*/  WARPGROUP.DEPBAR.LE gsb0, 0x0 ;  /* 0x00008000000079c5 */ /* 0x000fe40000010000 */
[----:B------:R-:W-:Y:S02]  /*3700*/  F2FP.BF16.F32.PACK_AB R152, R14, R13 ;  /* 0x0000000d0e98723e */ /* 0x000fe400000010ff */
[----:B------:R-:W-:Y:S02]  /*3710*/  F2FP.BF16.F32.PACK_AB R153, R19, R18 ;  /* 0x000000121399723e */ /* 0x000fe400000010ff */
[----:B------:R-:W-:-:S02]  /*3720*/  F2FP.BF16.F32.PACK_AB R154, R204, R203 ;  /* 0x000000cbcc9a723e */ /* 0x000fc400000010ff */
[----:B------:R-:W-:Y:S02]  /*3730*/  F2FP.BF16.F32.PACK_AB R155, R21, R20 ;  /* 0x00000014159b723e */ /* 0x000fe400000010ff */
[----:B------:R-:W-:Y:S02]  /*3740*/  F2FP.BF16.F32.PACK_AB R204, R17, R16 ;  /* 0x0000001011cc723e */ /* 0x000fe400000010ff */
[----:B------:R-:W-:-:S06]  /*3750*/  WARPGROUP.ARRIVE ;  /* 0x00000000000079c5 */ /* 0x000fcc0000000000 */
[----:B------:R-:W-:Y:S01]  /*3760*/  HGMMA.64x128x16.F32.BF16 R88, R152, gdesc[UR8].tnspB, R88, gsb0 ;  /* 0x41e0000898587df0 */ /* 0x000fe20008001858 */
[----:B------:R-:W-:Y:S01]  /*3770*/  UMOV UR10, UR6 ;  /* 0x00000006000a7c82 */ /* 0x000fe20008000000 */
[----:B------:R-:W-:Y:S01]  /*3780*/  UMOV UR11, 0x40000040 ;  /* 0x40000040000b7882 */ /* 0x000fe20000000000 */
[----:B------:R-:W-:Y:S02]  /*3790*/  WARPGROUP.DEPBAR.LE gsb0, 0x0 ;  /* 0x00008000000079c5 */ /* 0x000fe40000010000 */
[----:B------:R-:W-:-:S07]  /*37a0*/  WARPGROUP.ARRIVE ;  /* 0x00000000000079c5 */ /* 0x000fce0000000000 */
        /* <DEDUP_REMOVED lines=65> */
.L_x_4899:
        /* <DEDUP_REMOVED lines=49> */
.L_x_4900:
        /* <DEDUP_REMOVED lines=78> */
.L_x_4883:
        /* <DEDUP_REMOVED lines=23> */
.L_x_4903:
        /* <DEDUP_REMOVED lines=20> */
.L_x_4904:
        /* <DEDUP_REMOVED lines=18> */
.L_x_4905:
        /* <DEDUP_REMOVED lines=18> */
.L_x_4906:
        /* <DEDUP_REMOVED lines=153> */
.L_x_4908:
[----:B------:R-:W-:Y:S05]  /*5230*/  BSYNC B0 ;  /* 0x0000000000007941 */ /* 0x000fea0003800000 */
.L_x_4907:
[----:B------:R-:W-:-:S04]  /*5240*/  DEPBAR.LE SB0, 0x0 ;  /* 0x000080000000791a */ /* 0x000fc80000000000 */
[----:B------:R-:W-:Y:S05]  /*5250*/  BRA `(.L_x_4881) ;  /* 0x0000005000647947 */ /* 0x000fea0003800000 */
.L_x_4902:
        /* <DEDUP_REMOVED lines=53> */
.L_x_4910:
[----:B------:R-:W-:Y:S05]  /*55b0*/  BSYNC B0 ;  /* 0x0000000000007941 */ /* 0x000fea0003800000 */
.L_x_4909:
        /* <DEDUP_REMOVED lines=16> */
.L_x_4912:
[----:B------:R-:W-:Y:S05]  /*56c0*/  BSYNC B0 ;  /* 0x0000000000007941 */ /* 0x000fea0003800000 */
.L_x_4911:
        /* <DEDUP_REMOVED lines=16> */
.L_x_4914:
[----:B------:R-:W-:Y:S05]  /*57d0*/  BSYNC B0 ;  /* 0x0000000000007941 */ /* 0x000fea0003800000 */
.L_x_4913:
        /* <DEDUP_REMOVED lines=17> */
.L_x_4916:
[----:B------:R-:W-:Y:S05]  /*58f0*/  BSYNC B0 ;  /* 0x0000000000007941 */ /* 0x000fea0003800000 */
.L_x_4915:
        /* <DEDUP_REMOVED lines=16> */
.L_x_4918:
[----:B------:R-:W-:Y:S05]  /*5a00*/  BSYNC B0 ;  /* 0x0000000000007941 */ /* 0x000fea0003800000 */
.L_x_4917:
        /* <DEDUP_REMOVED lines=18> */
.L_x_4920:
[----:B------:R-:W-:Y:S05]  /*5b30*/  BSYNC B0 ;  /* 0x0000000000007941 */ /* 0x000fea0003800000 */
.L_x_4919:
        /* <DEDUP_REMOVED lines=31> */
.L_x_4922:
[----:B------:R-:W-:Y:S05]  /*5d30*/  BSYNC B0 ;  /* 0x0000000000007941 */ /* 0x000fea0003800000 */
.L_x_4921:
        /* <DEDUP_REMOVED lines=22> */
.L_x_4924:
[----:B------:R-:W-:Y:S05]  /*5ea0*/  BSYNC B0 ;  /* 0x0000000000007941 */ /* 0x000fea0003800000 */
.L_x_4923:
        /* <DEDUP_REMOVED lines=14> */
.L_x_4926:
[----:B------:R-:W-:Y:S05]  /*5f90*/  BSYNC B0 ;  /* 0x0000000000007941 */ /* 0x000fea0003800000 */
.L_x_4925:
        /* <DEDUP_REMOVED lines=16> */
.L_x_4928:
[----:B------:R-:W-:Y:S05]  /*60a0*/  BSYNC B0 ;  /* 0x0000000000007941 */ /* 0x000fea0003800000 */
.L_x_4927:
        /* <DEDUP_REMOVED lines=15> */
.L_x_4930:
[----:B------:R-:W-:Y:S05]  /*61a0*/  BSYNC B0 ;  /* 0x0000000000007941 */ /* 0x000fea0003800000 */
.L_x_4929:
        /* <DEDUP_REMOVED lines=15> */
.L_x_4932:
[----:B------:R-:W-:Y:S05]  /*62a0*/  BSYNC B0 ;  /* 0x0000000000007941 */ /* 0x000fea0003800000 */
.L_x_4931:
        /* <DEDUP_REMOVED lines=15> */
.L_x_4934:
[----:B------:R-:W-:Y:S05]  /*63a0*/  BSYNC B0 ;  /* 0x0000000000007941 */ /* 0x000fea0003800000 */
.L_x_4933:
        /* <DEDUP_REMOVED lines=15> */
.L_x_4936:
[----:B------:R-:W-:Y:S05]  /*64a0*/  BSYNC B0 ;  /* 0x0000000000007941 */ /* 0x000fea0003800000 */
.L_x_4935:
        /* <DEDUP_REMOVED lines=15> */
.L_x_4938:
[----:B------:R-:W-:Y:S05]  /*65a0*/  BSYNC B0 ;  /* 0x0000000000007941 */ /* 0x000fea0003800000 */
.L_x_4937:
        /* <DEDUP_REMOVED lines=15> */
.L_x_4879:
        /* <DEDUP_REMOVED lines=33> */
.L_x_4940:
[----:B------:R-:W-:-:S05]  /*68b0*/  UMOV UR11, UR5 ;  /* 0x00000005000b7c82 */ /* 0x000fca0008000000 */
.L_x_4941:
        /* <DEDUP_REMOVED lines=48> */
.L_x_4946:
[----:B------:R-:W2:Y:S04]  /*6bc0*/  LDG.E.STRONG.GPU R0, desc[UR46][R2.64] ;  /* 0x0000002e02007981 */ /* 0x000ea8000c1ef900 */
[----:B--2---:R-:W-:Y:S01]  /*6bd0*/  CCTL.IVALL ;  /* 0x00000000ff00798f */ /* 0x004fe20002000000 */
[----:B------:R-:W-:Y:S05]  /*6be0*/  YIELD ;  /* 0x0000000000007946 */ /* 0x000fea0003800000 */
[----:B------:R-:W-:-:S13]  /*6bf0*/  ISETP.NE.AND P1, PT, R0, UR23, PT ;  /* 0x0000001700007c0c */ /* 0x000fda000bf25270 */
[----:B------:R-:W-:Y:S05]  /*6c00*/  @P1 BRA `(.L_x_4946) ;  /* 0xfffffffc00ec1947 */ /* 0x000fea000383ffff */
.L_x_4945:
[----:B------:R-:W-:Y:S05]  /*6c10*/  BSYNC B0 ;  /* 0x0000000000007941 */ /* 0x000fea0003800000 */
.L_x_4944:
[----:B------:R-:W-:-:S03]  /*6c20*/  UMOV UR4, 0xffffffff ;  /* 0xffffffff00047882 */ /* 0x000fc60000000000 */
[----:B------:R-:W-:Y:S05]  /*6c30*/  BRA.DIV UR4, `(.L_x_4947) ;  /* 0x0000003a044c7947 */ /* 0x000fea000b800000 */
[----:B------:R-:W-:Y:S01]  /*6c40*/  NOP ;  /* 0x0000000000007918 */ /* 0x000fe20000000000 */
.L_x_5024:
        /* <DEDUP_REMOVED lines=22> */
.L_x_4949:
[----:B------:R-:W-:Y:S05]  /*6db0*/  BSYNC B0 ;  /* 0x0000000000007941 */ /* 0x000fea0003800000 */
.L_x_4948:
        /* <DEDUP_REMOVED lines=20> */
.L_x_4951:
[----:B------:R-:W-:Y:S05]  /*6f00*/  BSYNC B0 ;  /* 0x0000000000007941 */ /* 0x000fea0003800000 */
.L_x_4950:
[----:B------:R-:W-:Y:S06]  /*6f10*/  BAR.ARV 0xa, 0xa0 ;  /* 0x0282800000007b1d */ /* 0x000fec0000002000 */
[----:B------:R-:W-:Y:S04]  /*6f20*/  BSSY B0, `(.L_x_4952) ;  /* 0x0000003000007945 */ /* 0x000fe80003800000 */
[----:B------:R-:W-:Y:S05]  /*6f30*/  @!P0 BRA `(.L_x_4953) ;  /* 0x0000000000048947 */ /* 0x000fea0003800000 */
[----:B------:R-:W-:-:S04]  /*6f40*/  DEPBAR.LE SB0, 0x0 ;  /* 0x000080000000791a */ /* 0x000fc80000000000 */
.L_x_4953:
[----:B------:R-:W-:Y:S05]  /*6f50*/  BSYNC B0 ;  /* 0x0000000000007941 */ /* 0x000fea0003800000 */
.L_x_4952:
        /* <DEDUP_REMOVED lines=19> */
.L_x_4955:
[----:B------:R-:W-:Y:S05]  /*7090*/  BSYNC B0 ;  /* 0x0000000000007941 */ /* 0x000fea0003800000 */
.L_x_4954:
[----:B------:R-:W-:Y:S01]  /*70a0*/  UIADD3 UR18, UR6, 0x1, URZ ;  /* 0x0000000106127890 */ /* 0x000fe2000fffe03f */
[----:B------:R-:W-:Y:S11]  /*70b0*/  BRA `(.L_x_4956) ;  /* 0x0000000000047947 */ /* 0x000ff60003800000 */
.L_x_4943:
[----:B------:R-:W-:-:S05]  /*70c0*/  UMOV UR18, UR6 ;  /* 0x0000000600127c82 */ /* 0x000fca0008000000 */
.L_x_4956:
        /* <DEDUP_REMOVED lines=12> */
.L_x_4981:
        /* <DEDUP_REMOVED lines=11> */
.L_x_4959:
[----:B------:R-:W2:Y:S04]  /*7240*/  LDG.E.STRONG.GPU R0, desc[UR46][R2.64] ;  /* 0x0000002e02007981 */ /* 0x000ea8000c1ef900 */
[----:B--2---:R-:W-:Y:S01]  /*7250*/  CCTL.IVALL ;  /* 0x00000000ff00798f */ /* 0x004fe20002000000 */
[----:B------:R-:W-:Y:S05]  /*7260*/  YIELD ;  /* 0x0000000000007946 */ /* 0x000fea0003800000 */
[----:B------:R-:W-:-:S13]  /*7270*/  ISETP.NE.AND P1, PT, R0, UR23, PT ;  /* 0x0000001700007c0c */ /* 0x000fda000bf25270 */
[----:B------:R-:W-:Y:S05]  /*7280*/  @P1 BRA `(.L_x_4959) ;  /* 0xfffffffc00ec1947 */ /* 0x000fea000383ffff */
.L_x_4958:
[----:B------:R-:W-:Y:S05]  /*7290*/  BSYNC B0 ;  /* 0x0000000000007941 */ /* 0x000fea0003800000 */
.L_x_4957:
[----:B------:R-:W-:-:S03]  /*72a0*/  UMOV UR16, 0xffffffff ;  /* 0xffffffff00107882 */ /* 0x000fc60000000000 */
[----:B------:R-:W-:Y:S05]  /*72b0*/  BRA.DIV UR16, `(.L_x_4960) ;  /* 0x0000003210c87947 */ /* 0x000fea000b800000 */
[----:B------:R-:W-:Y:S01]  /*72c0*/  NOP ;  /* 0x0000000000007918 */ /* 0x000fe20000000000 */
.L_x_5027:
        /* <DEDUP_REMOVED lines=19> */
.L_x_4962:
[----:B------:R-:W-:Y:S05]  /*7400*/  BSYNC B0 ;  /* 0x0000000000007941 */ /* 0x000fea0003800000 */
.L_x_4961:
        /* <DEDUP_REMOVED lines=15> */
.L_x_4964:
[----:B------:R-:W-:Y:S05]  /*7500*/  BSYNC B0 ;  /* 0x0000000000007941 */ /* 0x000fea0003800000 */
.L_x_4963:
[----:B------:R-:W-:Y:S06]  /*7510*/  BAR.ARV 0xa, 0xa0 ;  /* 0x0282800000007b1d */ /* 0x000fec0000002000 */
[----:B------:R-:W-:Y:S04]  /*7520*/  BSSY B0, `(.L_x_4965) ;  /* 0x0000003000007945 */ /* 0x000fe80003800000 */
[----:B------:R-:W-:Y:S05]  /*7530*/  @!P0 BRA `(.L_x_4966) ;  /* 0x0000000000048947 */ /* 0x000fea0003800000 */
[----:B------:R-:W-:-:S04]  /*7540*/  DEPBAR.LE SB0, 0x0 ;  /* 0x000080000000791a */ /* 0x000fc80000000000 */
.L_x_4966:
[----:B------:R-:W-:Y:S05]  /*7550*/  BSYNC B0 ;  /* 0x0000000000007941 */ /* 0x000fea0003800000 */
.L_x_4965:
        /* <DEDUP_REMOVED lines=19> */
.L_x_4968:
[----:B------:R-:W-:Y:S05]  /*7690*/  BSYNC B0 ;  /* 0x0000000000007941 */ /* 0x000fea0003800000 */
.L_x_4967:
        /* <DEDUP_REMOVED lines=9> */
.L_x_4971:
[----:B------:R-:W2:Y:S04]  /*7730*/  LDG.E.STRONG.GPU R0, desc[UR46][R2.64] ;  /* 0x0000002e02007981 */ /* 0x000ea8000c1ef900 */
[----:B--2---:R-:W-:Y:S01]  /*7740*/  CCTL.IVALL ;  /* 0x00000000ff00798f */ /* 0x004fe20002000000 */
[----:B------:R-:W-:Y:S05]  /*7750*/  YIELD ;  /* 0x0000000000007946 */ /* 0x000fea0003800000 */
[----:B------:R-:W-:-:S13]  /*7760*/  ISETP.NE.AND P1, PT, R0, UR23, PT ;  /* 0x0000001700007c0c */ /* 0x000fda000bf25270 */
[----:B------:R-:W-:Y:S05]  /*7770*/  @P1 BRA `(.L_x_4971) ;  /* 0xfffffffc00ec1947 */ /* 0x000fea000383ffff */
.L_x_4970:
[----:B------:R-:W-:Y:S05]  /*7780*/  BSYNC B0 ;  /* 0x0000000000007941 */ /* 0x000fea0003800000 */
.L_x_4969:
[----:B------:R-:W-:-:S03]  /*7790*/  UMOV UR12, 0xffffffff ;  /* 0xffffffff000c7882 */ /* 0x000fc60000000000 */
[----:B------:R-:W-:Y:S05]  /*77a0*/  BRA.DIV UR12, `(.L_x_4972) ;  /* 0x0000002e0ca87947 */ /* 0x000fea000b800000 */
[----:B------:R-:W-:Y:S01]  /*77b0*/  NOP ;  /* 0x0000000000007918 */ /* 0x000fe20000000000 */
.L_x_5030:
        /* <DEDUP_REMOVED lines=15> */
.L_x_4974:
[----:B------:R-:W-:Y:S05]  /*78b0*/  BSYNC B0 ;  /* 0x0000000000007941 */ /* 0x000fea0003800000 */
.L_x_4973:
        /* <DEDUP_REMOVED lines=15> */
.L_x_4976:
[----:B------:R-:W-:Y:S05]  /*79b0*/  BSYNC B0 ;  /* 0x0000000000007941 */ /* 0x000fea0003800000 */
.L_x_4975:
[----:B------:R-:W-:Y:S06]  /*79c0*/  BAR.ARV 0xa, 0xa0 ;  /* 0x0282800000007b1d */ /* 0x000fec0000002000 */
[----:B------:R-:W-:Y:S04]  /*79d0*/  BSSY B0, `(.L_x_4977) ;  /* 0x0000003000007945 */ /* 0x000fe80003800000 */
[----:B------:R-:W-:Y:S05]  /*79e0*/  @!P0 BRA `(.L_x_4978) ;  /* 0x0000000000048947 */ /* 0x000fea0003800000 */
[----:B------:R-:W-:-:S04]  /*79f0*/  DEPBAR.LE SB0, 0x0 ;  /* 0x000080000000791a */ /* 0x000fc80000000000 */
.L_x_4978:
[----:B------:R-:W-:Y:S05]  /*7a00*/  BSYNC B0 ;  /* 0x0000000000007941 */ /* 0x000fea0003800000 */
.L_x_4977:
        /* <DEDUP_REMOVED lines=19> */
.L_x_4980:
[----:B------:R-:W-:Y:S05]  /*7b40*/  BSYNC B0 ;  /* 0x0000000000007941 */ /* 0x000fea0003800000 */
.L_x_4979:
[----:B------:R-:W-:Y:S02]  /*7b50*/  UIADD3 UR6, UR6, 0x2, URZ ;  /* 0x0000000206067890 */ /* 0x000fe4000fffe03f */
[----:B------:R-:W-:Y:S02]  /*7b60*/  UIADD3 UR4, UR4, 0x4000, URZ ;  /* 0x0000400004047890 */ /* 0x000fe4000fffe03f */
[----:B------:R-:W-:-:S06]  /*7b70*/  UISETP.GE.AND UP0, UPT, UR6, UR11, UPT ;  /* 0x0000000b0600728c */ /* 0x000fcc000bf06270 */
[----:B------:R-:W-:-:S13]  /*7b80*/  PLOP3.LUT P1, PT, PT, PT, UP0, 0x80, 0x0 ;  /* 0x000000000000781c */ /* 0x000fda0003f2f008 */
[----:B------:R-:W-:Y:S05]  /*7b90*/  @!P1 BRA `(.L_x_4981) ;  /* 0xfffffff4007c9947 */ /* 0x000fea000383ffff */
.L_x_4942:
        /* <DEDUP_REMOVED lines=41> */
.L_x_4984:
[----:B------:R-:W-:Y:S05]  /*7e30*/  BSYNC B0 ;  /* 0x0000000000007941 */ /* 0x000fea0003800000 */
.L_x_4983:
[----:B------:R-:W-:Y:S05]  /*7e40*/  BRA `(.L_x_4985) ;  /* 0x0000000000047947 */ /* 0x000fea0003800000 */
.L_x_4982:
[----:B------:R-:W-:-:S05]  /*7e50*/  UMOV UR4, UR6 ;  /* 0x0000000600047c82 */ /* 0x000fca0008000000 */
.L_x_4985:
        /* <DEDUP_REMOVED lines=11> */
.L_x_4990:
        /* <DEDUP_REMOVED lines=24> */
.L_x_4987:
[----:B------:R-:W-:Y:S05]  /*8090*/  BSYNC B0 ;  /* 0x0000000000007941 */ /* 0x000fea0003800000 */
.L_x_4986:
        /* <DEDUP_REMOVED lines=24> */
.L_x_4989:
[----:B------:R-:W-:Y:S05]  /*8220*/  BSYNC B0 ;  /* 0x0000000000007941 */ /* 0x000fea0003800000 */
.L_x_4988:
[----:B------:R-:W-:Y:S02]  /*8230*/  UIADD3 UR11, UR11, 0x2, URZ ;  /* 0x000000020b0b7890 */ /* 0x000fe4000fffe03f */
[----:B------:R-:W-:Y:S02]  /*8240*/  ULEA UR8, UR18, UR8, 0x1 ;  /* 0x0000000812087291 */ /* 0x000fe4000f8e083f */
[----:B------:R-:W-:Y:S02]  /*8250*/  ULEA UR9, UR18, UR9, 0x1 ;  /* 0x0000000912097291 */ /* 0x000fe4000f8e083f */
[----:B------:R-:W-:-:S13]  /*8260*/  ISETP.NE.AND P0, PT, RZ, UR11, PT ;  /* 0x0000000bff007c0c */ /* 0x000fda000bf05270 */
[----:B------:R-:W-:Y:S05]  /*8270*/  @!P0 BRA `(.L_x_4881) ;  /* 0x00000020005c8947 */ /* 0x000fea0003800000 */
[----:B------:R-:W-:Y:S05]  /*8280*/  BRA `(.L_x_4990) ;  /* 0xfffffffc00207947 */ /* 0x000fea000383ffff */
.L_x_4939:
        /* <DEDUP_REMOVED lines=33> */
.L_x_4992:
        /* <DEDUP_REMOVED lines=43> */
.L_x_5031:
        /* <DEDUP_REMOVED lines=15> */
.L_x_4995:
        /* <DEDUP_REMOVED lines=98> */
.L_x_5006:
[----:B--234-:R-:W-:-:S04]  /*8e60*/  SHF.L.U32 R21, R11, 0x1f, RZ ;  /* 0x0000001f0b157819 */ /* 0x01cfc800000006ff */
[----:B------:R-:W1:Y:S02]  /*8e70*/  SYNCS.PHASECHK.TRANS64.TRYWAIT P1, [R16+URZ+0x30840], R21 ;  /* 0x03084015100075a7 */ /* 0x000e64000802017f */
[----:B-1----:R-:W-:Y:S05]  /*8e80*/  @!P1 BRA `(.L_x_4998) ;  /* 0x0000001800209947 */ /* 0x002fea0003800000 */
.L_x_5032:
[----:B------:R-:W-:Y:S05]  /*8e90*/  @P0 BRA `(.L_x_4999) ;  /* 0x0000000000140947 */ /* 0x000fea0003800000 */
[----:B------:R-:W-:Y:S01]  /*8ea0*/  ISETP.NE.AND P1, PT, R6, RZ, PT ;  /* 0x000000ff0600720c */ /* 0x000fe20003f25270 */
[----:B------:R-:W-:-:S04]  /*8eb0*/  IMAD.MOV.U32 R3, RZ, RZ, 0x4100 ;  /* 0x00004100ff037424 */ /* 0x000fc800078e00ff */
[----:B------:R3:W-:Y:S08]  /*8ec0*/  SYNCS.ARRIVE.TRANS64 RZ, [R16+URZ+0x30830], R3 ;  /* 0x0308300310ff79a7 */ /* 0x0007f0000800003f */
[----:B------:R-:W-:Y:S05]  /*8ed0*/  @!P1 BRA `(.L_x_4999) ;  /* 0x0000000000049947 */ /* 0x000fea0003800000 */
[----:B------:R-:W-:Y:S01]  /*8ee0*/  BPT.TRAP 0x1 ;  /* 0x000000040000795c */ /* 0x000fe20000300000 */
.L_x_4999:
        /* <DEDUP_REMOVED lines=36> */
.L_x_5033:
[----:B------:R-:W-:Y:S05]  /*9130*/  @P0 BRA `(.L_x_5001) ;  /* 0x0000000000140947 */ /* 0x000fea0003800000 */
[----:B------:R-:W-:Y:S01]  /*9140*/  ISETP.NE.AND P1, PT, R6, RZ, PT ;  /* 0x000000ff0600720c */ /* 0x000fe20003f25270 */
[----:B------:R-:W-:-:S04]  /*9150*/  IMAD.MOV.U32 R2, RZ, RZ, 0x4100 ;  /* 0x00004100ff027424 */ /* 0x000fc800078e00ff */
[----:B------:R3:W-:Y:S08]  /*9160*/  SYNCS.ARRIVE.TRANS64 RZ, [R16+URZ+0x30818], R2 ;  /* 0x0308180210ff79a7 */ /* 0x0007f0000800003f */
[----:B------:R-:W-:Y:S05]  /*9170*/  @!P1 BRA `(.L_x_5001) ;  /* 0x0000000000049947 */ /* 0x000fea0003800000 */
[----:B------:R-:W-:Y:S01]  /*9180*/  BPT.TRAP 0x1 ;  /* 0x000000040000795c */ /* 0x000fe20000300000 */
.L_x_5001:
        /* <DEDUP_REMOVED lines=36> */
.L_x_5034:
[----:B------:R-:W-:Y:S05]  /*93d0*/  @P0 BRA `(.L_x_5003) ;  /* 0x0000000000140947 */ /* 0x000fea0003800000 */
[----:B------:R-:W-:Y:S01]  /*93e0*/  ISETP.NE.AND P1, PT, R6, RZ, PT ;  /* 0x000000ff0600720c */ /* 0x000fe20003f25270 */
[----:B-123--:R-:W-:-:S04]  /*93f0*/  IMAD.MOV.U32 R21, RZ, RZ, 0x4100 ;  /* 0x00004100ff157424 */ /* 0x00efc800078e00ff */
[----:B------:R4:W-:Y:S08]  /*9400*/  SYNCS.ARRIVE.TRANS64 RZ, [R16+URZ+0x30838], R21 ;  /* 0x0308381510ff79a7 */ /* 0x0009f0000800003f */
[----:B------:R-:W-:Y:S05]  /*9410*/  @!P1 BRA `(.L_x_5003) ;  /* 0x0000000000049947 */ /* 0x000fea0003800000 */
[----:B------:R-:W-:Y:S01]  /*9420*/  BPT.TRAP 0x1 ;  /* 0x000000040000795c */ /* 0x000fe20000300000 */
.L_x_5003:
        /* <DEDUP_REMOVED lines=31> */
.L_x_5036:
[----:B------:R-:W-:Y:S05]  /*9620*/  @P0 BRA `(.L_x_5005) ;  /* 0x0000000000140947 */ /* 0x000fea0003800000 */
[----:B------:R-:W-:Y:S01]  /*9630*/  ISETP.NE.AND P1, PT, R6, RZ, PT ;  /* 0x000000ff0600720c */ /* 0x000fe20003f25270 */
[----:B------:R-:W-:-:S04]  /*9640*/  IMAD.MOV.U32 R5, RZ, RZ, 0x4100 ;  /* 0x00004100ff057424 */ /* 0x000fc800078e00ff */
[----:B------:R1:W-:Y:S08]  /*9650*/  SYNCS.ARRIVE.TRANS64 RZ, [R16+URZ+0x30810], R5 ;  /* 0x0308100510ff79a7 */ /* 0x0003f0000800003f */
[----:B------:R-:W-:Y:S05]  /*9660*/  @!P1 BRA `(.L_x_5005) ;  /* 0x0000000000049947 */ /* 0x000fea0003800000 */
[----:B------:R-:W-:Y:S01]  /*9670*/  BPT.TRAP 0x1 ;  /* 0x000000040000795c */ /* 0x000fe20000300000 */
.L_x_5005:
        /* <DEDUP_REMOVED lines=37> */
.L_x_4997:
[----:B------:R-:W3:Y:S02]  /*98d0*/  LDL.LU R4, [R1+0x4] ;  /* 0x0000040001047983 */ /* 0x000ee40000300800 */
[----:B---3--:R-:W-:Y:S02]  /*98e0*/  ISETP.NE.AND P1, PT, R4, RZ, PT ;  /* 0x000000ff0400720c */ /* 0x008fe40003f25270 */
[----:B------:R1:W5:Y:S11]  /*98f0*/  LDL R4, [R1] ;  /* 0x0000000001047983 */ /* 0x0003760000100800 */
[----:B-1----:R-:W-:Y:S05]  /*9900*/  @!P1 BRA `(.L_x_4996) ;  /* 0x0000000400489947 */ /* 0x002fea0003800000 */
[----:B------:R-:W-:-:S04]  /*9910*/  SHF.L.U32 R13, R11, 0x1f, RZ ;  /* 0x0000001f0b0d7819 */ /* 0x000fc800000006ff */
[----:B------:R-:W1:Y:S02]  /*9920*/  SYNCS.PHASECHK.TRANS64.TRYWAIT P1, [R16+URZ+0x30840], R13 ;  /* 0x0308400d100075a7 */ /* 0x000e64000802017f */
[----:B-1----:R-:W-:Y:S05]  /*9930*/  @!P1 BRA `(.L_x_5007) ;  /* 0x0000000c00c89947 */ /* 0x002fea0003800000 */
.L_x_5037:
[----:B------:R-:W-:Y:S05]  /*9940*/  @P0 BRA `(.L_x_5008) ;  /* 0x0000000000140947 */ /* 0x000fea0003800000 */
[----:B------:R-:W-:Y:S01]  /*9950*/  ISETP.NE.AND P1, PT, R6, RZ, PT ;  /* 0x000000ff0600720c */ /* 0x000fe20003f25270 */
[----:B--2---:R-:W-:-:S04]  /*9960*/  IMAD.MOV.U32 R5, RZ, RZ, 0x4100 ;  /* 0x00004100ff057424 */ /* 0x004fc800078e00ff */
[----:B------:R3:W-:Y:S08]  /*9970*/  SYNCS.ARRIVE.TRANS64 RZ, [R16+URZ+0x30830], R5 ;  /* 0x0308300510ff79a7 */ /* 0x0007f0000800003f */
[----:B------:R-:W-:Y:S05]  /*9980*/  @!P1 BRA `(.L_x_5008) ;  /* 0x0000000000049947 */ /* 0x000fea0003800000 */
[----:B------:R-:W-:Y:S01]  /*9990*/  BPT.TRAP 0x1 ;  /* 0x000000040000795c */ /* 0x000fe20000300000 */
.L_x_5008:
        /* <DEDUP_REMOVED lines=33> */
.L_x_5038:
[----:B------:R-:W-:Y:S05]  /*9bb0*/  @P0 BRA `(.L_x_5010) ;  /* 0x0000000000140947 */ /* 0x000fea0003800000 */
[----:B------:R-:W-:Y:S01]  /*9bc0*/  ISETP.NE.AND P0, PT, R6, RZ, PT ;  /* 0x000000ff0600720c */ /* 0x000fe20003f05270 */
[----:B------:R-:W-:-:S04]  /*9bd0*/  IMAD.MOV.U32 R5, RZ, RZ, 0x4100 ;  /* 0x00004100ff057424 */ /* 0x000fc800078e00ff */
[----:B------:R3:W-:Y:S08]  /*9be0*/  SYNCS.ARRIVE.TRANS64 RZ, [R16+URZ+0x30818], R5 ;  /* 0x0308180510ff79a7 */ /* 0x0007f0000800003f */
[----:B------:R-:W-:Y:S05]  /*9bf0*/  @!P0 BRA `(.L_x_5010) ;  /* 0x0000000000048947 */ /* 0x000fea0003800000 */
[----:B------:R-:W-:Y:S01]  /*9c00*/  BPT.TRAP 0x1 ;  /* 0x000000040000795c */ /* 0x000fe20000300000 */
.L_x_5010:
        /* <DEDUP_REMOVED lines=34> */
.L_x_4996:
[----:B------:R-:W3:Y:S01]  /*9e30*/  S2R R0, SR_TID.X ;  /* 0x0000000000007919 */ /* 0x000ee20000002100 */
[----:B------:R-:W-:Y:S01]  /*9e40*/  IMAD R3, R19, 0x8, R16 ;  /* 0x0000000813037824 */ /* 0x000fe200078e0210 */
[----:B---3--:R-:W-:Y:S02]  /*9e50*/  LOP3.LUT R2, R0, 0x7f, RZ, 0xc0, !PT ;  /* 0x0000007f00027812 */ /* 0x008fe400078ec0ff */
[----:B------:R-:W-:Y:S02]  /*9e60*/  SHF.L.U32 R0, R11, 0x1f, RZ ;  /* 0x0000001f0b007819 */ /* 0x000fe400000006ff */
[----:B------:R-:W-:Y:S02]  /*9e70*/  ISETP.NE.AND P1, PT, R2, RZ, PT ;  /* 0x000000ff0200720c */ /* 0x000fe40003f25270 */
[----:B------:R-:W3:Y:S02]  /*9e80*/  SYNCS.PHASECHK.TRANS64.TRYWAIT P0, [R3+URZ+0x30840], R0 ;  /* 0x03084000030075a7 */ /* 0x000ee4000800017f */
[----:B---3--:R-:W-:Y:S09]  /*9e90*/  @!P0 BRA `(.L_x_5011) ;  /* 0x0000000800988947 */ /* 0x008ff20003800000 */
.L_x_5039:
[----:B------:R-:W-:Y:S05]  /*9ea0*/  @P1 BRA `(.L_x_5012) ;  /* 0x0000000000181947 */ /* 0x000fea0003800000 */
[----:B------:R-:W1:Y:S01]  /*9eb0*/  S2R R2, SR_TID.X ;  /* 0x0000000000027919 */ /* 0x000e620000002100 */
[----:B---3--:R-:W-:-:S04]  /*9ec0*/  IMAD.MOV.U32 R0, RZ, RZ, 0x4100 ;  /* 0x00004100ff007424 */ /* 0x008fc800078e00ff */
[----:B------:R3:W-:Y:S01]  /*9ed0*/  SYNCS.ARRIVE.TRANS64 RZ, [R3+URZ+0x30830], R0 ;  /* 0x0308300003ff79a7 */ /* 0x0007e2000800003f */
[----:B-1----:R-:W-:-:S13]  /*9ee0*/  LOP3.LUT P0, RZ, R2, 0x1f, RZ, 0xc0, !PT ;  /* 0x0000001f02ff7812 */ /* 0x002fda000780c0ff */
[----:B---3--:R-:W-:Y:S05]  /*9ef0*/  @!P0 BRA `(.L_x_5012) ;  /* 0x0000000000048947 */ /* 0x008fea0003800000 */
[----:B------:R-:W-:Y:S01]  /*9f00*/  BPT.TRAP 0x1 ;  /* 0x000000040000795c */ /* 0x000fe20000300000 */
.L_x_5012:
        /* <DEDUP_REMOVED lines=40> */
.L_x_4993:
[----:B------:R-:W-:Y:S05]  /*a190*/  BSYNC B0 ;  /* 0x0000000000007941 */ /* 0x000fea0003800000 */
.L_x_4991:
[----:B------:R-:W-:-:S03]  /*a1a0*/  UMOV UR7, 0xffffffff ;  /* 0xffffffff00077882 */ /* 0x000fc60000000000 */
[----:B------:R-:W-:Y:S05]  /*a1b0*/  BRA.DIV UR7, `(.L_x_5013) ;  /* 0x0000000607e47947 */ /* 0x000fea000b800000 */
[----:B------:R-:W-:-:S13]  /*a1c0*/  ELECT P6, URZ, PT ;  /* 0x00000000003f782f */ /* 0x000fda00038c0000 */
.L_x_5042:
[----:B------:R-:W-:Y:S05]  /*a1d0*/  @!P6 BRA `(.L_x_4881) ;  /* 0x000000000084e947 */ /* 0x000fea0003800000 */
[----:B------:R-:W-:-:S06]  /*a1e0*/  ULOP3.LUT UR7, UR38, 0x2, URZ, 0xfc, !UPT ;  /* 0x0000000226077892 */ /* 0x000fcc000f8efc3f */
[----:B------:R-:W-:-:S05]  /*a1f0*/  IMAD.U32 R2, RZ, RZ, UR7 ;  /* 0x00000007ff027e24 */ /* 0x000fca000f8e00ff */
[----:B------:R-:W-:-:S13]  /*a200*/  ISETP.NE.AND P2, PT, R2, 0x3, PT ;  /* 0x000000030200780c */ /* 0x000fda0003f45270 */
[----:B------:R-:W-:Y:S05]  /*a210*/  @!P2 BRA `(.L_x_5014) ;  /* 0x000000000004a947 */ /* 0x000fea0003800000 */
[----:B------:R-:W-:Y:S01]  /*a220*/  BPT.TRAP 0x1 ;  /* 0x000000040000795c */ /* 0x000fe20000300000 */
.L_x_5014:
        /* <DEDUP_REMOVED lines=15> */
.L_x_5043:
[----:B------:R-:W2:Y:S02]  /*a320*/  SYNCS.PHASECHK.TRANS64.TRYWAIT P0, [R3+URZ], R2 ;  /* 0x00000002030075a7 */ /* 0x000ea4000800017f */
[----:B--2---:R-:W-:Y:S05]  /*a330*/  @!P0 BRA `(.L_x_5016) ;  /* 0x0000000400b88947 */ /* 0x004fea0003800000 */
.L_x_5044:
[----:B------:R-:W-:Y:S05]  /*a340*/  @!P2 BRA `(.L_x_5017) ;  /* 0x000000000004a947 */ /* 0x000fea0003800000 */
[----:B------:R-:W-:Y:S01]  /*a350*/  BPT.TRAP 0x1 ;  /* 0x000000040000795c */ /* 0x000fe20000300000 */
.L_x_5017:
[----:B--2---:R-:W-:-:S04]  /*a360*/  VIADD R3, R7, 0x30840 ;  /* 0x0003084007037836 */ /* 0x004fc80000000000 */
[----:B------:R-:W-:-:S04]  /*a370*/  IMAD R0, R0, 0x8, R3 ;  /* 0x0000000800007824 */ /* 0x000fc800078e0203 */
[----:B------:R-:W2:Y:S02]  /*a380*/  SYNCS.PHASECHK.TRANS64.TRYWAIT P0, [R0+URZ], R5 ;  /* 0x00000005000075a7 */ /* 0x000ea4000800017f */
[----:B--2---:R-:W-:Y:S05]  /*a390*/  @!P0 BRA `(.L_x_5018) ;  /* 0x0000000400b48947 */ /* 0x004fea0003800000 */
.L_x_5045:
[----:B------:R-:W-:-:S07]  /*a3a0*/  IMAD R3, R4, 0x8, R3 ;  /* 0x0000000804037824 */ /* 0x000fce00078e0203 */
.L_x_5019:
[----:B---3--:R3:W4:Y:S02]  /*a3b0*/  SYNCS.PHASECHK.TRANS64.TRYWAIT P0, [R3+URZ], R2 ;  /* 0x00000002030075a7 */ /* 0x008724000800017f */
[----:B----4-:R-:W-:Y:S05]  /*a3c0*/  @!P0 NANOSLEEP.SYNCS 0x989680 ;  /* 0x009896800000895d */ /* 0x010fea0003900000 */
[----:B------:R-:W4:Y:S02]  /*a3d0*/  @!P0 SYNCS.PHASECHK.TRANS64 P0, [R3+URZ], R2 ;  /* 0x00000002030085a7 */ /* 0x000f24000800007f */
[----:B----4-:R-:W-:Y:S05]  /*a3e0*/  @!P0 BRA `(.L_x_5019) ;  /* 0xfffffffc00f08947 */ /* 0x010fea000383ffff */
.L_x_4881:
[----:B------:R-:W-:Y:S05]  /*a3f0*/  BSYNC B6 ;  /* 0x0000000000067941 */ /* 0x000fea0003800000 */
.L_x_4878:
[----:B------:R-:W-:Y:S05]  /*a400*/  EXIT ;  /* 0x000000000000794d */ /* 0x000fea0003800000 */
.L_x_4888:
[----:B------:R-:W-:Y:S02]  /*a410*/  IMAD.MOV.U32 R12, RZ, RZ, RZ ;  /* 0x000000ffff0c7224 */ /* 0x000fe400078e00ff */
[----:B------:R-:W-:Y:S02]  /*a420*/  IMAD.MOV.U32 R11, RZ, RZ, 0x1f ;  /* 0x0000001fff0b7424 */ /* 0x000fe400078e00ff */
[----:B------:R-:W-:-:S07]  /*a430*/  IMAD.MOV.U32 R15, RZ, RZ, -0x1 ;  /* 0xffffffffff0f7424 */ /* 0x000fce00078e00ff */
[----:B------:R-:W-:Y:S05]  /*a440*/  WARPSYNC.COLLECTIVE R15, `(.L_x_5020) ;  /* 0x000000000f087348 */ /* 0x000fea0003c00000 */
[----:B------:R1:W2:Y:S02]  /*a450*/  SHFL.IDX P6, R14, R13, R12, R11 ;  /* 0x0000000c0d0e7389 */ /* 0x0002a400000c000b */
[----:B-12---:R-:W-:Y:S01]  /*a460*/  ENDCOLLECTIVE ;  /* 0x000000000000791b */ /* 0x006fe20003800000 */
.L_x_5020:
[----:B------:R-:W-:Y:S05]  /*a470*/  BRA `(.L_x_5021) ;  /* 0xffffff6c005c7947 */ /* 0x000fea000383ffff */
.L_x_4890:
[----:B--2---:R2:W3:Y:S02]  /*a480*/  SYNCS.PHASECHK.TRANS64.TRYWAIT P0, [R231+URZ+0x30800], R8 ;  /* 0x03080008e70075a7 */ /* 0x0044e4000800017f */
[----:B---3--:R-:W-:Y:S05]  /*a490*/  @!P0 NANOSLEEP.SYNCS 0x989680 ;  /* 0x009896800000895d */ /* 0x008fea0003900000 */
[----:B------:R-:W3:Y:S02]  /*a4a0*/  @!P0 SYNCS.PHASECHK.TRANS64 P0, [R231+URZ+0x30800], R8 ;  /* 0x03080008e70085a7 */ /* 0x000ee4000800007f */
[----:B---3--:R-:W-:Y:S05]  /*a4b0*/  @!P0 BRA `(.L_x_4890) ;  /* 0xfffffffc00f08947 */ /* 0x008fea000383ffff */
[----:B------:R-:W-:Y:S05]  /*a4c0*/  BRA `(.L_x_4889) ;  /* 0xffffff6c00a47947 */ /* 0x000fea000383ffff */
.L_x_4894:
[----:B---3--:R3:W4:Y:S02]  /*a4d0*/  SYNCS.PHASECHK.TRANS64.TRYWAIT P0, [R0+URZ+0x30810], R7 ;  /* 0x03081007000075a7 */ /* 0x008724000800017f */
[----:B----4-:R-:W-:Y:S05]  /*a4e0*/  @!P0 NANOSLEEP.SYNCS 0x989680 ;  /* 0x009896800000895d */ /* 0x010fea0003900000 */
[----:B------:R-:W4:Y:S02]  /*a4f0*/  @!P0 SYNCS.PHASECHK.TRANS64 P0, [R0+URZ+0x30810], R7 ;  /* 0x03081007000085a7 */ /* 0x000f24000800007f */
[----:B----4-:R-:W-:Y:S05]  /*a500*/  @!P0 BRA `(.L_x_4894) ;  /* 0xfffffffc00f08947 */ /* 0x010fea000383ffff */
[----:B------:R-:W-:Y:S05]  /*a510*/  BRA `(.L_x_4893) ;  /* 0xffffff7400447947 */ /* 0x000fea000383ffff */
.L_x_4898:
[----:B------:R1:W1:Y:S02]  /*a520*/  SYNCS.PHASECHK.TRANS64.TRYWAIT P0, [R0+URZ+0x30830], R7 ;  /* 0x03083007000075a7 */ /* 0x000264000800017f */
[----:B-1----:R-:W-:Y:S05]  /*a530*/  @!P0 NANOSLEEP.SYNCS 0x989680 ;  /* 0x009896800000895d */ /* 0x002fea0003900000 */
[----:B------:R-:W1:Y:S02]  /*a540*/  @!P0 SYNCS.PHASECHK.TRANS64 P0, [R0+URZ+0x30830], R7 ;  /* 0x03083007000085a7 */ /* 0x000e64000800007f */
[----:B-1----:R-:W-:Y:S05]  /*a550*/  @!P0 BRA `(.L_x_4898) ;  /* 0xfffffffc00f08947 */ /* 0x002fea000383ffff */
[----:B------:R-:W-:Y:S05]  /*a560*/  BRA `(.L_x_4897) ;  /* 0xffffff78009c7947 */ /* 0x000fea000383ffff */
.L_x_4947:
[----:B------:R-:W-:Y:S01]  /*a570*/  BSSY B0, `(.L_x_5022) ;  /* 0x0000005000007945 */ /* 0x000fe20003800000 */
[----:B------:R-:W-:-:S07]  /*a580*/  IMAD.MOV.U32 R15, RZ, RZ, -0x1 ;  /* 0xffffffffff0f7424 */ /* 0x000fce00078e00ff */
[----:B------:R-:W-:Y:S05]  /*a590*/  WARPSYNC.COLLECTIVE R15, `(.L_x_5023) ;  /* 0x000000000f087348 */ /* 0x000fea0003c00000 */
[----:B------:R-:W-:Y:S01]  /*a5a0*/  NOP ;  /* 0x0000000000007918 */ /* 0x000fe20000000000 */
[----:B------:R-:W-:Y:S01]  /*a5b0*/  ENDCOLLECTIVE ;  /* 0x000000000000791b */ /* 0x000fe20003800000 */
.L_x_5023:
[----:B------:R-:W-:Y:S05]  /*a5c0*/  BSYNC B0 ;  /* 0x0000000000007941 */ /* 0x000fea0003800000 */
.L_x_5022:
[----:B------:R-:W-:Y:S05]  /*a5d0*/  BRA `(.L_x_5024) ;  /* 0xffffffc4009c7947 */ /* 0x000fea000383ffff */
.L_x_4960:
[----:B------:R-:W-:Y:S01]  /*a5e0*/  BSSY B0, `(.L_x_5025) ;  /* 0x0000005000007945 */ /* 0x000fe20003800000 */
[----:B------:R-:W-:-:S07]  /*a5f0*/  IMAD.MOV.U32 R15, RZ, RZ, -0x1 ;  /* 0xffffffffff0f7424 */ /* 0x000fce00078e00ff */
[----:B------:R-:W-:Y:S05]  /*a600*/  WARPSYNC.COLLECTIVE R15, `(.L_x_5026) ;  /* 0x000000000f087348 */ /* 0x000fea0003c00000 */
[----:B------:R-:W-:Y:S01]  /*a610*/  NOP ;  /* 0x0000000000007918 */ /* 0x000fe20000000000 */
[----:B------:R-:W-:Y:S01]  /*a620*/  ENDCOLLECTIVE ;  /* 0x000000000000791b */ /* 0x000fe20003800000 */
.L_x_5026:
[----:B------:R-:W-:Y:S05]  /*a630*/  BSYNC B0 ;  /* 0x0000000000007941 */ /* 0x000fea0003800000 */
.L_x_5025:
[----:B------:R-:W-:Y:S05]  /*a640*/  BRA `(.L_x_5027) ;  /* 0xffffffcc00207947 */ /* 0x000fea000383ffff */
.L_x_4972:
[----:B------:R-:W-:Y:S01]  /*a650*/  BSSY B0, `(.L_x_5028) ;  /* 0x0000005000007945 */ /* 0x000fe20003800000 */
[----:B------:R-:W-:-:S07]  /*a660*/  IMAD.MOV.U32 R15, RZ, RZ, -0x1 ;  /* 0xffffffffff0f7424 */ /* 0x000fce00078e00ff */
[----:B------:R-:W-:Y:S05]  /*a670*/  WARPSYNC.COLLECTIVE R15, `(.L_x_5029) ;  /* 0x000000000f087348 */ /* 0x000fea0003c00000 */
[----:B------:R-:W-:Y:S01]  /*a680*/  NOP ;  /* 0x0000000000007918 */ /* 0x000fe20000000000 */
[----:B------:R-:W-:Y:S01]  /*a690*/  ENDCOLLECTIVE ;  /* 0x000000000000791b */ /* 0x000fe20003800000 */
.L_x_5029:
[----:B------:R-:W-:Y:S05]  /*a6a0*/  BSYNC B0 ;  /* 0x0000000000007941 */ /* 0x000fea0003800000 */
.L_x_5028:
[----:B------:R-:W-:Y:S05]  /*a6b0*/  BRA `(.L_x_5030) ;  /* 0xffffffd000407947 */ /* 0x000fea000383ffff */
.L_x_4994:
[----:B-1----:R1:W2:Y:S02]  /*a6c0*/  SYNCS.PHASECHK.TRANS64.TRYWAIT P0, [R16+URZ+0x30820], R3 ;  /* 0x03082003100075a7 */ /* 0x0022a4000800017f */
[----:B--2---:R-:W-:Y:S05]  /*a6d0*/  @!P0 NANOSLEEP.SYNCS 0x989680 ;  /* 0x009896800000895d */ /* 0x004fea0003900000 */
[----:B------:R-:W2:Y:S02]  /*a6e0*/  @!P0 SYNCS.PHASECHK.TRANS64 P0, [R16+URZ+0x30820], R3 ;  /* 0x03082003100085a7 */ /* 0x000ea4000800007f */
[----:B--2---:R-:W-:Y:S05]  /*a6f0*/  @!P0 BRA `(.L_x_4994) ;  /* 0xfffffffc00f08947 */ /* 0x004fea000383ffff */
[----:B------:R-:W-:Y:S05]  /*a700*/  BRA `(.L_x_5031) ;  /* 0xffffffe000107947 */ /* 0x000fea000383ffff */
.L_x_4998:
[----:B-1----:R1:W3:Y:S02]  /*a710*/  SYNCS.PHASECHK.TRANS64.TRYWAIT P1, [R16+URZ+0x30840], R21 ;  /* 0x03084015100075a7 */ /* 0x0022e4000802017f */
[----:B---3--:R-:W-:Y:S05]  /*a720*/  @!P1 NANOSLEEP.SYNCS 0x989680 ;  /* 0x009896800000995d */ /* 0x008fea0003900000 */
[----:B------:R-:W3:Y:S02]  /*a730*/  @!P1 SYNCS.PHASECHK.TRANS64 P1, [R16+URZ+0x30840], R21 ;  /* 0x03084015100095a7 */ /* 0x000ee4000802007f */
[----:B---3--:R-:W-:Y:S05]  /*a740*/  @!P1 BRA `(.L_x_4998) ;  /* 0xfffffffc00f09947 */ /* 0x008fea000383ffff */
[----:B------:R-:W-:Y:S05]  /*a750*/  BRA `(.L_x_5032) ;  /* 0xffffffe400cc7947 */ /* 0x000fea000383ffff */
.L_x_5000:
[----:B--2---:R2:W3:Y:S02]  /*a760*/  SYNCS.PHASECHK.TRANS64.TRYWAIT P1, [R16+URZ+0x30828], R21 ;  /* 0x03082815100075a7 */ /* 0x0044e4000802017f */
[----:B---3--:R-:W-:Y:S05]  /*a770*/  @!P1 NANOSLEEP.SYNCS 0x989680 ;  /* 0x009896800000995d */ /* 0x008fea0003900000 */
[----:B------:R-:W3:Y:S02]  /*a780*/  @!P1 SYNCS.PHASECHK.TRANS64 P1, [R16+URZ+0x30828], R21 ;  /* 0x03082815100095a7 */ /* 0x000ee4000802007f */
[----:B---3--:R-:W-:Y:S05]  /*a790*/  @!P1 BRA `(.L_x_5000) ;  /* 0xfffffffc00f09947 */ /* 0x008fea000383ffff */
[----:B------:R-:W-:Y:S05]  /*a7a0*/  BRA `(.L_x_5033) ;  /* 0xffffffe800607947 */ /* 0x000fea000383ffff */
.L_x_5002:
[----:B---3--:R3:W4:Y:S02]  /*a7b0*/  SYNCS.PHASECHK.TRANS64.TRYWAIT P1, [R16+URZ+0x30848], R21 ;  /* 0x03084815100075a7 */ /* 0x008724000802017f */
[----:B----4-:R-:W-:Y:S05]  /*a7c0*/  @!P1 NANOSLEEP.SYNCS 0x989680 ;  /* 0x009896800000995d */ /* 0x010fea0003900000 */
[----:B------:R-:W4:Y:S02]  /*a7d0*/  @!P1 SYNCS.PHASECHK.TRANS64 P1, [R16+URZ+0x30848], R21 ;  /* 0x03084815100095a7 */ /* 0x000f24000802007f */
[----:B----4-:R-:W-:Y:S05]  /*a7e0*/  @!P1 BRA `(.L_x_5002) ;  /* 0xfffffffc00f09947 */ /* 0x010fea000383ffff */
[----:B------:R-:W-:Y:S05]  /*a7f0*/  BRA `(.L_x_5034) ;  /* 0xffffffe800f47947 */ /* 0x000fea000383ffff */
.L_x_5004:
[----:B------:R-:W-:-:S07]  /*a800*/  SHF.L.U32 R5, R11, 0x1f, RZ ;  /* 0x0000001f0b057819 */ /* 0x000fce00000006ff */
.L_x_5035:
[----:B------:R1:W1:Y:S02]  /*a810*/  SYNCS.PHASECHK.TRANS64.TRYWAIT P1, [R16+URZ+0x30820], R5 ;  /* 0x03082005100075a7 */ /* 0x000264000802017f */
[----:B-1----:R-:W-:Y:S05]  /*a820*/  @!P1 NANOSLEEP.SYNCS 0x989680 ;  /* 0x009896800000995d */ /* 0x002fea0003900000 */
[----:B------:R-:W1:Y:S02]  /*a830*/  @!P1 SYNCS.PHASECHK.TRANS64 P1, [R16+URZ+0x30820], R5 ;  /* 0x03082005100095a7 */ /* 0x000e64000802007f */
[----:B-1----:R-:W-:Y:S05]  /*a840*/  @!P1 BRA `(.L_x_5035) ;  /* 0xfffffffc00f09947 */ /* 0x002fea000383ffff */
[----:B------:R-:W-:Y:S05]  /*a850*/  BRA `(.L_x_5036) ;  /* 0xffffffec00707947 */ /* 0x000fea000383ffff */
.L_x_5007:
[----:B-1----:R1:W3:Y:S02]  /*a860*/  SYNCS.PHASECHK.TRANS64.TRYWAIT P1, [R16+URZ+0x30840], R13 ;  /* 0x0308400d100075a7 */ /* 0x0022e4000802017f */
[----:B---3--:R-:W-:Y:S05]  /*a870*/  @!P1 NANOSLEEP.SYNCS 0x989680 ;  /* 0x009896800000995d */ /* 0x008fea0003900000 */
[----:B------:R-:W3:Y:S02]  /*a880*/  @!P1 SYNCS.PHASECHK.TRANS64 P1, [R16+URZ+0x30840], R13 ;  /* 0x0308400d100095a7 */ /* 0x000ee4000802007f */
[----:B---3--:R-:W-:Y:S05]  /*a890*/  @!P1 BRA `(.L_x_5007) ;  /* 0xfffffffc00f09947 */ /* 0x008fea000383ffff */
[----:B------:R-:W-:Y:S05]  /*a8a0*/  BRA `(.L_x_5037) ;  /* 0xfffffff000247947 */ /* 0x000fea000383ffff */
.L_x_5009:
[----:B--2---:R2:W3:Y:S02]  /*a8b0*/  SYNCS.PHASECHK.TRANS64.TRYWAIT P1, [R16+URZ+0x30828], R13 ;  /* 0x0308280d100075a7 */ /* 0x0044e4000802017f */
[----:B---3--:R-:W-:Y:S05]  /*a8c0*/  @!P1 NANOSLEEP.SYNCS 0x989680 ;  /* 0x009896800000995d */ /* 0x008fea0003900000 */
[----:B------:R-:W3:Y:S02]  /*a8d0*/  @!P1 SYNCS.PHASECHK.TRANS64 P1, [R16+URZ+0x30828], R13 ;  /* 0x0308280d100095a7 */ /* 0x000ee4000802007f */
[----:B---3--:R-:W-:Y:S05]  /*a8e0*/  @!P1 BRA `(.L_x_5009) ;  /* 0xfffffffc00f09947 */ /* 0x008fea000383ffff */
[----:B------:R-:W-:Y:S05]  /*a8f0*/  BRA `(.L_x_5038) ;  /* 0xfffffff000ac7947 */ /* 0x000fea000383ffff */
.L_x_5011:
[----:B---3--:R3:W1:Y:S02]  /*a900*/  SYNCS.PHASECHK.TRANS64.TRYWAIT P0, [R3+URZ+0x30840], R0 ;  /* 0x03084000030075a7 */ /* 0x008664000800017f */
[----:B-1----:R-:W-:Y:S05]  /*a910*/  @!P0 NANOSLEEP.SYNCS 0x989680 ;  /* 0x009896800000895d */ /* 0x002fea0003900000 */
[----:B------:R-:W1:Y:S02]  /*a920*/  @!P0 SYNCS.PHASECHK.TRANS64 P0, [R3+URZ+0x30840], R0 ;  /* 0x03084000030085a7 */ /* 0x000e64000800007f */
[----:B-1----:R-:W-:Y:S05]  /*a930*/  @!P0 BRA `(.L_x_5011) ;  /* 0xfffffffc00f08947 */ /* 0x002fea000383ffff */
[----:B------:R-:W-:Y:S05]  /*a940*/  BRA `(.L_x_5039) ;  /* 0xfffffff400547947 */ /* 0x000fea000383ffff */
.L_x_5013:
[----:B------:R-:W-:Y:S01]  /*a950*/  BSSY B0, `(.L_x_5040) ;  /* 0x0000006000007945 */ /* 0x000fe20003800000 */
[----:B------:R-:W-:-:S07]  /*a960*/  IMAD.MOV.U32 R15, RZ, RZ, -0x1 ;  /* 0xffffffffff0f7424 */ /* 0x000fce00078e00ff */
[----:B------:R-:W-:Y:S05]  /*a970*/  WARPSYNC.COLLECTIVE R15, `(.L_x_5041) ;  /* 0x000000000f0c7348 */ /* 0x000fea0003c00000 */
[----:B------:R-:W-:Y:S02]  /*a980*/  ELECT P6, UR62, PT ;  /* 0x00000000003e782f */ /* 0x000fe400038c0000 */
[----:B------:R-:W-:Y:S01]  /*a990*/  MOV R14, UR62 ;  /* 0x0000003e000e7c02 */ /* 0x000fe20008000f00 */
[----:B------:R-:W-:Y:S10]  /*a9a0*/  ENDCOLLECTIVE ;  /* 0x000000000000791b */ /* 0x000ff40003800000 */
.L_x_5041:
[----:B------:R-:W-:Y:S05]  /*a9b0*/  BSYNC B0 ;  /* 0x0000000000007941 */ /* 0x000fea0003800000 */
.L_x_5040:
[----:B------:R-:W-:Y:S05]  /*a9c0*/  BRA `(.L_x_5042) ;  /* 0xfffffff800007947 */ /* 0x000fea000383ffff */
.L_x_5015:
[----:B-1----:R1:W2:Y:S02]  /*a9d0*/  SYNCS.PHASECHK.TRANS64.TRYWAIT P0, [R6+URZ], R5 ;  /* 0x00000005060075a7 */ /* 0x0022a4000800017f */
[----:B--2---:R-:W-:Y:S05]  /*a9e0*/  @!P0 NANOSLEEP.SYNCS 0x989680 ;  /* 0x009896800000895d */ /* 0x004fea0003900000 */
[----:B------:R-:W2:Y:S02]  /*a9f0*/  @!P0 SYNCS.PHASECHK.TRANS64 P0, [R6+URZ], R5 ;  /* 0x00000005060085a7 */ /* 0x000ea4000800007f */
[----:B--2---:R-:W-:Y:S05]  /*aa00*/  @!P0 BRA `(.L_x_5015) ;  /* 0xfffffffc00f08947 */ /* 0x004fea000383ffff */
[----:B------:R-:W-:Y:S05]  /*aa10*/  BRA `(.L_x_5043) ;  /* 0xfffffff800407947 */ /* 0x000fea000383ffff */
.L_x_5016:
[----:B--2---:R2:W3:Y:S02]  /*aa20*/  SYNCS.PHASECHK.TRANS64.TRYWAIT P0, [R3+URZ], R2 ;  /* 0x00000002030075a7 */ /* 0x0044e4000800017f */
[----:B---3--:R-:W-:Y:S05]  /*aa30*/  @!P0 NANOSLEEP.SYNCS 0x989680 ;  /* 0x009896800000895d */ /* 0x008fea0003900000 */
[----:B------:R-:W3:Y:S02]  /*aa40*/  @!P0 SYNCS.PHASECHK.TRANS64 P0, [R3+URZ], R2 ;  /* 0x00000002030085a7 */ /* 0x000ee4000800007f */
[----:B---3--:R-:W-:Y:S05]  /*aa50*/  @!P0 BRA `(.L_x_5016) ;  /* 0xfffffffc00f08947 */ /* 0x008fea000383ffff */
[----:B------:R-:W-:Y:S05]  /*aa60*/  BRA `(.L_x_5044) ;  /* 0xfffffff800347947 */ /* 0x000fea000383ffff */
.L_x_5018:
[----:B--2---:R2:W3:Y:S02]  /*aa70*/  SYNCS.PHASECHK.TRANS64.TRYWAIT P0, [R0+URZ], R5 ;  /* 0x00000005000075a7 */ /* 0x0044e4000800017f */
[----:B---3--:R-:W-:Y:S05]  /*aa80*/  @!P0 NANOSLEEP.SYNCS 0x989680 ;  /* 0x009896800000895d */ /* 0x008fea0003900000 */
[----:B------:R-:W3:Y:S02]  /*aa90*/  @!P0 SYNCS.PHASECHK.TRANS64 P0, [R0+URZ], R5 ;  /* 0x00000005000085a7 */ /* 0x000ee4000800007f */
[----:B---3--:R-:W-:Y:S05]  /*aaa0*/  @!P0 BRA `(.L_x_5018) ;  /* 0xfffffffc00f08947 */ /* 0x008fea000383ffff */
[----:B------:R-:W-:Y:S05]  /*aab0*/  BRA `(.L_x_5045) ;  /* 0xfffffff800387947 */ /* 0x000fea000383ffff */
.L_x_5046:
        /* <DEDUP_REMOVED lines=12> */
.L_x_7326:


//--------------------- .text._ZN7cutlass13device_kernelIN5flash11enable_sm90INS1_16FlashAttnBwdSm90INS1_25CollectiveMainloopBwdSm90ILi2ELi2ELi2EN4cute5tupleIJNS5_1CILi1EEES8_S8_EEENS6_IJNS7_ILi64EEENS7_ILi128EEESB_EEENS_10bfloat16_tEfNS_4arch4Sm90ELb0ELb1ELb0ELb0ELb0ELb1ELb0ELb0ELi2ELi1ELi2ELi1ELb0EEENS1_24CollectiveEpilogueBwdGQAISC_fSF_Li256ELb0ELb0EEENS1_19SingleTileSchedulerILb0ELb0ELb0ELi128EEEEEEEEEvNT_6ParamsE --------------------------
	.section	.text._ZN7cutlass13device_kernelIN5flash11enable_sm90INS1_16FlashAttnBwdSm90INS1_25CollectiveMainloopBwdSm90ILi2ELi2ELi2EN4cute5tupleIJNS5_1CILi1EEES8_S8_EEENS6_IJNS7_ILi64EEENS7_ILi128EEESB_EEENS_10bfloat16_tEfNS_4arch4Sm90ELb0ELb1ELb0ELb0ELb0ELb1ELb0ELb0ELi2ELi1ELi2ELi1ELb0EEENS1_24CollectiveEpilogueBwdGQAISC_fSF_Li256ELb0ELb0EEENS1_19SingleTileSchedulerILb0ELb0ELb0ELi128EEEEEEEEEvNT_6ParamsE,"ax",@progbits
	.align	128
.text._ZN7cutlass13device_kernelIN5flash11enable_sm90INS1_16FlashAttnBwdSm90INS1_25CollectiveMainloopBwdSm90ILi2ELi2ELi2EN4cute5tupleIJNS5_1CILi1EEES8_S8_EEENS6_IJNS7_ILi64EEENS7_ILi128EEESB_EEENS_10bfloat16_tEfNS_4arch4Sm90ELb0ELb1ELb0ELb0ELb0ELb1ELb0ELb0ELi2ELi1ELi2ELi1ELb0EEENS1_24CollectiveEpilogueBwdGQAISC_fSF_Li256ELb0ELb0EEENS1_19SingleTileSchedulerILb0ELb0ELb0ELi128EEEEEEEEEvNT_6ParamsE:
        .type           _ZN7cutlass13device_kernelIN5flash11enable_sm90INS1_16FlashAttnBwdSm90INS1_25CollectiveMainloopBwdSm90ILi2ELi2ELi2EN4cute5tupleIJNS5_1CILi1EEES8_S8_EEENS6_IJNS7_ILi64EEENS7_ILi128EEESB_EEENS_10bfloat16_tEfNS_4arch4Sm90ELb0ELb1ELb0ELb0ELb0ELb1ELb0ELb0ELi2ELi1ELi2ELi1ELb0EEENS1_24CollectiveEpilogueBwdGQAISC_fSF_Li256ELb0ELb0EEENS1_19SingleTileSchedulerILb0ELb0ELb0ELi128EEEEEEEEEvNT_6ParamsE,@function
        .size           _ZN7cutlass13device_kernelIN5flash11enable_sm90INS1_16FlashAttnBwdSm90INS1_25CollectiveMainloopBwdSm90ILi2ELi2ELi2EN4cute5tupleIJNS5_1CILi1EEES8_S8_EEENS6_IJNS7_ILi64EEENS7_ILi128EEESB_EEENS_10bfloat16_tEfNS_4arch4Sm90ELb0ELb1ELb0ELb0ELb0ELb1ELb0ELb0ELi2ELi1ELi2ELi1ELb0EEENS1_24CollectiveEpilogueBwdGQAISC_fSF_Li256ELb0ELb0EEENS1_19SingleTileSchedulerILb0ELb0ELb0ELi128EEEEEEEEEvNT_6ParamsE,(.L_x_7327 - _ZN7cutlass13device_kernelIN5flash11enable_sm90INS1_16FlashAttnBwdSm90INS1_25CollectiveMainloopBwdSm90ILi2ELi2ELi2EN4cute5tupleIJNS5_1CILi1EEES8_S8_EEENS6_IJNS7_ILi64EEENS7_ILi128EEESB_EEENS_10bfloat16_tEfNS_4arch4Sm90ELb0ELb1ELb0ELb0ELb0ELb1ELb0ELb0ELi2ELi1ELi2ELi1ELb0EEENS1_24CollectiveEpilogueBwdGQAISC_fSF_Li256ELb0ELb0EEENS1_19SingleTileSchedulerILb0ELb0ELb0ELi128EEEEEEEEEvNT_6ParamsE)
        .other          _ZN7cutlass13device_kernelIN5flash11enable_sm90INS1_16FlashAttnBwdSm90INS1_25CollectiveMainloopBwdSm90ILi2ELi2ELi2EN4cute5tupleIJNS5_1CILi1EEES8_S8_EEENS6_IJNS7_ILi64EEENS7_ILi128EEESB_EEENS_10bfloat16_tEfNS_4arch4Sm90ELb0ELb1ELb0ELb0ELb0ELb1ELb0ELb0ELi2ELi1ELi2ELi1ELb0EEENS1_24CollectiveEpilogueBwdGQAISC_fSF_Li256ELb0ELb0EEENS1_19SingleTileSchedulerILb0ELb0ELb0ELi128EEEEEEEEEvNT_6ParamsE,@"STO_CUDA_ENTRY STV_DEFAULT"
_ZN7cutlass13device_kernelIN5flash11enable_sm90INS1_16FlashAttnBwdSm90INS1_25CollectiveMainloopBwdSm90ILi2ELi2ELi2EN4cute5tupleIJNS5_1CILi1EEES8_S8_EEENS6_IJNS7_ILi64EEENS7_ILi128EEESB_EEENS_10bfloat16_tEfNS_4arch4Sm90ELb0ELb1ELb0ELb0ELb0ELb1ELb0ELb0ELi2ELi1ELi2ELi1ELb0EEENS1_24CollectiveEpilogueBwdGQAISC_fSF_Li256ELb0ELb0EEENS1_19SingleTileSchedulerILb0ELb0ELb0ELi128EEEEEEEEEvNT_6ParamsE:
        /* <DEDUP_REMOVED lines=24> */
.L_x_5048:
[----:B------:R-:W-:Y:S05]  /*0180*/  BSYNC B0 ;  /* 0x0000000000007941 */ /* 0x000fea0003800000 */
.L_x_5047:
        /* <DEDUP_REMOVED lines=37> */
.L_x_5049:
        /* <DEDUP_REMOVED lines=22> */
.L_x_5050:
[----:B------:R-:W-:Y:S01]  /*0540*/  PLOP3.LUT P0, PT, PT, PT, UP0, 0x80, 0x0 ;  /* 0x000000000000781c */ /* 0x000fe20003f0f008 */
[----:B------:R-:W-:Y:S01]  /*0550*/  NOP ;  /* 0x0000000000007918 */ /* 0x000fe20000000000 */
[----:B------:R-:W-:Y:S01]  /*0560*/  BSSY B6, `(.L_x_5051) ;  /* 0x0000747000067945 */ /* 0x000fe20003800000 */
[----:B-12-4-:R-:W-:Y:S10]  /*0570*/  BAR.SYNC.DEFER_BLOCKING 0x0 ;  /* 0x0000000000007b1d */ /* 0x016ff40000010000 */
[----:B------:R-:W-:Y:S05]  /*0580*/  @!P0 BRA `(.L_x_5052) ;  /* 0x00000044007c8947 */ /* 0x000fea0003800000 */
.L_x_5053:
        /* <DEDUP_REMOVED lines=101> */
.L_x_5055:
        /* <DEDUP_REMOVED lines=30> */
.L_x_5058:
        /* <DEDUP_REMOVED lines=15> */
.L_x_5057:
        /* <DEDUP_REMOVED lines=22> */
.L_x_5060:
        /* <DEDUP_REMOVED lines=15> */
.L_x_5059:
        /* <DEDUP_REMOVED lines=8> */
.L_x_5132:
        /* <DEDUP_REMOVED lines=23> */
.L_x_5062:
        /* <DEDUP_REMOVED lines=97> */
.L_x_5074:
[----:B------:R-:W-:-:S13]  /*1900*/  ISETP.NE.AND P6, PT, R233, 0x3, PT ;  /* 0x00000003e900780c */ /* 0x000fda0003fc5270 */
[----:B-1----:R-:W-:Y:S05]  /*1910*/  @!P6 BRA `(.L_x_5064) ;  /* 0x000000000004e947 */ /* 0x002fea0003800000 */
[----:B------:R-:W-:Y:S01]  /*1920*/  BPT.TRAP 0x1 ;  /* 0x000000040000795c */ /* 0x000fe20000300000 */
.L_x_5064:
[----:B------:R-:W-:Y:S01]  /*1930*/  IMAD R0, R4, 0x8, R229 ;  /* 0x0000000804007824 */ /* 0x000fe200078e02e5 */
[----:B------:R-:W-:-:S04]  /*1940*/  SHF.L.U32 R9, R223, 0x1f, RZ ;  /* 0x0000001fdf097819 */ /* 0x000fc800000006ff */
[----:B------:R2:W3:Y:S01]  /*1950*/  SYNCS.PHASECHK.TRANS64.TRYWAIT P0, [R0+URZ+0x30810], R9 ;  /* 0x03081009000075a7 */ /* 0x0004e2000800017f */
[----:B------:R-:W-:Y:S05]  /*1960*/  @!P6 BRA `(.L_x_5065) ;  /* 0x000000000004e947 */ /* 0x000fea0003800000 */
[----:B------:R-:W-:Y:S01]  /*1970*/  BPT.TRAP 0x1 ;  /* 0x000000040000795c */ /* 0x000fe20000300000 */
.L_x_5065:
[----:B---3--:R-:W-:Y:S05]  /*1980*/  @P0 BRA `(.L_x_5066) ;  /* 0x0000000000080947 */ /* 0x008fea0003800000 */
[----:B------:R-:W3:Y:S02]  /*1990*/  SYNCS.PHASECHK.TRANS64.TRYWAIT P0, [R0+URZ+0x30810], R9 ;  /* 0x03081009000075a7 */ /* 0x000ee4000800017f */
[----:B---3--:R-:W-:Y:S05]  /*19a0*/  @!P0 BRA `(.L_x_5067) ;  /* 0x0000006000408947 */ /* 0x008fea0003800000 */
.L_x_5066:
        /* <DEDUP_REMOVED lines=81> */
.L_x_5068:
[----:B------:R1:W1:Y:S01]  /*1ec0*/  SYNCS.PHASECHK.TRANS64.TRYWAIT P0, [R0+URZ+0x30830], R9 ;  /* 0x03083009000075a7 */ /* 0x000262000800017f */
[----:B------:R-:W-:Y:S05]  /*1ed0*/  @!P6 BRA `(.L_x_5069) ;  /* 0x000000000004e947 */ /* 0x000fea0003800000 */
[----:B------:R-:W-:Y:S01]  /*1ee0*/  BPT.TRAP 0x1 ;  /* 0x000000040000795c */ /* 0x000fe20000300000 */
.L_x_5069:
[----:B------:R-:W-:-:S05]  /*1ef0*/  VIADD R5, R229, 0x20000 ;  /* 0x00020000e5057836 */ /* 0x000fca0000000000 */
[----:B------:R-:W-:-:S04]  /*1f00*/  SHF.R.U32.HI R5, RZ, 0x4, R5 ;  /* 0x00000004ff057819 */ /* 0x000fc80000011605 */
[----:B------:R-:W-:-:S04]  /*1f10*/  LOP3.LUT R230, R5, 0x3fff, RZ, 0xc0, !PT ;  /* 0x00003fff05e67812 */ /* 0x000fc800078ec0ff */
[----:B------:R-:W-:Y:S01]  /*1f20*/  LOP3.LUT R5, R230, 0x10000, RZ, 0xfc, !PT ;  /* 0x00010000e6057812 */ /* 0x000fe200078efcff */
[----:B-1----:R-:W-:Y:S06]  /*1f30*/  @P0 BRA `(.L_x_5070) ;  /* 0x0000000000080947 */ /* 0x002fec0003800000 */
[----:B------:R-:W1:Y:S02]  /*1f40*/  SYNCS.PHASECHK.TRANS64.TRYWAIT P0, [R0+URZ+0x30830], R9 ;  /* 0x03083009000075a7 */ /* 0x000e64000800017f */
[----:B-1----:R-:W-:Y:S05]  /*1f50*/  @!P0 BRA `(.L_x_5071) ;  /* 0x0000005800e88947 */ /* 0x002fea0003800000 */
.L_x_5070:
        /* <DEDUP_REMOVED lines=446> */
.L_x_5072:
        /* <DEDUP_REMOVED lines=49> */
.L_x_5073:
        /* <DEDUP_REMOVED lines=78> */
.L_x_5056:
[----:B------:R-:W-:Y:S05]  /*4330*/  @P0 BRA `(.L_x_5054) ;  /* 0x0000003400a40947 */ /* 0x000fea0003800000 */
[----:B------:R-:W1:Y:S01]  /*4340*/  S2R R4, SR_TID.X ;  /* 0x0000000000047919 */ /* 0x000e620000002100 */
[----:B------:R-:W2:Y:S01]  /*4350*/  S2UR UR6, SR_CgaCtaId ;  /* 0x00000000000679c3 */ /* 0x000ea20000008800 */
[----:B------:R-:W-:Y:S01]  /*4360*/  ULDC UR7, c[0x0][0x850] ;  /* 0x0002140000077ab9 */ /* 0x000fe20000000800 */
[----:B------:R-:W-:Y:S01]  /*4370*/  UMOV UR4, 0x400 ;  /* 0x0000040000047882 */ /* 0x000fe20000000000 */
[----:B------:R-:W-:Y:S01]  /*4380*/  UISETP.NE.AND UP0, UPT, UR7, 0x1, UPT ;  /* 0x000000010700788c */ /* 0x000fe2000bf05270 */
[----:B------:R-:W-:Y:S01]  /*4390*/  BSSY B0, `(.L_x_5075) ;  /* 0x0000056000007945 */ /* 0x000fe20003800000 */
[----:B------:R-:W-:Y:S01]  /*43a0*/  ULDC.64 UR12, c[0x0][0x818] ;  /* 0x00020600000c7ab9 */ /* 0x000fe20000000a00 */
[----:B------:R-:W-:Y:S01]  /*43b0*/  ULDC.64 UR14, c[0x0][0x820] ;  /* 0x00020800000e7ab9 */ /* 0x000fe20000000a00 */
[----:B------:R-:W-:Y:S01]  /*43c0*/  ULDC.64 UR16, c[0x0][0x848] ;  /* 0x0002120000107ab9 */ /* 0x000fe20000000a00 */
[----:B------:R-:W3:Y:S06]  /*43d0*/  S2UR UR5, SR_CTAID.Y ;  /* 0x00000000000579c3 */ /* 0x000eec0000002600 */
[----:B------:R-:W-:-:S02]  /*43e0*/  @UP0 ULDC UR9, c[0x0][0x858] ;  /* 0x0002160000090ab9 */ /* 0x000fc40000000800 */
[----:B------:R-:W4:Y:S01]  /*43f0*/  S2UR UR8, SR_CTAID.X ;  /* 0x00000000000879c3 */ /* 0x000f220000002500 */
[----:B--2---:R-:W-:-:S07]  /*4400*/  ULEA UR4, UR6, UR4, 0x18 ;  /* 0x0000000406047291 */ /* 0x004fce000f8ec03f */
[----:B------:R-:W2:Y:S01]  /*4410*/  S2UR UR18, SR_CTAID.Z ;  /* 0x00000000001279c3 */ /* 0x000ea20000002700 */
[----:B------:R-:W-:Y:S01]  /*4420*/  @UP0 ULDC UR6, c[0x0][0x854] ;  /* 0x0002150000060ab9 */ /* 0x000fe20000000800 */
[----:B-1----:R-:W-:Y:S01]  /*4430*/  VIADD R5, R4, 0xffffff80 ;  /* 0xffffff8004057836 */ /* 0x002fe20000000000 */
[----:B---3--:R-:W-:-:S04]  /*4440*/  UIMAD.WIDE.U32 UR6, UR5, UR6, URZ ;  /* 0x00000006050672a5 */ /* 0x008fc8000f8e003f */
[----:B------:R-:W-:Y:S01]  /*4450*/  SHF.R.S32.HI R0, RZ, 0x1f, R5 ;  /* 0x0000001fff007819 */ /* 0x000fe20000011405 */
[----:B------:R-:W-:Y:S01]  /*4460*/  @UP0 USHF.R.U32.HI UR5, URZ, UR9, UR7 ;  /* 0x000000093f050299 */ /* 0x000fe20008011607 */
[----:B------:R-:W-:Y:S01]  /*4470*/  BAR.SYNC.DEFER_BLOCKING 0x1, 0x100 ;  /* 0x0044000000007b1d */ /* 0x000fe20000010000 */
[----:B------:R-:W-:Y:S01]  /*4480*/  ISETP.NE.AND P0, PT, R5, RZ, PT ;  /* 0x000000ff0500720c */ /* 0x000fe20003f05270 */
[----:B----4-:R-:W-:Y:S01]  /*4490*/  USHF.L.U32 UR8, UR8, 0xe, URZ ;  /* 0x0000000e08087899 */ /* 0x010fe2000800063f */
        /* <DEDUP_REMOVED lines=8> */
[----:B------:R-:W-:Y:S01]  /*4520*/  LOP3.LUT R3, R2, 0x3fffe000, RZ, 0xc0, !PT ;  /* 0x3fffe00002037812 */ /* 0x000fe200078ec0ff */
[----:B------:R-:W-:-:S03]  /*4530*/  UIMAD UR11, UR5, UR13, UR11 ;  /* 0x0000000d050b72a4 */ /* 0x000fc6000f8e020b */
[----:B------:R-:W-:Y:S01]  /*4540*/  ULDC.64 UR12, c[0x0][0x840] ;  /* 0x00021000000c7ab9 */ /* 0x000fe20000000a00 */
[----:B------:R-:W-:Y:S01]  /*4550*/  IMAD R0, R0, 0x4, R3 ;  /* 0x0000000400007824 */ /* 0x000fe200078e0203 */
[----:B------:R-:W-:Y:S02]  /*4560*/  UIMAD UR10, UR10, UR12, URZ ;  /* 0x0000000c0a0a72a4 */ /* 0x000fe4000f8e023f */
[----:B------:R-:W-:Y:S02]  /*4570*/  UIMAD.WIDE.U32 UR8, UR5, UR12, UR8 ;  /* 0x0000000c050872a5 */ /* 0x000fe4000f8e0008 */
[----:B------:R-:W-:Y:S01]  /*4580*/  LEA R0, R0, UR4, 0x2 ;  /* 0x0000000400007c11 */ /* 0x000fe2000f8e10ff */
[----:B------:R-:W-:Y:S02]  /*4590*/  UIMAD UR12, UR5, UR13, UR10 ;  /* 0x0000000d050c72a4 */ /* 0x000fe4000f8e020a */
[----:B--2---:R-:W-:Y:S02]  /*45a0*/  USHF.R.S32.HI UR5, URZ, 0x1f, UR18 ;  /* 0x0000001f3f057899 */ /* 0x004fe40008011412 */
        /* <DEDUP_REMOVED lines=45> */
.L_x_5077:
[----:B------:R-:W-:Y:S01]  /*4880*/  @P0 ELECT P1, URZ, PT ;  /* 0x00000000003f082f */ /* 0x000fe20003820000 */
[----:B------:R2:W-:-:S12]  /*4890*/  UBLKRED.G.S.ADD.F32.RN [UR6], [UR4], UR5, desc[UR8] ;  /* 0x00000806040073bb */ /* 0x0005d800080a1405 */
[----:B------:R-:W-:Y:S02]  /*48a0*/  @P1 PLOP3.LUT P0, PT, P1, PT, PT, 0x8, 0x0 ;  /* 0x000000000000181c */ /* 0x000fe40000f0e170 */
[----:B------:R-:W-:-:S11]  /*48b0*/  PLOP3.LUT P1, PT, PT, PT, PT, 0x8, 0x0 ;  /* 0x000000000000781c */ /* 0x000fd60003f2e170 */
[----:B--2---:R-:W-:Y:S05]  /*48c0*/  @P0 BRA.U.ANY `(.L_x_5077) ;  /* 0xfffffffd00ec0947 */ /* 0x004fea000393ffff */
[----:B------:R0:W-:Y:S01]  /*48d0*/  UTMACMDFLUSH ;  /* 0x00000000000079b7 */ /* 0x0001e20000000000 */
[----:B------:R-:W-:-:S04]  /*48e0*/  DEPBAR.LE SB0, 0x0 ;  /* 0x000080000000791a */ /* 0x000fc80000000000 */
.L_x_5076:
[----:B------:R-:W-:Y:S05]  /*48f0*/  BSYNC B0 ;  /* 0x0000000000007941 */ /* 0x000fea0003800000 */
.L_x_5075:
        /* <DEDUP_REMOVED lines=32> */
.L_x_5078:
        /* <DEDUP_REMOVED lines=8> */
.L_x_5052:
        /* <DEDUP_REMOVED lines=40> */
.L_x_5080:
        /* <DEDUP_REMOVED lines=39> */
.L_x_5083:
[----:B------:R-:W-:Y:S05]  /*5070*/  BSYNC B0 ;  /* 0x0000000000007941 */ /* 0x000fea0003800000 */
.L_x_5082:
        /* <DEDUP_REMOVED lines=19> */
.L_x_5085:
[----:B------:R-:W-:Y:S05]  /*51b0*/  BSYNC B0 ;  /* 0x0000000000007941 */ /* 0x000fea0003800000 */
.L_x_5084:
[----:B------:R-:W-:Y:S06]  /*51c0*/  BAR.ARV 0xa, 0xa0 ;  /* 0x0282800000007b1d */ /* 0x000fec0000002000 */
[----:B------:R-:W-:Y:S04]  /*51d0*/  BSSY B0, `(.L_x_5086) ;  /* 0x0000003000007945 */ /* 0x000fe80003800000 */
[----:B------:R-:W-:Y:S05]  /*51e0*/  @!P0 BRA `(.L_x_5087) ;  /* 0x0000000000048947 */ /* 0x000fea0003800000 */
[----:B------:R-:W-:-:S04]  /*51f0*/  DEPBAR.LE SB0, 0x0 ;  /* 0x000080000000791a */ /* 0x000fc80000000000 */
.L_x_5087:
[----:B------:R-:W-:Y:S05]  /*5200*/  BSYNC B0 ;  /* 0x0000000000007941 */ /* 0x000fea0003800000 */
.L_x_5086:
[----:B------:R-:W-:Y:S06]  /*5210*/  BAR.ARV 0xb, 0xa0 ;  /* 0x02c2800000007b1d */ /* 0x000fec0000002000 */
[----:B------:R-:W-:Y:S01]  /*5220*/  UIADD3 UR12, UR5, 0x1, URZ ;  /* 0x00000001050c7890 */ /* 0x000fe2000fffe03f */
[----:B------:R-:W-:Y:S11]  /*5230*/  BRA `(.L_x_5088) ;  /* 0x0000000000047947 */ /* 0x000ff60003800000 */
.L_x_5081:
[----:B------:R-:W-:-:S05]  /*5240*/  UMOV UR12, UR5 ;  /* 0x00000005000c7c82 */ /* 0x000fca0008000000 */
.L_x_5088:
        /* <DEDUP_REMOVED lines=17> */
.L_x_5101:
        /* <DEDUP_REMOVED lines=20> */
.L_x_5090:
[----:B------:R-:W-:Y:S05]  /*54a0*/  BSYNC B0 ;  /* 0x0000000000007941 */ /* 0x000fea0003800000 */
.L_x_5089:
        /* <DEDUP_REMOVED lines=13> */
.L_x_5092:
[----:B------:R-:W-:Y:S05]  /*5580*/  BSYNC B0 ;  /* 0x0000000000007941 */ /* 0x000fea0003800000 */
.L_x_5091:
[----:B------:R-:W-:Y:S06]  /*5590*/  BAR.ARV 0xa, 0xa0 ;  /* 0x0282800000007b1d */ /* 0x000fec0000002000 */
[----:B------:R-:W-:Y:S04]  /*55a0*/  BSSY B0, `(.L_x_5093) ;  /* 0x0000003000007945 */ /* 0x000fe80003800000 */
[----:B------:R-:W-:Y:S05]  /*55b0*/  @!P0 BRA `(.L_x_5094) ;  /* 0x0000000000048947 */ /* 0x000fea0003800000 */
[----:B------:R-:W-:-:S04]  /*55c0*/  DEPBAR.LE SB0, 0x0 ;  /* 0x000080000000791a */ /* 0x000fc80000000000 */
.L_x_5094:
[----:B------:R-:W-:Y:S05]  /*55d0*/  BSYNC B0 ;  /* 0x0000000000007941 */ /* 0x000fea0003800000 */
.L_x_5093:
        /* <DEDUP_REMOVED lines=13> */
.L_x_5096:
[----:B------:R-:W-:Y:S05]  /*56b0*/  BSYNC B0 ;  /* 0x0000000000007941 */ /* 0x000fea0003800000 */
.L_x_5095:
        /* <DEDUP_REMOVED lines=13> */
.L_x_5098:
[----:B------:R-:W-:Y:S05]  /*5790*/  BSYNC B0 ;  /* 0x0000000000007941 */ /* 0x000fea0003800000 */
.L_x_5097:
[----:B------:R-:W-:Y:S01]  /*57a0*/  UIADD3 UR12, UR12, 0x2, URZ ;  /* 0x000000020c0c7890 */ /* 0x000fe2000fffe03f */
[----:B------:R-:W-:Y:S06]  /*57b0*/  BAR.ARV 0xa, 0xa0 ;  /* 0x0282800000007b1d */ /* 0x000fec0000002000 */
[----:B------:R-:W-:Y:S01]  /*57c0*/  UISETP.GE.AND UP0, UPT, UR12, UR8, UPT ;  /* 0x000000080c00728c */ /* 0x000fe2000bf06270 */
[----:B------:R-:W-:Y:S04]  /*57d0*/  BSSY B0, `(.L_x_5099) ;  /* 0x0000003000007945 */ /* 0x000fe80003800000 */
[----:B------:R-:W-:Y:S06]  /*57e0*/  @!P0 BRA `(.L_x_5100) ;  /* 0x0000000000048947 */ /* 0x000fec0003800000 */
[----:B------:R-:W-:-:S04]  /*57f0*/  DEPBAR.LE SB0, 0x0 ;  /* 0x000080000000791a */ /* 0x000fc80000000000 */
.L_x_5100:
[----:B------:R-:W-:Y:S05]  /*5800*/  BSYNC B0 ;  /* 0x0000000000007941 */ /* 0x000fea0003800000 */
.L_x_5099:
[----:B------:R-:W-:Y:S06]  /*5810*/  BAR.ARV 0xb, 0xa0 ;  /* 0x02c2800000007b1d */ /* 0x000fec0000002000 */
[----:B------:R-:W-:Y:S01]  /*5820*/  PLOP3.LUT P1, PT, PT, PT, UP0, 0x80, 0x0 ;  /* 0x000000000000781c */ /* 0x000fe20003f2f008 */
[----:B------:R-:W-:Y:S02]  /*5830*/  UIADD3 UR20, UR20, 0x4000, URZ ;  /* 0x0000400014147890 */ /* 0x000fe4000fffe03f */
[----:B------:R-:W-:-:S10]  /*5840*/  UIADD3 UR4, UR4, 0x4000, URZ ;  /* 0x0000400004047890 */ /* 0x000fd4000fffe03f */
[----:B------:R-:W-:Y:S05]  /*5850*/  @!P1 BRA `(.L_x_5101) ;  /* 0xfffffff800c09947 */ /* 0x000fea000383ffff */
[----:B------:R-:W-:Y:S05]  /*5860*/  BRA `(.L_x_5054) ;  /* 0x0000002000587947 */ /* 0x000fea0003800000 */
.L_x_5079:
        /* <DEDUP_REMOVED lines=33> */
.L_x_5103:
        /* <DEDUP_REMOVED lines=43> */
.L_x_5133:
        /* <DEDUP_REMOVED lines=15> */
.L_x_5106:
        /* <DEDUP_REMOVED lines=98> */
.L_x_5117:
[----:B--234-:R-:W-:-:S04]  /*6440*/  SHF.L.U32 R21, R11, 0x1f, RZ ;  /* 0x0000001f0b157819 */ /* 0x01cfc800000006ff */
[----:B------:R-:W1:Y:S02]  /*6450*/  SYNCS.PHASECHK.TRANS64.TRYWAIT P1, [R16+URZ+0x30840], R21 ;  /* 0x03084015100075a7 */ /* 0x000e64000802017f */
[----:B-1----:R-:W-:Y:S05]  /*6460*/  @!P1 BRA `(.L_x_5109) ;  /* 0x0000001400cc9947 */ /* 0x002fea0003800000 */
.L_x_5134:
[----:B------:R-:W-:Y:S05]  /*6470*/  @P0 BRA `(.L_x_5110) ;  /* 0x0000000000140947 */ /* 0x000fea0003800000 */
[----:B------:R-:W-:Y:S01]  /*6480*/  ISETP.NE.AND P1, PT, R6, RZ, PT ;  /* 0x000000ff0600720c */ /* 0x000fe20003f25270 */
[----:B------:R-:W-:-:S04]  /*6490*/  IMAD.MOV.U32 R3, RZ, RZ, 0x4100 ;  /* 0x00004100ff037424 */ /* 0x000fc800078e00ff */
[----:B------:R3:W-:Y:S08]  /*64a0*/  SYNCS.ARRIVE.TRANS64 RZ, [R16+URZ+0x30830], R3 ;  /* 0x0308300310ff79a7 */ /* 0x0007f0000800003f */
[----:B------:R-:W-:Y:S05]  /*64b0*/  @!P1 BRA `(.L_x_5110) ;  /* 0x0000000000049947 */ /* 0x000fea0003800000 */
[----:B------:R-:W-:Y:S01]  /*64c0*/  BPT.TRAP 0x1 ;  /* 0x000000040000795c */ /* 0x000fe20000300000 */
.L_x_5110:
        /* <DEDUP_REMOVED lines=36> */
.L_x_5135:
[----:B------:R-:W-:Y:S05]  /*6710*/  @P0 BRA `(.L_x_5112) ;  /* 0x0000000000140947 */ /* 0x000fea0003800000 */
[----:B------:R-:W-:Y:S01]  /*6720*/  ISETP.NE.AND P1, PT, R6, RZ, PT ;  /* 0x000000ff0600720c */ /* 0x000fe20003f25270 */
[----:B------:R-:W-:-:S04]  /*6730*/  IMAD.MOV.U32 R2, RZ, RZ, 0x4100 ;  /* 0x00004100ff027424 */ /* 0x000fc800078e00ff */
[----:B------:R3:W-:Y:S08]  /*6740*/  SYNCS.ARRIVE.TRANS64 RZ, [R16+URZ+0x30818], R2 ;  /* 0x0308180210ff79a7 */ /* 0x0007f0000800003f */
[----:B------:R-:W-:Y:S05]  /*6750*/  @!P1 BRA `(.L_x_5112) ;  /* 0x0000000000049947 */ /* 0x000fea0003800000 */
[----:B------:R-:W-:Y:S01]  /*6760*/  BPT.TRAP 0x1 ;  /* 0x000000040000795c */ /* 0x000fe20000300000 */
.L_x_5112:
        /* <DEDUP_REMOVED lines=36> */
.L_x_5136:
[----:B------:R-:W-:Y:S05]  /*69b0*/  @P0 BRA `(.L_x_5114) ;  /* 0x0000000000140947 */ /* 0x000fea0003800000 */
[----:B------:R-:W-:Y:S01]  /*69c0*/  ISETP.NE.AND P1, PT, R6, RZ, PT ;  /* 0x000000ff0600720c */ /* 0x000fe20003f25270 */
[----:B-123--:R-:W-:-:S04]  /*69d0*/  IMAD.MOV.U32 R21, RZ, RZ, 0x4100 ;  /* 0x00004100ff157424 */ /* 0x00efc800078e00ff */
[----:B------:R4:W-:Y:S08]  /*69e0*/  SYNCS.ARRIVE.TRANS64 RZ, [R16+URZ+0x30838], R21 ;  /* 0x0308381510ff79a7 */ /* 0x0009f0000800003f */
[----:B------:R-:W-:Y:S05]  /*69f0*/  @!P1 BRA `(.L_x_5114) ;  /* 0x0000000000049947 */ /* 0x000fea0003800000 */
[----:B------:R-:W-:Y:S01]  /*6a00*/  BPT.TRAP 0x1 ;  /* 0x000000040000795c */ /* 0x000fe20000300000 */
.L_x_5114:
        /* <DEDUP_REMOVED lines=31> */
.L_x_5138:
[----:B------:R-:W-:Y:S05]  /*6c00*/  @P0 BRA `(.L_x_5116) ;  /* 0x0000000000140947 */ /* 0x000fea0003800000 */
[----:B------:R-:W-:Y:S01]  /*6c10*/  ISETP.NE.AND P1, PT, R6, RZ, PT ;  /* 0x000000ff0600720c */ /* 0x000fe20003f25270 */
[----:B------:R-:W-:-:S04]  /*6c20*/  IMAD.MOV.U32 R5, RZ, RZ, 0x4100 ;  /* 0x00004100ff057424 */ /* 0x000fc800078e00ff */
[----:B------:R1:W-:Y:S08]  /*6c30*/  SYNCS.ARRIVE.TRANS64 RZ, [R16+URZ+0x30810], R5 ;  /* 0x0308100510ff79a7 */ /* 0x0003f0000800003f */
[----:B------:R-:W-:Y:S05]  /*6c40*/  @!P1 BRA `(.L_x_5116) ;  /* 0x0000000000049947 */ /* 0x000fea0003800000 */
[----:B------:R-:W-:Y:S01]  /*6c50*/  BPT.TRAP 0x1 ;  /* 0x000000040000795c */ /* 0x000fe20000300000 */
.L_x_5116:
        /* <DEDUP_REMOVED lines=37> */
.L_x_5108:
[----:B------:R-:W3:Y:S02]  /*6eb0*/  LDL.LU R4, [R1+0x4] ;  /* 0x0000040001047983 */ /* 0x000ee40000300800 */
[----:B---3--:R-:W-:Y:S02]  /*6ec0*/  ISETP.NE.AND P1, PT, R4, RZ, PT ;  /* 0x000000ff0400720c */ /* 0x008fe40003f25270 */
[----:B------:R1:W5:Y:S11]  /*6ed0*/  LDL R4, [R1] ;  /* 0x0000000001047983 */ /* 0x0003760000100800 */
[----:B-1----:R-:W-:Y:S05]  /*6ee0*/  @!P1 BRA `(.L_x_5107) ;  /* 0x0000000400489947 */ /* 0x002fea0003800000 */
[----:B------:R-:W-:-:S04]  /*6ef0*/  SHF.L.U32 R13, R11, 0x1f, RZ ;  /* 0x0000001f0b0d7819 */ /* 0x000fc800000006ff */
[----:B------:R-:W1:Y:S02]  /*6f00*/  SYNCS.PHASECHK.TRANS64.TRYWAIT P1, [R16+URZ+0x30840], R13 ;  /* 0x0308400d100075a7 */ /* 0x000e64000802017f */
[----:B-1----:R-:W-:Y:S05]  /*6f10*/  @!P1 BRA `(.L_x_5118) ;  /* 0x0000000c00749947 */ /* 0x002fea0003800000 */
.L_x_5139:
[----:B------:R-:W-:Y:S05]  /*6f20*/  @P0 BRA `(.L_x_5119) ;  /* 0x0000000000140947 */ /* 0x000fea0003800000 */
[----:B------:R-:W-:Y:S01]  /*6f30*/  ISETP.NE.AND P1, PT, R6, RZ, PT ;  /* 0x000000ff0600720c */ /* 0x000fe20003f25270 */
[----:B--2---:R-:W-:-:S04]  /*6f40*/  IMAD.MOV.U32 R5, RZ, RZ, 0x4100 ;  /* 0x00004100ff057424 */ /* 0x004fc800078e00ff */
[----:B------:R3:W-:Y:S08]  /*6f50*/  SYNCS.ARRIVE.TRANS64 RZ, [R16+URZ+0x30830], R5 ;  /* 0x0308300510ff79a7 */ /* 0x0007f0000800003f */
[----:B------:R-:W-:Y:S05]  /*6f60*/  @!P1 BRA `(.L_x_5119) ;  /* 0x0000000000049947 */ /* 0x000fea0003800000 */
[----:B------:R-:W-:Y:S01]  /*6f70*/  BPT.TRAP 0x1 ;  /* 0x000000040000795c */ /* 0x000fe20000300000 */
.L_x_5119:
        /* <DEDUP_REMOVED lines=33> */
.L_x_5140:
[----:B------:R-:W-:Y:S05]  /*7190*/  @P0 BRA `(.L_x_5121) ;  /* 0x0000000000140947 */ /* 0x000fea0003800000 */
[----:B------:R-:W-:Y:S01]  /*71a0*/  ISETP.NE.AND P0, PT, R6, RZ, PT ;  /* 0x000000ff0600720c */ /* 0x000fe20003f05270 */
[----:B------:R-:W-:-:S04]  /*71b0*/  IMAD.MOV.U32 R5, RZ, RZ, 0x4100 ;  /* 0x00004100ff057424 */ /* 0x000fc800078e00ff */
[----:B------:R3:W-:Y:S08]  /*71c0*/  SYNCS.ARRIVE.TRANS64 RZ, [R16+URZ+0x30818], R5 ;  /* 0x0308180510ff79a7 */ /* 0x0007f0000800003f */
[----:B------:R-:W-:Y:S05]  /*71d0*/  @!P0 BRA `(.L_x_5121) ;  /* 0x0000000000048947 */ /* 0x000fea0003800000 */
[----:B------:R-:W-:Y:S01]  /*71e0*/  BPT.TRAP 0x1 ;  /* 0x000000040000795c */ /* 0x000fe20000300000 */
.L_x_5121:
        /* <DEDUP_REMOVED lines=34> */
.L_x_5107:
[----:B------:R-:W3:Y:S01]  /*7410*/  S2R R0, SR_TID.X ;  /* 0x0000000000007919 */ /* 0x000ee20000002100 */
[----:B------:R-:W-:Y:S01]  /*7420*/  IMAD R3, R19, 0x8, R16 ;  /* 0x0000000813037824 */ /* 0x000fe200078e0210 */
[----:B---3--:R-:W-:Y:S02]  /*7430*/  LOP3.LUT R2, R0, 0x7f, RZ, 0xc0, !PT ;  /* 0x0000007f00027812 */ /* 0x008fe400078ec0ff */
[----:B------:R-:W-:Y:S02]  /*7440*/  SHF.L.U32 R0, R11, 0x1f, RZ ;  /* 0x0000001f0b007819 */ /* 0x000fe400000006ff */
[----:B------:R-:W-:Y:S02]  /*7450*/  ISETP.NE.AND P1, PT, R2, RZ, PT ;  /* 0x000000ff0200720c */ /* 0x000fe40003f25270 */
[----:B------:R-:W3:Y:S02]  /*7460*/  SYNCS.PHASECHK.TRANS64.TRYWAIT P0, [R3+URZ+0x30840], R0 ;  /* 0x03084000030075a7 */ /* 0x000ee4000800017f */
[----:B---3--:R-:W-:Y:S09]  /*7470*/  @!P0 BRA `(.L_x_5122) ;  /* 0x0000000800448947 */ /* 0x008ff20003800000 */
.L_x_5141:
[----:B------:R-:W-:Y:S05]  /*7480*/  @P1 BRA `(.L_x_5123) ;  /* 0x0000000000181947 */ /* 0x000fea0003800000 */
[----:B------:R-:W1:Y:S01]  /*7490*/  S2R R2, SR_TID.X ;  /* 0x0000000000027919 */ /* 0x000e620000002100 */
[----:B---3--:R-:W-:-:S04]  /*74a0*/  IMAD.MOV.U32 R0, RZ, RZ, 0x4100 ;  /* 0x00004100ff007424 */ /* 0x008fc800078e00ff */
[----:B------:R3:W-:Y:S01]  /*74b0*/  SYNCS.ARRIVE.TRANS64 RZ, [R3+URZ+0x30830], R0 ;  /* 0x0308300003ff79a7 */ /* 0x0007e2000800003f */
[----:B-1----:R-:W-:-:S13]  /*74c0*/  LOP3.LUT P0, RZ, R2, 0x1f, RZ, 0xc0, !PT ;  /* 0x0000001f02ff7812 */ /* 0x002fda000780c0ff */
[----:B---3--:R-:W-:Y:S05]  /*74d0*/  @!P0 BRA `(.L_x_5123) ;  /* 0x0000000000048947 */ /* 0x008fea0003800000 */
[----:B------:R-:W-:Y:S01]  /*74e0*/  BPT.TRAP 0x1 ;  /* 0x000000040000795c */ /* 0x000fe20000300000 */
.L_x_5123:
        /* <DEDUP_REMOVED lines=40> */
.L_x_5104:
[----:B------:R-:W-:Y:S05]  /*7770*/  BSYNC B0 ;  /* 0x0000000000007941 */ /* 0x000fea0003800000 */
.L_x_5102:
[----:B------:R-:W-:-:S03]  /*7780*/  UMOV UR7, 0xffffffff ;  /* 0xffffffff00077882 */ /* 0x000fc60000000000 */
[----:B------:R-:W-:Y:S05]  /*7790*/  BRA.DIV UR7, `(.L_x_5124) ;  /* 0x0000000607907947 */ /* 0x000fea000b800000 */
[----:B------:R-:W-:-:S13]  /*77a0*/  ELECT P6, URZ, PT ;  /* 0x00000000003f782f */ /* 0x000fda00038c0000 */
.L_x_5144:
[----:B------:R-:W-:Y:S05]  /*77b0*/  @!P6 BRA `(.L_x_5054) ;  /* 0x000000000084e947 */ /* 0x000fea0003800000 */
[----:B------:R-:W-:-:S06]  /*77c0*/  ULOP3.LUT UR7, UR38, 0x2, URZ, 0xfc, !UPT ;  /* 0x0000000226077892 */ /* 0x000fcc000f8efc3f */
[----:B------:R-:W-:-:S05]  /*77d0*/  IMAD.U32 R2, RZ, RZ, UR7 ;  /* 0x00000007ff027e24 */ /* 0x000fca000f8e00ff */
[----:B------:R-:W-:-:S13]  /*77e0*/  ISETP.NE.AND P2, PT, R2, 0x3, PT ;  /* 0x000000030200780c */ /* 0x000fda0003f45270 */
[----:B------:R-:W-:Y:S05]  /*77f0*/  @!P2 BRA `(.L_x_5125) ;  /* 0x000000000004a947 */ /* 0x000fea0003800000 */
[----:B------:R-:W-:Y:S01]  /*7800*/  BPT.TRAP 0x1 ;  /* 0x000000040000795c */ /* 0x000fe20000300000 */
.L_x_5125:
        /* <DEDUP_REMOVED lines=15> */
.L_x_5145:
[----:B------:R-:W2:Y:S02]  /*7900*/  SYNCS.PHASECHK.TRANS64.TRYWAIT P0, [R3+URZ], R2 ;  /* 0x00000002030075a7 */ /* 0x000ea4000800017f */
[----:B--2---:R-:W-:Y:S05]  /*7910*/  @!P0 BRA `(.L_x_5127) ;  /* 0x0000000400648947 */ /* 0x004fea0003800000 */
.L_x_5146:
[----:B------:R-:W-:Y:S05]  /*7920*/  @!P2 BRA `(.L_x_5128) ;  /* 0x000000000004a947 */ /* 0x000fea0003800000 */
[----:B------:R-:W-:Y:S01]  /*7930*/  BPT.TRAP 0x1 ;  /* 0x000000040000795c */ /* 0x000fe20000300000 */
.L_x_5128:
[----:B--2---:R-:W-:-:S04]  /*7940*/  VIADD R3, R7, 0x30840 ;  /* 0x0003084007037836 */ /* 0x004fc80000000000 */
[----:B------:R-:W-:-:S04]  /*7950*/  IMAD R0, R0, 0x8, R3 ;  /* 0x0000000800007824 */ /* 0x000fc800078e0203 */
[----:B------:R-:W2:Y:S02]  /*7960*/  SYNCS.PHASECHK.TRANS64.TRYWAIT P0, [R0+URZ], R5 ;  /* 0x00000005000075a7 */ /* 0x000ea4000800017f */
[----:B--2---:R-:W-:Y:S05]  /*7970*/  @!P0 BRA `(.L_x_5129) ;  /* 0x0000000400608947 */ /* 0x004fea0003800000 */
.L_x_5147:
[----:B------:R-:W-:-:S07]  /*7980*/  IMAD R3, R4, 0x8, R3 ;  /* 0x0000000804037824 */ /* 0x000fce00078e0203 */
.L_x_5130:
[----:B---3--:R3:W4:Y:S02]  /*7990*/  SYNCS.PHASECHK.TRANS64.TRYWAIT P0, [R3+URZ], R2 ;  /* 0x00000002030075a7 */ /* 0x008724000800017f */
[----:B----4-:R-:W-:Y:S05]  /*79a0*/  @!P0 NANOSLEEP.SYNCS 0x989680 ;  /* 0x009896800000895d */ /* 0x010fea0003900000 */
[----:B------:R-:W4:Y:S02]  /*79b0*/  @!P0 SYNCS.PHASECHK.TRANS64 P0, [R3+URZ], R2 ;  /* 0x00000002030085a7 */ /* 0x000f24000800007f */
[----:B----4-:R-:W-:Y:S05]  /*79c0*/  @!P0 BRA `(.L_x_5130) ;  /* 0xfffffffc00f08947 */ /* 0x010fea000383ffff */
.L_x_5054:
[----:B------:R-:W-:Y:S05]  /*79d0*/  BSYNC B6 ;  /* 0x0000000000067941 */ /* 0x000fea0003800000 */
.L_x_5051:
[----:B------:R-:W-:Y:S05]  /*79e0*/  EXIT ;  /* 0x000000000000794d */ /* 0x000fea0003800000 */
.L_x_5061:
[----:B------:R-:W-:Y:S02]  /*79f0*/  IMAD.MOV.U32 R12, RZ, RZ, RZ ;  /* 0x000000ffff0c7224 */ /* 0x000fe400078e00ff */
[----:B------:R-:W-:Y:S02]  /*7a00*/  IMAD.MOV.U32 R11, RZ, RZ, 0x1f ;  /* 0x0000001fff0b7424 */ /* 0x000fe400078e00ff */
[----:B------:R-:W-:-:S07]  /*7a10*/  IMAD.MOV.U32 R15, RZ, RZ, -0x1 ;  /* 0xffffffffff0f7424 */ /* 0x000fce00078e00ff */
[----:B------:R-:W-:Y:S05]  /*7a20*/  WARPSYNC.COLLECTIVE R15, `(.L_x_5131) ;  /* 0x000000000f087348 */ /* 0x000fea0003c00000 */
[----:B------:R1:W2:Y:S02]  /*7a30*/  SHFL.IDX P6, R14, R13, R12, R11 ;  /* 0x0000000c0d0e7389 */ /* 0x0002a400000c000b */
[----:B-12---:R-:W-:Y:S01]  /*7a40*/  ENDCOLLECTIVE ;  /* 0x000000000000791b */ /* 0x006fe20003800000 */
.L_x_5131:
[----:B------:R-:W-:Y:S05]  /*7a50*/  BRA `(.L_x_5132) ;  /* 0xffffff9400c87947 */ /* 0x000fea000383ffff */
.L_x_5063:
[----:B--2---:R2:W3:Y:S02]  /*7a60*/  SYNCS.PHASECHK.TRANS64.TRYWAIT P0, [R229+URZ+0x30800], R8 ;  /* 0x03080008e50075a7 */ /* 0x0044e4000800017f */
[----:B---3--:R-:W-:Y:S05]  /*7a70*/  @!P0 NANOSLEEP.SYNCS 0x989680 ;  /* 0x009896800000895d */ /* 0x008fea0003900000 */
[----:B------:R-:W3:Y:S02]  /*7a80*/  @!P0 SYNCS.PHASECHK.TRANS64 P0, [R229+URZ+0x30800], R8 ;  /* 0x03080008e50085a7 */ /* 0x000ee4000800007f */
[----:B---3--:R-:W-:Y:S05]  /*7a90*/  @!P0 BRA `(.L_x_5063) ;  /* 0xfffffffc00f08947 */ /* 0x008fea000383ffff */
[----:B------:R-:W-:Y:S05]  /*7aa0*/  BRA `(.L_x_5062) ;  /* 0xffffff9800107947 */ /* 0x000fea000383ffff */
.L_x_5067:
[----:B---3--:R3:W4:Y:S02]  /*7ab0*/  SYNCS.PHASECHK.TRANS64.TRYWAIT P0, [R0+URZ+0x30810], R9 ;  /* 0x03081009000075a7 */ /* 0x008724000800017f */
[----:B----4-:R-:W-:Y:S05]  /*7ac0*/  @!P0 NANOSLEEP.SYNCS 0x989680 ;  /* 0x009896800000895d */ /* 0x010fea0003900000 */
[----:B------:R-:W4:Y:S02]  /*7ad0*/  @!P0 SYNCS.PHASECHK.TRANS64 P0, [R0+URZ+0x30810], R9 ;  /* 0x03081009000085a7 */ /* 0x000f24000800007f */
[----:B----4-:R-:W-:Y:S05]  /*7ae0*/  @!P0 BRA `(.L_x_5067) ;  /* 0xfffffffc00f08947 */ /* 0x010fea000383ffff */
[----:B------:R-:W-:Y:S05]  /*7af0*/  BRA `(.L_x_5066) ;  /* 0xffffff9c00ac7947 */ /* 0x000fea000383ffff */
.L_x_5071:
[----:B------:R1:W1:Y:S02]  /*7b00*/  SYNCS.PHASECHK.TRANS64.TRYWAIT P0, [R0+URZ+0x30830], R9 ;  /* 0x03083009000075a7 */ /* 0x000264000800017f */
[----:B-1----:R-:W-:Y:S05]  /*7b10*/  @!P0 NANOSLEEP.SYNCS 0x989680 ;  /* 0x009896800000895d */ /* 0x002fea0003900000 */
[----:B------:R-:W1:Y:S02]  /*7b20*/  @!P0 SYNCS.PHASECHK.TRANS64 P0, [R0+URZ+0x30830], R9 ;  /* 0x03083009000085a7 */ /* 0x000e64000800007f */
[----:B-1----:R-:W-:Y:S05]  /*7b30*/  @!P0 BRA `(.L_x_5071) ;  /* 0xfffffffc00f08947 */ /* 0x002fea000383ffff */
[----:B------:R-:W-:Y:S05]  /*7b40*/  BRA `(.L_x_5070) ;  /* 0xffffffa400047947 */ /* 0x000fea000383ffff */
.L_x_5105:
[----:B-1----:R1:W2:Y:S02]  /*7b50*/  SYNCS.PHASECHK.TRANS64.TRYWAIT P0, [R16+URZ+0x30820], R3 ;  /* 0x03082003100075a7 */ /* 0x0022a4000800017f */
[----:B--2---:R-:W-:Y:S05]  /*7b60*/  @!P0 NANOSLEEP.SYNCS 0x989680 ;  /* 0x009896800000895d */ /* 0x004fea0003900000 */
[----:B------:R-:W2:Y:S02]  /*7b70*/  @!P0 SYNCS.PHASECHK.TRANS64 P0, [R16+URZ+0x30820], R3 ;  /* 0x03082003100085a7 */ /* 0x000ea4000800007f */
[----:B--2---:R-:W-:Y:S05]  /*7b80*/  @!P0 BRA `(.L_x_5105) ;  /* 0xfffffffc00f08947 */ /* 0x004fea000383ffff */
[----:B------:R-:W-:Y:S05]  /*7b90*/  BRA `(.L_x_5133) ;  /* 0xffffffe000647947 */ /* 0x000fea000383ffff */
.L_x_5109:
[----:B-1----:R1:W3:Y:S02]  /*7ba0*/  SYNCS.PHASECHK.TRANS64.TRYWAIT P1, [R16+URZ+0x30840], R21 ;  /* 0x03084015100075a7 */ /* 0x0022e4000802017f */
[----:B---3--:R-:W-:Y:S05]  /*7bb0*/  @!P1 NANOSLEEP.SYNCS 0x989680 ;  /* 0x009896800000995d */ /* 0x008fea0003900000 */
[----:B------:R-:W3:Y:S02]  /*7bc0*/  @!P1 SYNCS.PHASECHK.TRANS64 P1, [R16+URZ+0x30840], R21 ;  /* 0x03084015100095a7 */ /* 0x000ee4000802007f */
[----:B---3--:R-:W-:Y:S05]  /*7bd0*/  @!P1 BRA `(.L_x_5109) ;  /* 0xfffffffc00f09947 */ /* 0x008fea000383ffff */
[----:B------:R-:W-:Y:S05]  /*7be0*/  BRA `(.L_x_5134) ;  /* 0xffffffe800207947 */ /* 0x000fea000383ffff */
.L_x_5111:
[----:B--2---:R2:W3:Y:S02]  /*7bf0*/  SYNCS.PHASECHK.TRANS64.TRYWAIT P1, [R16+URZ+0x30828], R21 ;  /* 0x03082815100075a7 */ /* 0x0044e4000802017f */
[----:B---3--:R-:W-:Y:S05]  /*7c00*/  @!P1 NANOSLEEP.SYNCS 0x989680 ;  /* 0x009896800000995d */ /* 0x008fea0003900000 */
[----:B------:R-:W3:Y:S02]  /*7c10*/  @!P1 SYNCS.PHASECHK.TRANS64 P1, [R16+URZ+0x30828], R21 ;  /* 0x03082815100095a7 */ /* 0x000ee4000802007f */
[----:B---3--:R-:W-:Y:S05]  /*7c20*/  @!P1 BRA `(.L_x_5111) ;  /* 0xfffffffc00f09947 */ /* 0x008fea000383ffff */
[----:B------:R-:W-:Y:S05]  /*7c30*/  BRA `(.L_x_5135) ;  /* 0xffffffe800b47947 */ /* 0x000fea000383ffff */
.L_x_5113:
[----:B---3--:R3:W4:Y:S02]  /*7c40*/  SYNCS.PHASECHK.TRANS64.TRYWAIT P1, [R16+URZ+0x30848], R21 ;  /* 0x03084815100075a7 */ /* 0x008724000802017f */
[----:B----4-:R-:W-:Y:S05]  /*7c50*/  @!P1 NANOSLEEP.SYNCS 0x989680 ;  /* 0x009896800000995d */ /* 0x010fea0003900000 */
[----:B------:R-:W4:Y:S02]  /*7c60*/  @!P1 SYNCS.PHASECHK.TRANS64 P1, [R16+URZ+0x30848], R21 ;  /* 0x03084815100095a7 */ /* 0x000f24000802007f */
[----:B----4-:R-:W-:Y:S05]  /*7c70*/  @!P1 BRA `(.L_x_5113) ;  /* 0xfffffffc00f09947 */ /* 0x010fea000383ffff */
[----:B------:R-:W-:Y:S05]  /*7c80*/  BRA `(.L_x_5136) ;  /* 0xffffffec00487947 */ /* 0x000fea000383ffff */
.L_x_5115:
[----:B------:R-:W-:-:S07]  /*7c90*/  SHF.L.U32 R5, R11, 0x1f, RZ ;  /* 0x0000001f0b057819 */ /* 0x000fce00000006ff */
.L_x_5137:
[----:B------:R1:W1:Y:S02]  /*7ca0*/  SYNCS.PHASECHK.TRANS64.TRYWAIT P1, [R16+URZ+0x30820], R5 ;  /* 0x03082005100075a7 */ /* 0x000264000802017f */
[----:B-1----:R-:W-:Y:S05]  /*7cb0*/  @!P1 NANOSLEEP.SYNCS 0x989680 ;  /* 0x009896800000995d */ /* 0x002fea0003900000 */
[----:B------:R-:W1:Y:S02]  /*7cc0*/  @!P1 SYNCS.PHASECHK.TRANS64 P1, [R16+URZ+0x30820], R5 ;  /* 0x03082005100095a7 */ /* 0x000e64000802007f */
[----:B-1----:R-:W-:Y:S05]  /*7cd0*/  @!P1 BRA `(.L_x_5137) ;  /* 0xfffffffc00f09947 */ /* 0x002fea000383ffff */
[----:B------:R-:W-:Y:S05]  /*7ce0*/  BRA `(.L_x_5138) ;  /* 0xffffffec00c47947 */ /* 0x000fea000383ffff */
.L_x_5118:
[----:B-1----:R1:W3:Y:S02]  /*7cf0*/  SYNCS.PHASECHK.TRANS64.TRYWAIT P1, [R16+URZ+0x30840], R13 ;  /* 0x0308400d100075a7 */ /* 0x0022e4000802017f */
[----:B---3--:R-:W-:Y:S05]  /*7d00*/  @!P1 NANOSLEEP.SYNCS 0x989680 ;  /* 0x009896800000995d */ /* 0x008fea0003900000 */
[----:B------:R-:W3:Y:S02]  /*7d10*/  @!P1 SYNCS.PHASECHK.TRANS64 P1, [R16+URZ+0x30840], R13 ;  /* 0x0308400d100095a7 */ /* 0x000ee4000802007f */
[----:B---3--:R-:W-:Y:S05]  /*7d20*/  @!P1 BRA `(.L_x_5118) ;  /* 0xfffffffc00f09947 */ /* 0x008fea000383ffff */
[----:B------:R-:W-:Y:S05]  /*7d30*/  BRA `(.L_x_5139) ;  /* 0xfffffff000787947 */ /* 0x000fea000383ffff */
.L_x_5120:
[----:B--2---:R2:W3:Y:S02]  /*7d40*/  SYNCS.PHASECHK.TRANS64.TRYWAIT P1, [R16+URZ+0x30828], R13 ;  /* 0x0308280d100075a7 */ /* 0x0044e4000802017f */
[----:B---3--:R-:W-:Y:S05]  /*7d50*/  @!P1 NANOSLEEP.SYNCS 0x989680 ;  /* 0x009896800000995d */ /* 0x008fea0003900000 */
[----:B------:R-:W3:Y:S02]  /*7d60*/  @!P1 SYNCS.PHASECHK.TRANS64 P1, [R16+URZ+0x30828], R13 ;  /* 0x0308280d100095a7 */ /* 0x000ee4000802007f */
[----:B---3--:R-:W-:Y:S05]  /*7d70*/  @!P1 BRA `(.L_x_5120) ;  /* 0xfffffffc00f09947 */ /* 0x008fea000383ffff */
[----:B------:R-:W-:Y:S05]  /*7d80*/  BRA `(.L_x_5140) ;  /* 0xfffffff400007947 */ /* 0x000fea000383ffff */
.L_x_5122:
[----:B---3--:R3:W1:Y:S02]  /*7d90*/  SYNCS.PHASECHK.TRANS64.TRYWAIT P0, [R3+URZ+0x30840], R0 ;  /* 0x03084000030075a7 */ /* 0x008664000800017f */
[----:B-1----:R-:W-:Y:S05]  /*7da0*/  @!P0 NANOSLEEP.SYNCS 0x989680 ;  /* 0x009896800000895d */ /* 0x002fea0003900000 */
[----:B------:R-:W1:Y:S02]  /*7db0*/  @!P0 SYNCS.PHASECHK.TRANS64 P0, [R3+URZ+0x30840], R0 ;  /* 0x03084000030085a7 */ /* 0x000e64000800007f */
[----:B-1----:R-:W-:Y:S05]  /*7dc0*/  @!P0 BRA `(.L_x_5122) ;  /* 0xfffffffc00f08947 */ /* 0x002fea000383ffff */
[----:B------:R-:W-:Y:S05]  /*7dd0*/  BRA `(.L_x_5141) ;  /* 0xfffffff400a87947 */ /* 0x000fea000383ffff */
.L_x_5124:
[----:B------:R-:W-:Y:S01]  /*7de0*/  BSSY B0, `(.L_x_5142) ;  /* 0x0000006000007945 */ /* 0x000fe20003800000 */
[----:B------:R-:W-:-:S07]  /*7df0*/  IMAD.MOV.U32 R15, RZ, RZ, -0x1 ;  /* 0xffffffffff0f7424 */ /* 0x000fce00078e00ff */
[----:B------:R-:W-:Y:S05]  /*7e00*/  WARPSYNC.COLLECTIVE R15, `(.L_x_5143) ;  /* 0x000000000f0c7348 */ /* 0x000fea0003c00000 */
[----:B------:R-:W-:Y:S02]  /*7e10*/  ELECT P6, UR62, PT ;  /* 0x00000000003e782f */ /* 0x000fe400038c0000 */
[----:B------:R-:W-:Y:S01]  /*7e20*/  MOV R14, UR62 ;  /* 0x0000003e000e7c02 */ /* 0x000fe20008000f00 */
[----:B------:R-:W-:Y:S10]  /*7e30*/  ENDCOLLECTIVE ;  /* 0x000000000000791b */ /* 0x000ff40003800000 */
.L_x_5143:
[----:B------:R-:W-:Y:S05]  /*7e40*/  BSYNC B0 ;  /* 0x0000000000007941 */ /* 0x000fea0003800000 */
.L_x_5142:
[----:B------:R-:W-:Y:S05]  /*7e50*/  BRA `(.L_x_5144) ;  /* 0xfffffff800547947 */ /* 0x000fea000383ffff */
.L_x_5126:
[----:B-1----:R1:W2:Y:S02]  /*7e60*/  SYNCS.PHASECHK.TRANS64.TRYWAIT P0, [R6+URZ], R5 ;  /* 0x00000005060075a7 */ /* 0x0022a4000800017f */
[----:B--2---:R-:W-:Y:S05]  /*7e70*/  @!P0 NANOSLEEP.SYNCS 0x989680 ;  /* 0x009896800000895d */ /* 0x004fea0003900000 */
[----:B------:R-:W2:Y:S02]  /*7e80*/  @!P0 SYNCS.PHASECHK.TRANS64 P0, [R6+URZ], R5 ;  /* 0x00000005060085a7 */ /* 0x000ea4000800007f */
[----:B--2---:R-:W-:Y:S05]  /*7e90*/  @!P0 BRA `(.L_x_5126) ;  /* 0xfffffffc00f08947 */ /* 0x004fea000383ffff */
[----:B------:R-:W-:Y:S05]  /*7ea0*/  BRA `(.L_x_5145) ;  /* 0xfffffff800947947 */ /* 0x000fea000383ffff */
.L_x_5127:
[----:B--2---:R2:W3:Y:S02]  /*7eb0*/  SYNCS.PHASECHK.TRANS64.TRYWAIT P0, [R3+URZ], R2 ;  /* 0x00000002030075a7 */ /* 0x0044e4000800017f */
[----:B---3--:R-:W-:Y:S05]  /*7ec0*/  @!P0 NANOSLEEP.SYNCS 0x989680 ;  /* 0x009896800000895d */ /* 0x008fea0003900000 */
[----:B------:R-:W3:Y:S02]  /*7ed0*/  @!P0 SYNCS.PHASECHK.TRANS64 P0, [R3+URZ], R2 ;  /* 0x00000002030085a7 */ /* 0x000ee4000800007f */
[----:B---3--:R-:W-:Y:S05]  /*7ee0*/  @!P0 BRA `(.L_x_5127) ;  /* 0xfffffffc00f08947 */ /* 0x008fea000383ffff */
[----:B------:R-:W-:Y:S05]  /*7ef0*/  BRA `(.L_x_5146) ;  /* 0xfffffff800887947 */ /* 0x000fea000383ffff */
.L_x_5129:
[----:B--2---:R2:W3:Y:S02]  /*7f00*/  SYNCS.PHASECHK.TRANS64.TRYWAIT P0, [R0+URZ], R5 ;  /* 0x00000005000075a7 */ /* 0x0044e4000800017f */
[----:B---3--:R-:W-:Y:S05]  /*7f10*/  @!P0 NANOSLEEP.SYNCS 0x989680 ;  /* 0x009896800000895d */ /* 0x008fea0003900000 */
[----:B------:R-:W3:Y:S02]  /*7f20*/  @!P0 SYNCS.PHASECHK.TRANS64 P0, [R0+URZ], R5 ;  /* 0x00000005000085a7 */ /* 0x000ee4000800007f */
[----:B---3--:R-:W-:Y:S05]  /*7f30*/  @!P0 BRA `(.L_x_5129) ;  /* 0xfffffffc00f08947 */ /* 0x008fea000383ffff */
[----:B------:R-:W-:Y:S05]  /*7f40*/  BRA `(.L_x_5147) ;  /* 0xfffffff8008c7947 */ /* 0x000fea000383ffff */
.L_x_5148:
        /* <DEDUP_REMOVED lines=11> */
.L_x_7327:


//--------------------- .text._ZN7cutlass13device_kernelIN5flash11enable_sm90INS1_16FlashAttnBwdSm90INS1_25CollectiveMainloopBwdSm90ILi2ELi2ELi2EN4cute5tupleIJNS5_1CILi1EEES8_S8_EEENS6_IJNS7_ILi64EEENS7_ILi128EEESB_EEENS_10bfloat16_tEfNS_4arch4Sm90ELb0ELb1ELb0ELb0ELb1ELb1ELb0ELb0ELi2ELi1ELi2ELi1ELb0EEENS1_24CollectiveEpilogueBwdGQAISC_fSF_Li256ELb0ELb1EEENS1_19SingleTileSchedulerILb0ELb0ELb0ELi128EEEEEEEEEvNT_6ParamsE --------------------------
	.section	.text._ZN7cutlass13device_kernelIN5flash11enable_sm90INS1_16FlashAttnBwdSm90INS1_25CollectiveMainloopBwdSm90ILi2ELi2ELi2EN4cute5tupleIJNS5_1CILi1EEES8_S8_EEENS6_IJNS7_ILi64EEENS7_ILi128EEESB_EEENS_10bfloat16_tEfNS_4arch4Sm90ELb0ELb1ELb0ELb0ELb1ELb1ELb0ELb0ELi2ELi1ELi2ELi1ELb0EEENS1_24CollectiveEpilogueBwdGQAISC_fSF_Li256ELb0ELb1EEENS1_19SingleTileSchedulerILb0ELb0ELb0ELi128EEEEEEEEEvNT_6ParamsE,"ax",@progbits
	.align	128
.text._ZN7cutlass13device_kernelIN5flash11enable_sm90INS1_16FlashAttnBwdSm90INS1_25CollectiveMainloopBwdSm90ILi2ELi2ELi2EN4cute5tupleIJNS5_1CILi1EEES8_S8_EEENS6_IJNS7_ILi64EEENS7_ILi128EEESB_EEENS_10bfloat16_tEfNS_4arch4Sm90ELb0ELb1ELb0ELb0ELb1ELb1ELb0ELb0ELi2ELi1ELi2ELi1ELb0EEENS1_24CollectiveEpilogueBwdGQAISC_fSF_Li256ELb0ELb1EEENS1_19SingleTileSchedulerILb0ELb0ELb0ELi128EEEEEEEEEvNT_6ParamsE:
        .type           _ZN7cutlass13device_kernelIN5flash11enable_sm90INS1_16FlashAttnBwdSm90INS1_25CollectiveMainloopBwdSm90ILi2ELi2ELi2EN4cute5tupleIJNS5_1CILi1EEES8_S8_EEENS6_IJNS7_ILi64EEENS7_ILi128EEESB_EEENS_10bfloat16_tEfNS_4arch4Sm90ELb0ELb1ELb0ELb0ELb1ELb1ELb0ELb0ELi2ELi1ELi2ELi1ELb0EEENS1_24CollectiveEpilogueBwdGQAISC_fSF_Li256ELb0ELb1EEENS1_19SingleTileSchedulerILb0ELb0ELb0ELi128EEEEEEEEEvNT_6ParamsE,@function
        .size           _ZN7cutlass13device_kernelIN5flash11enable_sm90INS1_16FlashAttnBwdSm90INS1_25CollectiveMainloopBwdSm90ILi2ELi2ELi2EN4cute5tupleIJNS5_1CILi1EEES8_S8_EEENS6_IJNS7_ILi64EEENS7_ILi128EEESB_EEENS_10bfloat16_tEfNS_4arch4Sm90ELb0ELb1ELb0ELb0ELb1ELb1ELb0ELb0ELi2ELi1ELi2ELi1ELb0EEENS1_24CollectiveEpilogueBwdGQAISC_fSF_Li256ELb0ELb1EEENS1_19SingleTileSchedulerILb0ELb0ELb0ELi128EEEEEEEEEvNT_6ParamsE,(.L_x_7328 - _ZN7cutlass13device_kernelIN5flash11enable_sm90INS1_16FlashAttnBwdSm90INS1_25CollectiveMainloopBwdSm90ILi2ELi2ELi2EN4cute5tupleIJNS5_1CILi1EEES8_S8_EEENS6_IJNS7_ILi64EEENS7_ILi128EEESB_EEENS_10bfloat16_tEfNS_4arch4Sm90ELb0ELb1ELb0ELb0ELb1ELb1ELb0ELb0ELi2ELi1ELi2ELi1ELb0EEENS1_24CollectiveEpilogueBwdGQAISC_fSF_Li256ELb0ELb1EEENS1_19SingleTileSchedulerILb0ELb0ELb0ELi128EEEEEEEEEvNT_6ParamsE)
        .other          _ZN7cutlass13device_kernelIN5flash11enable_sm90INS1_16FlashAttnBwdSm90INS1_25CollectiveMainloopBwdSm90ILi2ELi2ELi2EN4cute5tupleIJNS5_1CILi1EEES8_S8_EEENS6_IJNS7_ILi64EEENS7_ILi128EEESB_EEENS_10bfloat16_tEfNS_4arch4Sm90ELb0ELb1ELb0ELb0ELb1ELb1ELb0ELb0ELi2ELi1ELi2ELi1ELb0EEENS1_24CollectiveEpilogueBwdGQAISC_fSF_Li256ELb0ELb1EEENS1_19SingleTileSchedulerILb0ELb0ELb0ELi128EEEEEEEEEvNT_6ParamsE,@"STO_CUDA_ENTRY STV_DEFAULT"
_ZN7cutlass13device_kernelIN5flash11enable_sm90INS1_16FlashAttnBwdSm90INS1_25CollectiveMainloopBwdSm90ILi2ELi2ELi2EN4cute5tupleIJNS5_1CILi1EEES8_S8_EEENS6_IJNS7_ILi64EEENS7_ILi128EEESB_EEENS_10bfloat16_tEfNS_4arch4Sm90ELb0ELb1ELb0ELb0ELb1ELb1ELb0ELb0ELi2ELi1ELi2ELi1ELb0EEENS1_24CollectiveEpilogueBwdGQAISC_fSF_Li256ELb0ELb1EEENS1_19SingleTileSchedulerILb0ELb0ELb0ELi128EEEEEEEEEvNT_6ParamsE:
        /* <DEDUP_REMOVED lines=24> */
.L_x_5150:
[----:B------:R-:W-:Y:S05]  /*0180*/  BSYNC B0 ;  /* 0x0000000000007941 */ /* 0x000fea0003800000 */
.L_x_5149:
        /* <DEDUP_REMOVED lines=37> */
.L_x_5151:
        /* <DEDUP_REMOVED lines=22> */
.L_x_5152:
[----:B------:R-:W-:Y:S01]  /*0540*/  PLOP3.LUT P0, PT, PT, PT, UP0, 0x80, 0x0 ;  /* 0x000000000000781c */ /* 0x000fe20003f0f008 */
[----:B------:R-:W-:Y:S01]  /*0550*/  NOP ;  /* 0x0000000000007918 */ /* 0x000fe20000000000 */
[----:B------:R-:W-:Y:S01]  /*0560*/  ULDC.64 UR46, c[0x0][0x208] ;  /* 0x00008200002e7ab9 */ /* 0x000fe20000000a00 */
[----:B------:R-:W-:Y:S01]  /*0570*/  BSSY B6, `(.L_x_5153) ;  /* 0x0000885000067945 */ /* 0x000fe20003800000 */
[----:B-12-4-:R-:W-:Y:S09]  /*0580*/  BAR.SYNC.DEFER_BLOCKING 0x0 ;  /* 0x0000000000007b1d */ /* 0x016ff20000010000 */
[----:B------:R-:W-:Y:S05]  /*0590*/  @!P0 BRA `(.L_x_5154) ;  /* 0x0000004800b48947 */ /* 0x000fea0003800000 */
.L_x_5155:
        /* <DEDUP_REMOVED lines=101> */
.L_x_5157:
        /* <DEDUP_REMOVED lines=30> */
.L_x_5160:
        /* <DEDUP_REMOVED lines=15> */
.L_x_5159:
        /* <DEDUP_REMOVED lines=22> */
.L_x_5162:
        /* <DEDUP_REMOVED lines=15> */
.L_x_5161:
        /* <DEDUP_REMOVED lines=8> */
.L_x_5275:
        /* <DEDUP_REMOVED lines=23> */
.L_x_5164:
        /* <DEDUP_REMOVED lines=97> */
.L_x_5176:
[----:B------:R-:W-:-:S13]  /*1910*/  ISETP.NE.AND P6, PT, R235, 0x3, PT ;  /* 0x00000003eb00780c */ /* 0x000fda0003fc5270 */
[----:B------:R-:W-:Y:S05]  /*1920*/  @!P6 BRA `(.L_x_5166) ;  /* 0x000000000004e947 */ /* 0x000fea0003800000 */
[----:B------:R-:W-:Y:S01]  /*1930*/  BPT.TRAP 0x1 ;  /* 0x000000040000795c */ /* 0x000fe20000300000 */
.L_x_5166:
[----:B------:R-:W-:Y:S01]  /*1940*/  IMAD R0, R4, 0x8, R231 ;  /* 0x0000000804007824 */ /* 0x000fe200078e02e7 */
[----:B------:R-:W-:-:S04]  /*1950*/  SHF.L.U32 R7, R226, 0x1f, RZ ;  /* 0x0000001fe2077819 */ /* 0x000fc800000006ff */
[----:B------:R2:W3:Y:S01]  /*1960*/  SYNCS.PHASECHK.TRANS64.TRYWAIT P0, [R0+URZ+0x30810], R7 ;  /* 0x03081007000075a7 */ /* 0x0004e2000800017f */
[----:B------:R-:W-:Y:S05]  /*1970*/  @!P6 BRA `(.L_x_5167) ;  /* 0x000000000004e947 */ /* 0x000fea0003800000 */
[----:B------:R-:W-:Y:S01]  /*1980*/  BPT.TRAP 0x1 ;  /* 0x000000040000795c */ /* 0x000fe20000300000 */
.L_x_5167:
[----:B---3--:R-:W-:Y:S05]  /*1990*/  @P0 BRA `(.L_x_5168) ;  /* 0x0000000000080947 */ /* 0x008fea0003800000 */
[----:B------:R-:W3:Y:S02]  /*19a0*/  SYNCS.PHASECHK.TRANS64.TRYWAIT P0, [R0+URZ+0x30810], R7 ;  /* 0x03081007000075a7 */ /* 0x000ee4000800017f */
[----:B---3--:R-:W-:Y:S05]  /*19b0*/  @!P0 BRA `(.L_x_5169) ;  /* 0x0000007400388947 */ /* 0x008fea0003800000 */
.L_x_5168:
        /* <DEDUP_REMOVED lines=81> */
.L_x_5170:
[----:B------:R1:W1:Y:S01]  /*1ed0*/  SYNCS.PHASECHK.TRANS64.TRYWAIT P0, [R0+URZ+0x30830], R7 ;  /* 0x03083007000075a7 */ /* 0x000262000800017f */
[----:B------:R-:W-:Y:S05]  /*1ee0*/  @!P6 BRA `(.L_x_5171) ;  /* 0x000000000004e947 */ /* 0x000fea0003800000 */
[----:B------:R-:W-:Y:S01]  /*1ef0*/  BPT.TRAP 0x1 ;  /* 0x000000040000795c */ /* 0x000fe20000300000 */
.L_x_5171:
[----:B------:R-:W-:-:S05]  /*1f00*/  VIADD R5, R231, 0x20000 ;  /* 0x00020000e7057836 */ /* 0x000fca0000000000 */
[----:B------:R-:W-:-:S04]  /*1f10*/  SHF.R.U32.HI R5, RZ, 0x4, R5 ;  /* 0x00000004ff057819 */ /* 0x000fc80000011605 */
[----:B------:R-:W-:-:S04]  /*1f20*/  LOP3.LUT R234, R5, 0x3fff, RZ, 0xc0, !PT ;  /* 0x00003fff05ea7812 */ /* 0x000fc800078ec0ff */
[----:B------:R-:W-:Y:S01]  /*1f30*/  LOP3.LUT R5, R234, 0x10000, RZ, 0xfc, !PT ;  /* 0x00010000ea057812 */ /* 0x000fe200078efcff */
[----:B-1----:R-:W-:Y:S06]  /*1f40*/  @P0 BRA `(.L_x_5172) ;  /* 0x0000000000080947 */ /* 0x002fec0003800000 */
[----:B------:R-:W1:Y:S02]  /*1f50*/  SYNCS.PHASECHK.TRANS64.TRYWAIT P0, [R0+URZ+0x30830], R7 ;  /* 0x03083007000075a7 */ /* 0x000e64000800017f */
[----:B-1----:R-:W-:Y:S05]  /*1f60*/  @!P0 BRA `(.L_x_5173) ;  /* 0x0000006c00e08947 */ /* 0x002fea0003800000 */
.L_x_5172:
        /* <DEDUP_REMOVED lines=446> */
.L_x_5174:
        /* <DEDUP_REMOVED lines=49> */
.L_x_5175:
        /* <DEDUP_REMOVED lines=78> */
.L_x_5158:
[----:B------:R-:W-:Y:S05]  /*4340*/  @P0 BRA `(.L_x_5156) ;  /* 0x00000048009c0947 */ /* 0x000fea0003800000 */
[----:B------:R-:W1:Y:S01]  /*4350*/  S2R R4, SR_TID.X ;  /* 0x0000000000047919 */ /* 0x000e620000002100 */
[----:B------:R-:W2:Y:S01]  /*4360*/  S2UR UR8, SR_CTAID.Y ;  /* 0x00000000000879c3 */ /* 0x000ea20000002600 */
[----:B------:R-:W-:Y:S01]  /*4370*/  ULDC UR9, c[0x0][0x850] ;  /* 0x0002140000097ab9 */ /* 0x000fe20000000800 */
[----:B------:R-:W-:Y:S01]  /*4380*/  ULDC.64 UR12, c[0x0][0x818] ;  /* 0x00020600000c7ab9 */ /* 0x000fe20000000a00 */
[----:B------:R-:W-:Y:S01]  /*4390*/  UISETP.NE.AND UP0, UPT, UR9, 0x1, UPT ;  /* 0x000000010900788c */ /* 0x000fe2000bf05270 */
[----:B------:R-:W-:Y:S01]  /*43a0*/  BSSY B0, `(.L_x_5177) ;  /* 0x000005c000007945 */ /* 0x000fe20003800000 */
[----:B------:R-:W-:Y:S01]  /*43b0*/  ULDC UR18, c[0x0][0x870] ;  /* 0x00021c0000127ab9 */ /* 0x000fe20000000800 */
[----:B------:R-:W-:Y:S01]  /*43c0*/  ULDC UR20, c[0x0][0x80c] ;  /* 0x0002030000147ab9 */ /* 0x000fe20000000800 */
[----:B------:R-:W-:Y:S01]  /*43d0*/  ULDC.64 UR16, c[0x0][0x840] ;  /* 0x0002100000107ab9 */ /* 0x000fe20000000a00 */
[----:B------:R-:W3:Y:S01]  /*43e0*/  S2UR UR15, SR_CTAID.X ;  /* 0x00000000000f79c3 */ /* 0x000ee20000002500 */
[----:B------:R-:W-:-:S05]  /*43f0*/  ULDC.64 UR24, c[0x0][0x848] ;  /* 0x0002120000187ab9 */ /* 0x000fca0000000a00 */
[----:B------:R-:W-:Y:S01]  /*4400*/  @UP0 ULDC UR4, c[0x0][0x854] ;  /* 0x0002150000040ab9 */ /* 0x000fe20000000800 */
[----:B------:R-:W-:Y:S01]  /*4410*/  @UP0 ULDC UR7, c[0x0][0x858] ;  /* 0x0002160000070ab9 */ /* 0x000fe20000000800 */
[----:B------:R-:W4:Y:S08]  /*4420*/  S2UR UR14, SR_CTAID.Z ;  /* 0x00000000000e79c3 */ /* 0x000f300000002700 */
[----:B------:R-:W5:Y:S01]  /*4430*/  S2UR UR21, SR_CgaCtaId ;  /* 0x00000000001579c3 */ /* 0x000f620000008800 */
[----:B--2---:R-:W-:-:S02]  /*4440*/  UIMAD.WIDE.U32 UR4, UR8, UR4, URZ ;  /* 0x00000004080472a5 */ /* 0x004fc4000f8e003f */
[----:B------:R-:W-:Y:S02]  /*4450*/  UMOV UR11, UR8 ;  /* 0x00000008000b7c82 */ /* 0x000fe40008000000 */
[----:B------:R-:W-:Y:S01]  /*4460*/  @UP0 USHF.R.U32.HI UR11, URZ, UR7, UR5 ;  /* 0x000000073f0b0299 */ /* 0x000fe20008011605 */
[C---:B-1----:R-:W-:Y:S01]  /*4470*/  VIADD R5, R4.reuse, 0xffffff80 ;  /* 0xffffff8004057836 */ /* 0x042fe20000000000 */
[----:B---3--:R-:W-:Y:S01]  /*4480*/  UIMAD UR18, UR15, UR18, URZ ;  /* 0x000000120f1272a4 */ /* 0x008fe2000f8e023f */
        /* <DEDUP_REMOVED lines=10> */
[----:B----4-:R-:W-:Y:S01]  /*4530*/  UIMAD UR15, UR14, UR20, URZ ;  /* 0x000000140e0f72a4 */ /* 0x010fe2000f8e023f */
[C---:B------:R-:W-:Y:S01]  /*4540*/  LOP3.LUT R0, R2.reuse, 0xfffff80, RZ, 0xc0, !PT ;  /* 0x0fffff8002007812 */ /* 0x040fe200078ec0ff */
[----:B------:R-:W-:Y:S01]  /*4550*/  IMAD.SHL.U32 R2, R2, 0x40, RZ ;  /* 0x0000004002027824 */ /* 0x000fe200078e00ff */
[----:B------:R-:W-:Y:S01]  /*4560*/  UMOV UR10, 0x400 ;  /* 0x00000400000a7882 */ /* 0x000fe20000000000 */
[----:B------:R-:W-:Y:S02]  /*4570*/  USHF.R.S32.HI UR7, URZ, 0x1f, UR6 ;  /* 0x0000001f3f077899 */ /* 0x000fe40008011406 */
[----:B------:R-:W-:Y:S01]  /*4580*/  IMAD.IADD R0, R5, 0x1, -R0 ;  /* 0x0000000105007824 */ /* 0x000fe200078e0a00 */
[----:B------:R-:W-:Y:S01]  /*4590*/  LOP3.LUT R3, R2, 0x3fffe000, RZ, 0xc0, !PT ;  /* 0x3fffe00002037812 */ /* 0x000fe200078ec0ff */
[----:B-----5:R-:W-:Y:S02]  /*45a0*/  ULEA UR10, UR21, UR10, 0x18 ;  /* 0x0000000a150a7291 */ /* 0x020fe4000f8ec03f */
        /* <DEDUP_REMOVED lines=54> */
.L_x_5179:
[----:B------:R-:W2:Y:S04]  /*4910*/  LDG.E.STRONG.GPU R4, desc[UR46][R2.64] ;  /* 0x0000002e02047981 */ /* 0x000ea8000c1ef900 */
[----:B--2---:R-:W-:Y:S01]  /*4920*/  CCTL.IVALL ;  /* 0x00000000ff00798f */ /* 0x004fe20002000000 */
[----:B------:R-:W-:Y:S05]  /*4930*/  YIELD ;  /* 0x0000000000007946 */ /* 0x000fea0003800000 */
[----:B------:R-:W-:-:S13]  /*4940*/  ISETP.NE.AND P0, PT, R4, UR14, PT ;  /* 0x0000000e04007c0c */ /* 0x000fda000bf05270 */
[----:B------:R-:W-:Y:S05]  /*4950*/  @P0 BRA `(.L_x_5179) ;  /* 0xfffffffc00ec0947 */ /* 0x000fea000383ffff */
.L_x_5178:
[----:B------:R-:W-:Y:S05]  /*4960*/  BSYNC B0 ;  /* 0x0000000000007941 */ /* 0x000fea0003800000 */
.L_x_5177:
[----:B------:R-:W-:-:S03]  /*4970*/  UMOV UR4, 0xffffffff ;  /* 0xffffffff00047882 */ /* 0x000fc60000000000 */
[----:B------:R-:W-:Y:S05]  /*4980*/  BRA.DIV UR4, `(.L_x_5180) ;  /* 0x00000046046c7947 */ /* 0x000fea000b800000 */
[----:B------:R-:W-:Y:S01]  /*4990*/  NOP ;  /* 0x0000000000007918 */ /* 0x000fe20000000000 */
.L_x_5278:
        /* <DEDUP_REMOVED lines=15> */
.L_x_5183:
[----:B------:R-:W-:Y:S01]  /*4a90*/  @P0 ELECT P2, URZ, PT ;  /* 0x00000000003f082f */ /* 0x000fe20003840000 */
[----:B------:R2:W-:-:S12]  /*4aa0*/  UBLKRED.G.S.ADD.F32.RN [UR4], [UR10], UR6, desc[UR8] ;  /* 0x000008040a0073bb */ /* 0x0005d800080a1406 */
[----:B------:R-:W-:Y:S02]  /*4ab0*/  @P2 PLOP3.LUT P0, PT, P2, PT, PT, 0x8, 0x0 ;  /* 0x000000000000281c */ /* 0x000fe4000170e170 */
[----:B------:R-:W-:-:S11]  /*4ac0*/  PLOP3.LUT P2, PT, PT, PT, PT, 0x8, 0x0 ;  /* 0x000000000000781c */ /* 0x000fd60003f4e170 */
[----:B--2---:R-:W-:Y:S05]  /*4ad0*/  @P0 BRA.U.ANY `(.L_x_5183) ;  /* 0xfffffffd00ec0947 */ /* 0x004fea000393ffff */
[----:B------:R0:W-:Y:S01]  /*4ae0*/  UTMACMDFLUSH ;  /* 0x00000000000079b7 */ /* 0x0001e20000000000 */
[----:B------:R-:W-:-:S04]  /*4af0*/  DEPBAR.LE SB0, 0x0 ;  /* 0x000080000000791a */ /* 0x000fc80000000000 */
.L_x_5182:
[----:B------:R-:W-:Y:S05]  /*4b00*/  BSYNC B0 ;  /* 0x0000000000007941 */ /* 0x000fea0003800000 */
.L_x_5181:
        /* <DEDUP_REMOVED lines=14> */
.L_x_5185:
[----:B------:R-:W-:Y:S05]  /*4bf0*/  BSYNC B0 ;  /* 0x0000000000007941 */ /* 0x000fea0003800000 */
.L_x_5184:
        /* <DEDUP_REMOVED lines=24> */
.L_x_5188:
[----:B-12---:R-:W2:Y:S04]  /*4d80*/  LDG.E.STRONG.GPU R0, desc[UR46][R2.64] ;  /* 0x0000002e02007981 */ /* 0x006ea8000c1ef900 */
[----:B--2---:R-:W-:Y:S01]  /*4d90*/  CCTL.IVALL ;  /* 0x00000000ff00798f */ /* 0x004fe20002000000 */
[----:B------:R-:W-:Y:S05]  /*4da0*/  YIELD ;  /* 0x0000000000007946 */ /* 0x000fea0003800000 */
[----:B------:R-:W-:-:S13]  /*4db0*/  ISETP.NE.AND P0, PT, R0, UR14, PT ;  /* 0x0000000e00007c0c */ /* 0x000fda000bf05270 */
[----:B------:R-:W-:Y:S05]  /*4dc0*/  @P0 BRA `(.L_x_5188) ;  /* 0xfffffffc00ec0947 */ /* 0x000fea000383ffff */
.L_x_5187:
[----:B------:R-:W-:Y:S05]  /*4dd0*/  BSYNC B0 ;  /* 0x0000000000007941 */ /* 0x000fea0003800000 */
.L_x_5186:
[----:B------:R-:W-:-:S03]  /*4de0*/  UMOV UR4, 0xffffffff ;  /* 0xffffffff00047882 */ /* 0x000fc60000000000 */
[----:B------:R-:W-:Y:S05]  /*4df0*/  BRA.DIV UR4, `(.L_x_5189) ;  /* 0x00000042046c7947 */ /* 0x000fea000b800000 */
[----:B------:R-:W-:Y:S01]  /*4e00*/  NOP ;  /* 0x0000000000007918 */ /* 0x000fe20000000000 */
.L_x_5281:
        /* <DEDUP_REMOVED lines=16> */
.L_x_5192:
[----:B------:R-:W-:Y:S01]  /*4f10*/  @P0 ELECT P2, URZ, PT ;  /* 0x00000000003f082f */ /* 0x000fe20003840000 */
[----:B------:R3:W-:-:S12]  /*4f20*/  UBLKRED.G.S.ADD.F32.RN [UR4], [UR10], UR6, desc[UR8] ;  /* 0x000008040a0073bb */ /* 0x0007d800080a1406 */
[----:B------:R-:W-:Y:S02]  /*4f30*/  @P2 PLOP3.LUT P0, PT, P2, PT, PT, 0x8, 0x0 ;  /* 0x000000000000281c */ /* 0x000fe4000170e170 */
[----:B------:R-:W-:-:S11]  /*4f40*/  PLOP3.LUT P2, PT, PT, PT, PT, 0x8, 0x0 ;  /* 0x000000000000781c */ /* 0x000fd60003f4e170 */
[----:B---3--:R-:W-:Y:S05]  /*4f50*/  @P0 BRA.U.ANY `(.L_x_5192) ;  /* 0xfffffffd00ec0947 */ /* 0x008fea000393ffff */
[----:B------:R0:W-:Y:S01]  /*4f60*/  UTMACMDFLUSH ;  /* 0x00000000000079b7 */ /* 0x0001e20000000000 */
[----:B------:R-:W-:-:S04]  /*4f70*/  DEPBAR.LE SB0, 0x0 ;  /* 0x000080000000791a */ /* 0x000fc80000000000 */
.L_x_5191:
[----:B------:R-:W-:Y:S05]  /*4f80*/  BSYNC B0 ;  /* 0x0000000000007941 */ /* 0x000fea0003800000 */
.L_x_5190:
        /* <DEDUP_REMOVED lines=14> */
.L_x_5154:
        /* <DEDUP_REMOVED lines=33> */
.L_x_5194:
[----:B------:R-:W-:-:S05]  /*5280*/  UMOV UR11, UR5 ;  /* 0x00000005000b7c82 */ /* 0x000fca0008000000 */
.L_x_5195:
        /* <DEDUP_REMOVED lines=48> */
.L_x_5200:
[----:B------:R-:W2:Y:S04]  /*5590*/  LDG.E.STRONG.GPU R0, desc[UR46][R2.64] ;  /* 0x0000002e02007981 */ /* 0x000ea8000c1ef900 */
[----:B--2---:R-:W-:Y:S01]  /*55a0*/  CCTL.IVALL ;  /* 0x00000000ff00798f */ /* 0x004fe20002000000 */
[----:B------:R-:W-:Y:S05]  /*55b0*/  YIELD ;  /* 0x0000000000007946 */ /* 0x000fea0003800000 */
[----:B------:R-:W-:-:S13]  /*55c0*/  ISETP.NE.AND P1, PT, R0, UR23, PT ;  /* 0x0000001700007c0c */ /* 0x000fda000bf25270 */
[----:B------:R-:W-:Y:S05]  /*55d0*/  @P1 BRA `(.L_x_5200) ;  /* 0xfffffffc00ec1947 */ /* 0x000fea000383ffff */
.L_x_5199:
[----:B------:R-:W-:Y:S05]  /*55e0*/  BSYNC B0 ;  /* 0x0000000000007941 */ /* 0x000fea0003800000 */
.L_x_5198:
[----:B------:R-:W-:-:S03]  /*55f0*/  UMOV UR4, 0xffffffff ;  /* 0xffffffff00047882 */ /* 0x000fc60000000000 */
[----:B------:R-:W-:Y:S05]  /*5600*/  BRA.DIV UR4, `(.L_x_5201) ;  /* 0x0000003a04847947 */ /* 0x000fea000b800000 */
[----:B------:R-:W-:Y:S01]  /*5610*/  NOP ;  /* 0x0000000000007918 */ /* 0x000fe20000000000 */
.L_x_5284:
        /* <DEDUP_REMOVED lines=22> */
.L_x_5203:
[----:B------:R-:W-:Y:S05]  /*5780*/  BSYNC B0 ;  /* 0x0000000000007941 */ /* 0x000fea0003800000 */
.L_x_5202:
        /* <DEDUP_REMOVED lines=20> */
.L_x_5205:
[----:B------:R-:W-:Y:S05]  /*58d0*/  BSYNC B0 ;  /* 0x0000000000007941 */ /* 0x000fea0003800000 */
.L_x_5204:
[----:B------:R-:W-:Y:S06]  /*58e0*/  BAR.ARV 0xa, 0xa0 ;  /* 0x0282800000007b1d */ /* 0x000fec0000002000 */
[----:B------:R-:W-:Y:S04]  /*58f0*/  BSSY B0, `(.L_x_5206) ;  /* 0x0000003000007945 */ /* 0x000fe80003800000 */
[----:B------:R-:W-:Y:S05]  /*5900*/  @!P0 BRA `(.L_x_5207) ;  /* 0x0000000000048947 */ /* 0x000fea0003800000 */
[----:B------:R-:W-:-:S04]  /*5910*/  DEPBAR.LE SB0, 0x0 ;  /* 0x000080000000791a */ /* 0x000fc80000000000 */
.L_x_5207:
[----:B------:R-:W-:Y:S05]  /*5920*/  BSYNC B0 ;  /* 0x0000000000007941 */ /* 0x000fea0003800000 */
.L_x_5206:
        /* <DEDUP_REMOVED lines=19> */
.L_x_5209:
[----:B------:R-:W-:Y:S05]  /*5a60*/  BSYNC B0 ;  /* 0x0000000000007941 */ /* 0x000fea0003800000 */
.L_x_5208:
[----:B------:R-:W-:Y:S01]  /*5a70*/  UIADD3 UR18, UR6, 0x1, URZ ;  /* 0x0000000106127890 */ /* 0x000fe2000fffe03f */
[----:B------:R-:W-:Y:S11]  /*5a80*/  BRA `(.L_x_5210) ;  /* 0x0000000000047947 */ /* 0x000ff60003800000 */
.L_x_5197:
[----:B------:R-:W-:-:S05]  /*5a90*/  UMOV UR18, UR6 ;  /* 0x0000000600127c82 */ /* 0x000fca0008000000 */
.L_x_5210:
        /* <DEDUP_REMOVED lines=12> */
.L_x_5235:
        /* <DEDUP_REMOVED lines=11> */
.L_x_5213:
[----:B------:R-:W2:Y:S04]  /*5c10*/  LDG.E.STRONG.GPU R0, desc[UR46][R2.64] ;  /* 0x0000002e02007981 */ /* 0x000ea8000c1ef900 */
[----:B--2---:R-:W-:Y:S01]  /*5c20*/  CCTL.IVALL ;  /* 0x00000000ff00798f */ /* 0x004fe20002000000 */
[----:B------:R-:W-:Y:S05]  /*5c30*/  YIELD ;  /* 0x0000000000007946 */ /* 0x000fea0003800000 */
[----:B------:R-:W-:-:S13]  /*5c40*/  ISETP.NE.AND P1, PT, R0, UR23, PT ;  /* 0x0000001700007c0c */ /* 0x000fda000bf25270 */
[----:B------:R-:W-:Y:S05]  /*5c50*/  @P1 BRA `(.L_x_5213) ;  /* 0xfffffffc00ec1947 */ /* 0x000fea000383ffff */
.L_x_5212:
[----:B------:R-:W-:Y:S05]  /*5c60*/  BSYNC B0 ;  /* 0x0000000000007941 */ /* 0x000fea0003800000 */
.L_x_5211:
[----:B------:R-:W-:-:S03]  /*5c70*/  UMOV UR16, 0xffffffff ;  /* 0xffffffff00107882 */ /* 0x000fc60000000000 */
[----:B------:R-:W-:Y:S05]  /*5c80*/  BRA.DIV UR16, `(.L_x_5214) ;  /* 0x0000003610007947 */ /* 0x000fea000b800000 */
[----:B------:R-:W-:Y:S01]  /*5c90*/  NOP ;  /* 0x0000000000007918 */ /* 0x000fe20000000000 */
.L_x_5287:
        /* <DEDUP_REMOVED lines=19> */
.L_x_5216:
[----:B------:R-:W-:Y:S05]  /*5dd0*/  BSYNC B0 ;  /* 0x0000000000007941 */ /* 0x000fea0003800000 */
.L_x_5215:
        /* <DEDUP_REMOVED lines=15> */
.L_x_5218:
[----:B------:R-:W-:Y:S05]  /*5ed0*/  BSYNC B0 ;  /* 0x0000000000007941 */ /* 0x000fea0003800000 */
.L_x_5217:
[----:B------:R-:W-:Y:S06]  /*5ee0*/  BAR.ARV 0xa, 0xa0 ;  /* 0x0282800000007b1d */ /* 0x000fec0000002000 */
[----:B------:R-:W-:Y:S04]  /*5ef0*/  BSSY B0, `(.L_x_5219) ;  /* 0x0000003000007945 */ /* 0x000fe80003800000 */
[----:B------:R-:W-:Y:S05]  /*5f00*/  @!P0 BRA `(.L_x_5220) ;  /* 0x0000000000048947 */ /* 0x000fea0003800000 */
[----:B------:R-:W-:-:S04]  /*5f10*/  DEPBAR.LE SB0, 0x0 ;  /* 0x000080000000791a */ /* 0x000fc80000000000 */
.L_x_5220:
[----:B------:R-:W-:Y:S05]  /*5f20*/  BSYNC B0 ;  /* 0x0000000000007941 */ /* 0x000fea0003800000 */
.L_x_5219:
        /* <DEDUP_REMOVED lines=19> */
.L_x_5222:
[----:B------:R-:W-:Y:S05]  /*6060*/  BSYNC B0 ;  /* 0x0000000000007941 */ /* 0x000fea0003800000 */
.L_x_5221:
        /* <DEDUP_REMOVED lines=9> */
.L_x_5225:
[----:B------:R-:W2:Y:S04]  /*6100*/  LDG.E.STRONG.GPU R0, desc[UR46][R2.64] ;  /* 0x0000002e02007981 */ /* 0x000ea8000c1ef900 */
[----:B--2---:R-:W-:Y:S01]  /*6110*/  CCTL.IVALL ;  /* 0x00000000ff00798f */ /* 0x004fe20002000000 */
[----:B------:R-:W-:Y:S05]  /*6120*/  YIELD ;  /* 0x0000000000007946 */ /* 0x000fea0003800000 */
[----:B------:R-:W-:-:S13]  /*6130*/  ISETP.NE.AND P1, PT, R0, UR23, PT ;  /* 0x0000001700007c0c */ /* 0x000fda000bf25270 */
[----:B------:R-:W-:Y:S05]  /*6140*/  @P1 BRA `(.L_x_5225) ;  /* 0xfffffffc00ec1947 */ /* 0x000fea000383ffff */
.L_x_5224:
[----:B------:R-:W-:Y:S05]  /*6150*/  BSYNC B0 ;  /* 0x0000000000007941 */ /* 0x000fea0003800000 */
.L_x_5223:
[----:B------:R-:W-:-:S03]  /*6160*/  UMOV UR12, 0xffffffff ;  /* 0xffffffff000c7882 */ /* 0x000fc60000000000 */
[----:B------:R-:W-:Y:S05]  /*6170*/  BRA.DIV UR12, `(.L_x_5226) ;  /* 0x0000002e0ce07947 */ /* 0x000fea000b800000 */
[----:B------:R-:W-:Y:S01]  /*6180*/  NOP ;  /* 0x0000000000007918 */ /* 0x000fe20000000000 */
.L_x_5290:
        /* <DEDUP_REMOVED lines=15> */
.L_x_5228:
[----:B------:R-:W-:Y:S05]  /*6280*/  BSYNC B0 ;  /* 0x0000000000007941 */ /* 0x000fea0003800000 */
.L_x_5227:
        /* <DEDUP_REMOVED lines=15> */
.L_x_5230:
[----:B------:R-:W-:Y:S05]  /*6380*/  BSYNC B0 ;  /* 0x0000000000007941 */ /* 0x000fea0003800000 */
.L_x_5229:
[----:B------:R-:W-:Y:S06]  /*6390*/  BAR.ARV 0xa, 0xa0 ;  /* 0x0282800000007b1d */ /* 0x000fec0000002000 */
[----:B------:R-:W-:Y:S04]  /*63a0*/  BSSY B0, `(.L_x_5231) ;  /* 0x0000003000007945 */ /* 0x000fe80003800000 */
[----:B------:R-:W-:Y:S05]  /*63b0*/  @!P0 BRA `(.L_x_5232) ;  /* 0x0000000000048947 */ /* 0x000fea0003800000 */
[----:B------:R-:W-:-:S04]  /*63c0*/  DEPBAR.LE SB0, 0x0 ;  /* 0x000080000000791a */ /* 0x000fc80000000000 */
.L_x_5232:
[----:B------:R-:W-:Y:S05]  /*63d0*/  BSYNC B0 ;  /* 0x0000000000007941 */ /* 0x000fea0003800000 */
.L_x_5231:
        /* <DEDUP_REMOVED lines=19> */
.L_x_5234:
[----:B------:R-:W-:Y:S05]  /*6510*/  BSYNC B0 ;  /* 0x0000000000007941 */ /* 0x000fea0003800000 */
.L_x_5233:
[----:B------:R-:W-:Y:S02]  /*6520*/  UIADD3 UR6, UR6, 0x2, URZ ;  /* 0x0000000206067890 */ /* 0x000fe4000fffe03f */
[----:B------:R-:W-:Y:S02]  /*6530*/  UIADD3 UR4, UR4, 0x4000, URZ ;  /* 0x0000400004047890 */ /* 0x000fe4000fffe03f */
[----:B------:R-:W-:-:S06]  /*6540*/  UISETP.GE.AND UP0, UPT, UR6, UR11, UPT ;  /* 0x0000000b0600728c */ /* 0x000fcc000bf06270 */
[----:B------:R-:W-:-:S13]  /*6550*/  PLOP3.LUT P1, PT, PT, PT, UP0, 0x80, 0x0 ;  /* 0x000000000000781c */ /* 0x000fda0003f2f008 */
[----:B------:R-:W-:Y:S05]  /*6560*/  @!P1 BRA `(.L_x_5235) ;  /* 0xfffffff4007c9947 */ /* 0x000fea000383ffff */
.L_x_5196:
        /* <DEDUP_REMOVED lines=41> */
.L_x_5238:
[----:B------:R-:W-:Y:S05]  /*6800*/  BSYNC B0 ;  /* 0x0000000000007941 */ /* 0x000fea0003800000 */
.L_x_5237:
[----:B------:R-:W-:Y:S05]  /*6810*/  BRA `(.L_x_5239) ;  /* 0x0000000000047947 */ /* 0x000fea0003800000 */
.L_x_5236:
[----:B------:R-:W-:-:S05]  /*6820*/  UMOV UR4, UR6 ;  /* 0x0000000600047c82 */ /* 0x000fca0008000000 */
.L_x_5239:
        /* <DEDUP_REMOVED lines=11> */
.L_x_5244:
        /* <DEDUP_REMOVED lines=24> */
.L_x_5241:
[----:B------:R-:W-:Y:S05]  /*6a60*/  BSYNC B0 ;  /* 0x0000000000007941 */ /* 0x000fea0003800000 */
.L_x_5240:
        /* <DEDUP_REMOVED lines=24> */
.L_x_5243:
[----:B------:R-:W-:Y:S05]  /*6bf0*/  BSYNC B0 ;  /* 0x0000000000007941 */ /* 0x000fea0003800000 */
.L_x_5242:
[----:B------:R-:W-:Y:S02]  /*6c00*/  UIADD3 UR11, UR11, 0x2, URZ ;  /* 0x000000020b0b7890 */ /* 0x000fe4000fffe03f */
[----:B------:R-:W-:Y:S02]  /*6c10*/  ULEA UR8, UR18, UR8, 0x1 ;  /* 0x0000000812087291 */ /* 0x000fe4000f8e083f */
[----:B------:R-:W-:Y:S02]  /*6c20*/  ULEA UR9, UR18, UR9, 0x1 ;  /* 0x0000000912097291 */ /* 0x000fe4000f8e083f */
[----:B------:R-:W-:-:S13]  /*6c30*/  ISETP.NE.AND P0, PT, RZ, UR11, PT ;  /* 0x0000000bff007c0c */ /* 0x000fda000bf05270 */
[----:B------:R-:W-:Y:S05]  /*6c40*/  @!P0 BRA `(.L_x_5156) ;  /* 0x00000020005c8947 */ /* 0x000fea0003800000 */
[----:B------:R-:W-:Y:S05]  /*6c50*/  BRA `(.L_x_5244) ;  /* 0xfffffffc00207947 */ /* 0x000fea000383ffff */
.L_x_5193:
        /* <DEDUP_REMOVED lines=33> */
.L_x_5246:
        /* <DEDUP_REMOVED lines=43> */
.L_x_5291:
        /* <DEDUP_REMOVED lines=15> */
.L_x_5249:
        /* <DEDUP_REMOVED lines=98> */
.L_x_5260:
[----:B--234-:R-:W-:-:S04]  /*7830*/  SHF.L.U32 R21, R11, 0x1f, RZ ;  /* 0x0000001f0b157819 */ /* 0x01cfc800000006ff */
[----:B------:R-:W1:Y:S02]  /*7840*/  SYNCS.PHASECHK.TRANS64.TRYWAIT P1, [R16+URZ+0x30840], R21 ;  /* 0x03084015100075a7 */ /* 0x000e64000802017f */
[----:B-1----:R-:W-:Y:S05]  /*7850*/  @!P1 BRA `(.L_x_5252) ;  /* 0x0000001800589947 */ /* 0x002fea0003800000 */
.L_x_5292:
[----:B------:R-:W-:Y:S05]  /*7860*/  @P0 BRA `(.L_x_5253) ;  /* 0x0000000000140947 */ /* 0x000fea0003800000 */
[----:B------:R-:W-:Y:S01]  /*7870*/  ISETP.NE.AND P1, PT, R6, RZ, PT ;  /* 0x000000ff0600720c */ /* 0x000fe20003f25270 */
[----:B------:R-:W-:-:S04]  /*7880*/  IMAD.MOV.U32 R3, RZ, RZ, 0x4100 ;  /* 0x00004100ff037424 */ /* 0x000fc800078e00ff */
[----:B------:R3:W-:Y:S08]  /*7890*/  SYNCS.ARRIVE.TRANS64 RZ, [R16+URZ+0x30830], R3 ;  /* 0x0308300310ff79a7 */ /* 0x0007f0000800003f */
[----:B------:R-:W-:Y:S05]  /*78a0*/  @!P1 BRA `(.L_x_5253) ;  /* 0x0000000000049947 */ /* 0x000fea0003800000 */
[----:B------:R-:W-:Y:S01]  /*78b0*/  BPT.TRAP 0x1 ;  /* 0x000000040000795c */ /* 0x000fe20000300000 */
.L_x_5253:
        /* <DEDUP_REMOVED lines=36> */
.L_x_5293:
[----:B------:R-:W-:Y:S05]  /*7b00*/  @P0 BRA `(.L_x_5255) ;  /* 0x0000000000140947 */ /* 0x000fea0003800000 */
[----:B------:R-:W-:Y:S01]  /*7b10*/  ISETP.NE.AND P1, PT, R6, RZ, PT ;  /* 0x000000ff0600720c */ /* 0x000fe20003f25270 */
[----:B------:R-:W-:-:S04]  /*7b20*/  IMAD.MOV.U32 R2, RZ, RZ, 0x4100 ;  /* 0x00004100ff027424 */ /* 0x000fc800078e00ff */
[----:B------:R3:W-:Y:S08]  /*7b30*/  SYNCS.ARRIVE.TRANS64 RZ, [R16+URZ+0x30818], R2 ;  /* 0x0308180210ff79a7 */ /* 0x0007f0000800003f */
[----:B------:R-:W-:Y:S05]  /*7b40*/  @!P1 BRA `(.L_x_5255) ;  /* 0x0000000000049947 */ /* 0x000fea0003800000 */
[----:B------:R-:W-:Y:S01]  /*7b50*/  BPT.TRAP 0x1 ;  /* 0x000000040000795c */ /* 0x000fe20000300000 */
.L_x_5255:
        /* <DEDUP_REMOVED lines=36> */
.L_x_5294:
[----:B------:R-:W-:Y:S05]  /*7da0*/  @P0 BRA `(.L_x_5257) ;  /* 0x0000000000140947 */ /* 0x000fea0003800000 */
[----:B------:R-:W-:Y:S01]  /*7db0*/  ISETP.NE.AND P1, PT, R6, RZ, PT ;  /* 0x000000ff0600720c */ /* 0x000fe20003f25270 */
[----:B-123--:R-:W-:-:S04]  /*7dc0*/  IMAD.MOV.U32 R21, RZ, RZ, 0x4100 ;  /* 0x00004100ff157424 */ /* 0x00efc800078e00ff */
[----:B------:R4:W-:Y:S08]  /*7dd0*/  SYNCS.ARRIVE.TRANS64 RZ, [R16+URZ+0x30838], R21 ;  /* 0x0308381510ff79a7 */ /* 0x0009f0000800003f */
[----:B------:R-:W-:Y:S05]  /*7de0*/  @!P1 BRA `(.L_x_5257) ;  /* 0x0000000000049947 */ /* 0x000fea0003800000 */
[----:B------:R-:W-:Y:S01]  /*7df0*/  BPT.TRAP 0x1 ;  /* 0x000000040000795c */ /* 0x000fe20000300000 */
.L_x_5257:
        /* <DEDUP_REMOVED lines=31> */
.L_x_5296:
[----:B------:R-:W-:Y:S05]  /*7ff0*/  @P0 BRA `(.L_x_5259) ;  /* 0x0000000000140947 */ /* 0x000fea0003800000 */
[----:B------:R-:W-:Y:S01]  /*8000*/  ISETP.NE.AND P1, PT, R6, RZ, PT ;  /* 0x000000ff0600720c */ /* 0x000fe20003f25270 */
[----:B------:R-:W-:-:S04]  /*8010*/  IMAD.MOV.U32 R5, RZ, RZ, 0x4100 ;  /* 0x00004100ff057424 */ /* 0x000fc800078e00ff */
[----:B------:R1:W-:Y:S08]  /*8020*/  SYNCS.ARRIVE.TRANS64 RZ, [R16+URZ+0x30810], R5 ;  /* 0x0308100510ff79a7 */ /* 0x0003f0000800003f */
[----:B------:R-:W-:Y:S05]  /*8030*/  @!P1 BRA `(.L_x_5259) ;  /* 0x0000000000049947 */ /* 0x000fea0003800000 */
[----:B------:R-:W-:Y:S01]  /*8040*/  BPT.TRAP 0x1 ;  /* 0x000000040000795c */ /* 0x000fe20000300000 */
.L_x_5259:
        /* <DEDUP_REMOVED lines=37> */
.L_x_5251:
[----:B------:R-:W3:Y:S02]  /*82a0*/  LDL.LU R4, [R1+0x4] ;  /* 0x0000040001047983 */ /* 0x000ee40000300800 */
[----:B---3--:R-:W-:Y:S02]  /*82b0*/  ISETP.NE.AND P1, PT, R4, RZ, PT ;  /* 0x000000ff0400720c */ /* 0x008fe40003f25270 */
[----:B------:R1:W5:Y:S11]  /*82c0*/  LDL R4, [R1] ;  /* 0x0000000001047983 */ /* 0x0003760000100800 */
[----:B-1----:R-:W-:Y:S05]  /*82d0*/  @!P1 BRA `(.L_x_5250) ;  /* 0x0000000400489947 */ /* 0x002fea0003800000 */
[----:B------:R-:W-:-:S04]  /*82e0*/  SHF.L.U32 R13, R11, 0x1f, RZ ;  /* 0x0000001f0b0d7819 */ /* 0x000fc800000006ff */
[----:B------:R-:W1:Y:S02]  /*82f0*/  SYNCS.PHASECHK.TRANS64.TRYWAIT P1, [R16+URZ+0x30840], R13 ;  /* 0x0308400d100075a7 */ /* 0x000e64000802017f */
[----:B-1----:R-:W-:Y:S05]  /*8300*/  @!P1 BRA `(.L_x_5261) ;  /* 0x0000001000009947 */ /* 0x002fea0003800000 */
.L_x_5297:
[----:B------:R-:W-:Y:S05]  /*8310*/  @P0 BRA `(.L_x_5262) ;  /* 0x0000000000140947 */ /* 0x000fea0003800000 */
[----:B------:R-:W-:Y:S01]  /*8320*/  ISETP.NE.AND P1, PT, R6, RZ, PT ;  /* 0x000000ff0600720c */ /* 0x000fe20003f25270 */
[----:B--2---:R-:W-:-:S04]  /*8330*/  IMAD.MOV.U32 R5, RZ, RZ, 0x4100 ;  /* 0x00004100ff057424 */ /* 0x004fc800078e00ff */
[----:B------:R3:W-:Y:S08]  /*8340*/  SYNCS.ARRIVE.TRANS64 RZ, [R16+URZ+0x30830], R5 ;  /* 0x0308300510ff79a7 */ /* 0x0007f0000800003f */
[----:B------:R-:W-:Y:S05]  /*8350*/  @!P1 BRA `(.L_x_5262) ;  /* 0x0000000000049947 */ /* 0x000fea0003800000 */
[----:B------:R-:W-:Y:S01]  /*8360*/  BPT.TRAP 0x1 ;  /* 0x000000040000795c */ /* 0x000fe20000300000 */
.L_x_5262:
        /* <DEDUP_REMOVED lines=33> */
.L_x_5298:
[----:B------:R-:W-:Y:S05]  /*8580*/  @P0 BRA `(.L_x_5264) ;  /* 0x0000000000140947 */ /* 0x000fea0003800000 */
[----:B------:R-:W-:Y:S01]  /*8590*/  ISETP.NE.AND P0, PT, R6, RZ, PT ;  /* 0x000000ff0600720c */ /* 0x000fe20003f05270 */
[----:B------:R-:W-:-:S04]  /*85a0*/  IMAD.MOV.U32 R5, RZ, RZ, 0x4100 ;  /* 0x00004100ff057424 */ /* 0x000fc800078e00ff */
[----:B------:R3:W-:Y:S08]  /*85b0*/  SYNCS.ARRIVE.TRANS64 RZ, [R16+URZ+0x30818], R5 ;  /* 0x0308180510ff79a7 */ /* 0x0007f0000800003f */
[----:B------:R-:W-:Y:S05]  /*85c0*/  @!P0 BRA `(.L_x_5264) ;  /* 0x0000000000048947 */ /* 0x000fea0003800000 */
[----:B------:R-:W-:Y:S01]  /*85d0*/  BPT.TRAP 0x1 ;  /* 0x000000040000795c */ /* 0x000fe20000300000 */
.L_x_5264:
        /* <DEDUP_REMOVED lines=34> */
.L_x_5250:
[----:B------:R-:W3:Y:S01]  /*8800*/  S2R R0, SR_TID.X ;  /* 0x0000000000007919 */ /* 0x000ee20000002100 */
[----:B------:R-:W-:Y:S01]  /*8810*/  IMAD R3, R19, 0x8, R16 ;  /* 0x0000000813037824 */ /* 0x000fe200078e0210 */
[----:B---3--:R-:W-:Y:S02]  /*8820*/  LOP3.LUT R2, R0, 0x7f, RZ, 0xc0, !PT ;  /* 0x0000007f00027812 */ /* 0x008fe400078ec0ff */
[----:B------:R-:W-:Y:S02]  /*8830*/  SHF.L.U32 R0, R11, 0x1f, RZ ;  /* 0x0000001f0b007819 */ /* 0x000fe400000006ff */
[----:B------:R-:W-:Y:S02]  /*8840*/  ISETP.NE.AND P1, PT, R2, RZ, PT ;  /* 0x000000ff0200720c */ /* 0x000fe40003f25270 */
[----:B------:R-:W3:Y:S02]  /*8850*/  SYNCS.PHASECHK.TRANS64.TRYWAIT P0, [R3+URZ+0x30840], R0 ;  /* 0x03084000030075a7 */ /* 0x000ee4000800017f */
[----:B---3--:R-:W-:Y:S09]  /*8860*/  @!P0 BRA `(.L_x_5265) ;  /* 0x0000000800d08947 */ /* 0x008ff20003800000 */
.L_x_5299:
[----:B------:R-:W-:Y:S05]  /*8870*/  @P1 BRA `(.L_x_5266) ;  /* 0x0000000000181947 */ /* 0x000fea0003800000 */
[----:B------:R-:W1:Y:S01]  /*8880*/  S2R R2, SR_TID.X ;  /* 0x0000000000027919 */ /* 0x000e620000002100 */
[----:B---3--:R-:W-:-:S04]  /*8890*/  IMAD.MOV.U32 R0, RZ, RZ, 0x4100 ;  /* 0x00004100ff007424 */ /* 0x008fc800078e00ff */
[----:B------:R3:W-:Y:S01]  /*88a0*/  SYNCS.ARRIVE.TRANS64 RZ, [R3+URZ+0x30830], R0 ;  /* 0x0308300003ff79a7 */ /* 0x0007e2000800003f */
[----:B-1----:R-:W-:-:S13]  /*88b0*/  LOP3.LUT P0, RZ, R2, 0x1f, RZ, 0xc0, !PT ;  /* 0x0000001f02ff7812 */ /* 0x002fda000780c0ff */
[----:B---3--:R-:W-:Y:S05]  /*88c0*/  @!P0 BRA `(.L_x_5266) ;  /* 0x0000000000048947 */ /* 0x008fea0003800000 */
[----:B------:R-:W-:Y:S01]  /*88d0*/  BPT.TRAP 0x1 ;  /* 0x000000040000795c */ /* 0x000fe20000300000 */
.L_x_5266:
        /* <DEDUP_REMOVED lines=40> */
.L_x_5247:
[----:B------:R-:W-:Y:S05]  /*8b60*/  BSYNC B0 ;  /* 0x0000000000007941 */ /* 0x000fea0003800000 */
.L_x_5245:
[----:B------:R-:W-:-:S03]  /*8b70*/  UMOV UR7, 0xffffffff ;  /* 0xffffffff00077882 */ /* 0x000fc60000000000 */
[----:B------:R-:W-:Y:S05]  /*8b80*/  BRA.DIV UR7, `(.L_x_5267) ;  /* 0x0000000a071c7947 */ /* 0x000fea000b800000 */
[----:B------:R-:W-:-:S13]  /*8b90*/  ELECT P6, URZ, PT ;  /* 0x00000000003f782f */ /* 0x000fda00038c0000 */
.L_x_5302:
[----:B------:R-:W-:Y:S05]  /*8ba0*/  @!P6 BRA `(.L_x_5156) ;  /* 0x000000000084e947 */ /* 0x000fea0003800000 */
[----:B------:R-:W-:-:S06]  /*8bb0*/  ULOP3.LUT UR7, UR38, 0x2, URZ, 0xfc, !UPT ;  /* 0x0000000226077892 */ /* 0x000fcc000f8efc3f */
[----:B------:R-:W-:-:S05]  /*8bc0*/  IMAD.U32 R2, RZ, RZ, UR7 ;  /* 0x00000007ff027e24 */ /* 0x000fca000f8e00ff */
[----:B------:R-:W-:-:S13]  /*8bd0*/  ISETP.NE.AND P2, PT, R2, 0x3, PT ;  /* 0x000000030200780c */ /* 0x000fda0003f45270 */
[----:B------:R-:W-:Y:S05]  /*8be0*/  @!P2 BRA `(.L_x_5268) ;  /* 0x000000000004a947 */ /* 0x000fea0003800000 */
[----:B------:R-:W-:Y:S01]  /*8bf0*/  BPT.TRAP 0x1 ;  /* 0x000000040000795c */ /* 0x000fe20000300000 */
.L_x_5268:
        /* <DEDUP_REMOVED lines=15> */
.L_x_5303:
[----:B------:R-:W2:Y:S02]  /*8cf0*/  SYNCS.PHASECHK.TRANS64.TRYWAIT P0, [R3+URZ], R2 ;  /* 0x00000002030075a7 */ /* 0x000ea4000800017f */
[----:B--2---:R-:W-:Y:S05]  /*8d00*/  @!P0 BRA `(.L_x_5270) ;  /* 0x0000000400f08947 */ /* 0x004fea0003800000 */
.L_x_5304:
[----:B------:R-:W-:Y:S05]  /*8d10*/  @!P2 BRA `(.L_x_5271) ;  /* 0x000000000004a947 */ /* 0x000fea0003800000 */
[----:B------:R-:W-:Y:S01]  /*8d20*/  BPT.TRAP 0x1 ;  /* 0x000000040000795c */ /* 0x000fe20000300000 */
.L_x_5271:
[----:B--2---:R-:W-:-:S04]  /*8d30*/  VIADD R3, R7, 0x30840 ;  /* 0x0003084007037836 */ /* 0x004fc80000000000 */
[----:B------:R-:W-:-:S04]  /*8d40*/  IMAD R0, R0, 0x8, R3 ;  /* 0x0000000800007824 */ /* 0x000fc800078e0203 */
[----:B------:R-:W2:Y:S02]  /*8d50*/  SYNCS.PHASECHK.TRANS64.TRYWAIT P0, [R0+URZ], R5 ;  /* 0x00000005000075a7 */ /* 0x000ea4000800017f */
[----:B--2---:R-:W-:Y:S05]  /*8d60*/  @!P0 BRA `(.L_x_5272) ;  /* 0x0000000400ec8947 */ /* 0x004fea0003800000 */
.L_x_5305:
[----:B------:R-:W-:-:S07]  /*8d70*/  IMAD R3, R4, 0x8, R3 ;  /* 0x0000000804037824 */ /* 0x000fce00078e0203 */
.L_x_5273:
[----:B---3--:R3:W4:Y:S02]  /*8d80*/  SYNCS.PHASECHK.TRANS64.TRYWAIT P0, [R3+URZ], R2 ;  /* 0x00000002030075a7 */ /* 0x008724000800017f */
[----:B----4-:R-:W-:Y:S05]  /*8d90*/  @!P0 NANOSLEEP.SYNCS 0x989680 ;  /* 0x009896800000895d */ /* 0x010fea0003900000 */
[----:B------:R-:W4:Y:S02]  /*8da0*/  @!P0 SYNCS.PHASECHK.TRANS64 P0, [R3+URZ], R2 ;  /* 0x00000002030085a7 */ /* 0x000f24000800007f */
[----:B----4-:R-:W-:Y:S05]  /*8db0*/  @!P0 BRA `(.L_x_5273) ;  /* 0xfffffffc00f08947 */ /* 0x010fea000383ffff */
.L_x_5156:
[----:B------:R-:W-:Y:S05]  /*8dc0*/  BSYNC B6 ;  /* 0x0000000000067941 */ /* 0x000fea0003800000 */
.L_x_5153:
[----:B------:R-:W-:Y:S05]  /*8dd0*/  EXIT ;  /* 0x000000000000794d */ /* 0x000fea0003800000 */
.L_x_5163:
[----:B------:R-:W-:Y:S02]  /*8de0*/  IMAD.MOV.U32 R12, RZ, RZ, RZ ;  /* 0x000000ffff0c7224 */ /* 0x000fe400078e00ff */
[----:B------:R-:W-:Y:S02]  /*8df0*/  IMAD.MOV.U32 R11, RZ, RZ, 0x1f ;  /* 0x0000001fff0b7424 */ /* 0x000fe400078e00ff */
[----:B------:R-:W-:-:S07]  /*8e00*/  IMAD.MOV.U32 R15, RZ, RZ, -0x1 ;  /* 0xffffffffff0f7424 */ /* 0x000fce00078e00ff */
[----:B------:R-:W-:Y:S05]  /*8e10*/  WARPSYNC.COLLECTIVE R15, `(.L_x_5274) ;  /* 0x000000000f087348 */ /* 0x000fea0003c00000 */
[----:B------:R1:W2:Y:S02]  /*8e20*/  SHFL.IDX P6, R14, R13, R12, R11 ;  /* 0x0000000c0d0e7389 */ /* 0x0002a400000c000b */
[----:B-12---:R-:W-:Y:S01]  /*8e30*/  ENDCOLLECTIVE ;  /* 0x000000000000791b */ /* 0x006fe20003800000 */
.L_x_5274:
[----:B------:R-:W-:Y:S05]  /*8e40*/  BRA `(.L_x_5275) ;  /* 0xffffff8000d07947 */ /* 0x000fea000383ffff */
.L_x_5165:
[----:B--2---:R2:W3:Y:S02]  /*8e50*/  SYNCS.PHASECHK.TRANS64.TRYWAIT P0, [R231+URZ+0x30800], R8 ;  /* 0x03080008e70075a7 */ /* 0x0044e4000800017f */
[----:B---3--:R-:W-:Y:S05]  /*8e60*/  @!P0 NANOSLEEP.SYNCS 0x989680 ;  /* 0x009896800000895d */ /* 0x008fea0003900000 */
[----:B------:R-:W3:Y:S02]  /*8e70*/  @!P0 SYNCS.PHASECHK.TRANS64 P0, [R231+URZ+0x30800], R8 ;  /* 0x03080008e70085a7 */ /* 0x000ee4000800007f */
[----:B---3--:R-:W-:Y:S05]  /*8e80*/  @!P0 BRA `(.L_x_5165) ;  /* 0xfffffffc00f08947 */ /* 0x008fea000383ffff */
[----:B------:R-:W-:Y:S05]  /*8e90*/  BRA `(.L_x_5164) ;  /* 0xffffff8400187947 */ /* 0x000fea000383ffff */
.L_x_5169:
[----:B---3--:R3:W4:Y:S02]  /*8ea0*/  SYNCS.PHASECHK.TRANS64.TRYWAIT P0, [R0+URZ+0x30810], R7 ;  /* 0x03081007000075a7 */ /* 0x008724000800017f */
[----:B----4-:R-:W-:Y:S05]  /*8eb0*/  @!P0 NANOSLEEP.SYNCS 0x989680 ;  /* 0x009896800000895d */ /* 0x010fea0003900000 */
[----:B------:R-:W4:Y:S02]  /*8ec0*/  @!P0 SYNCS.PHASECHK.TRANS64 P0, [R0+URZ+0x30810], R7 ;  /* 0x03081007000085a7 */ /* 0x000f24000800007f */
[----:B----4-:R-:W-:Y:S05]  /*8ed0*/  @!P0 BRA `(.L_x_5169) ;  /* 0xfffffffc00f08947 */ /* 0x010fea000383ffff */
[----:B------:R-:W-:Y:S05]  /*8ee0*/  BRA `(.L_x_5168) ;  /* 0xffffff8800b47947 */ /* 0x000fea000383ffff */
.L_x_5173:
[----:B------:R1:W1:Y:S02]  /*8ef0*/  SYNCS.PHASECHK.TRANS64.TRYWAIT P0, [R0+URZ+0x30830], R7 ;  /* 0x03083007000075a7 */ /* 0x000264000800017f */
[----:B-1----:R-:W-:Y:S05]  /*8f00*/  @!P0 NANOSLEEP.SYNCS 0x989680 ;  /* 0x009896800000895d */ /* 0x002fea0003900000 */
[----:B------:R-:W1:Y:S02]  /*8f10*/  @!P0 SYNCS.PHASECHK.TRANS64 P0, [R0+URZ+0x30830], R7 ;  /* 0x03083007000085a7 */ /* 0x000e64000800007f */
[----:B-1----:R-:W-:Y:S05]  /*8f20*/  @!P0 BRA `(.L_x_5173) ;  /* 0xfffffffc00f08947 */ /* 0x002fea000383ffff */
[----:B------:R-:W-:Y:S05]  /*8f30*/  BRA `(.L_x_5172) ;  /* 0xffffff90000c7947 */ /* 0x000fea000383ffff */
.L_x_5180:
[----:B------:R-:W-:Y:S01]  /*8f40*/  BSSY B0, `(.L_x_5276) ;  /* 0x0000005000007945 */ /* 0x000fe20003800000 */
[----:B------:R-:W-:-:S07]  /*8f50*/  IMAD.MOV.U32 R15, RZ, RZ, -0x1 ;  /* 0xffffffffff0f7424 */ /* 0x000fce00078e00ff */
[----:B-1----:R-:W-:Y:S05]  /*8f60*/  WARPSYNC.COLLECTIVE R15, `(.L_x_5277) ;  /* 0x000000000f087348 */ /* 0x002fea0003c00000 */
[----:B------:R-:W-:Y:S01]  /*8f70*/  NOP ;  /* 0x0000000000007918 */ /* 0x000fe20000000000 */
[----:B-1----:R-:W-:Y:S01]  /*8f80*/  ENDCOLLECTIVE ;  /* 0x000000000000791b */ /* 0x002fe20003800000 */
.L_x_5277:
[----:B------:R-:W-:Y:S05]  /*8f90*/  BSYNC B0 ;  /* 0x0000000000007941 */ /* 0x000fea0003800000 */
.L_x_5276:
[----:B------:R-:W-:Y:S05]  /*8fa0*/  BRA `(.L_x_5278) ;  /* 0xffffffb8007c7947 */ /* 0x000fea000383ffff */
.L_x_5189:
[----:B------:R-:W-:Y:S01]  /*8fb0*/  BSSY B0, `(.L_x_5279) ;  /* 0x0000005000007945 */ /* 0x000fe20003800000 */
[----:B------:R-:W-:-:S07]  /*8fc0*/  IMAD.MOV.U32 R15, RZ, RZ, -0x1 ;  /* 0xffffffffff0f7424 */ /* 0x000fce00078e00ff */
[----:B-12---:R-:W-:Y:S05]  /*8fd0*/  WARPSYNC.COLLECTIVE R15, `(.L_x_5280) ;  /* 0x000000000f087348 */ /* 0x006fea0003c00000 */
[----:B------:R-:W-:Y:S01]  /*8fe0*/  NOP ;  /* 0x0000000000007918 */ /* 0x000fe20000000000 */
[----:B-12---:R-:W-:Y:S01]  /*8ff0*/  ENDCOLLECTIVE ;  /* 0x000000000000791b */ /* 0x006fe20003800000 */
.L_x_5280:
[----:B------:R-:W-:Y:S05]  /*9000*/  BSYNC B0 ;  /* 0x0000000000007941 */ /* 0x000fea0003800000 */
.L_x_5279:
[----:B------:R-:W-:Y:S05]  /*9010*/  BRA `(.L_x_5281) ;  /* 0xffffffbc007c7947 */ /* 0x000fea000383ffff */
.L_x_5201:
[----:B------:R-:W-:Y:S01]  /*9020*/  BSSY B0, `(.L_x_5282) ;  /* 0x0000005000007945 */ /* 0x000fe20003800000 */
[----:B------:R-:W-:-:S07]  /*9030*/  IMAD.MOV.U32 R15, RZ, RZ, -0x1 ;  /* 0xffffffffff0f7424 */ /* 0x000fce00078e00ff */
[----:B------:R-:W-:Y:S05]  /*9040*/  WARPSYNC.COLLECTIVE R15, `(.L_x_5283) ;  /* 0x000000000f087348 */ /* 0x000fea0003c00000 */
[----:B------:R-:W-:Y:S01]  /*9050*/  NOP ;  /* 0x0000000000007918 */ /* 0x000fe20000000000 */
[----:B------:R-:W-:Y:S01]  /*9060*/  ENDCOLLECTIVE ;  /* 0x000000000000791b */ /* 0x000fe20003800000 */
.L_x_5283:
[----:B------:R-:W-:Y:S05]  /*9070*/  BSYNC B0 ;  /* 0x0000000000007941 */ /* 0x000fea0003800000 */
.L_x_5282:
[----:B------:R-:W-:Y:S05]  /*9080*/  BRA `(.L_x_5284) ;  /* 0xffffffc400647947 */ /* 0x000fea000383ffff */
.L_x_5214:
[----:B------:R-:W-:Y:S01]  /*9090*/  BSSY B0, `(.L_x_5285) ;  /* 0x0000005000007945 */ /* 0x000fe20003800000 */
[----:B------:R-:W-:-:S07]  /*90a0*/  IMAD.MOV.U32 R15, RZ, RZ, -0x1 ;  /* 0xffffffffff0f7424 */ /* 0x000fce00078e00ff */
[----:B------:R-:W-:Y:S05]  /*90b0*/  WARPSYNC.COLLECTIVE R15, `(.L_x_5286) ;  /* 0x000000000f087348 */ /* 0x000fea0003c00000 */
[----:B------:R-:W-:Y:S01]  /*90c0*/  NOP ;  /* 0x0000000000007918 */ /* 0x000fe20000000000 */
[----:B------:R-:W-:Y:S01]  /*90d0*/  ENDCOLLECTIVE ;  /* 0x000000000000791b */ /* 0x000fe20003800000 */
.L_x_5286:
[----:B------:R-:W-:Y:S05]  /*90e0*/  BSYNC B0 ;  /* 0x0000000000007941 */ /* 0x000fea0003800000 */
.L_x_5285:
[----:B------:R-:W-:Y:S05]  /*90f0*/  BRA `(.L_x_5287) ;  /* 0xffffffc800e87947 */ /* 0x000fea000383ffff */
.L_x_5226:
[----:B------:R-:W-:Y:S01]  /*9100*/  BSSY B0, `(.L_x_5288) ;  /* 0x0000005000007945 */ /* 0x000fe20003800000 */
[----:B------:R-:W-:-:S07]  /*9110*/  IMAD.MOV.U32 R15, RZ, RZ, -0x1 ;  /* 0xffffffffff0f7424 */ /* 0x000fce00078e00ff */
[----:B------:R-:W-:Y:S05]  /*9120*/  WARPSYNC.COLLECTIVE R15, `(.L_x_5289) ;  /* 0x000000000f087348 */ /* 0x000fea0003c00000 */
[----:B------:R-:W-:Y:S01]  /*9130*/  NOP ;  /* 0x0000000000007918 */ /* 0x000fe20000000000 */
[----:B------:R-:W-:Y:S01]  /*9140*/  ENDCOLLECTIVE ;  /* 0x000000000000791b */ /* 0x000fe20003800000 */
.L_x_5289:
[----:B------:R-:W-:Y:S05]  /*9150*/  BSYNC B0 ;  /* 0x0000000000007941 */ /* 0x000fea0003800000 */
.L_x_5288:
[----:B------:R-:W-:Y:S05]  /*9160*/  BRA `(.L_x_5290) ;  /* 0xffffffd000087947 */ /* 0x000fea000383ffff */
.L_x_5248:
[----:B-1----:R1:W2:Y:S02]  /*9170*/  SYNCS.PHASECHK.TRANS64.TRYWAIT P0, [R16+URZ+0x30820], R3 ;  /* 0x03082003100075a7 */ /* 0x0022a4000800017f */
[----:B--2---:R-:W-:Y:S05]  /*9180*/  @!P0 NANOSLEEP.SYNCS 0x989680 ;  /* 0x009896800000895d */ /* 0x004fea0003900000 */
[----:B------:R-:W2:Y:S02]  /*9190*/  @!P0 SYNCS.PHASECHK.TRANS64 P0, [R16+URZ+0x30820], R3 ;  /* 0x03082003100085a7 */ /* 0x000ea4000800007f */
[----:B--2---:R-:W-:Y:S05]  /*91a0*/  @!P0 BRA `(.L_x_5248) ;  /* 0xfffffffc00f08947 */ /* 0x004fea000383ffff */
[----:B------:R-:W-:Y:S05]  /*91b0*/  BRA `(.L_x_5291) ;  /* 0xffffffdc00d87947 */ /* 0x000fea000383ffff */
.L_x_5252:
[----:B-1----:R1:W3:Y:S02]  /*91c0*/  SYNCS.PHASECHK.TRANS64.TRYWAIT P1, [R16+URZ+0x30840], R21 ;  /* 0x03084015100075a7 */ /* 0x0022e4000802017f */
[----:B---3--:R-:W-:Y:S05]  /*91d0*/  @!P1 NANOSLEEP.SYNCS 0x989680 ;  /* 0x009896800000995d */ /* 0x008fea0003900000 */
[----:B------:R-:W3:Y:S02]  /*91e0*/  @!P1 SYNCS.PHASECHK.TRANS64 P1, [R16+URZ+0x30840], R21 ;  /* 0x03084015100095a7 */ /* 0x000ee4000802007f */
[----:B---3--:R-:W-:Y:S05]  /*91f0*/  @!P1 BRA `(.L_x_5252) ;  /* 0xfffffffc00f09947 */ /* 0x008fea000383ffff */
[----:B------:R-:W-:Y:S05]  /*9200*/  BRA `(.L_x_5292) ;  /* 0xffffffe400947947 */ /* 0x000fea000383ffff */
.L_x_5254:
[----:B--2---:R2:W3:Y:S02]  /*9210*/  SYNCS.PHASECHK.TRANS64.TRYWAIT P1, [R16+URZ+0x30828], R21 ;  /* 0x03082815100075a7 */ /* 0x0044e4000802017f */
[----:B---3--:R-:W-:Y:S05]  /*9220*/  @!P1 NANOSLEEP.SYNCS 0x989680 ;  /* 0x009896800000995d */ /* 0x008fea0003900000 */
[----:B------:R-:W3:Y:S02]  /*9230*/  @!P1 SYNCS.PHASECHK.TRANS64 P1, [R16+URZ+0x30828], R21 ;  /* 0x03082815100095a7 */ /* 0x000ee4000802007f */
[----:B---3--:R-:W-:Y:S05]  /*9240*/  @!P1 BRA `(.L_x_5254) ;  /* 0xfffffffc00f09947 */ /* 0x008fea000383ffff */
[----:B------:R-:W-:Y:S05]  /*9250*/  BRA `(.L_x_5293) ;  /* 0xffffffe800287947 */ /* 0x000fea000383ffff */
.L_x_5256:
[----:B---3--:R3:W4:Y:S02]  /*9260*/  SYNCS.PHASECHK.TRANS64.TRYWAIT P1, [R16+URZ+0x30848], R21 ;  /* 0x03084815100075a7 */ /* 0x008724000802017f */
[----:B----4-:R-:W-:Y:S05]  /*9270*/  @!P1 NANOSLEEP.SYNCS 0x989680 ;  /* 0x009896800000995d */ /* 0x010fea0003900000 */
[----:B------:R-:W4:Y:S02]  /*9280*/  @!P1 SYNCS.PHASECHK.TRANS64 P1, [R16+URZ+0x30848], R21 ;  /* 0x03084815100095a7 */ /* 0x000f24000802007f */
[----:B----4-:R-:W-:Y:S05]  /*9290*/  @!P1 BRA `(.L_x_5256) ;  /* 0xfffffffc00f09947 */ /* 0x010fea000383ffff */
[----:B------:R-:W-:Y:S05]  /*92a0*/  BRA `(.L_x_5294) ;  /* 0xffffffe800bc7947 */ /* 0x000fea000383ffff */
.L_x_5258:
[----:B------:R-:W-:-:S07]  /*92b0*/  SHF.L.U32 R5, R11, 0x1f, RZ ;  /* 0x0000001f0b057819 */ /* 0x000fce00000006ff */
.L_x_5295:
[----:B------:R1:W1:Y:S02]  /*92c0*/  SYNCS.PHASECHK.TRANS64.TRYWAIT P1, [R16+URZ+0x30820], R5 ;  /* 0x03082005100075a7 */ /* 0x000264000802017f */
[----:B-1----:R-:W-:Y:S05]  /*92d0*/  @!P1 NANOSLEEP.SYNCS 0x989680 ;  /* 0x009896800000995d */ /* 0x002fea0003900000 */
[----:B------:R-:W1:Y:S02]  /*92e0*/  @!P1 SYNCS.PHASECHK.TRANS64 P1, [R16+URZ+0x30820], R5 ;  /* 0x03082005100095a7 */ /* 0x000e64000802007f */
[----:B-1----:R-:W-:Y:S05]  /*92f0*/  @!P1 BRA `(.L_x_5295) ;  /* 0xfffffffc00f09947 */ /* 0x002fea000383ffff */
[----:B------:R-:W-:Y:S05]  /*9300*/  BRA `(.L_x_5296) ;  /* 0xffffffec00387947 */ /* 0x000fea000383ffff */
.L_x_5261:
[----:B-1----:R1:W3:Y:S02]  /*9310*/  SYNCS.PHASECHK.TRANS64.TRYWAIT P1, [R16+URZ+0x30840], R13 ;  /* 0x0308400d100075a7 */ /* 0x0022e4000802017f */
[----:B---3--:R-:W-:Y:S05]  /*9320*/  @!P1 NANOSLEEP.SYNCS 0x989680 ;  /* 0x009896800000995d */ /* 0x008fea0003900000 */
[----:B------:R-:W3:Y:S02]  /*9330*/  @!P1 SYNCS.PHASECHK.TRANS64 P1, [R16+URZ+0x30840], R13 ;  /* 0x0308400d100095a7 */ /* 0x000ee4000802007f */
[----:B---3--:R-:W-:Y:S05]  /*9340*/  @!P1 BRA `(.L_x_5261) ;  /* 0xfffffffc00f09947 */ /* 0x008fea000383ffff */
[----:B------:R-:W-:Y:S05]  /*9350*/  BRA `(.L_x_5297) ;  /* 0xffffffec00ec7947 */ /* 0x000fea000383ffff */
.L_x_5263:
[----:B--2---:R2:W3:Y:S02]  /*9360*/  SYNCS.PHASECHK.TRANS64.TRYWAIT P1, [R16+URZ+0x30828], R13 ;  /* 0x0308280d100075a7 */ /* 0x0044e4000802017f */
[----:B---3--:R-:W-:Y:S05]  /*9370*/  @!P1 NANOSLEEP.SYNCS 0x989680 ;  /* 0x009896800000995d */ /* 0x008fea0003900000 */
[----:B------:R-:W3:Y:S02]  /*9380*/  @!P1 SYNCS.PHASECHK.TRANS64 P1, [R16+URZ+0x30828], R13 ;  /* 0x0308280d100095a7 */ /* 0x000ee4000802007f */
[----:B---3--:R-:W-:Y:S05]  /*9390*/  @!P1 BRA `(.L_x_5263) ;  /* 0xfffffffc00f09947 */ /* 0x008fea000383ffff */
[----:B------:R-:W-:Y:S05]  /*93a0*/  BRA `(.L_x_5298) ;  /* 0xfffffff000747947 */ /* 0x000fea000383ffff */
.L_x_5265:
[----:B---3--:R3:W1:Y:S02]  /*93b0*/  SYNCS.PHASECHK.TRANS64.TRYWAIT P0, [R3+URZ+0x30840], R0 ;  /* 0x03084000030075a7 */ /* 0x008664000800017f */
[----:B-1----:R-:W-:Y:S05]  /*93c0*/  @!P0 NANOSLEEP.SYNCS 0x989680 ;  /* 0x009896800000895d */ /* 0x002fea0003900000 */
[----:B------:R-:W1:Y:S02]  /*93d0*/  @!P0 SYNCS.PHASECHK.TRANS64 P0, [R3+URZ+0x30840], R0 ;  /* 0x03084000030085a7 */ /* 0x000e64000800007f */
[----:B-1----:R-:W-:Y:S05]  /*93e0*/  @!P0 BRA `(.L_x_5265) ;  /* 0xfffffffc00f08947 */ /* 0x002fea000383ffff */
[----:B------:R-:W-:Y:S05]  /*93f0*/  BRA `(.L_x_5299) ;  /* 0xfffffff4001c7947 */ /* 0x000fea000383ffff */
.L_x_5267:
[----:B------:R-:W-:Y:S01]  /*9400*/  BSSY B0, `(.L_x_5300) ;  /* 0x0000006000007945 */ /* 0x000fe20003800000 */
[----:B------:R-:W-:-:S07]  /*9410*/  IMAD.MOV.U32 R15, RZ, RZ, -0x1 ;  /* 0xffffffffff0f7424 */ /* 0x000fce00078e00ff */
[----:B------:R-:W-:Y:S05]  /*9420*/  WARPSYNC.COLLECTIVE R15, `(.L_x_5301) ;  /* 0x000000000f0c7348 */ /* 0x000fea0003c00000 */
[----:B------:R-:W-:Y:S02]  /*9430*/  ELECT P6, UR62, PT ;  /* 0x00000000003e782f */ /* 0x000fe400038c0000 */
[----:B------:R-:W-:Y:S01]  /*9440*/  MOV R14, UR62 ;  /* 0x0000003e000e7c02 */ /* 0x000fe20008000f00 */
[----:B------:R-:W-:Y:S10]  /*9450*/  ENDCOLLECTIVE ;  /* 0x000000000000791b */ /* 0x000ff40003800000 */
.L_x_5301:
[----:B------:R-:W-:Y:S05]  /*9460*/  BSYNC B0 ;  /* 0x0000000000007941 */ /* 0x000fea0003800000 */
.L_x_5300:
[----:B------:R-:W-:Y:S05]  /*9470*/  BRA `(.L_x_5302) ;  /* 0xfffffff400c87947 */ /* 0x000fea000383ffff */
.L_x_5269:
[----:B-1----:R1:W2:Y:S02]  /*9480*/  SYNCS.PHASECHK.TRANS64.TRYWAIT P0, [R6+URZ], R5 ;  /* 0x00000005060075a7 */ /* 0x0022a4000800017f */
[----:B--2---:R-:W-:Y:S05]  /*9490*/  @!P0 NANOSLEEP.SYNCS 0x989680 ;  /* 0x009896800000895d */ /* 0x004fea0003900000 */
[----:B------:R-:W2:Y:S02]  /*94a0*/  @!P0 SYNCS.PHASECHK.TRANS64 P0, [R6+URZ], R5 ;  /* 0x00000005060085a7 */ /* 0x000ea4000800007f */
[----:B--2---:R-:W-:Y:S05]  /*94b0*/  @!P0 BRA `(.L_x_5269) ;  /* 0xfffffffc00f08947 */ /* 0x004fea000383ffff */
[----:B------:R-:W-:Y:S05]  /*94c0*/  BRA `(.L_x_5303) ;  /* 0xfffffff800087947 */ /* 0x000fea000383ffff */
.L_x_5270:
[----:B--2---:R2:W3:Y:S02]  /*94d0*/  SYNCS.PHASECHK.TRANS64.TRYWAIT P0, [R3+URZ], R2 ;  /* 0x00000002030075a7 */ /* 0x0044e4000800017f */
[----:B---3--:R-:W-:Y:S05]  /*94e0*/  @!P0 NANOSLEEP.SYNCS 0x989680 ;  /* 0x009896800000895d */ /* 0x008fea0003900000 */
[----:B------:R-:W3:Y:S02]  /*94f0*/  @!P0 SYNCS.PHASECHK.TRANS64 P0, [R3+URZ], R2 ;  /* 0x00000002030085a7 */ /* 0x000ee4000800007f */
[----:B---3--:R-:W-:Y:S05]  /*9500*/  @!P0 BRA `(.L_x_5270) ;  /* 0xfffffffc00f08947 */ /* 0x008fea000383ffff */
[----:B------:R-:W-:Y:S05]  /*9510*/  BRA `(.L_x_5304) ;  /* 0xfffffff400fc7947 */ /* 0x000fea000383ffff */
.L_x_5272:
[----:B--2---:R2:W3:Y:S02]  /*9520*/  SYNCS.PHASECHK.TRANS64.TRYWAIT P0, [R0+URZ], R5 ;  /* 0x00000005000075a7 */ /* 0x0044e4000800017f */
[----:B---3--:R-:W-:Y:S05]  /*9530*/  @!P0 NANOSLEEP.SYNCS 0x989680 ;  /* 0x009896800000895d */ /* 0x008fea0003900000 */
[----:B------:R-:W3:Y:S02]  /*9540*/  @!P0 SYNCS.PHASECHK.TRANS64 P0, [R0+URZ], R5 ;  /* 0x00000005000085a7 */ /* 0x000ee4000800007f */
[----:B---3--:R-:W-:Y:S05]  /*9550*/  @!P0 BRA `(.L_x_5272) ;  /* 0xfffffffc00f08947 */ /* 0x008fea000383ffff */
[----:B------:R-:W-:Y:S05]  /*9560*/  BRA `(.L_x_5305) ;  /* 0xfffffff800007947 */ /* 0x000fea000383ffff */
.L_x_5306:
        /* <DEDUP_REMOVED lines=9> */
.L_x_7328:


//--------------------- .text._ZN7cutlass13device_kernelIN5flash11enable_sm90INS1_16FlashAttnBwdSm90INS1_25CollectiveMainloopBwdSm90ILi2ELi2ELi2EN4cute5tupleIJNS5_1CILi1EEES8_S8_EEENS6_IJNS7_ILi64EEENS7_ILi128EEESB_EEENS_10bfloat16_tEfNS_4arch4Sm90ELb0ELb1ELb0ELb1ELb0ELb1ELb0ELb0ELi2ELi1ELi2ELi1ELb0EEENS1_21CollectiveEpilogueBwdISC_SD_SF_Li256ELb1ELb0ELi1EEENS1_19SingleTileSchedulerILb1ELb0ELb0ELi128EEEEEEEEEvNT_6ParamsE --------------------------
	.section	.text._ZN7cutlass13device_kernelIN5flash11enable_sm90INS1_16FlashAttnBwdSm90INS1_25CollectiveMainloopBwdSm90ILi2ELi2ELi2EN4cute5tupleIJNS5_1CILi1EEES8_S8_EEENS6_IJNS7_ILi64EEENS7_ILi128EEESB_EEENS_10bfloat16_tEfNS_4arch4Sm90ELb0ELb1ELb0ELb1ELb0ELb1ELb0ELb0ELi2ELi1ELi2ELi1ELb0EEENS1_21CollectiveEpilogueBwdISC_SD_SF_Li256ELb1ELb0ELi1EEENS1_19SingleTileSchedulerILb1ELb0ELb0ELi128EEEEEEEEEvNT_6ParamsE,"ax",@progbits
	.align	128
.text._ZN7cutlass13device_kernelIN5flash11enable_sm90INS1_16FlashAttnBwdSm90INS1_25CollectiveMainloopBwdSm90ILi2ELi2ELi2EN4cute5tupleIJNS5_1CILi1EEES8_S8_EEENS6_IJNS7_ILi64EEENS7_ILi128EEESB_EEENS_10bfloat16_tEfNS_4arch4Sm90ELb0ELb1ELb0ELb1ELb0ELb1ELb0ELb0ELi2ELi1ELi2ELi1ELb0EEENS1_21CollectiveEpilogueBwdISC_SD_SF_Li256ELb1ELb0ELi1EEENS1_19SingleTileSchedulerILb1ELb0ELb0ELi128EEEEEEEEEvNT_6ParamsE:
        .type           _ZN7cutlass13device_kernelIN5flash11enable_sm90INS1_16FlashAttnBwdSm90INS1_25CollectiveMainloopBwdSm90ILi2ELi2ELi2EN4cute5tupleIJNS5_1CILi1EEES8_S8_EEENS6_IJNS7_ILi64EEENS7_ILi128EEESB_EEENS_10bfloat16_tEfNS_4arch4Sm90ELb0ELb1ELb0ELb1ELb0ELb1ELb0ELb0ELi2ELi1ELi2ELi1ELb0EEENS1_21CollectiveEpilogueBwdISC_SD_SF_Li256ELb1ELb0ELi1EEENS1_19SingleTileSchedulerILb1ELb0ELb0ELi128EEEEEEEEEvNT_6ParamsE,@function
        .size           _ZN7cutlass13device_kernelIN5flash11enable_sm90INS1_16FlashAttnBwdSm90INS1_25CollectiveMainloopBwdSm90ILi2ELi2ELi2EN4cute5tupleIJNS5_1CILi1EEES8_S8_EEENS6_IJNS7_ILi64EEENS7_ILi128EEESB_EEENS_10bfloat16_tEfNS_4arch4Sm90ELb0ELb1ELb0ELb1ELb0ELb1ELb0ELb0ELi2ELi1ELi2ELi1ELb0EEENS1_21CollectiveEpilogueBwdISC_SD_SF_Li256ELb1ELb0ELi1EEENS1_19SingleTileSchedulerILb1ELb0ELb0ELi128EEEEEEEEEvNT_6ParamsE,(.L_x_7329 - _ZN7cutlass13device_kernelIN5flash11enable_sm90INS1_16FlashAttnBwdSm90INS1_25CollectiveMainloopBwdSm90ILi2ELi2ELi2EN4cute5tupleIJNS5_1CILi1EEES8_S8_EEENS6_IJNS7_ILi64EEENS7_ILi128EEESB_EEENS_10bfloat16_tEfNS_4arch4Sm90ELb0ELb1ELb0ELb1ELb0ELb1ELb0ELb0ELi2ELi1ELi2ELi1ELb0EEENS1_21CollectiveEpilogueBwdISC_SD_SF_Li256ELb1ELb0ELi1EEENS1_19SingleTileSchedulerILb1ELb0ELb0ELi128EEEEEEEEEvNT_6ParamsE)
        .other          _ZN7cutlass13device_kernelIN5flash11enable_sm90INS1_16FlashAttnBwdSm90INS1_25CollectiveMainloopBwdSm90ILi2ELi2ELi2EN4cute5tupleIJNS5_1CILi1EEES8_S8_EEENS6_IJNS7_ILi64EEENS7_ILi128EEESB_EEENS_10bfloat16_tEfNS_4arch4Sm90ELb0ELb1ELb0ELb1ELb0ELb1ELb0ELb0ELi2ELi1ELi2ELi1ELb0EEENS1_21CollectiveEpilogueBwdISC_SD_SF_Li256ELb1ELb0ELi1EEENS1_19SingleTileSchedulerILb1ELb0ELb0ELi128EEEEEEEEEvNT_6ParamsE,@"STO_CUDA_ENTRY STV_DEFAULT"
_ZN7cutlass13device_kernelIN5flash11enable_sm90INS1_16FlashAttnBwdSm90INS1_25CollectiveMainloopBwdSm90ILi2ELi2ELi2EN4cute5tupleIJNS5_1CILi1EEES8_S8_EEENS6_IJNS7_ILi64EEENS7_ILi128EEESB_EEENS_10bfloat16_tEfNS_4arch4Sm90ELb0ELb1ELb0ELb1ELb0ELb1ELb0ELb0ELi2ELi1ELi2ELi1ELb0EEENS1_21CollectiveEpilogueBwdISC_SD_SF_Li256ELb1ELb0ELi1EEENS1_19SingleTileSchedulerILb1ELb0ELb0ELi128EEEEEEEEEvNT_6ParamsE:
        /* <DEDUP_REMOVED lines=24> */
.L_x_5308:
[----:B------:R-:W-:Y:S05]  /*0180*/  BSYNC B0 ;  /* 0x0000000000007941 */ /* 0x000fea0003800000 */
.L_x_5307:
        /* <DEDUP_REMOVED lines=37> */
.L_x_5309:
        /* <DEDUP_REMOVED lines=22> */
.L_x_5310:
[----:B------:R-:W-:Y:S01]  /*0540*/  PLOP3.LUT P0, PT, PT, PT, UP0, 0x80, 0x0 ;  /* 0x000000000000781c */ /* 0x000fe20003f0f008 */
[----:B------:R-:W-:Y:S01]  /*0550*/  NOP ;  /* 0x0000000000007918 */ /* 0x000fe20000000000 */
[----:B------:R-:W-:Y:S01]  /*0560*/  ULDC.64 UR46, c[0x0][0x208] ;  /* 0x00008200002e7ab9 */ /* 0x000fe20000000a00 */
[----:B------:R-:W-:Y:S01]  /*0570*/  BSSY B6, `(.L_x_5311) ;  /* 0x0000b3f000067945 */ /* 0x000fe20003800000 */
[----:B-12-4-:R-:W-:Y:S09]  /*0580*/  BAR.SYNC.DEFER_BLOCKING 0x0 ;  /* 0x0000000000007b1d */ /* 0x016ff20000010000 */
[----:B------:R-:W-:Y:S05]  /*0590*/  @!P0 BRA `(.L_x_5312) ;  /* 0x0000007800188947 */ /* 0x000fea0003800000 */
.L_x_5313:
        /* <DEDUP_REMOVED lines=24> */
.L_x_5314:
        /* <DEDUP_REMOVED lines=14> */
.L_x_5316:
[----:B------:R-:W-:-:S05]  /*0800*/  ULDC UR4, c[0x0][0x8bc] ;  /* 0x00022f0000047ab9 */ /* 0x000fca0000000800 */
.L_x_5315:
        /* <DEDUP_REMOVED lines=17> */
.L_x_5318:
        /* <DEDUP_REMOVED lines=14> */
.L_x_5319:
        /* <DEDUP_REMOVED lines=11> */
.L_x_5320:
        /* <DEDUP_REMOVED lines=13> */
.L_x_5321:
        /* <DEDUP_REMOVED lines=84> */
.L_x_5322:
        /* <DEDUP_REMOVED lines=10> */
[----:B------:R-:W-:-:S03]  /*1160*/  ULDC UR43, c[0x0][0x744] ;  /* 0x0001d100002b7ab9 */ /* 0x000fc60000000800 */
        /* <DEDUP_REMOVED lines=18> */
.L_x_5325:
        /* <DEDUP_REMOVED lines=15> */
.L_x_5324:
        /* <DEDUP_REMOVED lines=22> */
.L_x_5327:
        /* <DEDUP_REMOVED lines=15> */
.L_x_5326:
        /* <DEDUP_REMOVED lines=8> */
.L_x_5470:
        /* <DEDUP_REMOVED lines=23> */
.L_x_5329:
[----:B------:R-:W-:Y:S01]  /*17c0*/  LEA.HI R7, R7, R4, RZ, 0x3 ;  /* 0x0000000407077211 */ /* 0x000fe200078f18ff */
[----:B------:R-:W-:Y:S01]  /*17d0*/  IMAD.U32 R235, RZ, RZ, UR38 ;  /* 0x00000026ffeb7e24 */ /* 0x000fe2000f8e00ff */
[----:B--2---:R-:W-:Y:S01]  /*17e0*/  LOP3.LUT R8, R3, 0x30, R6, 0xf8, !PT ;  /* 0x0000003003087812 */ /* 0x004fe200078ef806 */
[----:B------:R-:W-:Y:S01]  /*17f0*/  IMAD.MOV.U32 R226, RZ, RZ, RZ ;  /* 0x000000ffffe27224 */ /* 0x000fe200078e00ff */
[----:B------:R-:W-:Y:S02]  /*1800*/  LOP3.LUT R7, R7, 0xfffffff8, RZ, 0xc0, !PT ;  /* 0xfffffff807077812 */ /* 0x000fe400078ec0ff */
[----:B------:R-:W-:Y:S02]  /*1810*/  CS2R R86, SRZ ;  /* 0x0000000000567805 */ /* 0x000fe4000001ff00 */
[----:B------:R-:W-:Y:S02]  /*1820*/  LEA.HI R6, R13, R13, RZ, 0x1 ;  /* 0x0000000d0d067211 */ /* 0x000fe400078f08ff */
[----:B------:R-:W-:-:S02]  /*1830*/  CS2R R84, SRZ ;  /* 0x0000000000547805 */ /* 0x000fc4000001ff00 */
[----:B------:R-:W-:Y:S01]  /*1840*/  LOP3.LUT R11, R11, 0x7ffffe, RZ, 0xc0, !PT ;  /* 0x007ffffe0b0b7812 */ /* 0x000fe200078ec0ff */
[----:B------:R-:W-:Y:S01]  /*1850*/  IMAD.IADD R7, R4, 0x1, -R7 ;  /* 0x0000000104077824 */ /* 0x000fe200078e0a07 */
[----:B------:R-:W-:Y:S01]  /*1860*/  LEA.HI R4, R2, R5, RZ, 0x5 ;  /* 0x0000000502047211 */ /* 0x000fe200078f28ff */
[----:B------:R-:W-:Y:S01]  /*1870*/  IMAD.SHL.U32 R2, R13, 0x1000, RZ ;  /* 0x000010000d027824 */ /* 0x000fe200078e00ff */
[----:B------:R-:W-:Y:S01]  /*1880*/  LOP3.LUT R6, R6, 0x3fffffe, RZ, 0xc0, !PT ;  /* 0x03fffffe06067812 */ /* 0x000fe200078ec0ff */
[----:B------:R-:W-:Y:S01]  /*1890*/  IMAD.IADD R11, R10, 0x1, -R11 ;  /* 0x000000010a0b7824 */ /* 0x000fe200078e0a0b */
[----:B------:R-:W-:Y:S02]  /*18a0*/  SHF.R.S32.HI R4, RZ, 0x5, R4 ;  /* 0x00000005ff047819 */ /* 0x000fe40000011404 */
[----:B------:R-:W-:Y:S02]  /*18b0*/  CS2R R82, SRZ ;  /* 0x0000000000527805 */ /* 0x000fe4000001ff00 */
[----:B------:R-:W-:Y:S01]  /*18c0*/  LOP3.LUT R9, R8, 0x8, R9, 0xf8, !PT ;  /* 0x0000000808097812 */ /* 0x000fe200078ef809 */
[----:B------:R-:W-:Y:S01]  /*18d0*/  IMAD R11, R11, 0x200, R2 ;  /* 0x000002000b0b7824 */ /* 0x000fe200078e0202 */
[----:B------:R-:W-:Y:S01]  /*18e0*/  LOP3.LUT R0, R0, 0x7ffffffc, RZ, 0xc0, !PT ;  /* 0x7ffffffc00007812 */ /* 0x000fe200078ec0ff */
[----:B------:R-:W-:Y:S01]  /*18f0*/  IMAD R4, R4, 0x10, R7 ;  /* 0x0000001004047824 */ /* 0x000fe200078e0207 */
[----:B------:R-:W-:Y:S01]  /*1900*/  SHF.R.U32.HI R8, RZ, 0x3, R3 ;  /* 0x00000003ff087819 */ /* 0x000fe20000011603 */
[----:B------:R-:W-:Y:S01]  /*1910*/  IMAD.IADD R3, R13, 0x1, -R6 ;  /* 0x000000010d037824 */ /* 0x000fe200078e0a06 */
[----:B------:R-:W-:Y:S01]  /*1920*/  CS2R R80, SRZ ;  /* 0x0000000000507805 */ /* 0x000fe2000001ff00 */
[----:B------:R-:W-:Y:S01]  /*1930*/  IMAD R2, R5, 0x4, R2 ;  /* 0x0000000405027824 */ /* 0x000fe200078e0202 */
[----:B------:R-:W-:Y:S01]  /*1940*/  LOP3.LUT R8, R9, R8, RZ, 0x3c, !PT ;  /* 0x0000000809087212 */ /* 0x000fe200078e3cff */
[----:B------:R-:W-:Y:S01]  /*1950*/  IMAD.IADD R0, R5, 0x1, -R0 ;  /* 0x0000000105007824 */ /* 0x000fe200078e0a00 */
[----:B------:R-:W-:Y:S01]  /*1960*/  CS2R R78, SRZ ;  /* 0x00000000004e7805 */ /* 0x000fe2000001ff00 */
[----:B------:R-:W-:Y:S01]  /*1970*/  IMAD R228, R3, 0x40, R4 ;  /* 0x0000004003e47824 */ /* 0x000fe200078e0204 */
[----:B------:R-:W-:Y:S01]  /*1980*/  CS2R R76, SRZ ;  /* 0x00000000004c7805 */ /* 0x000fe2000001ff00 */
[----:B------:R-:W-:Y:S01]  /*1990*/  IMAD.U32 R5, RZ, RZ, UR42 ;  /* 0x0000002aff057e24 */ /* 0x000fe2000f8e00ff */
[----:B------:R-:W-:Y:S01]  /*19a0*/  CS2R R74, SRZ ;  /* 0x00000000004a7805 */ /* 0x000fe2000001ff00 */
[----:B------:R-:W-:Y:S01]  /*19b0*/  IMAD R3, R2, 0x4, R231 ;  /* 0x0000000402037824 */ /* 0x000fe200078e02e7 */
[----:B------:R-:W-:Y:S01]  /*19c0*/  CS2R R72, SRZ ;  /* 0x0000000000487805 */ /* 0x000fe2000001ff00 */
[----:B------:R-:W-:Y:S01]  /*19d0*/  IMAD.IADD R232, R8, 0x1, R11 ;  /* 0x0000000108e87824 */ /* 0x000fe200078e020b */
[----:B------:R-:W-:Y:S01]  /*19e0*/  IADD3 R2, -R228, UR37, -R5 ;  /* 0x00000025e4027c10 */ /* 0x000fe2000fffe905 */
        /* <DEDUP_REMOVED lines=57> */
[----:B------:R-:W-:Y:S01]  /*1d80*/  LOP3.LUT R235, R235, 0x1, RZ, 0xfc, !PT ;  /* 0x00000001ebeb7812 */ /* 0x000fe200078efcff */
[----:B------:R-:W-:Y:S01]  /*1d90*/  IMAD.SHL.U32 R229, R0, 0x2, RZ ;  /* 0x0000000200e57824 */ /* 0x000fe200078e00ff */
[----:B------:R-:W-:-:S07]  /*1da0*/  IADD3 R228, RZ, -UR42, -R228 ;  /* 0x8000002affe47c10 */ /* 0x000fce000fffe8e4 */
.L_x_5341:
[----:B------:R-:W-:-:S13]  /*1db0*/  ISETP.NE.AND P6, PT, R235, 0x3, PT ;  /* 0x00000003eb00780c */ /* 0x000fda0003fc5270 */
[----:B------:R-:W-:Y:S05]  /*1dc0*/  @!P6 BRA `(.L_x_5331) ;  /* 0x000000000004e947 */ /* 0x000fea0003800000 */
[----:B------:R-:W-:Y:S01]  /*1dd0*/  BPT.TRAP 0x1 ;  /* 0x000000040000795c */ /* 0x000fe20000300000 */
.L_x_5331:
[----:B------:R-:W-:Y:S01]  /*1de0*/  IMAD R0, R4, 0x8, R231 ;  /* 0x0000000804007824 */ /* 0x000fe200078e02e7 */
[----:B------:R-:W-:-:S04]  /*1df0*/  SHF.L.U32 R7, R226, 0x1f, RZ ;  /* 0x0000001fe2077819 */ /* 0x000fc800000006ff */
[----:B------:R2:W3:Y:S01]  /*1e00*/  SYNCS.PHASECHK.TRANS64.TRYWAIT P0, [R0+URZ+0x30810], R7 ;  /* 0x03081007000075a7 */ /* 0x0004e2000800017f */
[----:B------:R-:W-:Y:S05]  /*1e10*/  @!P6 BRA `(.L_x_5332) ;  /* 0x000000000004e947 */ /* 0x000fea0003800000 */
[----:B------:R-:W-:Y:S01]  /*1e20*/  BPT.TRAP 0x1 ;  /* 0x000000040000795c */ /* 0x000fe20000300000 */
.L_x_5332:
[----:B---3--:R-:W-:Y:S05]  /*1e30*/  @P0 BRA `(.L_x_5333) ;  /* 0x0000000000080947 */ /* 0x008fea0003800000 */
[----:B------:R-:W3:Y:S02]  /*1e40*/  SYNCS.PHASECHK.TRANS64.TRYWAIT P0, [R0+URZ+0x30810], R7 ;  /* 0x03081007000075a7 */ /* 0x000ee4000800017f */
[----:B---3--:R-:W-:Y:S05]  /*1e50*/  @!P0 BRA `(.L_x_5334) ;  /* 0x0000009800f88947 */ /* 0x008fea0003800000 */
.L_x_5333:
        /* <DEDUP_REMOVED lines=81> */
.L_x_5335:
[----:B------:R1:W1:Y:S01]  /*2370*/  SYNCS.PHASECHK.TRANS64.TRYWAIT P0, [R0+URZ+0x30830], R7 ;  /* 0x03083007000075a7 */ /* 0x000262000800017f */
[----:B------:R-:W-:Y:S05]  /*2380*/  @!P6 BRA `(.L_x_5336) ;  /* 0x000000000004e947 */ /* 0x000fea0003800000 */
[----:B------:R-:W-:Y:S01]  /*2390*/  BPT.TRAP 0x1 ;  /* 0x000000040000795c */ /* 0x000fe20000300000 */
.L_x_5336:
[----:B------:R-:W-:-:S05]  /*23a0*/  VIADD R5, R231, 0x20000 ;  /* 0x00020000e7057836 */ /* 0x000fca0000000000 */
[----:B------:R-:W-:-:S04]  /*23b0*/  SHF.R.U32.HI R5, RZ, 0x4, R5 ;  /* 0x00000004ff057819 */ /* 0x000fc80000011605 */
[----:B------:R-:W-:-:S04]  /*23c0*/  LOP3.LUT R234, R5, 0x3fff, RZ, 0xc0, !PT ;  /* 0x00003fff05ea7812 */ /* 0x000fc800078ec0ff */
[----:B------:R-:W-:Y:S01]  /*23d0*/  LOP3.LUT R5, R234, 0x10000, RZ, 0xfc, !PT ;  /* 0x00010000ea057812 */ /* 0x000fe200078efcff */
[----:B-1----:R-:W-:Y:S06]  /*23e0*/  @P0 BRA `(.L_x_5337) ;  /* 0x0000000000080947 */ /* 0x002fec0003800000 */
[----:B------:R-:W1:Y:S02]  /*23f0*/  SYNCS.PHASECHK.TRANS64.TRYWAIT P0, [R0+URZ+0x30830], R7 ;  /* 0x03083007000075a7 */ /* 0x000e64000800017f */
[----:B-1----:R-:W-:Y:S05]  /*2400*/  @!P0 BRA `(.L_x_5338) ;  /* 0x0000009400a08947 */ /* 0x002fea0003800000 */
.L_x_5337:
        /* <DEDUP_REMOVED lines=9> */
[----:B------:R-:W-:Y:S01]  /*24a0*/  ISETP.GT.AND P1, PT, R228, RZ, PT ;  /* 0x000000ffe400720c */ /* 0x000fe20003f24270 */
[----:B------:R-:W-:Y:S01]  /*24b0*/  ULEA UR7, UR41, -UR39, 0x6 ;  /* 0x8000002729077291 */ /* 0x000fe2000f8e303f */
[C---:B------:R-:W-:Y:S01]  /*24c0*/  ISETP.GT.AND P0, PT, R2.reuse, RZ, PT ;  /* 0x000000ff0200720c */ /* 0x040fe20003f04270 */
[----:B------:R-:W-:Y:S01]  /*24d0*/  ULOP3.LUT UR6, UR6, 0x10000, URZ, 0xfc, !UPT ;  /* 0x0001000006067892 */ /* 0x000fe2000f8efc3f */
[----:B------:R-:W-:-:S03]  /*24e0*/  ISETP.GT.AND P3, PT, R2, 0x8, PT ;  /* 0x000000080200780c */ /* 0x000fc60003f64270 */
[----:B------:R-:W-:Y:S01]  /*24f0*/  IADD3 R13, R2, UR7, R229 ;  /* 0x00000007020d7c10 */ /* 0x000fe2000fffe0e5 */
[----:B------:R-:W-:Y:S02]  /*2500*/  UMOV UR7, 0x40000040 ;  /* 0x4000004000077882 */ /* 0x000fe40000000000 */
[----:B------:R-:W-:Y:S01]  /*2510*/  UMOV UR8, UR6 ;  /* 0x0000000600087c82 */ /* 0x000fe20008000000 */
[----:B------:R-:W-:Y:S02]  /*2520*/  UMOV UR10, UR5 ;  /* 0x00000005000a7c82 */ /* 0x000fe40008000000 */
[----:B------:R-:W-:Y:S01]  /*2530*/  HGMMA.64x64x16.F32.BF16 R152, gdesc[UR8], RZ, !UPT, gsb0 ;  /* 0x00e00000089879f0 */ /* 0x000fe2000c0018ff */
[----:B------:R-:W-:Y:S02]  /*2540*/  UIADD3 UR10, UR5, 0x2, URZ ;  /* 0x00000002050a7890 */ /* 0x000fe4000fffe03f */
[----:B------:R-:W-:Y:S01]  /*2550*/  UIADD3 UR8, UR6, 0x2, URZ ;  /* 0x0000000206087890 */ /* 0x000fe2000fffe03f */
[----:B------:R-:W-:Y:S01]  /*2560*/  UMOV UR11, 0x40000040 ;  /* 0x40000040000b7882 */ /* 0x000fe20000000000 */
[----:B------:R-:W-:Y:S01]  /*2570*/  UMOV UR9, 0x40000040 ;  /* 0x4000004000097882 */ /* 0x000fe20000000000 */
[----:B-1----:R-:W-:Y:S01]  /*2580*/  IMAD.IADD R230, R6, 0x1, -R13 ;  /* 0x0000000106e67824 */ /* 0x002fe200078e0a0d */
[----:B------:R-:W-:-:S02]  /*2590*/  IADD3 R225, RZ, -R13, -R7 ;  /* 0x8000000dffe17210 */ /* 0x000fc40007ffe807 */
[----:B------:R-:W-:Y:S02]  /*25a0*/  IADD3 R14, -R13, 0x8, -R7 ;  /* 0x000000080d0e7810 */ /* 0x000fe40007ffe907 */
[----:B------:R-:W-:Y:S02]  /*25b0*/  SEL R230, R230, 0x40, !P1 ;  /* 0x00000040e6e67807 */ /* 0x000fe40004800000 */
[----:B------:R-:W-:Y:S02]  /*25c0*/  SEL R225, R225, 0x40, P0 ;  /* 0x00000040e1e17807 */ /* 0x000fe40000000000 */
[C---:B------:R-:W-:Y:S02]  /*25d0*/  ISETP.GE.AND P0, PT, R230.reuse, RZ, PT ;  /* 0x000000ffe600720c */ /* 0x040fe40003f06270 */
[----:B------:R-:W-:Y:S02]  /*25e0*/  ISETP.GE.AND P1, PT, R230, 0x1, PT ;  /* 0x00000001e600780c */ /* 0x000fe40003f26270 */
[----:B------:R-:W-:-:S02]  /*25f0*/  ISETP.GT.OR P0, PT, R225, RZ, !P0 ;  /* 0x000000ffe100720c */ /* 0x000fc40004704670 */
[----:B------:R-:W-:Y:S02]  /*2600*/  IADD3 R13, R6, 0x8, -R13 ;  /* 0x00000008060d7810 */ /* 0x000fe40007ffe80d */
[----:B------:R-:W-:Y:S02]  /*2610*/  FSEL R5, R184, -INF , !P0 ;  /* 0xff800000b8057808 */ /* 0x000fe40004000000 */
[----:B------:R-:W-:Y:S02]  /*2620*/  ISETP.GT.OR P0, PT, R225, 0x1, !P1 ;  /* 0x00000001e100780c */ /* 0x000fe40004f04670 */
[----:B------:R-:W-:Y:S01]  /*2630*/  ISETP.GE.AND P1, PT, R230, 0x8, PT ;  /* 0x00000008e600780c */ /* 0x000fe20003f26270 */
[----:B------:R-:W-:Y:S01]  /*2640*/  FFMA.FTZ R5, R5, UR43, -R222 ;  /* 0x0000002b05057c23 */ /* 0x000fe200080108de */
[----:B------:R-:W-:Y:S02]  /*2650*/  FSEL R6, R185, -INF , !P0 ;  /* 0xff800000b9067808 */ /* 0x000fe40004000000 */
[----:B------:R-:W-:-:S02]  /*2660*/  ISETP.GT.OR P0, PT, R225, 0x8, !P1 ;  /* 0x00000008e100780c */ /* 0x000fc40004f04670 */
[----:B------:R-:W-:Y:S01]  /*2670*/  ISETP.GE.AND P1, PT, R230, 0x9, PT ;  /* 0x00000009e600780c */ /* 0x000fe20003f26270 */
[----:B------:R-:W-:Y:S01]  /*2680*/  FFMA.FTZ R6, R6, UR43, -R223 ;  /* 0x0000002b06067c23 */ /* 0x000fe200080108df */
[----:B------:R-:W-:Y:S01]  /*2690*/  FSEL R7, R188, -INF , !P0 ;  /* 0xff800000bc077808 */ /* 0x000fe20004000000 */
[----:B------:R-:W-:Y:S01]  /*26a0*/  MUFU.EX2 R5, R5 ;  /* 0x0000000500057308 */ /* 0x000fe20000000800 */
[----:B------:R-:W-:Y:S02]  /*26b0*/  ISETP.GT.OR P0, PT, R225, 0x9, !P1 ;  /* 0x00000009e100780c */ /* 0x000fe40004f04670 */
[C---:B------:R-:W-:Y:S01]  /*26c0*/  ISETP.GE.AND P1, PT, R230.reuse, 0x10, PT ;  /* 0x00000010e600780c */ /* 0x040fe20003f26270 */
[----:B------:R-:W-:Y:S01]  /*26d0*/  FFMA.FTZ R7, R7, UR43, -R220 ;  /* 0x0000002b07077c23 */ /* 0x000fe200080108dc */
[----:B------:R-:W-:Y:S02]  /*26e0*/  FSEL R8, R189, -INF , !P0 ;  /* 0xff800000bd087808 */ /* 0x000fe40004000000 */
[----:B------:R-:W-:Y:S01]  /*26f0*/  ISETP.GT.OR P0, PT, R225, 0x10, !P1 ;  /* 0x00000010e100780c */ /* 0x000fe20004f04670 */
[----:B------:R-:W-:Y:S01]  /*2700*/  MUFU.EX2 R6, R6 ;  /* 0x0000000600067308 */ /* 0x000fe20000000800 */
[----:B------:R-:W-:Y:S01]  /*2710*/  ISETP.GE.AND P1, PT, R230, 0x11, PT ;  /* 0x00000011e600780c */ /* 0x000fe20003f26270 */
[----:B------:R-:W-:Y:S01]  /*2720*/  FFMA.FTZ R8, R8, UR43, -R221 ;  /* 0x0000002b08087c23 */ /* 0x000fe200080108dd */
[----:B------:R-:W-:-:S02]  /*2730*/  FSEL R9, R192, -INF , !P0 ;  /* 0xff800000c0097808 */ /* 0x000fc40004000000 */
[----:B------:R-:W-:Y:S02]  /*2740*/  ISETP.GT.OR P0, PT, R225, 0x11, !P1 ;  /* 0x00000011e100780c */ /* 0x000fe40004f04670 */
[C---:B------:R-:W-:Y:S01]  /*2750*/  ISETP.GE.AND P1, PT, R230.reuse, 0x18, PT ;  /* 0x00000018e600780c */ /* 0x040fe20003f26270 */
        /* <DEDUP_REMOVED lines=9> */
[C---:B------:R-:W-:Y:S01]  /*27f0*/  ISETP.GE.AND P2, PT, R230.reuse, 0x20, PT ;  /* 0x00000020e600780c */ /* 0x040fe20003f46270 */
[----:B------:R-:W-:Y:S01]  /*2800*/  FFMA.FTZ R11, R11, UR43, -R20 ;  /* 0x0000002b0b0b7c23 */ /* 0x000fe20008010814 */
[----:B------:R-:W-:Y:S02]  /*2810*/  FSEL R12, R197, -INF , !P0 ;  /* 0xff800000c50c7808 */ /* 0x000fe40004000000 */
[----:B------:R-:W-:Y:S02]  /*2820*/  ISETP.GT.OR P0, PT, R225, 0x20, !P2 ;  /* 0x00000020e100780c */ /* 0x000fe40005704670 */
[----:B------:R-:W-:Y:S01]  /*2830*/  ISETP.GE.AND P1, PT, R230, 0x21, PT ;  /* 0x00000021e600780c */ /* 0x000fe20003f26270 */
[----:B------:R-:W-:Y:S01]  /*2840*/  FFMA.FTZ R12, R12, UR43, -R21 ;  /* 0x0000002b0c0c7c23 */ /* 0x000fe20008010815 */
[----:B------:R-:W-:Y:S01]  /*2850*/  ISETP.GT.AND P2, PT, R228, 0x8, PT ;  /* 0x00000008e400780c */ /* 0x000fe20003f44270 */
[----:B------:R-:W-:Y:S01]  /*2860*/  MUFU.EX2 R9, R9 ;  /* 0x0000000900097308 */ /* 0x000fe20000000800 */
[----:B------:R-:W-:Y:S01]  /*2870*/  FSEL R15, R200, -INF , !P0 ;  /* 0xff800000c80f7808 */ /* 0x000fe20004000000 */
[----:B------:R-:W-:-:S02]  /*2880*/  WARPGROUP.DEPBAR.LE gsb0, 0x0 ;  /* 0x00008000000079c5 */ /* 0x000fc40000010000 */
[----:B------:R-:W-:Y:S01]  /*2890*/  WARPGROUP.ARRIVE ;  /* 0x00000000000079c5 */ /* 0x000fe20000000000 */
[----:B------:R-:W-:Y:S01]  /*28a0*/  ISETP.GT.OR P0, PT, R225, 0x21, !P1 ;  /* 0x00000021e100780c */ /* 0x000fe20004f04670 */
[----:B------:R-:W-:Y:S01]  /*28b0*/  FFMA.FTZ R189, R15, UR43, -R216 ;  /* 0x0000002b0fbd7c23 */ /* 0x000fe200080108d8 */
[----:B------:R-:W-:Y:S01]  /*28c0*/  SEL R184, R13, 0x40, !P2 ;  /* 0x000000400db87807 */ /* 0x000fe20005000000 */
[----:B------:R-:W-:Y:S01]  /*28d0*/  MUFU.EX2 R10, R10 ;  /* 0x0000000a000a7308 */ /* 0x000fe20000000800 */
[----:B------:R-:W-:Y:S01]  /*28e0*/  ISETP.GE.AND P1, PT, R230, 0x28, PT ;  /* 0x00000028e600780c */ /* 0x000fe20003f26270 */
[----:B------:R-:W-:Y:S01]  /*28f0*/  HGMMA.64x64x16.F32.BF16 R152, gdesc[UR8], R152, gsb0 ;  /* 0x00e00000089879f0 */ /* 0x000fe20008001898 */
[----:B------:R-:W-:Y:S01]  /*2900*/  UIADD3 UR10, UR5, 0x4, URZ ;  /* 0x00000004050a7890 */ /* 0x000fe2000fffe03f */
[----:B------:R-:W-:Y:S01]  /*2910*/  FSEL R188, R201, -INF , !P0 ;  /* 0xff800000c9bc7808 */ /* 0x000fe20004000000 */
[----:B------:R-:W-:Y:S01]  /*2920*/  UIADD3 UR8, UR6, 0x4, URZ ;  /* 0x0000000406087890 */ /* 0x000fe2000fffe03f */
[----:B------:R-:W-:Y:S01]  /*2930*/  SEL R192, R14, 0x40, P3 ;  /* 0x000000400ec07807 */ /* 0x000fe20001800000 */
[----:B------:R-:W-:Y:S01]  /*2940*/  UMOV UR11, 0x40000040 ;  /* 0x40000040000b7882 */ /* 0x000fe20000000000 */
[----:B------:R-:W-:Y:S01]  /*2950*/  UMOV UR9, 0x40000040 ;  /* 0x4000004000097882 */ /* 0x000fe20000000000 */
[----:B------:R-:W-:Y:S01]  /*2960*/  ISETP.GE.AND P3, PT, R184, RZ, PT ;  /* 0x000000ffb800720c */ /* 0x000fe20003f66270 */
[----:B------:R-:W-:Y:S01]  /*2970*/  FFMA.FTZ R14, R188, UR43, -R217 ;  /* 0x0000002bbc0e7c23 */ /* 0x000fe200080108d9 */
[----:B------:R-:W-:Y:S01]  /*2980*/  ISETP.GT.OR P0, PT, R225, 0x28, !P1 ;  /* 0x00000028e100780c */ /* 0x000fe20004f04670 */
[----:B------:R-:W-:Y:S01]  /*2990*/  MUFU.EX2 R13, R189 ;  /* 0x000000bd000d7308 */ /* 0x000fe20000000800 */
[----:B------:R-:W-:-:S02]  /*29a0*/  ISETP.GE.AND P2, PT, R230, 0x29, PT ;  /* 0x00000029e600780c */ /* 0x000fc40003f46270 */
[----:B------:R-:W-:Y:S02]  /*29b0*/  ISETP.GT.OR P1, PT, R192, RZ, !P3 ;  /* 0x000000ffc000720c */ /* 0x000fe40005f24670 */
[----:B------:R-:W-:Y:S02]  /*29c0*/  FSEL R15, R204, -INF , !P0 ;  /* 0xff800000cc0f7808 */ /* 0x000fe40004000000 */
[----:B------:R-:W-:Y:S01]  /*29d0*/  ISETP.GT.OR P0, PT, R225, 0x29, !P2 ;  /* 0x00000029e100780c */ /* 0x000fe20005704670 */
[----:B------:R-:W-:Y:S01]  /*29e0*/  MUFU.EX2 R11, R11 ;  /* 0x0000000b000b7308 */ /* 0x000fe20000000800 */
[----:B------:R-:W-:Y:S01]  /*29f0*/  FSEL R185, R186, -INF , !P1 ;  /* 0xff800000bab97808 */ /* 0x000fe20004800000 */
[----:B------:R-:W-:Y:S01]  /*2a00*/  FFMA.FTZ R15, R15, UR43, -R22 ;  /* 0x0000002b0f0f7c23 */ /* 0x000fe20008010816 */
[----:B------:R-:W-:Y:S02]  /*2a10*/  FSEL R186, R205, -INF , !P0 ;  /* 0xff800000cdba7808 */ /* 0x000fe40004000000 */
[C---:B------:R-:W-:Y:S01]  /*2a20*/  ISETP.GE.AND P0, PT, R184.reuse, 0x1, PT ;  /* 0x00000001b800780c */ /* 0x040fe20003f06270 */
[----:B------:R-:W-:Y:S01]  /*2a30*/  FFMA.FTZ R201, R185, UR43, -R222 ;  /* 0x0000002bb9c97c23 */ /* 0x000fe200080108de */
[----:B------:R-:W-:Y:S01]  /*2a40*/  ISETP.GE.AND P1, PT, R184, 0x8, PT ;  /* 0x00000008b800780c */ /* 0x000fe20003f26270 */
[----:B------:R-:W-:Y:S01]  /*2a50*/  FFMA.FTZ R200, R186, UR43, -R23 ;  /* 0x0000002bbac87c23 */ /* 0x000fe20008010817 */
[----:B------:R-:W-:Y:S01]  /*2a60*/  ISETP.GT.OR P0, PT, R192, 0x1, !P0 ;  /* 0x00000001c000780c */ /* 0x000fe20004704670 */
[----:B------:R-:W-:Y:S01]  /*2a70*/  MUFU.EX2 R12, R12 ;  /* 0x0000000c000c7308 */ /* 0x000fe20000000800 */
[----:B------:R-:W-:-:S02]  /*2a80*/  LOP3.LUT R185, R234, 0x2000000, RZ, 0xfc, !PT ;  /* 0x02000000eab97812 */ /* 0x000fc400078efcff */
[----:B------:R-:W-:Y:S02]  /*2a90*/  ISETP.GT.OR P1, PT, R192, 0x8, !P1 ;  /* 0x00000008c000780c */ /* 0x000fe40004f24670 */
[----:B------:R-:W-:Y:S01]  /*2aa0*/  FSEL R186, R187, -INF , !P0 ;  /* 0xff800000bbba7808 */ /* 0x000fe20004000000 */
[----:B------:R-:W-:Y:S01]  /*2ab0*/  IMAD R188, R4, 0x400, R185 ;  /* 0x0000040004bc7824 */ /* 0x000fe200078e02b9 */
[----:B------:R-:W-:Y:S01]  /*2ac0*/  ISETP.GE.AND P0, PT, R184, 0x9, PT ;  /* 0x00000009b800780c */ /* 0x000fe20003f06270 */
[----:B------:R-:W2:Y:S01]  /*2ad0*/  MUFU.EX2 R201, R201 ;  /* 0x000000c900c97308 */ /* 0x000ea20000000800 */
[----:B------:R-:W-:Y:S01]  /*2ae0*/  FSEL R185, R190, -INF , !P1 ;  /* 0xff800000beb97808 */ /* 0x000fe20004800000 */
[----:B------:R-:W-:Y:S01]  /*2af0*/  FFMA.FTZ R205, R186, UR43, -R223 ;  /* 0x0000002bbacd7c23 */ /* 0x000fe200080108df */
[----:B------:R-:W-:Y:S02]  /*2b00*/  ISETP.GE.AND P1, PT, R184, 0x10, PT ;  /* 0x00000010b800780c */ /* 0x000fe40003f26270 */
[C---:B------:R-:W-:Y:S01]  /*2b10*/  ISETP.GT.OR P0, PT, R192.reuse, 0x9, !P0 ;  /* 0x00000009c000780c */ /* 0x040fe20004704670 */
[----:B------:R-:W-:Y:S01]  /*2b20*/  FFMA.FTZ R204, R185, UR43, -R220 ;  /* 0x0000002bb9cc7c23 */ /* 0x000fe200080108dc */
[----:B------:R-:W-:Y:S01]  /*2b30*/  ISETP.GT.OR P1, PT, R192, 0x10, !P1 ;  /* 0x00000010c000780c */ /* 0x000fe20004f24670 */
[----:B------:R-:W3:Y:S01]  /*2b40*/  MUFU.EX2 R205, R205 ;  /* 0x000000cd00cd7308 */ /* 0x000ee20000000800 */
[----:B------:R-:W-:-:S02]  /*2b50*/  FSEL R186, R191, -INF , !P0 ;  /* 0xff800000bfba7808 */ /* 0x000fc40004000000 */
[----:B------:R-:W-:Y:S02]  /*2b60*/  ISETP.GE.AND P0, PT, R184, 0x18, PT ;  /* 0x00000018b800780c */ /* 0x000fe40003f06270 */
[----:B------:R-:W-:Y:S01]  /*2b70*/  FSEL R185, R194, -INF , !P1 ;  /* 0xff800000c2b97808 */ /* 0x000fe20004800000 */
[----:B------:R-:W-:Y:S01]  /*2b80*/  FFMA.FTZ R186, R186, UR43, -R221 ;  /* 0x0000002bbaba7c23 */ /* 0x000fe200080108dd */
[----:B------:R-:W-:Y:S01]  /*2b90*/  ISETP.GE.AND P3, PT, R184, 0x19, PT ;  /* 0x00000019b800780c */ /* 0x000fe20003f66270 */
[----:B------:R-:W-:Y:S01]  /*2ba0*/  MUFU.EX2 R204, R204 ;  /* 0x000000cc00cc7308 */ /* 0x000fe20000000800 */
[----:B------:R-:W-:Y:S01]  /*2bb0*/  ISETP.GT.OR P0, PT, R192, 0x18, !P0 ;  /* 0x00000018c000780c */ /* 0x000fe20004704670 */
[----:B------:R-:W-:Y:S01]  /*2bc0*/  FFMA.FTZ R218, R185, UR43, -R218 ;  /* 0x0000002bb9da7c23 */ /* 0x000fe200080108da */
[----:B------:R-:W-:Y:S02]  /*2bd0*/  ISETP.GE.AND P1, PT, R184, 0x20, PT ;  /* 0x00000020b800780c */ /* 0x000fe40003f26270 */
[----:B------:R-:W-:-:S02]  /*2be0*/  ISETP.GT.OR P3, PT, R192, 0x19, !P3 ;  /* 0x00000019c000780c */ /* 0x000fc40005f64670 */
[----:B------:R-:W-:Y:S01]  /*2bf0*/  FSEL R185, R198, -INF , !P0 ;  /* 0xff800000c6b97808 */ /* 0x000fe20004000000 */
[----:B------:R5:W-:Y:S01]  /*2c00*/  MUFU.EX2 R220, R186 ;  /* 0x000000ba00dc7308 */ /* 0x000be20000000800 */
[----:B------:R-:W-:Y:S02]  /*2c10*/  ISETP.GE.AND P5, PT, R184, 0x21, PT ;  /* 0x00000021b800780c */ /* 0x000fe40003fa6270 */
[C---:B------:R-:W-:Y:S01]  /*2c20*/  ISETP.GT.OR P1, PT, R192.reuse, 0x20, !P1 ;  /* 0x00000020c000780c */ /* 0x040fe20004f24670 */
[----:B------:R-:W-:Y:S01]  /*2c30*/  FFMA.FTZ R20, R185, UR43, -R20 ;  /* 0x0000002bb9147c23 */ /* 0x000fe20008010814 */
[----:B------:R-:W-:Y:S02]  /*2c40*/  ISETP.GT.OR P5, PT, R192, 0x21, !P5 ;  /* 0x00000021c000780c */ /* 0x000fe40006fa4670 */
[----:B------:R-:W-:Y:S01]  /*2c50*/  ISETP.GE.AND P4, PT, R230, 0x30, PT ;  /* 0x00000030e600780c */ /* 0x000fe20003f86270 */
[----:B------:R-:W3:Y:S01]  /*2c60*/  MUFU.EX2 R218, R218 ;  /* 0x000000da00da7308 */ /* 0x000ee20000000800 */
[----:B-----5:R-:W-:-:S02]  /*2c70*/  FSEL R186, R199, -INF , !P3 ;  /* 0xff800000c7ba7808 */ /* 0x020fc40005800000 */
[----:B------:R-:W-:Y:S02]  /*2c80*/  FSEL R185, R202, -INF , !P1 ;  /* 0xff800000cab97808 */ /* 0x000fe40004800000 */
[----:B------:R-:W-:Y:S01]  /*2c90*/  ISETP.GE.AND P2, PT, R184, 0x11, PT ;  /* 0x00000011b800780c */ /* 0x000fe20003f46270 */
[----:B------:R-:W-:Y:S01]  /*2ca0*/  FFMA.FTZ R21, R186, UR43, -R21 ;  /* 0x0000002bba157c23 */ /* 0x000fe20008010815 */
[C---:B------:R-:W-:Y:S01]  /*2cb0*/  ISETP.GE.AND P1, PT, R184.reuse, 0x28, PT ;  /* 0x00000028b800780c */ /* 0x040fe20003f26270 */
[----:B------:R-:W-:Y:S02]  /*2cc0*/  WARPGROUP.DEPBAR.LE gsb0, 0x0 ;  /* 0x00008000000079c5 */ /* 0x000fe40000010000 */
[----:B------:R-:W-:Y:S01]  /*2cd0*/  WARPGROUP.ARRIVE ;  /* 0x00000000000079c5 */ /* 0x000fe20000000000 */
[----:B------:R-:W-:Y:S01]  /*2ce0*/  FSEL R186, R203, -INF , !P5 ;  /* 0xff800000cbba7808 */ /* 0x000fe20006800000 */
[----:B------:R-:W-:Y:S01]  /*2cf0*/  FFMA.FTZ R202, R185, UR43, -R216 ;  /* 0x0000002bb9ca7c23 */ /* 0x000fe200080108d8 */
[----:B------:R-:W-:Y:S01]  /*2d00*/  ISETP.GT.OR P4, PT, R225, 0x30, !P4 ;  /* 0x00000030e100780c */ /* 0x000fe20006784670 */
[----:B------:R-:W-:Y:S01]  /*2d10*/  MUFU.EX2 R20, R20 ;  /* 0x0000001400147308 */ /* 0x000fe20000000800 */
[----:B------:R-:W-:Y:S01]  /*2d20*/  ISETP.GE.AND P5, PT, R184, 0x30, PT ;  /* 0x00000030b800780c */ /* 0x000fe20003fa6270 */
[----:B------:R-:W-:Y:S01]  /*2d30*/  HGMMA.64x64x16.F32.BF16 R152, gdesc[UR8], R152, gsb0 ;  /* 0x00e00000089879f0 */ /* 0x000fe20008001898 */
[----:B------:R-:W-:Y:S01]  /*2d40*/  UIADD3 UR10, UR5, 0x6, URZ ;  /* 0x00000006050a7890 */ /* 0x000fe2000fffe03f */
[C---:B------:R-:W-:Y:S01]  /*2d50*/  ISETP.GT.OR P2, PT, R192.reuse, 0x11, !P2 ;  /* 0x00000011c000780c */ /* 0x040fe20005744670 */
[----:B------:R-:W-:Y:S01]  /*2d60*/  UIADD3 UR8, UR6, 0x6, URZ ;  /* 0x0000000606087890 */ /* 0x000fe2000fffe03f */
[----:B------:R-:W-:Y:S01]  /*2d70*/  ISETP.GT.OR P1, PT, R192, 0x28, !P1 ;  /* 0x00000028c000780c */ /* 0x000fe20004f24670 */
[----:B------:R-:W-:Y:S01]  /*2d80*/  UMOV UR11, 0x40000040 ;  /* 0x40000040000b7882 */ /* 0x000fe20000000000 */
[----:B------:R-:W-:Y:S01]  /*2d90*/  UMOV UR9, 0x40000040 ;  /* 0x4000004000097882 */ /* 0x000fe20000000000 */
[----:B------:R-:W-:Y:S01]  /*2da0*/  R2UR UR12, R188 ;  /* 0x00000000bc0c72ca */ /* 0x000fe200000e0000 */
[----:B------:R-:W-:Y:S01]  /*2db0*/  FFMA.FTZ R203, R186, UR43, -R217 ;  /* 0x0000002bbacb7c23 */ /* 0x000fe200080108d9 */
[----:B------:R-:W-:Y:S01]  /*2dc0*/  FSEL R191, R208, -INF , !P4 ;  /* 0xff800000d0bf7808 */ /* 0x000fe20006000000 */
[----:B------:R-:W-:Y:S01]  /*2dd0*/  MUFU.EX2 R21, R21 ;  /* 0x0000001500157308 */ /* 0x000fe20000000800 */
[----:B------:R-:W-:-:S02]  /*2de0*/  ISETP.GT.OR P5, PT, R192, 0x30, !P5 ;  /* 0x00000030c000780c */ /* 0x000fc40006fa4670 */
[----:B------:R-:W-:Y:S01]  /*2df0*/  FSEL R188, R195, -INF , !P2 ;  /* 0xff800000c3bc7808 */ /* 0x000fe20005000000 */
[----:B------:R-:W-:Y:S01]  /*2e00*/  FFMA.FTZ R216, R191, UR43, -R18 ;  /* 0x0000002bbfd87c23 */ /* 0x000fe20008010812 */
[----:B------:R-:W-:Y:S02]  /*2e10*/  ISETP.GE.AND P4, PT, R184, 0x29, PT ;  /* 0x00000029b800780c */ /* 0x000fe40003f86270 */
[----:B------:R-:W-:Y:S01]  /*2e20*/  FSEL R187, R206, -INF , !P1 ;  /* 0xff800000cebb7808 */ /* 0x000fe20004800000 */
[----:B------:R-:W-:Y:S01]  /*2e30*/  FFMA.FTZ R219, R188, UR43, -R219 ;  /* 0x0000002bbcdb7c23 */ /* 0x000fe200080108db */
[----:B------:R-:W-:Y:S01]  /*2e40*/  ISETP.GE.AND P2, PT, R230, 0x31, PT ;  /* 0x00000031e600780c */ /* 0x000fe20003f46270 */
[----:B------:R-:W-:Y:S01]  /*2e50*/  MUFU.EX2 R14, R14 ;  /* 0x0000000e000e7308 */ /* 0x000fe20000000800 */
[----:B------:R-:W-:Y:S01]  /*2e60*/  ISETP.GE.AND P1, PT, R184, 0x31, PT ;  /* 0x00000031b800780c */ /* 0x000fe20003f26270 */
[----:B------:R-:W-:Y:S01]  /*2e70*/  FFMA.FTZ R206, R187, UR43, -R22 ;  /* 0x0000002bbbce7c23 */ /* 0x000fe20008010816 */
[----:B------:R-:W-:-:S02]  /*2e80*/  FSEL R193, R210, -INF , !P5 ;  /* 0xff800000d2c17808 */ /* 0x000fc40006800000 */
[C---:B------:R-:W-:Y:S02]  /*2e90*/  ISETP.GT.OR P4, PT, R192.reuse, 0x29, !P4 ;  /* 0x00000029c000780c */ /* 0x040fe40006784670 */
[----:B------:R-:W-:Y:S01]  /*2ea0*/  ISETP.GT.OR P2, PT, R225, 0x31, !P2 ;  /* 0x00000031e100780c */ /* 0x000fe20005744670 */
[----:B------:R-:W-:Y:S01]  /*2eb0*/  FFMA.FTZ R208, R193, UR43, -R18 ;  /* 0x0000002bc1d07c23 */ /* 0x000fe20008010812 */
[----:B------:R-:W-:Y:S01]  /*2ec0*/  ISETP.GT.OR P1, PT, R192, 0x31, !P1 ;  /* 0x00000031c000780c */ /* 0x000fe20004f24670 */
[----:B------:R-:W5:Y:S01]  /*2ed0*/  MUFU.EX2 R219, R219 ;  /* 0x000000db00db7308 */ /* 0x000f620000000800 */
[----:B------:R-:W-:Y:S02]  /*2ee0*/  FSEL R190, R207, -INF , !P4 ;  /* 0xff800000cfbe7808 */ /* 0x000fe40006000000 */
[C---:B------:R-:W-:Y:S02]  /*2ef0*/  ISETP.GE.AND P4, PT, R184.reuse, 0x38, PT ;  /* 0x00000038b800780c */ /* 0x040fe40003f86270 */
[----:B------:R-:W-:Y:S01]  /*2f00*/  ISETP.GE.AND P5, PT, R184, 0x39, PT ;  /* 0x00000039b800780c */ /* 0x000fe20003fa6270 */
[----:B------:R-:W-:Y:S01]  /*2f10*/  FFMA.FTZ R207, R190, UR43, -R23 ;  /* 0x0000002bbecf7c23 */ /* 0x000fe20008010817 */
[----:B------:R-:W-:Y:S01]  /*2f20*/  FSEL R18, R209, -INF , !P2 ;  /* 0xff800000d1127808 */ /* 0x000fe20005000000 */
[----:B------:R-:W-:Y:S01]  /*2f30*/  MUFU.EX2 R15, R15 ;  /* 0x0000000f000f7308 */ /* 0x000fe20000000800 */
[----:B------:R-:W-:-:S02]  /*2f40*/  FSEL R196, R211, -INF , !P1 ;  /* 0xff800000d3c47808 */ /* 0x000fc40004800000 */
[----:B------:R-:W-:Y:S01]  /*2f50*/  ISETP.GE.AND P0, PT, R230, 0x38, PT ;  /* 0x00000038e600780c */ /* 0x000fe20003f06270 */
[--C-:B------:R-:W-:Y:S01]  /*2f60*/  FFMA.FTZ R197, R18, UR43, -R19.reuse ;  /* 0x0000002b12c57c23 */ /* 0x100fe20008010813 */
[----:B------:R-:W-:Y:S01]  /*2f70*/  ISETP.GE.AND P3, PT, R230, 0x39, PT ;  /* 0x00000039e600780c */ /* 0x000fe20003f66270 */
[----:B------:R-:W-:Y:S01]  /*2f80*/  FFMA.FTZ R196, R196, UR43, -R19 ;  /* 0x0000002bc4c47c23 */ /* 0x000fe20008010813 */
[----:B------:R-:W-:Y:S01]  /*2f90*/  ISETP.GT.OR P0, PT, R225, 0x38, !P0 ;  /* 0x00000038e100780c */ /* 0x000fe20004704670 */
[----:B------:R-:W-:Y:S01]  /*2fa0*/  MUFU.EX2 R200, R200 ;  /* 0x000000c800c87308 */ /* 0x000fe20000000800 */
[----:B------:R-:W-:Y:S02]  /*2fb0*/  ISETP.GT.OR P4, PT, R192, 0x38, !P4 ;  /* 0x00000038c000780c */ /* 0x000fe40006784670 */
[----:B------:R-:W-:Y:S02]  /*2fc0*/  FSEL R193, R212, -INF , !P0 ;  /* 0xff800000d4c17808 */ /* 0x000fe40004000000 */
[----:B------:R-:W-:-:S02]  /*2fd0*/  ISETP.GT.OR P5, PT, R192, 0x39, !P5 ;  /* 0x00000039c000780c */ /* 0x000fc40006fa4670 */
[----:B------:R-:W-:Y:S01]  /*2fe0*/  ISETP.GT.OR P3, PT, R225, 0x39, !P3 ;  /* 0x00000039e100780c */ /* 0x000fe20005f64670 */
[--C-:B------:R-:W-:Y:S01]  /*2ff0*/  FFMA.FTZ R194, R193, UR43, -R16.reuse ;  /* 0x0000002bc1c27c23 */ /* 0x100fe20008010810 */
[----:B------:R-:W-:Y:S01]  /*3000*/  FSEL R195, R214, -INF , !P4 ;  /* 0xff800000d6c37808 */ /* 0x000fe20006000000 */
[----:B------:R-:W5:Y:S01]  /*3010*/  MUFU.EX2 R202, R202 ;  /* 0x000000ca00ca7308 */ /* 0x000f620000000800 */
[----:B------:R-:W-:Y:S02]  /*3020*/  FSEL R210, R213, -INF , !P3 ;  /* 0xff800000d5d27808 */ /* 0x000fe40005800000 */
[----:B------:R-:W-:Y:S01]  /*3030*/  FSEL R212, R215, -INF , !P5 ;  /* 0xff800000d7d47808 */ /* 0x000fe20006800000 */
[----:B------:R-:W-:Y:S02]  /*3040*/  FFMA.FTZ R198, R195, UR43, -R16 ;  /* 0x0000002bc3c67c23 */ /* 0x000fe40008010810 */
[--C-:B------:R-:W-:Y:S02]  /*3050*/  FFMA.FTZ R199, R210, UR43, -R17.reuse ;  /* 0x0000002bd2c77c23 */ /* 0x100fe40008010811 */
        /* <DEDUP_REMOVED lines=8> */
[----:B------:R-:W-:Y:S01]  /*30e0*/  UIADD3 UR8, UR6, 0x400, URZ ;  /* 0x0000040006087890 */ /* 0x000fe2000fffe03f */
[----:B------:R-:W-:Y:S01]  /*30f0*/  UMOV UR11, 0x40000040 ;  /* 0x40000040000b7882 */ /* 0x000fe20000000000 */
[----:B------:R-:W-:Y:S02]  /*3100*/  UMOV UR9, 0x40000040 ;  /* 0x4000004000097882 */ /* 0x000fe40000000000 */
        /* <DEDUP_REMOVED lines=24> */
[----:B------:R-:W-:Y:S01]  /*3290*/  UMOV UR6, UR12 ;  /* 0x0000000c00067c82 */ /* 0x000fe20008000000 */
[----:B------:R-:W-:Y:S02]  /*32a0*/  WARPGROUP.DEPBAR.LE gsb0, 0x0 ;  /* 0x00008000000079c5 */ /* 0x000fe40000010000 */
[----:B------:R-:W-:-:S06]  /*32b0*/  WARPGROUP.ARRIVE ;  /* 0x00000000000079c5 */ /* 0x000fcc0000000000 */
[----:B------:R-:W-:Y:S01]  /*32c0*/  HGMMA.64x64x16.F32.BF16 R152, gdesc[UR8], R152, gsb0 ;  /* 0x00e00000089879f0 */ /* 0x000fe20008001898 */
[----:B------:R-:W-:Y:S01]  /*32d0*/  UMOV UR11, 0x40000040 ;  /* 0x40000040000b7882 */ /* 0x000fe20000000000 */
[----:B------:R-:W-:Y:S01]  /*32e0*/  UMOV UR9, 0x40000040 ;  /* 0x4000004000097882 */ /* 0x000fe20000000000 */
[----:B------:R-:W-:Y:S02]  /*32f0*/  WARPGROUP.DEPBAR.LE gsb0, 0x0 ;  /* 0x00008000000079c5 */ /* 0x000fe40000010000 */
[----:B------:R-:W1:Y:S04]  /*3300*/  LDS.64 R184, [R224+0x28200] ;  /* 0x02820000e0b87984 */ /* 0x000e680000000a00 */
[----:B------:R-:W2:Y:S04]  /*3310*/  LDS.64 R188, [R224+0x28220] ;  /* 0x02822000e0bc7984 */ /* 0x000ea80000000a00 */
[----:B------:R-:W3:Y:S04]  /*3320*/  LDS.64 R186, [R224+0x28240] ;  /* 0x02824000e0ba7984 */ /* 0x000ee80000000a00 */
[----:B------:R-:W5:Y:S04]  /*3330*/  LDS.64 R22, [R224+0x28260] ;  /* 0x02826000e0167984 */ /* 0x000f680000000a00 */
[----:B------:R-:W5:Y:S04]  /*3340*/  LDS.64 R18, [R224+0x282a0] ;  /* 0x0282a000e0127984 */ /* 0x000f680000000a00 */
[----:B------:R-:W5:Y:S04]  /*3350*/  LDS.64 R190, [R224+0x28280] ;  /* 0x02828000e0be7984 */ /* 0x000f680000000a00 */
[----:B------:R-:W5:Y:S04]  /*3360*/  LDS.64 R192, [R224+0x282c0] ;  /* 0x0282c000e0c07984 */ /* 0x000f680000000a00 */
[----:B----4-:R-:W4:Y:S01]  /*3370*/  LDS.64 R224, [R224+0x282e0] ;  /* 0x0282e000e0e07984 */ /* 0x010f220000000a00 */
[--C-:B-1----:R-:W-:Y:S01]  /*3380*/  FADD.FTZ R152, R152, -R184.reuse ;  /* 0x800000b898987221 */ /* 0x102fe20000010000 */
[----:B------:R-:W-:Y:S01]  /*3390*/  FADD.FTZ R154, R154, -R184 ;  /* 0x800000b89a9a7221 */ /* 0x000fe20000010000 */
[--C-:B------:R-:W-:Y:S01]  /*33a0*/  FADD.FTZ R153, R153, -R185.reuse ;  /* 0x800000b999997221 */ /* 0x100fe20000010000 */
[----:B------:R-:W-:Y:S01]  /*33b0*/  FADD.FTZ R184, R155, -R185 ;  /* 0x800000b99bb87221 */ /* 0x000fe20000010000 */
[--C-:B--2---:R-:W-:Y:S01]  /*33c0*/  FADD.FTZ R185, R157, -R189.reuse ;  /* 0x800000bd9db97221 */ /* 0x104fe20000010000 */
[----:B------:R-:W-:Y:S01]  /*33d0*/  FADD.FTZ R159, R159, -R189 ;  /* 0x800000bd9f9f7221 */ /* 0x000fe20000010000 */
[----:B------:R-:W-:Y:S01]  /*33e0*/  FADD.FTZ R156, R156, -R188 ;  /* 0x800000bc9c9c7221 */ /* 0x000fe20000010000 */
[----:B------:R1:W2:Y:S01]  /*33f0*/  MUFU.EX2 R157, R196 ;  /* 0x000000c4009d7308 */ /* 0x0002a20000000800 */
[----:B---3--:R-:W-:Y:S01]  /*3400*/  FADD.FTZ R189, R162, -R186 ;  /* 0x800000baa2bd7221 */ /* 0x008fe20000010000 */
[----:B------:R-:W-:Y:S01]  /*3410*/  FMUL.FTZ R185, R8, R185 ;  /* 0x000000b908b97220 */ /* 0x000fe20000410000 */
[----:B------:R-:W-:Y:S01]  /*3420*/  FMUL.FTZ R156, R7, R156 ;  /* 0x0000009c079c7220 */ /* 0x000fe20000410000 */
[----:B------:R-:W-:Y:S01]  /*3430*/  FADD.FTZ R155, R158, -R188 ;  /* 0x800000bc9e9b7221 */ /* 0x000fe20000010000 */
[----:B-----5:R-:W-:Y:S01]  /*3440*/  FADD.FTZ R162, R167, -R23 ;  /* 0x80000017a7a27221 */ /* 0x020fe20000010000 */
[----:B------:R-:W-:Y:S01]  /*3450*/  FADD.FTZ R158, R163, -R187 ;  /* 0x800000bba39e7221 */ /* 0x000fe20000010000 */
[--C-:B------:R-:W-:Y:S01]  /*3460*/  FADD.FTZ R164, R164, -R22.reuse ;  /* 0x80000016a4a47221 */ /* 0x100fe20000010000 */
[----:B------:R-:W-:Y:S01]  /*3470*/  FADD.FTZ R163, R166, -R22 ;  /* 0x80000016a6a37221 */ /* 0x000fe20000010000 */
[--C-:B------:R-:W-:Y:S01]  /*3480*/  FADD.FTZ R167, R174, -R18.reuse ;  /* 0x80000012aea77221 */ /* 0x100fe20000010000 */
[----:B------:R-:W-:Y:S01]  /*3490*/  FADD.FTZ R174, R175, -R19 ;  /* 0x80000013afae7221 */ /* 0x000fe20000010000 */
[----:B-1----:R-:W-:Y:S01]  /*34a0*/  FMUL.FTZ R196, R5, R152 ;  /* 0x0000009805c47220 */ /* 0x002fe20000410000 */
[----:B------:R-:W-:Y:S01]  /*34b0*/  FMUL.FTZ R175, R6, R153 ;  /* 0x0000009906af7220 */ /* 0x000fe20000410000 */
[----:B------:R-:W-:Y:S01]  /*34c0*/  FADD.FTZ R172, R172, -R18 ;  /* 0x80000012acac7221 */ /* 0x000fe20000010000 */
[----:B------:R-:W1:Y:S01]  /*34d0*/  MUFU.EX2 R22, R194 ;  /* 0x000000c200167308 */ /* 0x000e620000000800 */
[----:B------:R-:W-:Y:S01]  /*34e0*/  FMUL.FTZ R154, R201, R154 ;  /* 0x0000009ac99a7220 */ /* 0x000fe20000410000 */
[----:B------:R-:W-:Y:S01]  /*34f0*/  FMUL.FTZ R197, R205, R184 ;  /* 0x000000b8cdc57220 */ /* 0x000fe20000410000 */
[----:B------:R-:W-:Y:S01]  /*3500*/  F2FP.BF16.F32.PACK_AB R196, R175, R196 ;  /* 0x000000c4afc4723e */ /* 0x000fe200000010ff */
[----:B------:R-:W-:Y:S01]  /*3510*/  FMUL.FTZ R189, R218, R189 ;  /* 0x000000bddabd7220 */ /* 0x000fe20000410000 */
[----:B------:R-:W-:Y:S01]  /*3520*/  FMUL.FTZ R158, R219, R158 ;  /* 0x0000009edb9e7220 */ /* 0x000fe20000410000 */
[----:B------:R-:W-:Y:S01]  /*3530*/  FADD.FTZ R165, R165, -R23 ;  /* 0x80000017a5a57221 */ /* 0x000fe20000010000 */
[----:B------:R-:W-:Y:S01]  /*3540*/  F2FP.BF16.F32.PACK_AB R197, R197, R154 ;  /* 0x0000009ac5c5723e */ /* 0x000fe200000010ff */
[----:B------:R3:W5:Y:S01]  /*3550*/  MUFU.EX2 R18, R198 ;  /* 0x000000c600127308 */ /* 0x0007620000000800 */
[----:B------:R-:W-:Y:S01]  /*3560*/  FADD.FTZ R160, R160, -R186 ;  /* 0x800000baa0a07221 */ /* 0x000fe20000010000 */
[----:B------:R-:W-:Y:S01]  /*3570*/  FADD.FTZ R161, R161, -R187 ;  /* 0x800000bba1a17221 */ /* 0x000fe20000010000 */
[--C-:B------:R-:W-:Y:S01]  /*3580*/  FADD.FTZ R23, R170, -R190.reuse ;  /* 0x800000beaa177221 */ /* 0x100fe20000010000 */
[----:B------:R-:W-:Y:S01]  /*3590*/  FADD.FTZ R173, R173, -R19 ;  /* 0x80000013adad7221 */ /* 0x000fe20000010000 */
[----:B------:R-:W-:Y:S01]  /*35a0*/  FMUL.FTZ R155, R204, R155 ;  /* 0x0000009bcc9b7220 */ /* 0x000fe20000410000 */
[----:B------:R-:W-:Y:S01]  /*35b0*/  FMUL.FTZ R154, R220, R159 ;  /* 0x0000009fdc9a7220 */ /* 0x000fe20000410000 */
[----:B------:R-:W-:Y:S01]  /*35c0*/  FADD.FTZ R168, R168, -R190 ;  /* 0x800000bea8a87221 */ /* 0x000fe20000010000 */
[----:B------:R2:W5:Y:S01]  /*35d0*/  MUFU.EX2 R175, R199 ;  /* 0x000000c700af7308 */ /* 0x0005620000000800 */
[----:B---3--:R-:W-:Y:S01]  /*35e0*/  F2FP.BF16.F32.PACK_AB R198, R185, R156 ;  /* 0x0000009cb9c6723e */ /* 0x008fe200000010ff */
[--C-:B------:R-:W-:Y:S01]  /*35f0*/  FADD.FTZ R169, R169, -R191.reuse ;  /* 0x800000bfa9a97221 */ /* 0x100fe20000010000 */
[----:B------:R-:W-:Y:S01]  /*3600*/  FADD.FTZ R166, R171, -R191 ;  /* 0x800000bfaba67221 */ /* 0x000fe20000010000 */
[--C-:B------:R-:W-:Y:S01]  /*3610*/  FADD.FTZ R19, R176, -R192.reuse ;  /* 0x800000c0b0137221 */ /* 0x100fe20000010000 */
[--C-:B------:R-:W-:Y:S01]  /*3620*/  FADD.FTZ R170, R177, -R193.reuse ;  /* 0x800000c1b1aa7221 */ /* 0x100fe20000010000 */
[----:B------:R-:W-:Y:S01]  /*3630*/  FADD.FTZ R171, R178, -R192 ;  /* 0x800000c0b2ab7221 */ /* 0x000fe20000010000 */
[----:B------:R-:W-:Y:S01]  /*3640*/  FADD.FTZ R176, R179, -R193 ;  /* 0x800000c1b3b07221 */ /* 0x000fe20000010000 */
[----:B------:R-:W3:Y:S01]  /*3650*/  MUFU.EX2 R156, R195 ;  /* 0x000000c3009c7308 */ /* 0x000ee20000000800 */
[--C-:B----4-:R-:W-:Y:S01]  /*3660*/  FADD.FTZ R177, R180, -R224.reuse ;  /* 0x800000e0b4b17221 */ /* 0x110fe20000010000 */
[----:B------:R-:W-:Y:S01]  /*3670*/  FADD.FTZ R153, R182, -R224 ;  /* 0x800000e0b6997221 */ /* 0x000fe20000010000 */
[--C-:B------:R-:W-:Y:S01]  /*3680*/  FADD.FTZ R152, R181, -R225.reuse ;  /* 0x800000e1b5987221 */ /* 0x100fe20000010000 */
[----:B------:R-:W-:Y:S01]  /*3690*/  FADD.FTZ R183, R183, -R225 ;  /* 0x800000e1b7b77221 */ /* 0x000fe20000010000 */
[----:B------:R-:W-:Y:S01]  /*36a0*/  F2FP.BF16.F32.PACK_AB R193, R158, R189 ;  /* 0x000000bd9ec1723e */ /* 0x000fe200000010ff */
[----:B------:R-:W-:Y:S01]  /*36b0*/  FMUL.FTZ R160, R9, R160 ;  /* 0x000000a009a07220 */ /* 0x000fe20000410000 */
[----:B------:R-:W-:Y:S01]  /*36c0*/  FMUL.FTZ R161, R10, R161 ;  /* 0x000000a10aa17220 */ /* 0x000fe20000410000 */
[----:B------:R-:W-:Y:S01]  /*36d0*/  FMUL.FTZ R164, R11, R164 ;  /* 0x000000a40ba47220 */ /* 0x000fe20000410000 */
[----:B------:R-:W-:Y:S01]  /*36e0*/  FMUL.FTZ R165, R12, R165 ;  /* 0x000000a50ca57220 */ /* 0x000fe20000410000 */
[----:B------:R-:W-:Y:S01]  /*36f0*/  FMUL.FTZ R163, R20, R163 ;  /* 0x000000a314a37220 */ /* 0x000fe20000410000 */
[----:B------:R-:W-:Y:S01]  /*3700*/  FMUL.FTZ R162, R21, R162 ;  /* 0x000000a215a27220 */ /* 0x000fe20000410000 */
[----:B------:R-:W-:Y:S01]  /*3710*/  IMAD R158, R4, 0x2000, R232 ;  /* 0x00002000049e7824 */ /* 0x000fe200078e02e8 */
[----:B--2---:R-:W-:Y:S01]  /*3720*/  F2FP.BF16.F32.PACK_AB R199, R154, R155 ;  /* 0x0000009b9ac7723e */ /* 0x004fe200000010ff */
        /* <DEDUP_REMOVED lines=13> */
[----:B-----5:R-:W-:Y:S01]  /*3800*/  FMUL.FTZ R153, R18, R153 ;  /* 0x0000009912997220 */ /* 0x020fe20000410000 */
[----:B------:R-:W-:Y:S01]  /*3810*/  FMUL.FTZ R152, R175, R152 ;  /* 0x00000098af987220 */ /* 0x000fe20000410000 */
[----:B---3--:R-:W-:Y:S01]  /*3820*/  FMUL.FTZ R154, R156, R183 ;  /* 0x000000b79c9a7220 */ /* 0x008fe20000410000 */
[----:B------:R-:W-:Y:S01]  /*3830*/  IMAD R158, R158, 0x2, R231 ;  /* 0x000000029e9e7824 */ /* 0x000fe200078e02e7 */
        /* <DEDUP_REMOVED lines=20> */
[----:B------:R-:W-:Y:S02]  /*3980*/  SHF.R.U32.HI R5, RZ, 0x4, R233 ;  /* 0x00000004ff057819 */ /* 0x000fe400000116e9 */
[----:B------:R-:W-:Y:S01]  /*3990*/  WARPGROUP.ARRIVE ;  /* 0x00000000000079c5 */ /* 0x000fe20000000000 */
[----:B------:R-:W-:Y:S02]  /*39a0*/  R2UR UR5, R6 ;  /* 0x00000000060572ca */ /* 0x000fe400000e0000 */
[----:B------:R-:W-:-:S11]  /*39b0*/  LOP3.LUT R5, R5, 0x3fff, RZ, 0xc0, !PT ;  /* 0x00003fff05057812 */ /* 0x000fd600078ec0ff */
[----:B------:R-:W-:Y:S01]  /*39c0*/  HGMMA.64x128x16.F32.BF16 R88, R152, gdesc[UR4].tnspB, R88, gsb0 ;  /* 0x41e0000498587df0 */ /* 0x000fe20008001858 */
[----:B------:R-:W-:Y:S01]  /*39d0*/  UIADD3 UR6, UR12, 0x80, URZ ;  /* 0x000000800c067890 */ /* 0x000fe2000fffe03f */
[----:B------:R-:W-:Y:S01]  /*39e0*/  LOP3.LUT R5, R5, 0x10000, RZ, 0xfc, !PT ;  /* 0x0001000005057812 */ /* 0x000fe200078efcff */
[----:B------:R-:W-:-:S04]  /*39f0*/  UMOV UR7, 0x40000040 ;  /* 0x4000004000077882 */ /* 0x000fc80000000000 */
[----:B------:R-:W-:Y:S01]  /*3a00*/  IMAD R5, R4, 0x400, R5 ;  /* 0x0000040004057824 */ /* 0x000fe200078e0205 */
[----:B------:R-:W-:-:S04]  /*3a10*/  USHF.R.U32.HI UR5, URZ, 0x4, UR5 ;  /* 0x000000043f057899 */ /* 0x000fc80008011605 */
        /* <DEDUP_REMOVED lines=8> */
[----:B------:R-:W-:Y:S01]  /*3aa0*/  UIADD3 UR6, UR12, 0x100, URZ ;  /* 0x000001000c067890 */ /* 0x000fe2000fffe03f */
[----:B------:R-:W-:Y:S01]  /*3ab0*/  UMOV UR7, 0x40000040 ;  /* 0x4000004000077882 */ /* 0x000fe20000000000 */
[----:B------:R-:W-:-:S07]  /*3ac0*/  UIADD3 UR12, UR12, 0x180, URZ ;  /* 0x000001800c0c7890 */ /* 0x000fce000fffe03f */
[----:B------:R-:W-:Y:S01]  /*3ad0*/  UMOV UR10, UR12 ;  /* 0x0000000c000a7c82 */ /* 0x000fe20008000000 */
[----:B------:R-:W-:Y:S02]  /*3ae0*/  WARPGROUP.DEPBAR.LE gsb0, 0x0 ;  /* 0x00008000000079c5 */ /* 0x000fe40000010000 */
[----:B------:R-:W-:Y:S02]  /*3af0*/  F2FP.BF16.F32.PACK_AB R152, R14, R13 ;  /* 0x0000000d0e98723e */ /* 0x000fe400000010ff */
[----:B------:R-:W-:Y:S02]  /*3b00*/  F2FP.BF16.F32.PACK_AB R153, R203, R202 ;  /* 0x000000cacb99723e */ /* 0x000fe400000010ff */
[----:B------:R-:W-:Y:S02]  /*3b10*/  F2FP.BF16.F32.PACK_AB R154, R200, R15 ;  /* 0x0000000fc89a723e */ /* 0x000fe400000010ff */
[----:B------:R-:W-:-:S04]  /*3b20*/  F2FP.BF16.F32.PACK_AB R155, R207, R206 ;  /* 0x000000cecf9b723e */ /* 0x000fc800000010ff */
[----:B------:R-:W-:-:S06]  /*3b30*/  WARPGROUP.ARRIVE ;  /* 0x00000000000079c5 */ /* 0x000fcc0000000000 */
[----:B------:R-:W-:Y:S01]  /*3b40*/  HGMMA.64x128x16.F32.BF16 R88, R152, gdesc[UR4].tnspB, R88, gsb0 ;  /* 0x41e0000498587df0 */ /* 0x000fe20008001858 */
[----:B------:R-:W-:-:S13]  /*3b50*/  R2UR UR6, R5 ;  /* 0x00000000050672ca */ /* 0x000fda00000e0000 */
        /* <DEDUP_REMOVED lines=72> */
.L_x_5339:
        /* <DEDUP_REMOVED lines=49> */
.L_x_5340:
        /* <DEDUP_REMOVED lines=78> */
.L_x_5323:
        /* <DEDUP_REMOVED lines=164> */
.L_x_5343:
        /* <DEDUP_REMOVED lines=57> */
.L_x_5345:
[----:B------:R-:W-:Y:S05]  /*55a0*/  BSYNC B0 ;  /* 0x0000000000007941 */ /* 0x000fea0003800000 */
.L_x_5344:
        /* <DEDUP_REMOVED lines=15> */
.L_x_5347:
[----:B------:R-:W-:Y:S05]  /*56a0*/  BSYNC B0 ;  /* 0x0000000000007941 */ /* 0x000fea0003800000 */
.L_x_5346:
        /* <DEDUP_REMOVED lines=18> */
.L_x_5349:
[----:B------:R-:W-:Y:S05]  /*57d0*/  BSYNC B0 ;  /* 0x0000000000007941 */ /* 0x000fea0003800000 */
.L_x_5348:
        /* <DEDUP_REMOVED lines=17> */
.L_x_5351:
[----:B------:R-:W-:Y:S05]  /*58f0*/  BSYNC B0 ;  /* 0x0000000000007941 */ /* 0x000fea0003800000 */
.L_x_5350:
        /* <DEDUP_REMOVED lines=18> */
.L_x_5353:
[----:B------:R-:W-:Y:S05]  /*5a20*/  BSYNC B0 ;  /* 0x0000000000007941 */ /* 0x000fea0003800000 */
.L_x_5352:
        /* <DEDUP_REMOVED lines=18> */
.L_x_5355:
[----:B------:R-:W-:Y:S05]  /*5b50*/  BSYNC B0 ;  /* 0x0000000000007941 */ /* 0x000fea0003800000 */
.L_x_5354:
        /* <DEDUP_REMOVED lines=19> */
.L_x_5357:
[----:B------:R-:W-:Y:S05]  /*5c90*/  BSYNC B0 ;  /* 0x0000000000007941 */ /* 0x000fea0003800000 */
.L_x_5356:
        /* <DEDUP_REMOVED lines=21> */
.L_x_5359:
[----:B------:R-:W-:Y:S05]  /*5df0*/  BSYNC B0 ;  /* 0x0000000000007941 */ /* 0x000fea0003800000 */
.L_x_5358:
        /* <DEDUP_REMOVED lines=34> */
.L_x_5361:
[----:B------:R-:W-:Y:S05]  /*6020*/  BSYNC B0 ;  /* 0x0000000000007941 */ /* 0x000fea0003800000 */
.L_x_5360:
        /* <DEDUP_REMOVED lines=17> */
.L_x_5363:
[----:B------:R-:W-:Y:S05]  /*6140*/  BSYNC B0 ;  /* 0x0000000000007941 */ /* 0x000fea0003800000 */
.L_x_5362:
        /* <DEDUP_REMOVED lines=15> */
.L_x_5365:
[----:B------:R-:W-:Y:S05]  /*6240*/  BSYNC B0 ;  /* 0x0000000000007941 */ /* 0x000fea0003800000 */
.L_x_5364:
        /* <DEDUP_REMOVED lines=15> */
.L_x_5367:
[----:B------:R-:W-:Y:S05]  /*6340*/  BSYNC B0 ;  /* 0x0000000000007941 */ /* 0x000fea0003800000 */
.L_x_5366:
        /* <DEDUP_REMOVED lines=15> */
.L_x_5369:
[----:B------:R-:W-:Y:S05]  /*6440*/  BSYNC B0 ;  /* 0x0000000000007941 */ /* 0x000fea0003800000 */
.L_x_5368:
        /* <DEDUP_REMOVED lines=15> */
.L_x_5371:
[----:B------:R-:W-:Y:S05]  /*6540*/  BSYNC B0 ;  /* 0x0000000000007941 */ /* 0x000fea0003800000 */
.L_x_5370:
        /* <DEDUP_REMOVED lines=15> */
.L_x_5373:
[----:B------:R-:W-:Y:S05]  /*6640*/  BSYNC B0 ;  /* 0x0000000000007941 */ /* 0x000fea0003800000 */
.L_x_5372:
        /* <DEDUP_REMOVED lines=15> */
.L_x_5342:
        /* <DEDUP_REMOVED lines=45> */
.L_x_5374:
        /* <DEDUP_REMOVED lines=43> */
.L_x_5376:
[----:B------:R-:W-:Y:S05]  /*6cc0*/  BSYNC B0 ;  /* 0x0000000000007941 */ /* 0x000fea0003800000 */
.L_x_5375:
        /* <DEDUP_REMOVED lines=16> */
.L_x_5378:
[----:B------:R-:W-:Y:S05]  /*6dd0*/  BSYNC B0 ;  /* 0x0000000000007941 */ /* 0x000fea0003800000 */
.L_x_5377:
        /* <DEDUP_REMOVED lines=16> */
.L_x_5380:
[----:B------:R-:W-:Y:S05]  /*6ee0*/  BSYNC B0 ;  /* 0x0000000000007941 */ /* 0x000fea0003800000 */
.L_x_5379:
        /* <DEDUP_REMOVED lines=17> */
.L_x_5382:
[----:B------:R-:W-:Y:S05]  /*7000*/  BSYNC B0 ;  /* 0x0000000000007941 */ /* 0x000fea0003800000 */
.L_x_5381:
        /* <DEDUP_REMOVED lines=16> */
.L_x_5384:
[----:B------:R-:W-:Y:S05]  /*7110*/  BSYNC B0 ;  /* 0x0000000000007941 */ /* 0x000fea0003800000 */
.L_x_5383:
        /* <DEDUP_REMOVED lines=20> */
.L_x_5386:
[----:B------:R-:W-:Y:S05]  /*7260*/  BSYNC B0 ;  /* 0x0000000000007941 */ /* 0x000fea0003800000 */
.L_x_5385:
        /* <DEDUP_REMOVED lines=22> */
.L_x_5388:
[----:B------:R-:W-:Y:S05]  /*73d0*/  BSYNC B0 ;  /* 0x0000000000007941 */ /* 0x000fea0003800000 */
.L_x_5387:
        /* <DEDUP_REMOVED lines=17> */
.L_x_5390:
[----:B------:R-:W-:Y:S05]  /*74f0*/  BSYNC B0 ;  /* 0x0000000000007941 */ /* 0x000fea0003800000 */
.L_x_5389:
        /* <DEDUP_REMOVED lines=31> */
.L_x_5392:
[----:B------:R-:W-:Y:S05]  /*76f0*/  BSYNC B0 ;  /* 0x0000000000007941 */ /* 0x000fea0003800000 */
.L_x_5391:
        /* <DEDUP_REMOVED lines=16> */
.L_x_5394:
[----:B------:R-:W-:Y:S05]  /*7800*/  BSYNC B0 ;  /* 0x0000000000007941 */ /* 0x000fea0003800000 */
.L_x_5393:
        /* <DEDUP_REMOVED lines=15> */
.L_x_5396:
[----:B------:R-:W-:Y:S05]  /*7900*/  BSYNC B0 ;  /* 0x0000000000007941 */ /* 0x000fea0003800000 */
.L_x_5395:
        /* <DEDUP_REMOVED lines=15> */
.L_x_5398:
[----:B------:R-:W-:Y:S05]  /*7a00*/  BSYNC B0 ;  /* 0x0000000000007941 */ /* 0x000fea0003800000 */
.L_x_5397:
        /* <DEDUP_REMOVED lines=15> */
.L_x_5400:
[----:B------:R-:W-:Y:S05]  /*7b00*/  BSYNC B0 ;  /* 0x0000000000007941 */ /* 0x000fea0003800000 */
.L_x_5399:
        /* <DEDUP_REMOVED lines=15> */
.L_x_5402:
[----:B------:R-:W-:Y:S05]  /*7c00*/  BSYNC B0 ;  /* 0x0000000000007941 */ /* 0x000fea0003800000 */
.L_x_5401:
        /* <DEDUP_REMOVED lines=15> */
.L_x_5404:
[----:B------:R-:W-:Y:S05]  /*7d00*/  BSYNC B0 ;  /* 0x0000000000007941 */ /* 0x000fea0003800000 */
.L_x_5403:
        /* <DEDUP_REMOVED lines=15> */
.L_x_5312:
        /* <DEDUP_REMOVED lines=21> */
.L_x_5406:
        /* <DEDUP_REMOVED lines=13> */
.L_x_5408:
[----:B------:R-:W-:-:S05]  /*8020*/  ULDC UR4, c[0x0][0x8bc] ;  /* 0x00022f0000047ab9 */ /* 0x000fca0000000800 */
.L_x_5407:
        /* <DEDUP_REMOVED lines=44> */
.L_x_5409:
        /* <DEDUP_REMOVED lines=13> */
.L_x_5410:
        /* <DEDUP_REMOVED lines=12> */
.L_x_5411:
        /* <DEDUP_REMOVED lines=22> */
.L_x_5412:
        /* <DEDUP_REMOVED lines=40> */
.L_x_5415:
[----:B------:R-:W-:Y:S05]  /*8860*/  BSYNC B0 ;  /* 0x0000000000007941 */ /* 0x000fea0003800000 */
.L_x_5414:
        /* <DEDUP_REMOVED lines=19> */
.L_x_5417:
[----:B------:R-:W-:Y:S05]  /*89a0*/  BSYNC B0 ;  /* 0x0000000000007941 */ /* 0x000fea0003800000 */
.L_x_5416:
[----:B------:R-:W-:Y:S06]  /*89b0*/  BAR.ARV 0xa, 0xa0 ;  /* 0x0282800000007b1d */ /* 0x000fec0000002000 */
[----:B------:R-:W-:Y:S04]  /*89c0*/  BSSY B0, `(.L_x_5418) ;  /* 0x0000003000007945 */ /* 0x000fe80003800000 */
[----:B------:R-:W-:Y:S05]  /*89d0*/  @!P0 BRA `(.L_x_5419) ;  /* 0x0000000000048947 */ /* 0x000fea0003800000 */
[----:B------:R-:W-:-:S04]  /*89e0*/  DEPBAR.LE SB0, 0x0 ;  /* 0x000080000000791a */ /* 0x000fc80000000000 */
.L_x_5419:
[----:B------:R-:W-:Y:S05]  /*89f0*/  BSYNC B0 ;  /* 0x0000000000007941 */ /* 0x000fea0003800000 */
.L_x_5418:
[----:B------:R-:W-:Y:S06]  /*8a00*/  BAR.ARV 0xb, 0xa0 ;  /* 0x02c2800000007b1d */ /* 0x000fec0000002000 */
[----:B------:R-:W-:Y:S01]  /*8a10*/  UIADD3 UR15, UR7, 0x1, URZ ;  /* 0x00000001070f7890 */ /* 0x000fe2000fffe03f */
[----:B------:R-:W-:Y:S11]  /*8a20*/  BRA `(.L_x_5420) ;  /* 0x0000000000047947 */ /* 0x000ff60003800000 */
.L_x_5413:
[----:B------:R-:W-:-:S05]  /*8a30*/  UMOV UR15, UR7 ;  /* 0x00000007000f7c82 */ /* 0x000fca0008000000 */
.L_x_5420:
        /* <DEDUP_REMOVED lines=21> */
.L_x_5433:
        /* <DEDUP_REMOVED lines=20> */
.L_x_5422:
[----:B------:R-:W-:Y:S05]  /*8cd0*/  BSYNC B0 ;  /* 0x0000000000007941 */ /* 0x000fea0003800000 */
.L_x_5421:
        /* <DEDUP_REMOVED lines=13> */
.L_x_5424:
[----:B------:R-:W-:Y:S05]  /*8db0*/  BSYNC B0 ;  /* 0x0000000000007941 */ /* 0x000fea0003800000 */
.L_x_5423:
[----:B------:R-:W-:Y:S06]  /*8dc0*/  BAR.ARV 0xa, 0xa0 ;  /* 0x0282800000007b1d */ /* 0x000fec0000002000 */
[----:B------:R-:W-:Y:S04]  /*8dd0*/  BSSY B0, `(.L_x_5425) ;  /* 0x0000003000007945 */ /* 0x000fe80003800000 */
[----:B------:R-:W-:Y:S05]  /*8de0*/  @!P0 BRA `(.L_x_5426) ;  /* 0x0000000000048947 */ /* 0x000fea0003800000 */
[----:B------:R-:W-:-:S04]  /*8df0*/  DEPBAR.LE SB0, 0x0 ;  /* 0x000080000000791a */ /* 0x000fc80000000000 */
.L_x_5426:
[----:B------:R-:W-:Y:S05]  /*8e00*/  BSYNC B0 ;  /* 0x0000000000007941 */ /* 0x000fea0003800000 */
.L_x_5425:
        /* <DEDUP_REMOVED lines=13> */
.L_x_5428:
[----:B------:R-:W-:Y:S05]  /*8ee0*/  BSYNC B0 ;  /* 0x0000000000007941 */ /* 0x000fea0003800000 */
.L_x_5427:
        /* <DEDUP_REMOVED lines=13> */
.L_x_5430:
[----:B------:R-:W-:Y:S05]  /*8fc0*/  BSYNC B0 ;  /* 0x0000000000007941 */ /* 0x000fea0003800000 */
.L_x_5429:
[----:B------:R-:W-:Y:S01]  /*8fd0*/  UIADD3 UR15, UR15, 0x2, URZ ;  /* 0x000000020f0f7890 */ /* 0x000fe2000fffe03f */
[----:B------:R-:W-:Y:S06]  /*8fe0*/  BAR.ARV 0xa, 0xa0 ;  /* 0x0282800000007b1d */ /* 0x000fec0000002000 */
[----:B------:R-:W-:Y:S01]  /*8ff0*/  BSSY B0, `(.L_x_5431) ;  /* 0x0000004000007945 */ /* 0x000fe20003800000 */
[----:B------:R-:W-:-:S03]  /*9000*/  ISETP.LE.AND P1, PT, R2, UR15, PT ;  /* 0x0000000f02007c0c */ /* 0x000fc6000bf23270 */
[----:B------:R-:W-:Y:S10]  /*9010*/  @!P0 BRA `(.L_x_5432) ;  /* 0x0000000000048947 */ /* 0x000ff40003800000 */
[----:B------:R-:W-:-:S04]  /*9020*/  DEPBAR.LE SB0, 0x0 ;  /* 0x000080000000791a */ /* 0x000fc80000000000 */
.L_x_5432:
[----:B------:R-:W-:Y:S05]  /*9030*/  BSYNC B0 ;  /* 0x0000000000007941 */ /* 0x000fea0003800000 */
.L_x_5431:
[----:B------:R-:W-:Y:S06]  /*9040*/  BAR.ARV 0xb, 0xa0 ;  /* 0x02c2800000007b1d */ /* 0x000fec0000002000 */
[----:B------:R-:W-:Y:S02]  /*9050*/  UIADD3 UR19, UR19, 0x4000, URZ ;  /* 0x0000400013137890 */ /* 0x000fe4000fffe03f */
[----:B------:R-:W-:Y:S01]  /*9060*/  UIADD3 UR6, UR6, 0x4000, URZ ;  /* 0x0000400006067890 */ /* 0x000fe2000fffe03f */
[----:B------:R-:W-:Y:S11]  /*9070*/  @!P1 BRA `(.L_x_5433) ;  /* 0xfffffff800c49947 */ /* 0x000ff6000383ffff */
[----:B------:R-:W-:Y:S05]  /*9080*/  BRA `(.L_x_5317) ;  /* 0x0000002800347947 */ /* 0x000fea0003800000 */
.L_x_5405:
        /* <DEDUP_REMOVED lines=14> */
.L_x_5434:
        /* <DEDUP_REMOVED lines=14> */
.L_x_5436:
[----:B------:R-:W-:-:S05]  /*9250*/  ULDC UR4, c[0x0][0x8bc] ;  /* 0x00022f0000047ab9 */ /* 0x000fca0000000800 */
.L_x_5435:
        /* <DEDUP_REMOVED lines=59> */
.L_x_5438:
        /* <DEDUP_REMOVED lines=13> */
.L_x_5439:
        /* <DEDUP_REMOVED lines=8> */
.L_x_5440:
        /* <DEDUP_REMOVED lines=21> */
.L_x_5441:
        /* <DEDUP_REMOVED lines=50> */
.L_x_5471:
        /* <DEDUP_REMOVED lines=15> */
.L_x_5444:
        /* <DEDUP_REMOVED lines=97> */
.L_x_5455:
[----:B-123--:R-:W-:-:S04]  /*a2d0*/  SHF.L.U32 R18, R10, 0x1f, RZ ;  /* 0x0000001f0a127819 */ /* 0x00efc800000006ff */
[----:B------:R-:W2:Y:S02]  /*a2e0*/  SYNCS.PHASECHK.TRANS64.TRYWAIT P1, [R15+URZ+0x30840], R18 ;  /* 0x030840120f0075a7 */ /* 0x000ea4000802017f */
[----:B--2---:R-:W-:Y:S05]  /*a2f0*/  @!P1 BRA `(.L_x_5447) ;  /* 0x00000018000c9947 */ /* 0x004fea0003800000 */
.L_x_5472:
        /* <DEDUP_REMOVED lines=8> */
.L_x_5448:
        /* <DEDUP_REMOVED lines=37> */
.L_x_5473:
        /* <DEDUP_REMOVED lines=8> */
.L_x_5450:
        /* <DEDUP_REMOVED lines=37> */
.L_x_5474:
        /* <DEDUP_REMOVED lines=8> */
.L_x_5452:
        /* <DEDUP_REMOVED lines=31> */
.L_x_5476:
        /* <DEDUP_REMOVED lines=8> */
.L_x_5454:
        /* <DEDUP_REMOVED lines=37> */
.L_x_5446:
[----:B------:R-:W4:Y:S02]  /*ade0*/  LDL.LU R4, [R1+0x4] ;  /* 0x0000040001047983 */ /* 0x000f240000300800 */
[----:B----4-:R-:W-:Y:S02]  /*adf0*/  ISETP.NE.AND P1, PT, R4, RZ, PT ;  /* 0x000000ff0400720c */ /* 0x010fe40003f25270 */
[----:B------:R4:W5:Y:S11]  /*ae00*/  LDL R4, [R1] ;  /* 0x0000000001047983 */ /* 0x0009760000100800 */
[----:B----4-:R-:W-:Y:S05]  /*ae10*/  @!P1 BRA `(.L_x_5445) ;  /* 0x00000004005c9947 */ /* 0x010fea0003800000 */
[----:B------:R-:W-:-:S04]  /*ae20*/  SHF.L.U32 R12, R10, 0x1f, RZ ;  /* 0x0000001f0a0c7819 */ /* 0x000fc800000006ff */
[----:B------:R-:W4:Y:S02]  /*ae30*/  SYNCS.PHASECHK.TRANS64.TRYWAIT P1, [R15+URZ+0x30840], R12 ;  /* 0x0308400c0f0075a7 */ /* 0x000f24000802017f */
[----:B----4-:R-:W-:Y:S05]  /*ae40*/  @!P1 BRA `(.L_x_5456) ;  /* 0x0000000c008c9947 */ /* 0x010fea0003800000 */
.L_x_5477:
        /* <DEDUP_REMOVED lines=8> */
.L_x_5457:
        /* <DEDUP_REMOVED lines=34> */
.L_x_5478:
        /* <DEDUP_REMOVED lines=8> */
.L_x_5459:
        /* <DEDUP_REMOVED lines=34> */
.L_x_5445:
[----:B------:R-:W1:Y:S01]  /*b390*/  S2R R0, SR_TID.X ;  /* 0x0000000000007919 */ /* 0x000e620000002100 */
[----:B------:R-:W-:Y:S01]  /*b3a0*/  IMAD R3, R16, 0x8, R15 ;  /* 0x0000000810037824 */ /* 0x000fe200078e020f */
[----:B-1----:R-:W-:Y:S02]  /*b3b0*/  LOP3.LUT R2, R0, 0x7f, RZ, 0xc0, !PT ;  /* 0x0000007f00027812 */ /* 0x002fe400078ec0ff */
[----:B------:R-:W-:Y:S02]  /*b3c0*/  SHF.L.U32 R0, R10, 0x1f, RZ ;  /* 0x0000001f0a007819 */ /* 0x000fe400000006ff */
[----:B------:R-:W-:Y:S02]  /*b3d0*/  ISETP.NE.AND P1, PT, R2, RZ, PT ;  /* 0x000000ff0200720c */ /* 0x000fe40003f25270 */
[----:B------:R-:W1:Y:S02]  /*b3e0*/  SYNCS.PHASECHK.TRANS64.TRYWAIT P0, [R3+URZ+0x30840], R0 ;  /* 0x03084000030075a7 */ /* 0x000e64000800017f */
[----:B-1----:R-:W-:Y:S09]  /*b3f0*/  @!P0 BRA `(.L_x_5460) ;  /* 0x0000000800488947 */ /* 0x002ff20003800000 */
.L_x_5479:
[----:B------:R-:W-:Y:S05]  /*b400*/  @P1 BRA `(.L_x_5461) ;  /* 0x0000000000181947 */ /* 0x000fea0003800000 */
[----:B------:R-:W1:Y:S01]  /*b410*/  S2R R2, SR_TID.X ;  /* 0x0000000000027919 */ /* 0x000e620000002100 */
[----:B------:R-:W-:-:S04]  /*b420*/  IMAD.MOV.U32 R0, RZ, RZ, 0x4100 ;  /* 0x00004100ff007424 */ /* 0x000fc800078e00ff */
[----:B------:R1:W-:Y:S02]  /*b430*/  SYNCS.ARRIVE.TRANS64 RZ, [R3+URZ+0x30830], R0 ;  /* 0x0308300003ff79a7 */ /* 0x0003e4000800003f */
[----:B-1----:R-:W-:-:S13]  /*b440*/  LOP3.LUT P0, RZ, R2, 0x1f, RZ, 0xc0, !PT ;  /* 0x0000001f02ff7812 */ /* 0x002fda000780c0ff */
[----:B------:R-:W-:Y:S05]  /*b450*/  @!P0 BRA `(.L_x_5461) ;  /* 0x0000000000048947 */ /* 0x000fea0003800000 */
[----:B------:R-:W-:Y:S01]  /*b460*/  BPT.TRAP 0x1 ;  /* 0x000000040000795c */ /* 0x000fe20000300000 */
.L_x_5461:
        /* <DEDUP_REMOVED lines=41> */
.L_x_5442:
[----:B------:R-:W-:Y:S05]  /*b700*/  BSYNC B0 ;  /* 0x0000000000007941 */ /* 0x000fea0003800000 */
.L_x_5437:
[----:B------:R-:W-:-:S03]  /*b710*/  UMOV UR8, 0xffffffff ;  /* 0xffffffff00087882 */ /* 0x000fc60000000000 */
[----:B------:R-:W-:Y:S05]  /*b720*/  BRA.DIV UR8, `(.L_x_5462) ;  /* 0x0000000608907947 */ /* 0x000fea000b800000 */
[----:B------:R-:W-:-:S13]  /*b730*/  ELECT P6, URZ, PT ;  /* 0x00000000003f782f */ /* 0x000fda00038c0000 */
.L_x_5482:
[----:B------:R-:W-:Y:S05]  /*b740*/  @!P6 BRA `(.L_x_5317) ;  /* 0x000000000084e947 */ /* 0x000fea0003800000 */
[----:B------:R-:W-:-:S06]  /*b750*/  ULOP3.LUT UR8, UR38, 0x2, URZ, 0xfc, !UPT ;  /* 0x0000000226087892 */ /* 0x000fcc000f8efc3f */
[----:B------:R-:W-:-:S05]  /*b760*/  IMAD.U32 R2, RZ, RZ, UR8 ;  /* 0x00000008ff027e24 */ /* 0x000fca000f8e00ff */
[----:B------:R-:W-:-:S13]  /*b770*/  ISETP.NE.AND P2, PT, R2, 0x3, PT ;  /* 0x000000030200780c */ /* 0x000fda0003f45270 */
[----:B------:R-:W-:Y:S05]  /*b780*/  @!P2 BRA `(.L_x_5463) ;  /* 0x000000000004a947 */ /* 0x000fea0003800000 */
[----:B---3--:R-:W-:Y:S01]  /*b790*/  BPT.TRAP 0x1 ;  /* 0x000000040000795c */ /* 0x008fe20000300000 */
.L_x_5463:
        /* <DEDUP_REMOVED lines=15> */
.L_x_5483:
[----:B------:R-:W2:Y:S02]  /*b890*/  SYNCS.PHASECHK.TRANS64.TRYWAIT P0, [R3+URZ], R2 ;  /* 0x00000002030075a7 */ /* 0x000ea4000800017f */
[----:B--2---:R-:W-:Y:S05]  /*b8a0*/  @!P0 BRA `(.L_x_5465) ;  /* 0x0000000400648947 */ /* 0x004fea0003800000 */
.L_x_5484:
[----:B------:R-:W-:Y:S05]  /*b8b0*/  @!P2 BRA `(.L_x_5466) ;  /* 0x000000000004a947 */ /* 0x000fea0003800000 */
[----:B---3--:R-:W-:Y:S01]  /*b8c0*/  BPT.TRAP 0x1 ;  /* 0x000000040000795c */ /* 0x008fe20000300000 */
.L_x_5466:
[----:B--2---:R-:W-:-:S04]  /*b8d0*/  VIADD R3, R8, 0x30840 ;  /* 0x0003084008037836 */ /* 0x004fc80000000000 */
[----:B------:R-:W-:-:S04]  /*b8e0*/  IMAD R5, R0, 0x8, R3 ;  /* 0x0000000800057824 */ /* 0x000fc800078e0203 */
[----:B------:R-:W2:Y:S02]  /*b8f0*/  SYNCS.PHASECHK.TRANS64.TRYWAIT P0, [R5+URZ], R4 ;  /* 0x00000004050075a7 */ /* 0x000ea4000800017f */
[----:B--2---:R-:W-:Y:S05]  /*b900*/  @!P0 BRA `(.L_x_5467) ;  /* 0x0000000400608947 */ /* 0x004fea0003800000 */
.L_x_5485:
[----:B------:R-:W-:-:S07]  /*b910*/  IMAD R3, R6, 0x8, R3 ;  /* 0x0000000806037824 */ /* 0x000fce00078e0203 */
.L_x_5468:
[----:B----4-:R4:W1:Y:S02]  /*b920*/  SYNCS.PHASECHK.TRANS64.TRYWAIT P0, [R3+URZ], R2 ;  /* 0x00000002030075a7 */ /* 0x010864000800017f */
[----:B-1----:R-:W-:Y:S05]  /*b930*/  @!P0 NANOSLEEP.SYNCS 0x989680 ;  /* 0x009896800000895d */ /* 0x002fea0003900000 */
[----:B------:R-:W1:Y:S02]  /*b940*/  @!P0 SYNCS.PHASECHK.TRANS64 P0, [R3+URZ], R2 ;  /* 0x00000002030085a7 */ /* 0x000e64000800007f */
[----:B-1----:R-:W-:Y:S05]  /*b950*/  @!P0 BRA `(.L_x_5468) ;  /* 0xfffffffc00f08947 */ /* 0x002fea000383ffff */
.L_x_5317:
[----:B---3--:R-:W-:Y:S05]  /*b960*/  BSYNC B6 ;  /* 0x0000000000067941 */ /* 0x008fea0003800000 */
.L_x_5311:
[----:B------:R-:W-:Y:S05]  /*b970*/  EXIT ;  /* 0x000000000000794d */ /* 0x000fea0003800000 */
.L_x_5328:
[----:B------:R-:W-:Y:S02]  /*b980*/  IMAD.MOV.U32 R12, RZ, RZ, RZ ;  /* 0x000000ffff0c7224 */ /* 0x000fe400078e00ff */
[----:B------:R-:W-:Y:S02]  /*b990*/  IMAD.MOV.U32 R11, RZ, RZ, 0x1f ;  /* 0x0000001fff0b7424 */ /* 0x000fe400078e00ff */
[----:B------:R-:W-:-:S07]  /*b9a0*/  IMAD.MOV.U32 R15, RZ, RZ, -0x1 ;  /* 0xffffffffff0f7424 */ /* 0x000fce00078e00ff */
[----:B------:R-:W-:Y:S05]  /*b9b0*/  WARPSYNC.COLLECTIVE R15, `(.L_x_5469) ;  /* 0x000000000f087348 */ /* 0x000fea0003c00000 */
[----:B------:R1:W2:Y:S02]  /*b9c0*/  SHFL.IDX P6, R14, R13, R12, R11 ;  /* 0x0000000c0d0e7389 */ /* 0x0002a400000c000b */
[----:B-12---:R-:W-:Y:S01]  /*b9d0*/  ENDCOLLECTIVE ;  /* 0x000000000000791b */ /* 0x006fe20003800000 */
.L_x_5469:
[----:B------:R-:W-:Y:S05]  /*b9e0*/  BRA `(.L_x_5470) ;  /* 0xffffff5c00187947 */ /* 0x000fea000383ffff */
.L_x_5330:
[----:B--2---:R2:W3:Y:S02]  /*b9f0*/  SYNCS.PHASECHK.TRANS64.TRYWAIT P0, [R231+URZ+0x30800], R8 ;  /* 0x03080008e70075a7 */ /* 0x0044e4000800017f */
[----:B---3--:R-:W-:Y:S05]  /*ba00*/  @!P0 NANOSLEEP.SYNCS 0x989680 ;  /* 0x009896800000895d */ /* 0x008fea0003900000 */
[----:B------:R-:W3:Y:S02]  /*ba10*/  @!P0 SYNCS.PHASECHK.TRANS64 P0, [R231+URZ+0x30800], R8 ;  /* 0x03080008e70085a7 */ /* 0x000ee4000800007f */
[----:B---3--:R-:W-:Y:S05]  /*ba20*/  @!P0 BRA `(.L_x_5330) ;  /* 0xfffffffc00f08947 */ /* 0x008fea000383ffff */
[----:B------:R-:W-:Y:S05]  /*ba30*/  BRA `(.L_x_5329) ;  /* 0xffffff5c00607947 */ /* 0x000fea000383ffff */
.L_x_5334:
[----:B---3--:R3:W4:Y:S02]  /*ba40*/  SYNCS.PHASECHK.TRANS64.TRYWAIT P0, [R0+URZ+0x30810], R7 ;  /* 0x03081007000075a7 */ /* 0x008724000800017f */
[----:B----4-:R-:W-:Y:S05]  /*ba50*/  @!P0 NANOSLEEP.SYNCS 0x989680 ;  /* 0x009896800000895d */ /* 0x010fea0003900000 */
[----:B------:R-:W4:Y:S02]  /*ba60*/  @!P0 SYNCS.PHASECHK.TRANS64 P0, [R0+URZ+0x30810], R7 ;  /* 0x03081007000085a7 */ /* 0x000f24000800007f */
[----:B----4-:R-:W-:Y:S05]  /*ba70*/  @!P0 BRA `(.L_x_5334) ;  /* 0xfffffffc00f08947 */ /* 0x010fea000383ffff */
[----:B------:R-:W-:Y:S05]  /*ba80*/  BRA `(.L_x_5333) ;  /* 0xffffff6000f47947 */ /* 0x000fea000383ffff */
.L_x_5338:
[----:B------:R1:W1:Y:S02]  /*ba90*/  SYNCS.PHASECHK.TRANS64.TRYWAIT P0, [R0+URZ+0x30830], R7 ;  /* 0x03083007000075a7 */ /* 0x000264000800017f */
[----:B-1----:R-:W-:Y:S05]  /*baa0*/  @!P0 NANOSLEEP.SYNCS 0x989680 ;  /* 0x009896800000895d */ /* 0x002fea0003900000 */
[----:B------:R-:W1:Y:S02]  /*bab0*/  @!P0 SYNCS.PHASECHK.TRANS64 P0, [R0+URZ+0x30830], R7 ;  /* 0x03083007000085a7 */ /* 0x000e64000800007f */
[----:B-1----:R-:W-:Y:S05]  /*bac0*/  @!P0 BRA `(.L_x_5338) ;  /* 0xfffffffc00f08947 */ /* 0x002fea000383ffff */
[----:B------:R-:W-:Y:S05]  /*bad0*/  BRA `(.L_x_5337) ;  /* 0xffffff68004c7947 */ /* 0x000fea000383ffff */
.L_x_5443:
[----:B-1----:R1:W2:Y:S02]  /*bae0*/  SYNCS.PHASECHK.TRANS64.TRYWAIT P0, [R15+URZ+0x30820], R0 ;  /* 0x030820000f0075a7 */ /* 0x0022a4000800017f */
[----:B--2---:R-:W-:Y:S05]  /*baf0*/  @!P0 NANOSLEEP.SYNCS 0x989680 ;  /* 0x009896800000895d */ /* 0x004fea0003900000 */
[----:B------:R-:W2:Y:S02]  /*bb00*/  @!P0 SYNCS.PHASECHK.TRANS64 P0, [R15+URZ+0x30820], R0 ;  /* 0x030820000f0085a7 */ /* 0x000ea4000800007f */
[----:B--2---:R-:W-:Y:S05]  /*bb10*/  @!P0 BRA `(.L_x_5443) ;  /* 0xfffffffc00f08947 */ /* 0x004fea000383ffff */
[----:B------:R-:W-:Y:S05]  /*bb20*/  BRA `(.L_x_5471) ;  /* 0xffffffe000287947 */ /* 0x000fea000383ffff */
.L_x_5447:
[----:B--2---:R2:W3:Y:S02]  /*bb30*/  SYNCS.PHASECHK.TRANS64.TRYWAIT P1, [R15+URZ+0x30840], R18 ;  /* 0x030840120f0075a7 */ /* 0x0044e4000802017f */
[----:B---3--:R-:W-:Y:S05]  /*bb40*/  @!P1 NANOSLEEP.SYNCS 0x989680 ;  /* 0x009896800000995d */ /* 0x008fea0003900000 */
[----:B------:R-:W3:Y:S02]  /*bb50*/  @!P1 SYNCS.PHASECHK.TRANS64 P1, [R15+URZ+0x30840], R18 ;  /* 0x030840120f0095a7 */ /* 0x000ee4000802007f */
[----:B---3--:R-:W-:Y:S05]  /*bb60*/  @!P1 BRA `(.L_x_5447) ;  /* 0xfffffffc00f09947 */ /* 0x008fea000383ffff */
[----:B------:R-:W-:Y:S05]  /*bb70*/  BRA `(.L_x_5472) ;  /* 0xffffffe400e07947 */ /* 0x000fea000383ffff */
.L_x_5449:
[----:B-1----:R1:W3:Y:S02]  /*bb80*/  SYNCS.PHASECHK.TRANS64.TRYWAIT P1, [R15+URZ+0x30828], R18 ;  /* 0x030828120f0075a7 */ /* 0x0022e4000802017f */
[----:B---3--:R-:W-:Y:S05]  /*bb90*/  @!P1 NANOSLEEP.SYNCS 0x989680 ;  /* 0x009896800000995d */ /* 0x008fea0003900000 */
[----:B------:R-:W3:Y:S02]  /*bba0*/  @!P1 SYNCS.PHASECHK.TRANS64 P1, [R15+URZ+0x30828], R18 ;  /* 0x030828120f0095a7 */ /* 0x000ee4000802007f */
[----:B---3--:R-:W-:Y:S05]  /*bbb0*/  @!P1 BRA `(.L_x_5449) ;  /* 0xfffffffc00f09947 */ /* 0x008fea000383ffff */
[----:B------:R-:W-:Y:S05]  /*bbc0*/  BRA `(.L_x_5473) ;  /* 0xffffffe800807947 */ /* 0x000fea000383ffff */
.L_x_5451:
[----:B---3--:R3:W4:Y:S02]  /*bbd0*/  SYNCS.PHASECHK.TRANS64.TRYWAIT P1, [R15+URZ+0x30848], R18 ;  /* 0x030848120f0075a7 */ /* 0x008724000802017f */
[----:B----4-:R-:W-:Y:S05]  /*bbe0*/  @!P1 NANOSLEEP.SYNCS 0x989680 ;  /* 0x009896800000995d */ /* 0x010fea0003900000 */
[----:B------:R-:W4:Y:S02]  /*bbf0*/  @!P1 SYNCS.PHASECHK.TRANS64 P1, [R15+URZ+0x30848], R18 ;  /* 0x030848120f0095a7 */ /* 0x000f24000802007f */
[----:B----4-:R-:W-:Y:S05]  /*bc00*/  @!P1 BRA `(.L_x_5451) ;  /* 0xfffffffc00f09947 */ /* 0x010fea000383ffff */
[----:B------:R-:W-:Y:S05]  /*bc10*/  BRA `(.L_x_5474) ;  /* 0xffffffec00207947 */ /* 0x000fea000383ffff */
.L_x_5453:
[----:B------:R-:W-:-:S07]  /*bc20*/  SHF.L.U32 R4, R10, 0x1f, RZ ;  /* 0x0000001f0a047819 */ /* 0x000fce00000006ff */
.L_x_5475:
[----:B----4-:R4:W1:Y:S02]  /*bc30*/  SYNCS.PHASECHK.TRANS64.TRYWAIT P1, [R15+URZ+0x30820], R4 ;  /* 0x030820040f0075a7 */ /* 0x010864000802017f */
[----:B-1----:R-:W-:Y:S05]  /*bc40*/  @!P1 NANOSLEEP.SYNCS 0x989680 ;  /* 0x009896800000995d */ /* 0x002fea0003900000 */
[----:B------:R-:W1:Y:S02]  /*bc50*/  @!P1 SYNCS.PHASECHK.TRANS64 P1, [R15+URZ+0x30820], R4 ;  /* 0x030820040f0095a7 */ /* 0x000e64000802007f */
[----:B-1----:R-:W-:Y:S05]  /*bc60*/  @!P1 BRA `(.L_x_5475) ;  /* 0xfffffffc00f09947 */ /* 0x002fea000383ffff */
[----:B------:R-:W-:Y:S05]  /*bc70*/  BRA `(.L_x_5476) ;  /* 0xffffffec00a47947 */ /* 0x000fea000383ffff */
.L_x_5456:
[----:B----4-:R4:W1:Y:S02]  /*bc80*/  SYNCS.PHASECHK.TRANS64.TRYWAIT P1, [R15+URZ+0x30840], R12 ;  /* 0x0308400c0f0075a7 */ /* 0x010864000802017f */
[----:B-1----:R-:W-:Y:S05]  /*bc90*/  @!P1 NANOSLEEP.SYNCS 0x989680 ;  /* 0x009896800000995d */ /* 0x002fea0003900000 */
[----:B------:R-:W1:Y:S02]  /*bca0*/  @!P1 SYNCS.PHASECHK.TRANS64 P1, [R15+URZ+0x30840], R12 ;  /* 0x0308400c0f0095a7 */ /* 0x000e64000802007f */
[----:B-1----:R-:W-:Y:S05]  /*bcb0*/  @!P1 BRA `(.L_x_5456) ;  /* 0xfffffffc00f09947 */ /* 0x002fea000383ffff */
[----:B------:R-:W-:Y:S05]  /*bcc0*/  BRA `(.L_x_5477) ;  /* 0xfffffff000607947 */ /* 0x000fea000383ffff */
.L_x_5458:
[----:B-1----:R1:W2:Y:S02]  /*bcd0*/  SYNCS.PHASECHK.TRANS64.TRYWAIT P1, [R15+URZ+0x30828], R12 ;  /* 0x0308280c0f0075a7 */ /* 0x0022a4000802017f */
[----:B--2---:R-:W-:Y:S05]  /*bce0*/  @!P1 NANOSLEEP.SYNCS 0x989680 ;  /* 0x009896800000995d */ /* 0x004fea0003900000 */
[----:B------:R-:W2:Y:S02]  /*bcf0*/  @!P1 SYNCS.PHASECHK.TRANS64 P1, [R15+URZ+0x30828], R12 ;  /* 0x0308280c0f0095a7 */ /* 0x000ea4000802007f */
[----:B--2---:R-:W-:Y:S05]  /*bd00*/  @!P1 BRA `(.L_x_5458) ;  /* 0xfffffffc00f09947 */ /* 0x004fea000383ffff */
[----:B------:R-:W-:Y:S05]  /*bd10*/  BRA `(.L_x_5478) ;  /* 0xfffffff000f47947 */ /* 0x000fea000383ffff */
.L_x_5460:
[----:B------:R1:W1:Y:S02]  /*bd20*/  SYNCS.PHASECHK.TRANS64.TRYWAIT P0, [R3+URZ+0x30840], R0 ;  /* 0x03084000030075a7 */ /* 0x000264000800017f */
[----:B-1----:R-:W-:Y:S05]  /*bd30*/  @!P0 NANOSLEEP.SYNCS 0x989680 ;  /* 0x009896800000895d */ /* 0x002fea0003900000 */
[----:B------:R-:W1:Y:S02]  /*bd40*/  @!P0 SYNCS.PHASECHK.TRANS64 P0, [R3+URZ+0x30840], R0 ;  /* 0x03084000030085a7 */ /* 0x000e64000800007f */
[----:B-1----:R-:W-:Y:S05]  /*bd50*/  @!P0 BRA `(.L_x_5460) ;  /* 0xfffffffc00f08947 */ /* 0x002fea000383ffff */
[----:B------:R-:W-:Y:S05]  /*bd60*/  BRA `(.L_x_5479) ;  /* 0xfffffff400a47947 */ /* 0x000fea000383ffff */
.L_x_5462:
[----:B------:R-:W-:Y:S01]  /*bd70*/  BSSY B0, `(.L_x_5480) ;  /* 0x0000006000007945 */ /* 0x000fe20003800000 */
[----:B------:R-:W-:-:S07]  /*bd80*/  IMAD.MOV.U32 R15, RZ, RZ, -0x1 ;  /* 0xffffffffff0f7424 */ /* 0x000fce00078e00ff */
[----:B---3--:R-:W-:Y:S05]  /*bd90*/  WARPSYNC.COLLECTIVE R15, `(.L_x_5481) ;  /* 0x000000000f0c7348 */ /* 0x008fea0003c00000 */
[----:B------:R-:W-:Y:S02]  /*bda0*/  ELECT P6, UR62, PT ;  /* 0x00000000003e782f */ /* 0x000fe400038c0000 */
[----:B------:R-:W-:Y:S01]  /*bdb0*/  MOV R14, UR62 ;  /* 0x0000003e000e7c02 */ /* 0x000fe20008000f00 */
[----:B---3--:R-:W-:Y:S10]  /*bdc0*/  ENDCOLLECTIVE ;  /* 0x000000000000791b */ /* 0x008ff40003800000 */
.L_x_5481:
[----:B------:R-:W-:Y:S05]  /*bdd0*/  BSYNC B0 ;  /* 0x0000000000007941 */ /* 0x000fea0003800000 */
.L_x_5480:
[----:B------:R-:W-:Y:S05]  /*bde0*/  BRA `(.L_x_5482) ;  /* 0xfffffff800547947 */ /* 0x000fea000383ffff */
.L_x_5464:
[----:B-1----:R1:W2:Y:S02]  /*bdf0*/  SYNCS.PHASECHK.TRANS64.TRYWAIT P0, [R7+URZ], R4 ;  /* 0x00000004070075a7 */ /* 0x0022a4000800017f */
[----:B--2---:R-:W-:Y:S05]  /*be00*/  @!P0 NANOSLEEP.SYNCS 0x989680 ;  /* 0x009896800000895d */ /* 0x004fea0003900000 */
[----:B------:R-:W2:Y:S02]  /*be10*/  @!P0 SYNCS.PHASECHK.TRANS64 P0, [R7+URZ], R4 ;  /* 0x00000004070085a7 */ /* 0x000ea4000800007f */
[----:B--2---:R-:W-:Y:S05]  /*be20*/  @!P0 BRA `(.L_x_5464) ;  /* 0xfffffffc00f08947 */ /* 0x004fea000383ffff */
[----:B------:R-:W-:Y:S05]  /*be30*/  BRA `(.L_x_5483) ;  /* 0xfffffff800947947 */ /* 0x000fea000383ffff */
.L_x_5465:
[----:B--2---:R2:W4:Y:S02]  /*be40*/  SYNCS.PHASECHK.TRANS64.TRYWAIT P0, [R3+URZ], R2 ;  /* 0x00000002030075a7 */ /* 0x004524000800017f */
[----:B----4-:R-:W-:Y:S05]  /*be50*/  @!P0 NANOSLEEP.SYNCS 0x989680 ;  /* 0x009896800000895d */ /* 0x010fea0003900000 */
[----:B------:R-:W4:Y:S02]  /*be60*/  @!P0 SYNCS.PHASECHK.TRANS64 P0, [R3+URZ], R2 ;  /* 0x00000002030085a7 */ /* 0x000f24000800007f */
[----:B----4-:R-:W-:Y:S05]  /*be70*/  @!P0 BRA `(.L_x_5465) ;  /* 0xfffffffc00f08947 */ /* 0x010fea000383ffff */
[----:B------:R-:W-:Y:S05]  /*be80*/  BRA `(.L_x_5484) ;  /* 0xfffffff800887947 */ /* 0x000fea000383ffff */
.L_x_5467:
[----:B--2---:R2:W4:Y:S02]  /*be90*/  SYNCS.PHASECHK.TRANS64.TRYWAIT P0, [R5+URZ], R4 ;  /* 0x00000004050075a7 */ /* 0x004524000800017f */
[----:B----4-:R-:W-:Y:S05]  /*bea0*/  @!P0 NANOSLEEP.SYNCS 0x989680 ;  /* 0x009896800000895d */ /* 0x010fea0003900000 */
[----:B------:R-:W4:Y:S02]  /*beb0*/  @!P0 SYNCS.PHASECHK.TRANS64 P0, [R5+URZ], R4 ;  /* 0x00000004050085a7 */ /* 0x000f24000800007f */
[----:B----4-:R-:W-:Y:S05]  /*bec0*/  @!P0 BRA `(.L_x_5467) ;  /* 0xfffffffc00f08947 */ /* 0x010fea000383ffff */
[----:B------:R-:W-:Y:S05]  /*bed0*/  BRA `(.L_x_5485) ;  /* 0xfffffff8008c7947 */ /* 0x000fea000383ffff */
.L_x_5486:
        /* <DEDUP_REMOVED lines=10> */
.L_x_7329:


//--------------------- .text._ZN7cutlass13device_kernelIN5flash11enable_sm90INS1_16FlashAttnBwdSm90INS1_25CollectiveMainloopBwdSm90ILi2ELi2ELi2EN4cute5tupleIJNS5_1CILi1EEES8_S8_EEENS6_IJNS7_ILi64EEENS7_ILi128EEESB_EEENS_10bfloat16_tEfNS_4arch4Sm90ELb0ELb1ELb0ELb1ELb1ELb1ELb0ELb0ELi2ELi1ELi2ELi1ELb0EEENS1_21CollectiveEpilogueBwdISC_SD_SF_Li256ELb1ELb0ELi1EEENS1_19SingleTileSchedulerILb1ELb0ELb0ELi128EEEEEEEEEvNT_6ParamsE --------------------------
	.section	.text._ZN7cutlass13device_kernelIN5flash11enable_sm90INS1_16FlashAttnBwdSm90INS1_25CollectiveMainloopBwdSm90ILi2ELi2ELi2EN4cute5tupleIJNS5_1CILi1EEES8_S8_EEENS6_IJNS7_ILi64EEENS7_ILi128EEESB_EEENS_10bfloat16_tEfNS_4arch4Sm90ELb0ELb1ELb0ELb1ELb1ELb1ELb0ELb0ELi2ELi1ELi2ELi1ELb0EEENS1_21CollectiveEpilogueBwdISC_SD_SF_Li256ELb1ELb0ELi1EEENS1_19SingleTileSchedulerILb1ELb0ELb0ELi128EEEEEEEEEvNT_6ParamsE,"ax",@progbits
	.align	128
.text._ZN7cutlass13device_kernelIN5flash11enable_sm90INS1_16FlashAttnBwdSm90INS1_25CollectiveMainloopBwdSm90ILi2ELi2ELi2EN4cute5tupleIJNS5_1CILi1EEES8_S8_EEENS6_IJNS7_ILi64EEENS7_ILi128EEESB_EEENS_10bfloat16_tEfNS_4arch4Sm90ELb0ELb1ELb0ELb1ELb1ELb1ELb0ELb0ELi2ELi1ELi2ELi1ELb0EEENS1_21CollectiveEpilogueBwdISC_SD_SF_Li256ELb1ELb0ELi1EEENS1_19SingleTileSchedulerILb1ELb0ELb0ELi128EEEEEEEEEvNT_6ParamsE:
        .type           _ZN7cutlass13device_kernelIN5flash11enable_sm90INS1_16FlashAttnBwdSm90INS1_25CollectiveMainloopBwdSm90ILi2ELi2ELi2EN4cute5tupleIJNS5_1CILi1EEES8_S8_EEENS6_IJNS7_ILi64EEENS7_ILi128EEESB_EEENS_10bfloat16_tEfNS_4arch4Sm90ELb0ELb1ELb0ELb1ELb1ELb1ELb0ELb0ELi2ELi1ELi2ELi1ELb0EEENS1_21CollectiveEpilogueBwdISC_SD_SF_Li256ELb1ELb0ELi1EEENS1_19SingleTileSchedulerILb1ELb0ELb0ELi128EEEEEEEEEvNT_6ParamsE,@function
        .size           _ZN7cutlass13device_kernelIN5flash11enable_sm90INS1_16FlashAttnBwdSm90INS1_25CollectiveMainloopBwdSm90ILi2ELi2ELi2EN4cute5tupleIJNS5_1CILi1EEES8_S8_EEENS6_IJNS7_ILi64EEENS7_ILi128EEESB_EEENS_10bfloat16_tEfNS_4arch4Sm90ELb0ELb1ELb0ELb1ELb1ELb1ELb0ELb0ELi2ELi1ELi2ELi1ELb0EEENS1_21CollectiveEpilogueBwdISC_SD_SF_Li256ELb1ELb0ELi1EEENS1_19SingleTileSchedulerILb1ELb0ELb0ELi128EEEEEEEEEvNT_6ParamsE,(.L_x_7330 - _ZN7cutlass13device_kernelIN5flash11enable_sm90INS1_16FlashAttnBwdSm90INS1_25CollectiveMainloopBwdSm90ILi2ELi2ELi2EN4cute5tupleIJNS5_1CILi1EEES8_S8_EEENS6_IJNS7_ILi64EEENS7_ILi128EEESB_EEENS_10bfloat16_tEfNS_4arch4Sm90ELb0ELb1ELb0ELb1ELb1ELb1ELb0ELb0ELi2ELi1ELi2ELi1ELb0EEENS1_21CollectiveEpilogueBwdISC_SD_SF_Li256ELb1ELb0ELi1EEENS1_19SingleTileSchedulerILb1ELb0ELb0ELi128EEEEEEEEEvNT_6ParamsE)
        .other          _ZN7cutlass13device_kernelIN5flash11enable_sm90INS1_16FlashAttnBwdSm90INS1_25CollectiveMainloopBwdSm90ILi2ELi2ELi2EN4cute5tupleIJNS5_1CILi1EEES8_S8_EEENS6_IJNS7_ILi64EEENS7_ILi128EEESB_EEENS_10bfloat16_tEfNS_4arch4Sm90ELb0ELb1ELb0ELb1ELb1ELb1ELb0ELb0ELi2ELi1ELi2ELi1ELb0EEENS1_21CollectiveEpilogueBwdISC_SD_SF_Li256ELb1ELb0ELi1EEENS1_19SingleTileSchedulerILb1ELb0ELb0ELi128EEEEEEEEEvNT_6ParamsE,@"STO_CUDA_ENTRY STV_DEFAULT"
_ZN7cutlass13device_kernelIN5flash11enable_sm90INS1_16FlashAttnBwdSm90INS1_25CollectiveMainloopBwdSm90ILi2ELi2ELi2EN4cute5tupleIJNS5_1CILi1EEES8_S8_EEENS6_IJNS7_ILi64EEENS7_ILi128EEESB_EEENS_10bfloat16_tEfNS_4arch4Sm90ELb0ELb1ELb0ELb1ELb1ELb1ELb0ELb0ELi2ELi1ELi2ELi1ELb0EEENS1_21CollectiveEpilogueBwdISC_SD_SF_Li256ELb1ELb0ELi1EEENS1_19SingleTileSchedulerILb1ELb0ELb0ELi128EEEEEEEEEvNT_6ParamsE:
        /* <DEDUP_REMOVED lines=24> */
.L_x_5488:
[----:B------:R-:W-:Y:S05]  /*0180*/  BSYNC B0 ;  /* 0x0000000000007941 */ /* 0x000fea0003800000 */
.L_x_5487:
        /* <DEDUP_REMOVED lines=37> */
.L_x_5489:
        /* <DEDUP_REMOVED lines=22> */
.L_x_5490:
[----:B------:R-:W-:Y:S01]  /*0540*/  PLOP3.LUT P0, PT, PT, PT, UP0, 0x80, 0x0 ;  /* 0x000000000000781c */ /* 0x000fe20003f0f008 */
[----:B------:R-:W-:Y:S01]  /*0550*/  NOP ;  /* 0x0000000000007918 */ /* 0x000fe20000000000 */
[----:B------:R-:W-:Y:S01]  /*0560*/  ULDC.64 UR46, c[0x0][0x208] ;  /* 0x00008200002e7ab9 */ /* 0x000fe20000000a00 */
[----:B------:R-:W-:Y:S01]  /*0570*/  BSSY B6, `(.L_x_5491) ;  /* 0x0000c30000067945 */ /* 0x000fe20003800000 */
[----:B-12-4-:R-:W-:Y:S09]  /*0580*/  BAR.SYNC.DEFER_BLOCKING 0x0 ;  /* 0x0000000000007b1d */ /* 0x016ff20000010000 */
[----:B------:R-:W-:Y:S05]  /*0590*/  @!P0 BRA `(.L_x_5492) ;  /* 0x0000007800188947 */ /* 0x000fea0003800000 */
.L_x_5493:
        /* <DEDUP_REMOVED lines=24> */
.L_x_5494:
        /* <DEDUP_REMOVED lines=14> */
.L_x_5496:
[----:B------:R-:W-:-:S05]  /*0800*/  ULDC UR4, c[0x0][0x8bc] ;  /* 0x00022f0000047ab9 */ /* 0x000fca0000000800 */
.L_x_5495:
        /* <DEDUP_REMOVED lines=17> */
.L_x_5498:
        /* <DEDUP_REMOVED lines=14> */
.L_x_5499:
        /* <DEDUP_REMOVED lines=11> */
.L_x_5500:
        /* <DEDUP_REMOVED lines=13> */
.L_x_5501:
        /* <DEDUP_REMOVED lines=84> */
.L_x_5502:
        /* <DEDUP_REMOVED lines=29> */
.L_x_5505:
        /* <DEDUP_REMOVED lines=15> */
.L_x_5504:
        /* <DEDUP_REMOVED lines=22> */
.L_x_5507:
        /* <DEDUP_REMOVED lines=15> */
.L_x_5506:
        /* <DEDUP_REMOVED lines=8> */
.L_x_5678:
        /* <DEDUP_REMOVED lines=23> */
.L_x_5509:
        /* <DEDUP_REMOVED lines=95> */
.L_x_5521:
[----:B------:R-:W-:-:S13]  /*1db0*/  ISETP.NE.AND P6, PT, R235, 0x3, PT ;  /* 0x00000003eb00780c */ /* 0x000fda0003fc5270 */
[----:B------:R-:W-:Y:S05]  /*1dc0*/  @!P6 BRA `(.L_x_5511) ;  /* 0x000000000004e947 */ /* 0x000fea0003800000 */
[----:B------:R-:W-:Y:S01]  /*1dd0*/  BPT.TRAP 0x1 ;  /* 0x000000040000795c */ /* 0x000fe20000300000 */
.L_x_5511:
[----:B------:R-:W-:Y:S01]  /*1de0*/  IMAD R0, R4, 0x8, R231 ;  /* 0x0000000804007824 */ /* 0x000fe200078e02e7 */
[----:B------:R-:W-:-:S04]  /*1df0*/  SHF.L.U32 R7, R226, 0x1f, RZ ;  /* 0x0000001fe2077819 */ /* 0x000fc800000006ff */
[----:B------:R2:W3:Y:S01]  /*1e00*/  SYNCS.PHASECHK.TRANS64.TRYWAIT P0, [R0+URZ+0x30810], R7 ;  /* 0x03081007000075a7 */ /* 0x0004e2000800017f */
[----:B------:R-:W-:Y:S05]  /*1e10*/  @!P6 BRA `(.L_x_5512) ;  /* 0x000000000004e947 */ /* 0x000fea0003800000 */
[----:B------:R-:W-:Y:S01]  /*1e20*/  BPT.TRAP 0x1 ;  /* 0x000000040000795c */ /* 0x000fe20000300000 */
.L_x_5512:
[----:B---3--:R-:W-:Y:S05]  /*1e30*/  @P0 BRA `(.L_x_5513) ;  /* 0x0000000000080947 */ /* 0x008fea0003800000 */
[----:B------:R-:W3:Y:S02]  /*1e40*/  SYNCS.PHASECHK.TRANS64.TRYWAIT P0, [R0+URZ+0x30810], R7 ;  /* 0x03081007000075a7 */ /* 0x000ee4000800017f */
[----:B---3--:R-:W-:Y:S05]  /*1e50*/  @!P0 BRA `(.L_x_5514) ;  /* 0x000000a800bc8947 */ /* 0x008fea0003800000 */
.L_x_5513:
        /* <DEDUP_REMOVED lines=81> */
.L_x_5515:
[----:B------:R1:W1:Y:S01]  /*2370*/  SYNCS.PHASECHK.TRANS64.TRYWAIT P0, [R0+URZ+0x30830], R7 ;  /* 0x03083007000075a7 */ /* 0x000262000800017f */
[----:B------:R-:W-:Y:S05]  /*2380*/  @!P6 BRA `(.L_x_5516) ;  /* 0x000000000004e947 */ /* 0x000fea0003800000 */
[----:B------:R-:W-:Y:S01]  /*2390*/  BPT.TRAP 0x1 ;  /* 0x000000040000795c */ /* 0x000fe20000300000 */
.L_x_5516:
[----:B------:R-:W-:-:S05]  /*23a0*/  VIADD R5, R231, 0x20000 ;  /* 0x00020000e7057836 */ /* 0x000fca0000000000 */
[----:B------:R-:W-:-:S04]  /*23b0*/  SHF.R.U32.HI R5, RZ, 0x4, R5 ;  /* 0x00000004ff057819 */ /* 0x000fc80000011605 */
[----:B------:R-:W-:-:S04]  /*23c0*/  LOP3.LUT R234, R5, 0x3fff, RZ, 0xc0, !PT ;  /* 0x00003fff05ea7812 */ /* 0x000fc800078ec0ff */
[----:B------:R-:W-:Y:S01]  /*23d0*/  LOP3.LUT R5, R234, 0x10000, RZ, 0xfc, !PT ;  /* 0x00010000ea057812 */ /* 0x000fe200078efcff */
[----:B-1----:R-:W-:Y:S06]  /*23e0*/  @P0 BRA `(.L_x_5517) ;  /* 0x0000000000080947 */ /* 0x002fec0003800000 */
[----:B------:R-:W1:Y:S02]  /*23f0*/  SYNCS.PHASECHK.TRANS64.TRYWAIT P0, [R0+URZ+0x30830], R7 ;  /* 0x03083007000075a7 */ /* 0x000e64000800017f */
[----:B-1----:R-:W-:Y:S05]  /*2400*/  @!P0 BRA `(.L_x_5518) ;  /* 0x000000a400648947 */ /* 0x002fea0003800000 */
.L_x_5517:
        /* <DEDUP_REMOVED lines=445> */
.L_x_5519:
        /* <DEDUP_REMOVED lines=49> */
.L_x_5520:
        /* <DEDUP_REMOVED lines=78> */
.L_x_5503:
        /* <DEDUP_REMOVED lines=164> */
.L_x_5523:
        /* <DEDUP_REMOVED lines=57> */
.L_x_5525:
[----:B------:R-:W-:Y:S05]  /*55a0*/  BSYNC B0 ;  /* 0x0000000000007941 */ /* 0x000fea0003800000 */
.L_x_5524:
        /* <DEDUP_REMOVED lines=15> */
.L_x_5527:
[----:B------:R-:W-:Y:S05]  /*56a0*/  BSYNC B0 ;  /* 0x0000000000007941 */ /* 0x000fea0003800000 */
.L_x_5526:
        /* <DEDUP_REMOVED lines=18> */
.L_x_5529:
[----:B------:R-:W-:Y:S05]  /*57d0*/  BSYNC B0 ;  /* 0x0000000000007941 */ /* 0x000fea0003800000 */
.L_x_5528:
        /* <DEDUP_REMOVED lines=17> */
.L_x_5531:
[----:B------:R-:W-:Y:S05]  /*58f0*/  BSYNC B0 ;  /* 0x0000000000007941 */ /* 0x000fea0003800000 */
.L_x_5530:
        /* <DEDUP_REMOVED lines=18> */
.L_x_5533:
[----:B------:R-:W-:Y:S05]  /*5a20*/  BSYNC B0 ;  /* 0x0000000000007941 */ /* 0x000fea0003800000 */
.L_x_5532:
        /* <DEDUP_REMOVED lines=18> */
.L_x_5535:
[----:B------:R-:W-:Y:S05]  /*5b50*/  BSYNC B0 ;  /* 0x0000000000007941 */ /* 0x000fea0003800000 */
.L_x_5534:
        /* <DEDUP_REMOVED lines=19> */
.L_x_5537:
[----:B------:R-:W-:Y:S05]  /*5c90*/  BSYNC B0 ;  /* 0x0000000000007941 */ /* 0x000fea0003800000 */
.L_x_5536:
        /* <DEDUP_REMOVED lines=21> */
.L_x_5539:
[----:B------:R-:W-:Y:S05]  /*5df0*/  BSYNC B0 ;  /* 0x0000000000007941 */ /* 0x000fea0003800000 */
.L_x_5538:
        /* <DEDUP_REMOVED lines=34> */
.L_x_5541:
[----:B------:R-:W-:Y:S05]  /*6020*/  BSYNC B0 ;  /* 0x0000000000007941 */ /* 0x000fea0003800000 */
.L_x_5540:
        /* <DEDUP_REMOVED lines=17> */
.L_x_5543:
[----:B------:R-:W-:Y:S05]  /*6140*/  BSYNC B0 ;  /* 0x0000000000007941 */ /* 0x000fea0003800000 */
.L_x_5542:
        /* <DEDUP_REMOVED lines=15> */
.L_x_5545:
[----:B------:R-:W-:Y:S05]  /*6240*/  BSYNC B0 ;  /* 0x0000000000007941 */ /* 0x000fea0003800000 */
.L_x_5544:
        /* <DEDUP_REMOVED lines=15> */
.L_x_5547:
[----:B------:R-:W-:Y:S05]  /*6340*/  BSYNC B0 ;  /* 0x0000000000007941 */ /* 0x000fea0003800000 */
.L_x_5546:
        /* <DEDUP_REMOVED lines=15> */
.L_x_5549:
[----:B------:R-:W-:Y:S05]  /*6440*/  BSYNC B0 ;  /* 0x0000000000007941 */ /* 0x000fea0003800000 */
.L_x_5548:
        /* <DEDUP_REMOVED lines=15> */
.L_x_5551:
[----:B------:R-:W-:Y:S05]  /*6540*/  BSYNC B0 ;  /* 0x0000000000007941 */ /* 0x000fea0003800000 */
.L_x_5550:
        /* <DEDUP_REMOVED lines=15> */
.L_x_5553:
[----:B------:R-:W-:Y:S05]  /*6640*/  BSYNC B0 ;  /* 0x0000000000007941 */ /* 0x000fea0003800000 */
.L_x_5552:
        /* <DEDUP_REMOVED lines=15> */
.L_x_5522:
        /* <DEDUP_REMOVED lines=45> */
.L_x_5554:
        /* <DEDUP_REMOVED lines=43> */
.L_x_5556:
[----:B------:R-:W-:Y:S05]  /*6cc0*/  BSYNC B0 ;  /* 0x0000000000007941 */ /* 0x000fea0003800000 */
.L_x_5555:
        /* <DEDUP_REMOVED lines=16> */
.L_x_5558:
[----:B------:R-:W-:Y:S05]  /*6dd0*/  BSYNC B0 ;  /* 0x0000000000007941 */ /* 0x000fea0003800000 */
.L_x_5557:
        /* <DEDUP_REMOVED lines=16> */
.L_x_5560:
[----:B------:R-:W-:Y:S05]  /*6ee0*/  BSYNC B0 ;  /* 0x0000000000007941 */ /* 0x000fea0003800000 */
.L_x_5559:
        /* <DEDUP_REMOVED lines=17> */
.L_x_5562:
[----:B------:R-:W-:Y:S05]  /*7000*/  BSYNC B0 ;  /* 0x0000000000007941 */ /* 0x000fea0003800000 */
.L_x_5561:
        /* <DEDUP_REMOVED lines=16> */
.L_x_5564:
[----:B------:R-:W-:Y:S05]  /*7110*/  BSYNC B0 ;  /* 0x0000000000007941 */ /* 0x000fea0003800000 */
.L_x_5563:
        /* <DEDUP_REMOVED lines=20> */
.L_x_5566:
[----:B------:R-:W-:Y:S05]  /*7260*/  BSYNC B0 ;  /* 0x0000000000007941 */ /* 0x000fea0003800000 */
.L_x_5565:
        /* <DEDUP_REMOVED lines=22> */
.L_x_5568:
[----:B------:R-:W-:Y:S05]  /*73d0*/  BSYNC B0 ;  /* 0x0000000000007941 */ /* 0x000fea0003800000 */
.L_x_5567:
        /* <DEDUP_REMOVED lines=17> */
.L_x_5570:
[----:B------:R-:W-:Y:S05]  /*74f0*/  BSYNC B0 ;  /* 0x0000000000007941 */ /* 0x000fea0003800000 */
.L_x_5569:
        /* <DEDUP_REMOVED lines=31> */
.L_x_5572:
[----:B------:R-:W-:Y:S05]  /*76f0*/  BSYNC B0 ;  /* 0x0000000000007941 */ /* 0x000fea0003800000 */
.L_x_5571:
        /* <DEDUP_REMOVED lines=16> */
.L_x_5574:
[----:B------:R-:W-:Y:S05]  /*7800*/  BSYNC B0 ;  /* 0x0000000000007941 */ /* 0x000fea0003800000 */
.L_x_5573:
        /* <DEDUP_REMOVED lines=15> */
.L_x_5576:
[----:B------:R-:W-:Y:S05]  /*7900*/  BSYNC B0 ;  /* 0x0000000000007941 */ /* 0x000fea0003800000 */
.L_x_5575:
        /* <DEDUP_REMOVED lines=15> */
.L_x_5578:
[----:B------:R-:W-:Y:S05]  /*7a00*/  BSYNC B0 ;  /* 0x0000000000007941 */ /* 0x000fea0003800000 */
.L_x_5577:
        /* <DEDUP_REMOVED lines=15> */
.L_x_5580:
[----:B------:R-:W-:Y:S05]  /*7b00*/  BSYNC B0 ;  /* 0x0000000000007941 */ /* 0x000fea0003800000 */
.L_x_5579:
        /* <DEDUP_REMOVED lines=15> */
.L_x_5582:
[----:B------:R-:W-:Y:S05]  /*7c00*/  BSYNC B0 ;  /* 0x0000000000007941 */ /* 0x000fea0003800000 */
.L_x_5581:
        /* <DEDUP_REMOVED lines=15> */
.L_x_5584:
[----:B------:R-:W-:Y:S05]  /*7d00*/  BSYNC B0 ;  /* 0x0000000000007941 */ /* 0x000fea0003800000 */
.L_x_5583:
        /* <DEDUP_REMOVED lines=15> */
.L_x_5492:
        /* <DEDUP_REMOVED lines=21> */
.L_x_5586:
        /* <DEDUP_REMOVED lines=13> */
.L_x_5588:
[----:B------:R-:W-:-:S05]  /*8020*/  ULDC UR4, c[0x0][0x8bc] ;  /* 0x00022f0000047ab9 */ /* 0x000fca0000000800 */
.L_x_5587:
        /* <DEDUP_REMOVED lines=44> */
.L_x_5589:
        /* <DEDUP_REMOVED lines=13> */
.L_x_5590:
        /* <DEDUP_REMOVED lines=12> */
.L_x_5591:
        /* <DEDUP_REMOVED lines=30> */
.L_x_5592:
        /* <DEDUP_REMOVED lines=35> */
.L_x_5597:
[----:B------:R-:W2:Y:S04]  /*8890*/  LDG.E.STRONG.GPU R0, desc[UR46][R2.64] ;  /* 0x0000002e02007981 */ /* 0x000ea8000c1ef900 */
[----:B--2---:R-:W-:Y:S01]  /*88a0*/  CCTL.IVALL ;  /* 0x00000000ff00798f */ /* 0x004fe20002000000 */
[----:B------:R-:W-:Y:S05]  /*88b0*/  YIELD ;  /* 0x0000000000007946 */ /* 0x000fea0003800000 */
[----:B------:R-:W-:-:S13]  /*88c0*/  ISETP.NE.AND P1, PT, R0, UR22, PT ;  /* 0x0000001600007c0c */ /* 0x000fda000bf25270 */
[----:B------:R-:W-:Y:S05]  /*88d0*/  @P1 BRA `(.L_x_5597) ;  /* 0xfffffffc00ec1947 */ /* 0x000fea000383ffff */
.L_x_5596:
[----:B------:R-:W-:Y:S05]  /*88e0*/  BSYNC B0 ;  /* 0x0000000000007941 */ /* 0x000fea0003800000 */
.L_x_5595:
[----:B------:R-:W-:-:S03]  /*88f0*/  UMOV UR15, 0xffffffff ;  /* 0xffffffff000f7882 */ /* 0x000fc60000000000 */
[----:B------:R-:W-:Y:S05]  /*8900*/  BRA.DIV UR15, `(.L_x_5598) ;  /* 0x000000420f387947 */ /* 0x000fea000b800000 */
[----:B------:R-:W-:Y:S01]  /*8910*/  NOP ;  /* 0x0000000000007918 */ /* 0x000fe20000000000 */
.L_x_5681:
        /* <DEDUP_REMOVED lines=22> */
.L_x_5600:
[----:B------:R-:W-:Y:S05]  /*8a80*/  BSYNC B0 ;  /* 0x0000000000007941 */ /* 0x000fea0003800000 */
.L_x_5599:
        /* <DEDUP_REMOVED lines=20> */
.L_x_5602:
[----:B------:R-:W-:Y:S05]  /*8bd0*/  BSYNC B0 ;  /* 0x0000000000007941 */ /* 0x000fea0003800000 */
.L_x_5601:
[----:B------:R-:W-:Y:S06]  /*8be0*/  BAR.ARV 0xa, 0xa0 ;  /* 0x0282800000007b1d */ /* 0x000fec0000002000 */
[----:B------:R-:W-:Y:S04]  /*8bf0*/  BSSY B0, `(.L_x_5603) ;  /* 0x0000003000007945 */ /* 0x000fe80003800000 */
[----:B------:R-:W-:Y:S05]  /*8c00*/  @!P0 BRA `(.L_x_5604) ;  /* 0x0000000000048947 */ /* 0x000fea0003800000 */
[----:B------:R-:W-:-:S04]  /*8c10*/  DEPBAR.LE SB0, 0x0 ;  /* 0x000080000000791a */ /* 0x000fc80000000000 */
.L_x_5604:
[----:B------:R-:W-:Y:S05]  /*8c20*/  BSYNC B0 ;  /* 0x0000000000007941 */ /* 0x000fea0003800000 */
.L_x_5603:
        /* <DEDUP_REMOVED lines=19> */
.L_x_5606:
[----:B------:R-:W-:Y:S05]  /*8d60*/  BSYNC B0 ;  /* 0x0000000000007941 */ /* 0x000fea0003800000 */
.L_x_5605:
[----:B------:R-:W-:Y:S01]  /*8d70*/  UIADD3 UR15, UR9, 0x1, URZ ;  /* 0x00000001090f7890 */ /* 0x000fe2000fffe03f */
[----:B------:R-:W-:Y:S11]  /*8d80*/  BRA `(.L_x_5607) ;  /* 0x0000000000047947 */ /* 0x000ff60003800000 */
.L_x_5594:
[----:B------:R-:W-:-:S05]  /*8d90*/  UMOV UR15, UR9 ;  /* 0x00000009000f7c82 */ /* 0x000fca0008000000 */
.L_x_5607:
        /* <DEDUP_REMOVED lines=15> */
.L_x_5632:
        /* <DEDUP_REMOVED lines=11> */
.L_x_5610:
[----:B------:R-:W2:Y:S04]  /*8f40*/  LDG.E.STRONG.GPU R0, desc[UR46][R2.64] ;  /* 0x0000002e02007981 */ /* 0x000ea8000c1ef900 */
[----:B--2---:R-:W-:Y:S01]  /*8f50*/  CCTL.IVALL ;  /* 0x00000000ff00798f */ /* 0x004fe20002000000 */
[----:B------:R-:W-:Y:S05]  /*8f60*/  YIELD ;  /* 0x0000000000007946 */ /* 0x000fea0003800000 */
[----:B------:R-:W-:-:S13]  /*8f70*/  ISETP.NE.AND P1, PT, R0, UR22, PT ;  /* 0x0000001600007c0c */ /* 0x000fda000bf25270 */
[----:B------:R-:W-:Y:S05]  /*8f80*/  @P1 BRA `(.L_x_5610) ;  /* 0xfffffffc00ec1947 */ /* 0x000fea000383ffff */
.L_x_5609:
[----:B------:R-:W-:Y:S05]  /*8f90*/  BSYNC B0 ;  /* 0x0000000000007941 */ /* 0x000fea0003800000 */
.L_x_5608:
[----:B------:R-:W-:-:S03]  /*8fa0*/  UMOV UR16, 0xffffffff ;  /* 0xffffffff00107882 */ /* 0x000fc60000000000 */
[----:B------:R-:W-:Y:S05]  /*8fb0*/  BRA.DIV UR16, `(.L_x_5611) ;  /* 0x0000003a10a87947 */ /* 0x000fea000b800000 */
[----:B------:R-:W-:Y:S01]  /*8fc0*/  NOP ;  /* 0x0000000000007918 */ /* 0x000fe20000000000 */
.L_x_5684:
        /* <DEDUP_REMOVED lines=19> */
.L_x_5613:
[----:B------:R-:W-:Y:S05]  /*9100*/  BSYNC B0 ;  /* 0x0000000000007941 */ /* 0x000fea0003800000 */
.L_x_5612:
        /* <DEDUP_REMOVED lines=17> */
.L_x_5615:
[----:B------:R-:W-:Y:S05]  /*9220*/  BSYNC B0 ;  /* 0x0000000000007941 */ /* 0x000fea0003800000 */
.L_x_5614:
[----:B------:R-:W-:Y:S06]  /*9230*/  BAR.ARV 0xa, 0xa0 ;  /* 0x0282800000007b1d */ /* 0x000fec0000002000 */
[----:B------:R-:W-:Y:S04]  /*9240*/  BSSY B0, `(.L_x_5616) ;  /* 0x0000003000007945 */ /* 0x000fe80003800000 */
[----:B------:R-:W-:Y:S05]  /*9250*/  @!P0 BRA `(.L_x_5617) ;  /* 0x0000000000048947 */ /* 0x000fea0003800000 */
[----:B------:R-:W-:-:S04]  /*9260*/  DEPBAR.LE SB0, 0x0 ;  /* 0x000080000000791a */ /* 0x000fc80000000000 */
.L_x_5617:
[----:B------:R-:W-:Y:S05]  /*9270*/  BSYNC B0 ;  /* 0x0000000000007941 */ /* 0x000fea0003800000 */
.L_x_5616:
        /* <DEDUP_REMOVED lines=19> */
.L_x_5619:
[----:B------:R-:W-:Y:S05]  /*93b0*/  BSYNC B0 ;  /* 0x0000000000007941 */ /* 0x000fea0003800000 */
.L_x_5618:
        /* <DEDUP_REMOVED lines=9> */
.L_x_5622:
[----:B------:R-:W2:Y:S04]  /*9450*/  LDG.E.STRONG.GPU R0, desc[UR46][R2.64] ;  /* 0x0000002e02007981 */ /* 0x000ea8000c1ef900 */
[----:B--2---:R-:W-:Y:S01]  /*9460*/  CCTL.IVALL ;  /* 0x00000000ff00798f */ /* 0x004fe20002000000 */
[----:B------:R-:W-:Y:S05]  /*9470*/  YIELD ;  /* 0x0000000000007946 */ /* 0x000fea0003800000 */
[----:B------:R-:W-:-:S13]  /*9480*/  ISETP.NE.AND P1, PT, R0, UR22, PT ;  /* 0x0000001600007c0c */ /* 0x000fda000bf25270 */
[----:B------:R-:W-:Y:S05]  /*9490*/  @P1 BRA `(.L_x_5622) ;  /* 0xfffffffc00ec1947 */ /* 0x000fea000383ffff */
.L_x_5621:
[----:B------:R-:W-:Y:S05]  /*94a0*/  BSYNC B0 ;  /* 0x0000000000007941 */ /* 0x000fea0003800000 */
.L_x_5620:
[----:B------:R-:W-:-:S03]  /*94b0*/  UMOV UR12, 0xffffffff ;  /* 0xffffffff000c7882 */ /* 0x000fc60000000000 */
[----:B------:R-:W-:Y:S05]  /*94c0*/  BRA.DIV UR12, `(.L_x_5623) ;  /* 0x000000360c807947 */ /* 0x000fea000b800000 */
[----:B------:R-:W-:Y:S01]  /*94d0*/  NOP ;  /* 0x0000000000007918 */ /* 0x000fe20000000000 */
.L_x_5687:
        /* <DEDUP_REMOVED lines=15> */
.L_x_5625:
[----:B------:R-:W-:Y:S05]  /*95d0*/  BSYNC B0 ;  /* 0x0000000000007941 */ /* 0x000fea0003800000 */
.L_x_5624:
        /* <DEDUP_REMOVED lines=15> */
.L_x_5627:
[----:B------:R-:W-:Y:S05]  /*96d0*/  BSYNC B0 ;  /* 0x0000000000007941 */ /* 0x000fea0003800000 */
.L_x_5626:
[----:B------:R-:W-:Y:S06]  /*96e0*/  BAR.ARV 0xa, 0xa0 ;  /* 0x0282800000007b1d */ /* 0x000fec0000002000 */
[----:B------:R-:W-:Y:S04]  /*96f0*/  BSSY B0, `(.L_x_5628) ;  /* 0x0000003000007945 */ /* 0x000fe80003800000 */
[----:B------:R-:W-:Y:S05]  /*9700*/  @!P0 BRA `(.L_x_5629) ;  /* 0x0000000000048947 */ /* 0x000fea0003800000 */
[----:B------:R-:W-:-:S04]  /*9710*/  DEPBAR.LE SB0, 0x0 ;  /* 0x000080000000791a */ /* 0x000fc80000000000 */
.L_x_5629:
[----:B------:R-:W-:Y:S05]  /*9720*/  BSYNC B0 ;  /* 0x0000000000007941 */ /* 0x000fea0003800000 */
.L_x_5628:
        /* <DEDUP_REMOVED lines=19> */
.L_x_5631:
[----:B------:R-:W-:Y:S05]  /*9860*/  BSYNC B0 ;  /* 0x0000000000007941 */ /* 0x000fea0003800000 */
.L_x_5630:
[----:B------:R-:W-:Y:S02]  /*9870*/  UIADD3 UR9, UR9, 0x2, URZ ;  /* 0x0000000209097890 */ /* 0x000fe4000fffe03f */
[----:B------:R-:W-:-:S04]  /*9880*/  UIADD3 UR4, UR4, 0x4000, URZ ;  /* 0x0000400004047890 */ /* 0x000fc8000fffe03f */
[----:B------:R-:W-:-:S13]  /*9890*/  ISETP.LE.AND P1, PT, R9, UR9, PT ;  /* 0x0000000909007c0c */ /* 0x000fda000bf23270 */
[----:B------:R-:W-:Y:S05]  /*98a0*/  @!P1 BRA `(.L_x_5632) ;  /* 0xfffffff400789947 */ /* 0x000fea000383ffff */
.L_x_5593:
        /* <DEDUP_REMOVED lines=41> */
.L_x_5635:
[----:B------:R-:W-:Y:S05]  /*9b40*/  BSYNC B0 ;  /* 0x0000000000007941 */ /* 0x000fea0003800000 */
.L_x_5634:
[----:B------:R-:W-:Y:S05]  /*9b50*/  BRA `(.L_x_5636) ;  /* 0x0000000000047947 */ /* 0x000fea0003800000 */
.L_x_5633:
[----:B------:R-:W-:-:S05]  /*9b60*/  UMOV UR4, UR9 ;  /* 0x0000000900047c82 */ /* 0x000fca0008000000 */
.L_x_5636:
        /* <DEDUP_REMOVED lines=11> */
.L_x_5641:
        /* <DEDUP_REMOVED lines=24> */
.L_x_5638:
[----:B------:R-:W-:Y:S05]  /*9da0*/  BSYNC B0 ;  /* 0x0000000000007941 */ /* 0x000fea0003800000 */
.L_x_5637:
        /* <DEDUP_REMOVED lines=24> */
.L_x_5640:
[----:B------:R-:W-:Y:S05]  /*9f30*/  BSYNC B0 ;  /* 0x0000000000007941 */ /* 0x000fea0003800000 */
.L_x_5639:
[----:B------:R-:W-:Y:S02]  /*9f40*/  UIADD3 UR7, UR7, 0x2, URZ ;  /* 0x0000000207077890 */ /* 0x000fe4000fffe03f */
[----:B------:R-:W-:Y:S02]  /*9f50*/  ULEA UR5, UR19, UR5, 0x1 ;  /* 0x0000000513057291 */ /* 0x000fe4000f8e083f */
[----:B------:R-:W-:Y:S02]  /*9f60*/  ULEA UR6, UR19, UR6, 0x1 ;  /* 0x0000000613067291 */ /* 0x000fe4000f8e083f */
[----:B------:R-:W-:-:S13]  /*9f70*/  ISETP.NE.AND P0, PT, RZ, UR7, PT ;  /* 0x00000007ff007c0c */ /* 0x000fda000bf05270 */
[----:B------:R-:W-:Y:S05]  /*9f80*/  @!P0 BRA `(.L_x_5497) ;  /* 0x0000002800388947 */ /* 0x000fea0003800000 */
[----:B------:R-:W-:Y:S05]  /*9f90*/  BRA `(.L_x_5641) ;  /* 0xfffffffc00207947 */ /* 0x000fea000383ffff */
.L_x_5585:
        /* <DEDUP_REMOVED lines=14> */
.L_x_5642:
        /* <DEDUP_REMOVED lines=14> */
.L_x_5644:
[----:B------:R-:W-:-:S05]  /*a160*/  ULDC UR4, c[0x0][0x8bc] ;  /* 0x00022f0000047ab9 */ /* 0x000fca0000000800 */
.L_x_5643:
        /* <DEDUP_REMOVED lines=59> */
.L_x_5646:
        /* <DEDUP_REMOVED lines=13> */
.L_x_5647:
        /* <DEDUP_REMOVED lines=8> */
.L_x_5648:
        /* <DEDUP_REMOVED lines=21> */
.L_x_5649:
        /* <DEDUP_REMOVED lines=50> */
.L_x_5688:
        /* <DEDUP_REMOVED lines=15> */
.L_x_5652:
        /* <DEDUP_REMOVED lines=97> */
.L_x_5663:
[----:B-123--:R-:W-:-:S04]  /*b1e0*/  SHF.L.U32 R18, R10, 0x1f, RZ ;  /* 0x0000001f0a127819 */ /* 0x00efc800000006ff */
[----:B------:R-:W2:Y:S02]  /*b1f0*/  SYNCS.PHASECHK.TRANS64.TRYWAIT P1, [R15+URZ+0x30840], R18 ;  /* 0x030840120f0075a7 */ /* 0x000ea4000802017f */
[----:B--2---:R-:W-:Y:S05]  /*b200*/  @!P1 BRA `(.L_x_5655) ;  /* 0x0000001800609947 */ /* 0x004fea0003800000 */
.L_x_5689:
        /* <DEDUP_REMOVED lines=8> */
.L_x_5656:
        /* <DEDUP_REMOVED lines=37> */
.L_x_5690:
        /* <DEDUP_REMOVED lines=8> */
.L_x_5658:
        /* <DEDUP_REMOVED lines=37> */
.L_x_5691:
        /* <DEDUP_REMOVED lines=8> */
.L_x_5660:
        /* <DEDUP_REMOVED lines=31> */
.L_x_5693:
        /* <DEDUP_REMOVED lines=8> */
.L_x_5662:
        /* <DEDUP_REMOVED lines=37> */
.L_x_5654:
[----:B------:R-:W4:Y:S02]  /*bcf0*/  LDL.LU R4, [R1+0x4] ;  /* 0x0000040001047983 */ /* 0x000f240000300800 */
[----:B----4-:R-:W-:Y:S02]  /*bd00*/  ISETP.NE.AND P1, PT, R4, RZ, PT ;  /* 0x000000ff0400720c */ /* 0x010fe40003f25270 */
[----:B------:R4:W5:Y:S11]  /*bd10*/  LDL R4, [R1] ;  /* 0x0000000001047983 */ /* 0x0009760000100800 */
[----:B----4-:R-:W-:Y:S05]  /*bd20*/  @!P1 BRA `(.L_x_5653) ;  /* 0x00000004005c9947 */ /* 0x010fea0003800000 */
[----:B------:R-:W-:-:S04]  /*bd30*/  SHF.L.U32 R12, R10, 0x1f, RZ ;  /* 0x0000001f0a0c7819 */ /* 0x000fc800000006ff */
[----:B------:R-:W4:Y:S02]  /*bd40*/  SYNCS.PHASECHK.TRANS64.TRYWAIT P1, [R15+URZ+0x30840], R12 ;  /* 0x0308400c0f0075a7 */ /* 0x000f24000802017f */
[----:B----4-:R-:W-:Y:S05]  /*bd50*/  @!P1 BRA `(.L_x_5664) ;  /* 0x0000000c00e09947 */ /* 0x010fea0003800000 */
.L_x_5694:
        /* <DEDUP_REMOVED lines=8> */
.L_x_5665:
        /* <DEDUP_REMOVED lines=34> */
.L_x_5695:
        /* <DEDUP_REMOVED lines=8> */
.L_x_5667:
        /* <DEDUP_REMOVED lines=34> */
.L_x_5653:
[----:B------:R-:W1:Y:S01]  /*c2a0*/  S2R R0, SR_TID.X ;  /* 0x0000000000007919 */ /* 0x000e620000002100 */
[----:B------:R-:W-:Y:S01]  /*c2b0*/  IMAD R3, R16, 0x8, R15 ;  /* 0x0000000810037824 */ /* 0x000fe200078e020f */
[----:B-1----:R-:W-:Y:S02]  /*c2c0*/  LOP3.LUT R2, R0, 0x7f, RZ, 0xc0, !PT ;  /* 0x0000007f00027812 */ /* 0x002fe400078ec0ff */
[----:B------:R-:W-:Y:S02]  /*c2d0*/  SHF.L.U32 R0, R10, 0x1f, RZ ;  /* 0x0000001f0a007819 */ /* 0x000fe400000006ff */
[----:B------:R-:W-:Y:S02]  /*c2e0*/  ISETP.NE.AND P1, PT, R2, RZ, PT ;  /* 0x000000ff0200720c */ /* 0x000fe40003f25270 */
[----:B------:R-:W1:Y:S02]  /*c2f0*/  SYNCS.PHASECHK.TRANS64.TRYWAIT P0, [R3+URZ+0x30840], R0 ;  /* 0x03084000030075a7 */ /* 0x000e64000800017f */
[----:B-1----:R-:W-:Y:S09]  /*c300*/  @!P0 BRA `(.L_x_5668) ;  /* 0x00000008009c8947 */ /* 0x002ff20003800000 */
.L_x_5696:
[----:B------:R-:W-:Y:S05]  /*c310*/  @P1 BRA `(.L_x_5669) ;  /* 0x0000000000181947 */ /* 0x000fea0003800000 */
[----:B------:R-:W1:Y:S01]  /*c320*/  S2R R2, SR_TID.X ;  /* 0x0000000000027919 */ /* 0x000e620000002100 */
[----:B------:R-:W-:-:S04]  /*c330*/  IMAD.MOV.U32 R0, RZ, RZ, 0x4100 ;  /* 0x00004100ff007424 */ /* 0x000fc800078e00ff */
[----:B------:R1:W-:Y:S02]  /*c340*/  SYNCS.ARRIVE.TRANS64 RZ, [R3+URZ+0x30830], R0 ;  /* 0x0308300003ff79a7 */ /* 0x0003e4000800003f */
[----:B-1----:R-:W-:-:S13]  /*c350*/  LOP3.LUT P0, RZ, R2, 0x1f, RZ, 0xc0, !PT ;  /* 0x0000001f02ff7812 */ /* 0x002fda000780c0ff */
[----:B------:R-:W-:Y:S05]  /*c360*/  @!P0 BRA `(.L_x_5669) ;  /* 0x0000000000048947 */ /* 0x000fea0003800000 */
[----:B------:R-:W-:Y:S01]  /*c370*/  BPT.TRAP 0x1 ;  /* 0x000000040000795c */ /* 0x000fe20000300000 */
.L_x_5669:
        /* <DEDUP_REMOVED lines=41> */
.L_x_5650:
[----:B------:R-:W-:Y:S05]  /*c610*/  BSYNC B0 ;  /* 0x0000000000007941 */ /* 0x000fea0003800000 */
.L_x_5645:
[----:B------:R-:W-:-:S03]  /*c620*/  UMOV UR8, 0xffffffff ;  /* 0xffffffff00087882 */ /* 0x000fc60000000000 */
[----:B------:R-:W-:Y:S05]  /*c630*/  BRA.DIV UR8, `(.L_x_5670) ;  /* 0x0000000608e47947 */ /* 0x000fea000b800000 */
[----:B------:R-:W-:-:S13]  /*c640*/  ELECT P6, URZ, PT ;  /* 0x00000000003f782f */ /* 0x000fda00038c0000 */
.L_x_5699:
[----:B------:R-:W-:Y:S05]  /*c650*/  @!P6 BRA `(.L_x_5497) ;  /* 0x000000000084e947 */ /* 0x000fea0003800000 */
[----:B------:R-:W-:-:S06]  /*c660*/  ULOP3.LUT UR8, UR38, 0x2, URZ, 0xfc, !UPT ;  /* 0x0000000226087892 */ /* 0x000fcc000f8efc3f */
[----:B------:R-:W-:-:S05]  /*c670*/  IMAD.U32 R2, RZ, RZ, UR8 ;  /* 0x00000008ff027e24 */ /* 0x000fca000f8e00ff */
[----:B------:R-:W-:-:S13]  /*c680*/  ISETP.NE.AND P2, PT, R2, 0x3, PT ;  /* 0x000000030200780c */ /* 0x000fda0003f45270 */
[----:B------:R-:W-:Y:S05]  /*c690*/  @!P2 BRA `(.L_x_5671) ;  /* 0x000000000004a947 */ /* 0x000fea0003800000 */
[----:B---3--:R-:W-:Y:S01]  /*c6a0*/  BPT.TRAP 0x1 ;  /* 0x000000040000795c */ /* 0x008fe20000300000 */
.L_x_5671:
        /* <DEDUP_REMOVED lines=15> */
.L_x_5700:
[----:B------:R-:W2:Y:S02]  /*c7a0*/  SYNCS.PHASECHK.TRANS64.TRYWAIT P0, [R3+URZ], R2 ;  /* 0x00000002030075a7 */ /* 0x000ea4000800017f */
[----:B--2---:R-:W-:Y:S05]  /*c7b0*/  @!P0 BRA `(.L_x_5673) ;  /* 0x0000000400b88947 */ /* 0x004fea0003800000 */
.L_x_5701:
[----:B------:R-:W-:Y:S05]  /*c7c0*/  @!P2 BRA `(.L_x_5674) ;  /* 0x000000000004a947 */ /* 0x000fea0003800000 */
[----:B---3--:R-:W-:Y:S01]  /*c7d0*/  BPT.TRAP 0x1 ;  /* 0x000000040000795c */ /* 0x008fe20000300000 */
.L_x_5674:
[----:B--2---:R-:W-:-:S04]  /*c7e0*/  VIADD R3, R8, 0x30840 ;  /* 0x0003084008037836 */ /* 0x004fc80000000000 */
[----:B------:R-:W-:-:S04]  /*c7f0*/  IMAD R5, R0, 0x8, R3 ;  /* 0x0000000800057824 */ /* 0x000fc800078e0203 */
[----:B------:R-:W2:Y:S02]  /*c800*/  SYNCS.PHASECHK.TRANS64.TRYWAIT P0, [R5+URZ], R4 ;  /* 0x00000004050075a7 */ /* 0x000ea4000800017f */
[----:B--2---:R-:W-:Y:S05]  /*c810*/  @!P0 BRA `(.L_x_5675) ;  /* 0x0000000400b48947 */ /* 0x004fea0003800000 */
.L_x_5702:
[----:B------:R-:W-:-:S07]  /*c820*/  IMAD R3, R6, 0x8, R3 ;  /* 0x0000000806037824 */ /* 0x000fce00078e0203 */
.L_x_5676:
[----:B----4-:R4:W1:Y:S02]  /*c830*/  SYNCS.PHASECHK.TRANS64.TRYWAIT P0, [R3+URZ], R2 ;  /* 0x00000002030075a7 */ /* 0x010864000800017f */
[----:B-1----:R-:W-:Y:S05]  /*c840*/  @!P0 NANOSLEEP.SYNCS 0x989680 ;  /* 0x009896800000895d */ /* 0x002fea0003900000 */
[----:B------:R-:W1:Y:S02]  /*c850*/  @!P0 SYNCS.PHASECHK.TRANS64 P0, [R3+URZ], R2 ;  /* 0x00000002030085a7 */ /* 0x000e64000800007f */
[----:B-1----:R-:W-:Y:S05]  /*c860*/  @!P0 BRA `(.L_x_5676) ;  /* 0xfffffffc00f08947 */ /* 0x002fea000383ffff */
.L_x_5497:
[----:B---3--:R-:W-:Y:S05]  /*c870*/  BSYNC B6 ;  /* 0x0000000000067941 */ /* 0x008fea0003800000 */
.L_x_5491:
[----:B------:R-:W-:Y:S05]  /*c880*/  EXIT ;  /* 0x000000000000794d */ /* 0x000fea0003800000 */
.L_x_5508:
[----:B------:R-:W-:Y:S02]  /*c890*/  IMAD.MOV.U32 R12, RZ, RZ, RZ ;  /* 0x000000ffff0c7224 */ /* 0x000fe400078e00ff */
[----:B------:R-:W-:Y:S02]  /*c8a0*/  IMAD.MOV.U32 R11, RZ, RZ, 0x1f ;  /* 0x0000001fff0b7424 */ /* 0x000fe400078e00ff */
[----:B------:R-:W-:-:S07]  /*c8b0*/  IMAD.MOV.U32 R15, RZ, RZ, -0x1 ;  /* 0xffffffffff0f7424 */ /* 0x000fce00078e00ff */
[----:B------:R-:W-:Y:S05]  /*c8c0*/  WARPSYNC.COLLECTIVE R15, `(.L_x_5677) ;  /* 0x000000000f087348 */ /* 0x000fea0003c00000 */
[----:B------:R1:W2:Y:S02]  /*c8d0*/  SHFL.IDX P6, R14, R13, R12, R11 ;  /* 0x0000000c0d0e7389 */ /* 0x0002a400000c000b */
[----:B-12---:R-:W-:Y:S01]  /*c8e0*/  ENDCOLLECTIVE ;  /* 0x000000000000791b */ /* 0x006fe20003800000 */
.L_x_5677:
[----:B------:R-:W-:Y:S05]  /*c8f0*/  BRA `(.L_x_5678) ;  /* 0xffffff4c00547947 */ /* 0x000fea000383ffff */
.L_x_5510:
[----:B--2---:R2:W3:Y:S02]  /*c900*/  SYNCS.PHASECHK.TRANS64.TRYWAIT P0, [R231+URZ+0x30800], R8 ;  /* 0x03080008e70075a7 */ /* 0x0044e4000800017f */
[----:B---3--:R-:W-:Y:S05]  /*c910*/  @!P0 NANOSLEEP.SYNCS 0x989680 ;  /* 0x009896800000895d */ /* 0x008fea0003900000 */
[----:B------:R-:W3:Y:S02]  /*c920*/  @!P0 SYNCS.PHASECHK.TRANS64 P0, [R231+URZ+0x30800], R8 ;  /* 0x03080008e70085a7 */ /* 0x000ee4000800007f */
[----:B---3--:R-:W-:Y:S05]  /*c930*/  @!P0 BRA `(.L_x_5510) ;  /* 0xfffffffc00f08947 */ /* 0x008fea000383ffff */
[----:B------:R-:W-:Y:S05]  /*c940*/  BRA `(.L_x_5509) ;  /* 0xffffff4c009c7947 */ /* 0x000fea000383ffff */
.L_x_5514:
[----:B---3--:R3:W4:Y:S02]  /*c950*/  SYNCS.PHASECHK.TRANS64.TRYWAIT P0, [R0+URZ+0x30810], R7 ;  /* 0x03081007000075a7 */ /* 0x008724000800017f */
[----:B----4-:R-:W-:Y:S05]  /*c960*/  @!P0 NANOSLEEP.SYNCS 0x989680 ;  /* 0x009896800000895d */ /* 0x010fea0003900000 */
[----:B------:R-:W4:Y:S02]  /*c970*/  @!P0 SYNCS.PHASECHK.TRANS64 P0, [R0+URZ+0x30810], R7 ;  /* 0x03081007000085a7 */ /* 0x000f24000800007f */
[----:B----4-:R-:W-:Y:S05]  /*c980*/  @!P0 BRA `(.L_x_5514) ;  /* 0xfffffffc00f08947 */ /* 0x010fea000383ffff */
[----:B------:R-:W-:Y:S05]  /*c990*/  BRA `(.L_x_5513) ;  /* 0xffffff5400307947 */ /* 0x000fea000383ffff */
.L_x_5518:
[----:B------:R1:W1:Y:S02]  /*c9a0*/  SYNCS.PHASECHK.TRANS64.TRYWAIT P0, [R0+URZ+0x30830], R7 ;  /* 0x03083007000075a7 */ /* 0x000264000800017f */
[----:B-1----:R-:W-:Y:S05]  /*c9b0*/  @!P0 NANOSLEEP.SYNCS 0x989680 ;  /* 0x009896800000895d */ /* 0x002fea0003900000 */
[----:B------:R-:W1:Y:S02]  /*c9c0*/  @!P0 SYNCS.PHASECHK.TRANS64 P0, [R0+URZ+0x30830], R7 ;  /* 0x03083007000085a7 */ /* 0x000e64000800007f */
[----:B-1----:R-:W-:Y:S05]  /*c9d0*/  @!P0 BRA `(.L_x_5518) ;  /* 0xfffffffc00f08947 */ /* 0x002fea000383ffff */
[----:B------:R-:W-:Y:S05]  /*c9e0*/  BRA `(.L_x_5517) ;  /* 0xffffff5800887947 */ /* 0x000fea000383ffff */
.L_x_5598:
[----:B------:R-:W-:Y:S01]  /*c9f0*/  BSSY B0, `(.L_x_5679) ;  /* 0x0000005000007945 */ /* 0x000fe20003800000 */
[----:B------:R-:W-:-:S07]  /*ca00*/  IMAD.MOV.U32 R15, RZ, RZ, -0x1 ;  /* 0xffffffffff0f7424 */ /* 0x000fce00078e00ff */
[----:B------:R-:W-:Y:S05]  /*ca10*/  WARPSYNC.COLLECTIVE R15, `(.L_x_5680) ;  /* 0x000000000f087348 */ /* 0x000fea0003c00000 */
[----:B------:R-:W-:Y:S01]  /*ca20*/  NOP ;  /* 0x0000000000007918 */ /* 0x000fe20000000000 */
[----:B------:R-:W-:Y:S01]  /*ca30*/  ENDCOLLECTIVE ;  /* 0x000000000000791b */ /* 0x000fe20003800000 */
.L_x_5680:
[----:B------:R-:W-:Y:S05]  /*ca40*/  BSYNC B0 ;  /* 0x0000000000007941 */ /* 0x000fea0003800000 */
.L_x_5679:
[----:B------:R-:W-:Y:S05]  /*ca50*/  BRA `(.L_x_5681) ;  /* 0xffffffbc00b07947 */ /* 0x000fea000383ffff */
.L_x_5611:
[----:B------:R-:W-:Y:S01]  /*ca60*/  BSSY B0, `(.L_x_5682) ;  /* 0x0000005000007945 */ /* 0x000fe20003800000 */
[----:B------:R-:W-:-:S07]  /*ca70*/  IMAD.MOV.U32 R15, RZ, RZ, -0x1 ;  /* 0xffffffffff0f7424 */ /* 0x000fce00078e00ff */
[----:B------:R-:W-:Y:S05]  /*ca80*/  WARPSYNC.COLLECTIVE R15, `(.L_x_5683) ;  /* 0x000000000f087348 */ /* 0x000fea0003c00000 */
[----:B------:R-:W-:Y:S01]  /*ca90*/  NOP ;  /* 0x0000000000007918 */ /* 0x000fe20000000000 */
[----:B------:R-:W-:Y:S01]  /*caa0*/  ENDCOLLECTIVE ;  /* 0x000000000000791b */ /* 0x000fe20003800000 */
.L_x_5683:
[----:B------:R-:W-:Y:S05]  /*cab0*/  BSYNC B0 ;  /* 0x0000000000007941 */ /* 0x000fea0003800000 */
.L_x_5682:
[----:B------:R-:W-:Y:S05]  /*cac0*/  BRA `(.L_x_5684) ;  /* 0xffffffc400407947 */ /* 0x000fea000383ffff */
.L_x_5623:
[----:B------:R-:W-:Y:S01]  /*cad0*/  BSSY B0, `(.L_x_5685) ;  /* 0x0000005000007945 */ /* 0x000fe20003800000 */
[----:B------:R-:W-:-:S07]  /*cae0*/  IMAD.MOV.U32 R15, RZ, RZ, -0x1 ;  /* 0xffffffffff0f7424 */ /* 0x000fce00078e00ff */
[----:B------:R-:W-:Y:S05]  /*caf0*/  WARPSYNC.COLLECTIVE R15, `(.L_x_5686) ;  /* 0x000000000f087348 */ /* 0x000fea0003c00000 */
[----:B------:R-:W-:Y:S01]  /*cb00*/  NOP ;  /* 0x0000000000007918 */ /* 0x000fe20000000000 */
[----:B------:R-:W-:Y:S01]  /*cb10*/  ENDCOLLECTIVE ;  /* 0x000000000000791b */ /* 0x000fe20003800000 */
.L_x_5686:
[----:B------:R-:W-:Y:S05]  /*cb20*/  BSYNC B0 ;  /* 0x0000000000007941 */ /* 0x000fea0003800000 */
.L_x_5685:
[----:B------:R-:W-:Y:S05]  /*cb30*/  BRA `(.L_x_5687) ;  /* 0xffffffc800687947 */ /* 0x000fea000383ffff */
.L_x_5651:
[----:B-1----:R1:W2:Y:S02]  /*cb40*/  SYNCS.PHASECHK.TRANS64.TRYWAIT P0, [R15+URZ+0x30820], R0 ;  /* 0x030820000f0075a7 */ /* 0x0022a4000800017f */
[----:B--2---:R-:W-:Y:S05]  /*cb50*/  @!P0 NANOSLEEP.SYNCS 0x989680 ;  /* 0x009896800000895d */ /* 0x004fea0003900000 */
[----:B------:R-:W2:Y:S02]  /*cb60*/  @!P0 SYNCS.PHASECHK.TRANS64 P0, [R15+URZ+0x30820], R0 ;  /* 0x030820000f0085a7 */ /* 0x000ea4000800007f */
[----:B--2---:R-:W-:Y:S05]  /*cb70*/  @!P0 BRA `(.L_x_5651) ;  /* 0xfffffffc00f08947 */ /* 0x004fea000383ffff */
[----:B------:R-:W-:Y:S05]  /*cb80*/  BRA `(.L_x_5688) ;  /* 0xffffffdc00d47947 */ /* 0x000fea000383ffff */
.L_x_5655:
[----:B--2---:R2:W3:Y:S02]  /*cb90*/  SYNCS.PHASECHK.TRANS64.TRYWAIT P1, [R15+URZ+0x30840], R18 ;  /* 0x030840120f0075a7 */ /* 0x0044e4000802017f */
[----:B---3--:R-:W-:Y:S05]  /*cba0*/  @!P1 NANOSLEEP.SYNCS 0x989680 ;  /* 0x009896800000995d */ /* 0x008fea0003900000 */
[----:B------:R-:W3:Y:S02]  /*cbb0*/  @!P1 SYNCS.PHASECHK.TRANS64 P1, [R15+URZ+0x30840], R18 ;  /* 0x030840120f0095a7 */ /* 0x000ee4000802007f */
[----:B---3--:R-:W-:Y:S05]  /*cbc0*/  @!P1 BRA `(.L_x_5655) ;  /* 0xfffffffc00f09947 */ /* 0x008fea000383ffff */
[----:B------:R-:W-:Y:S05]  /*cbd0*/  BRA `(.L_x_5689) ;  /* 0xffffffe4008c7947 */ /* 0x000fea000383ffff */
.L_x_5657:
[----:B-1----:R1:W3:Y:S02]  /*cbe0*/  SYNCS.PHASECHK.TRANS64.TRYWAIT P1, [R15+URZ+0x30828], R18 ;  /* 0x030828120f0075a7 */ /* 0x0022e4000802017f */
[----:B---3--:R-:W-:Y:S05]  /*cbf0*/  @!P1 NANOSLEEP.SYNCS 0x989680 ;  /* 0x009896800000995d */ /* 0x008fea0003900000 */
[----:B------:R-:W3:Y:S02]  /*cc00*/  @!P1 SYNCS.PHASECHK.TRANS64 P1, [R15+URZ+0x30828], R18 ;  /* 0x030828120f0095a7 */ /* 0x000ee4000802007f */
[----:B---3--:R-:W-:Y:S05]  /*cc10*/  @!P1 BRA `(.L_x_5657) ;  /* 0xfffffffc00f09947 */ /* 0x008fea000383ffff */
[----:B------:R-:W-:Y:S05]  /*cc20*/  BRA `(.L_x_5690) ;  /* 0xffffffe8002c7947 */ /* 0x000fea000383ffff */
.L_x_5659:
[----:B---3--:R3:W4:Y:S02]  /*cc30*/  SYNCS.PHASECHK.TRANS64.TRYWAIT P1, [R15+URZ+0x30848], R18 ;  /* 0x030848120f0075a7 */ /* 0x008724000802017f */
[----:B----4-:R-:W-:Y:S05]  /*cc40*/  @!P1 NANOSLEEP.SYNCS 0x989680 ;  /* 0x009896800000995d */ /* 0x010fea0003900000 */
[----:B------:R-:W4:Y:S02]  /*cc50*/  @!P1 SYNCS.PHASECHK.TRANS64 P1, [R15+URZ+0x30848], R18 ;  /* 0x030848120f0095a7 */ /* 0x000f24000802007f */
[----:B----4-:R-:W-:Y:S05]  /*cc60*/  @!P1 BRA `(.L_x_5659) ;  /* 0xfffffffc00f09947 */ /* 0x010fea000383ffff */
[----:B------:R-:W-:Y:S05]  /*cc70*/  BRA `(.L_x_5691) ;  /* 0xffffffe800cc7947 */ /* 0x000fea000383ffff */
.L_x_5661:
[----:B------:R-:W-:-:S07]  /*cc80*/  SHF.L.U32 R4, R10, 0x1f, RZ ;  /* 0x0000001f0a047819 */ /* 0x000fce00000006ff */
.L_x_5692:
[----:B----4-:R4:W1:Y:S02]  /*cc90*/  SYNCS.PHASECHK.TRANS64.TRYWAIT P1, [R15+URZ+0x30820], R4 ;  /* 0x030820040f0075a7 */ /* 0x010864000802017f */
[----:B-1----:R-:W-:Y:S05]  /*cca0*/  @!P1 NANOSLEEP.SYNCS 0x989680 ;  /* 0x009896800000995d */ /* 0x002fea0003900000 */
[----:B------:R-:W1:Y:S02]  /*ccb0*/  @!P1 SYNCS.PHASECHK.TRANS64 P1, [R15+URZ+0x30820], R4 ;  /* 0x030820040f0095a7 */ /* 0x000e64000802007f */
[----:B-1----:R-:W-:Y:S05]  /*ccc0*/  @!P1 BRA `(.L_x_5692) ;  /* 0xfffffffc00f09947 */ /* 0x002fea000383ffff */
[----:B------:R-:W-:Y:S05]  /*ccd0*/  BRA `(.L_x_5693) ;  /* 0xffffffec00507947 */ /* 0x000fea000383ffff */
.L_x_5664:
[----:B----4-:R4:W1:Y:S02]  /*cce0*/  SYNCS.PHASECHK.TRANS64.TRYWAIT P1, [R15+URZ+0x30840], R12 ;  /* 0x0308400c0f0075a7 */ /* 0x010864000802017f */
[----:B-1----:R-:W-:Y:S05]  /*ccf0*/  @!P1 NANOSLEEP.SYNCS 0x989680 ;  /* 0x009896800000995d */ /* 0x002fea0003900000 */
[----:B------:R-:W1:Y:S02]  /*cd00*/  @!P1 SYNCS.PHASECHK.TRANS64 P1, [R15+URZ+0x30840], R12 ;  /* 0x0308400c0f0095a7 */ /* 0x000e64000802007f */
[----:B-1----:R-:W-:Y:S05]  /*cd10*/  @!P1 BRA `(.L_x_5664) ;  /* 0xfffffffc00f09947 */ /* 0x002fea000383ffff */
[----:B------:R-:W-:Y:S05]  /*cd20*/  BRA `(.L_x_5694) ;  /* 0xfffffff0000c7947 */ /* 0x000fea000383ffff */
.L_x_5666:
[----:B-1----:R1:W2:Y:S02]  /*cd30*/  SYNCS.PHASECHK.TRANS64.TRYWAIT P1, [R15+URZ+0x30828], R12 ;  /* 0x0308280c0f0075a7 */ /* 0x0022a4000802017f */
[----:B--2---:R-:W-:Y:S05]  /*cd40*/  @!P1 NANOSLEEP.SYNCS 0x989680 ;  /* 0x009896800000995d */ /* 0x004fea0003900000 */
[----:B------:R-:W2:Y:S02]  /*cd50*/  @!P1 SYNCS.PHASECHK.TRANS64 P1, [R15+URZ+0x30828], R12 ;  /* 0x0308280c0f0095a7 */ /* 0x000ea4000802007f */
[----:B--2---:R-:W-:Y:S05]  /*cd60*/  @!P1 BRA `(.L_x_5666) ;  /* 0xfffffffc00f09947 */ /* 0x004fea000383ffff */
[----:B------:R-:W-:Y:S05]  /*cd70*/  BRA `(.L_x_5695) ;  /* 0xfffffff000a07947 */ /* 0x000fea000383ffff */
.L_x_5668:
[----:B------:R1:W1:Y:S02]  /*cd80*/  SYNCS.PHASECHK.TRANS64.TRYWAIT P0, [R3+URZ+0x30840], R0 ;  /* 0x03084000030075a7 */ /* 0x000264000800017f */
[----:B-1----:R-:W-:Y:S05]  /*cd90*/  @!P0 NANOSLEEP.SYNCS 0x989680 ;  /* 0x009896800000895d */ /* 0x002fea0003900000 */
[----:B------:R-:W1:Y:S02]  /*cda0*/  @!P0 SYNCS.PHASECHK.TRANS64 P0, [R3+URZ+0x30840], R0 ;  /* 0x03084000030085a7 */ /* 0x000e64000800007f */
[----:B-1----:R-:W-:Y:S05]  /*cdb0*/  @!P0 BRA `(.L_x_5668) ;  /* 0xfffffffc00f08947 */ /* 0x002fea000383ffff */
[----:B------:R-:W-:Y:S05]  /*cdc0*/  BRA `(.L_x_5696) ;  /* 0xfffffff400507947 */ /* 0x000fea000383ffff */
.L_x_5670:
[----:B------:R-:W-:Y:S01]  /*cdd0*/  BSSY B0, `(.L_x_5697) ;  /* 0x0000006000007945 */ /* 0x000fe20003800000 */
[----:B------:R-:W-:-:S07]  /*cde0*/  IMAD.MOV.U32 R15, RZ, RZ, -0x1 ;  /* 0xffffffffff0f7424 */ /* 0x000fce00078e00ff */
[----:B---3--:R-:W-:Y:S05]  /*cdf0*/  WARPSYNC.COLLECTIVE R15, `(.L_x_5698) ;  /* 0x000000000f0c7348 */ /* 0x008fea0003c00000 */
[----:B------:R-:W-:Y:S02]  /*ce00*/  ELECT P6, UR62, PT ;  /* 0x00000000003e782f */ /* 0x000fe400038c0000 */
[----:B------:R-:W-:Y:S01]  /*ce10*/  MOV R14, UR62 ;  /* 0x0000003e000e7c02 */ /* 0x000fe20008000f00 */
[----:B---3--:R-:W-:Y:S10]  /*ce20*/  ENDCOLLECTIVE ;  /* 0x000000000000791b */ /* 0x008ff40003800000 */
.L_x_5698:
[----:B------:R-:W-:Y:S05]  /*ce30*/  BSYNC B0 ;  /* 0x0000000000007941 */ /* 0x000fea0003800000 */
.L_x_5697:
[----:B------:R-:W-:Y:S05]  /*ce40*/  BRA `(.L_x_5699) ;  /* 0xfffffff800007947 */ /* 0x000fea000383ffff */
.L_x_5672:
[----:B-1----:R1:W2:Y:S02]  /*ce50*/  SYNCS.PHASECHK.TRANS64.TRYWAIT P0, [R7+URZ], R4 ;  /* 0x00000004070075a7 */ /* 0x0022a4000800017f */
[----:B--2---:R-:W-:Y:S05]  /*ce60*/  @!P0 NANOSLEEP.SYNCS 0x989680 ;  /* 0x009896800000895d */ /* 0x004fea0003900000 */
[----:B------:R-:W2:Y:S02]  /*ce70*/  @!P0 SYNCS.PHASECHK.TRANS64 P0, [R7+URZ], R4 ;  /* 0x00000004070085a7 */ /* 0x000ea4000800007f */
[----:B--2---:R-:W-:Y:S05]  /*ce80*/  @!P0 BRA `(.L_x_5672) ;  /* 0xfffffffc00f08947 */ /* 0x004fea000383ffff */
[----:B------:R-:W-:Y:S05]  /*ce90*/  BRA `(.L_x_5700) ;  /* 0xfffffff800407947 */ /* 0x000fea000383ffff */
.L_x_5673:
[----:B--2---:R2:W4:Y:S02]  /*cea0*/  SYNCS.PHASECHK.TRANS64.TRYWAIT P0, [R3+URZ], R2 ;  /* 0x00000002030075a7 */ /* 0x004524000800017f */
[----:B----4-:R-:W-:Y:S05]  /*ceb0*/  @!P0 NANOSLEEP.SYNCS 0x989680 ;  /* 0x009896800000895d */ /* 0x010fea0003900000 */
[----:B------:R-:W4:Y:S02]  /*cec0*/  @!P0 SYNCS.PHASECHK.TRANS64 P0, [R3+URZ], R2 ;  /* 0x00000002030085a7 */ /* 0x000f24000800007f */
[----:B----4-:R-:W-:Y:S05]  /*ced0*/  @!P0 BRA `(.L_x_5673) ;  /* 0xfffffffc00f08947 */ /* 0x010fea000383ffff */
[----:B------:R-:W-:Y:S05]  /*cee0*/  BRA `(.L_x_5701) ;  /* 0xfffffff800347947 */ /* 0x000fea000383ffff */
.L_x_5675:
[----:B--2---:R2:W4:Y:S02]  /*cef0*/  SYNCS.PHASECHK.TRANS64.TRYWAIT P0, [R5+URZ], R4 ;  /* 0x00000004050075a7 */ /* 0x004524000800017f */
[----:B----4-:R-:W-:Y:S05]  /*cf00*/  @!P0 NANOSLEEP.SYNCS 0x989680 ;  /* 0x009896800000895d */ /* 0x010fea0003900000 */
[----:B------:R-:W4:Y:S02]  /*cf10*/  @!P0 SYNCS.PHASECHK.TRANS64 P0, [R5+URZ], R4 ;  /* 0x00000004050085a7 */ /* 0x000f24000800007f */
[----:B----4-:R-:W-:Y:S05]  /*cf20*/  @!P0 BRA `(.L_x_5675) ;  /* 0xfffffffc00f08947 */ /* 0x010fea000383ffff */
[----:B------:R-:W-:Y:S05]  /*cf30*/  BRA `(.L_x_5702) ;  /* 0xfffffff800387947 */ /* 0x000fea000383ffff */
.L_x_5703:
        /* <DEDUP_REMOVED lines=12> */
.L_x_7330:


//--------------------- .text._ZN7cutlass13device_kernelIN5flash11enable_sm90INS1_16FlashAttnBwdSm90INS1_25CollectiveMainloopBwdSm90ILi2ELi2ELi2EN4cute5tupleIJNS5_1CILi1EEES8_S8_EEENS6_IJNS7_ILi64EEENS7_ILi128EEESB_EEENS_10bfloat16_tEfNS_4arch4Sm90ELb0ELb1ELb0ELb1ELb0ELb1ELb0ELb0ELi2ELi1ELi2ELi1ELb0EEENS1_24CollectiveEpilogueBwdGQAISC_fSF_Li256ELb1ELb0EEENS1_19SingleTileSchedulerILb1ELb0ELb0ELi128EEEEEEEEEvNT_6ParamsE --------------------------
	.section	.text._ZN7cutlass13device_kernelIN5flash11enable_sm90INS1_16FlashAttnBwdSm90INS1_25CollectiveMainloopBwdSm90ILi2ELi2ELi2EN4cute5tupleIJNS5_1CILi1EEES8_S8_EEENS6_IJNS7_ILi64EEENS7_ILi128EEESB_EEENS_10bfloat16_tEfNS_4arch4Sm90ELb0ELb1ELb0ELb1ELb0ELb1ELb0ELb0ELi2ELi1ELi2ELi1ELb0EEENS1_24CollectiveEpilogueBwdGQAISC_fSF_Li256ELb1ELb0EEENS1_19SingleTileSchedulerILb1ELb0ELb0ELi128EEEEEEEEEvNT_6ParamsE,"ax",@progbits
	.align	128
.text._ZN7cutlass13device_kernelIN5flash11enable_sm90INS1_16FlashAttnBwdSm90INS1_25CollectiveMainloopBwdSm90ILi2ELi2ELi2EN4cute5tupleIJNS5_1CILi1EEES8_S8_EEENS6_IJNS7_ILi64EEENS7_ILi128EEESB_EEENS_10bfloat16_tEfNS_4arch4Sm90ELb0ELb1ELb0ELb1ELb0ELb1ELb0ELb0ELi2ELi1ELi2ELi1ELb0EEENS1_24CollectiveEpilogueBwdGQAISC_fSF_Li256ELb1ELb0EEENS1_19SingleTileSchedulerILb1ELb0ELb0ELi128EEEEEEEEEvNT_6ParamsE:
        .type           _ZN7cutlass13device_kernelIN5flash11enable_sm90INS1_16FlashAttnBwdSm90INS1_25CollectiveMainloopBwdSm90ILi2ELi2ELi2EN4cute5tupleIJNS5_1CILi1EEES8_S8_EEENS6_IJNS7_ILi64EEENS7_ILi128EEESB_EEENS_10bfloat16_tEfNS_4arch4Sm90ELb0ELb1ELb0ELb1ELb0ELb1ELb0ELb0ELi2ELi1ELi2ELi1ELb0EEENS1_24CollectiveEpilogueBwdGQAISC_fSF_Li256ELb1ELb0EEENS1_19SingleTileSchedulerILb1ELb0ELb0ELi128EEEEEEEEEvNT_6ParamsE,@function
        .size           _ZN7cutlass13device_kernelIN5flash11enable_sm90INS1_16FlashAttnBwdSm90INS1_25CollectiveMainloopBwdSm90ILi2ELi2ELi2EN4cute5tupleIJNS5_1CILi1EEES8_S8_EEENS6_IJNS7_ILi64EEENS7_ILi128EEESB_EEENS_10bfloat16_tEfNS_4arch4Sm90ELb0ELb1ELb0ELb1ELb0ELb1ELb0ELb0ELi2ELi1ELi2ELi1ELb0EEENS1_24CollectiveEpilogueBwdGQAISC_fSF_Li256ELb1ELb0EEENS1_19SingleTileSchedulerILb1ELb0ELb0ELi128EEEEEEEEEvNT_6ParamsE,(.L_x_7331 - _ZN7cutlass13device_kernelIN5flash11enable_sm90INS1_16FlashAttnBwdSm90INS1_25CollectiveMainloopBwdSm90ILi2ELi2ELi2EN4cute5tupleIJNS5_1CILi1EEES8_S8_EEENS6_IJNS7_ILi64EEENS7_ILi128EEESB_EEENS_10bfloat16_tEfNS_4arch4Sm90ELb0ELb1ELb0ELb1ELb0ELb1ELb0ELb0ELi2ELi1ELi2ELi1ELb0EEENS1_24CollectiveEpilogueBwdGQAISC_fSF_Li256ELb1ELb0EEENS1_19SingleTileSchedulerILb1ELb0ELb0ELi128EEEEEEEEEvNT_6ParamsE)
        .other          _ZN7cutlass13device_kernelIN5flash11enable_sm90INS1_16FlashAttnBwdSm90INS1_25CollectiveMainloopBwdSm90ILi2ELi2ELi2EN4cute5tupleIJNS5_1CILi1EEES8_S8_EEENS6_IJNS7_ILi64EEENS7_ILi128EEESB_EEENS_10bfloat16_tEfNS_4arch4Sm90ELb0ELb1ELb0ELb1ELb0ELb1ELb0ELb0ELi2ELi1ELi2ELi1ELb0EEENS1_24CollectiveEpilogueBwdGQAISC_fSF_Li256ELb1ELb0EEENS1_19SingleTileSchedulerILb1ELb0ELb0ELi128EEEEEEEEEvNT_6ParamsE,@"STO_CUDA_ENTRY STV_DEFAULT"
_ZN7cutlass13device_kernelIN5flash11enable_sm90INS1_16FlashAttnBwdSm90INS1_25CollectiveMainloopBwdSm90ILi2ELi2ELi2EN4cute5tupleIJNS5_1CILi1EEES8_S8_EEENS6_IJNS7_ILi64EEENS7_ILi128EEESB_EEENS_10bfloat16_tEfNS_4arch4Sm90ELb0ELb1ELb0ELb1ELb0ELb1ELb0ELb0ELi2ELi1ELi2ELi1ELb0EEENS1_24CollectiveEpilogueBwdGQAISC_fSF_Li256ELb1ELb0EEENS1_19SingleTileSchedulerILb1ELb0ELb0ELi128EEEEEEEEEvNT_6ParamsE:
        /* <DEDUP_REMOVED lines=24> */
.L_x_5705:
[----:B------:R-:W-:Y:S05]  /*0180*/  BSYNC B0 ;  /* 0x0000000000007941 */ /* 0x000fea0003800000 */
.L_x_5704:
        /* <DEDUP_REMOVED lines=37> */
.L_x_5706:
        /* <DEDUP_REMOVED lines=22> */
.L_x_5707:
[----:B------:R-:W-:Y:S01]  /*0540*/  PLOP3.LUT P0, PT, PT, PT, UP0, 0x80, 0x0 ;  /* 0x000000000000781c */ /* 0x000fe20003f0f008 */
[----:B------:R-:W-:Y:S01]  /*0550*/  NOP ;  /* 0x0000000000007918 */ /* 0x000fe20000000000 */
[----:B------:R-:W-:Y:S01]  /*0560*/  ULDC.64 UR46, c[0x0][0x208] ;  /* 0x00008200002e7ab9 */ /* 0x000fe20000000a00 */
[----:B------:R-:W-:Y:S01]  /*0570*/  BSSY B6, `(.L_x_5708) ;  /* 0x0000873000067945 */ /* 0x000fe20003800000 */
[----:B-12-4-:R-:W-:Y:S09]  /*0580*/  BAR.SYNC.DEFER_BLOCKING 0x0 ;  /* 0x0000000000007b1d */ /* 0x016ff20000010000 */
[----:B------:R-:W-:Y:S05]  /*0590*/  @!P0 BRA `(.L_x_5709) ;  /* 0x0000004800e88947 */ /* 0x000fea0003800000 */
.L_x_5710:
        /* <DEDUP_REMOVED lines=24> */
.L_x_5711:
        /* <DEDUP_REMOVED lines=14> */
.L_x_5713:
[----:B------:R-:W-:-:S05]  /*0800*/  ULDC UR4, c[0x0][0x8c4] ;  /* 0x0002310000047ab9 */ /* 0x000fca0000000800 */
.L_x_5712:
        /* <DEDUP_REMOVED lines=17> */
.L_x_5715:
        /* <DEDUP_REMOVED lines=14> */
.L_x_5716:
        /* <DEDUP_REMOVED lines=11> */
.L_x_5717:
        /* <DEDUP_REMOVED lines=13> */
.L_x_5718:
        /* <DEDUP_REMOVED lines=82> */
.L_x_5719:
        /* <DEDUP_REMOVED lines=29> */
.L_x_5722:
        /* <DEDUP_REMOVED lines=15> */
.L_x_5721:
        /* <DEDUP_REMOVED lines=22> */
.L_x_5724:
        /* <DEDUP_REMOVED lines=15> */
.L_x_5723:
        /* <DEDUP_REMOVED lines=8> */
.L_x_5808:
        /* <DEDUP_REMOVED lines=23> */
.L_x_5726:
        /* <DEDUP_REMOVED lines=95> */
.L_x_5738:
[----:B------:R-:W-:-:S13]  /*1d90*/  ISETP.NE.AND P6, PT, R235, 0x3, PT ;  /* 0x00000003eb00780c */ /* 0x000fda0003fc5270 */
[----:B------:R-:W-:Y:S05]  /*1da0*/  @!P6 BRA `(.L_x_5728) ;  /* 0x000000000004e947 */ /* 0x000fea0003800000 */
[----:B------:R-:W-:Y:S01]  /*1db0*/  BPT.TRAP 0x1 ;  /* 0x000000040000795c */ /* 0x000fe20000300000 */
.L_x_5728:
[----:B------:R-:W-:Y:S01]  /*1dc0*/  IMAD R0, R4, 0x8, R231 ;  /* 0x0000000804007824 */ /* 0x000fe200078e02e7 */
[----:B------:R-:W-:-:S04]  /*1dd0*/  SHF.L.U32 R7, R226, 0x1f, RZ ;  /* 0x0000001fe2077819 */ /* 0x000fc800000006ff */
[----:B------:R2:W3:Y:S01]  /*1de0*/  SYNCS.PHASECHK.TRANS64.TRYWAIT P0, [R0+URZ+0x30810], R7 ;  /* 0x03081007000075a7 */ /* 0x0004e2000800017f */
[----:B------:R-:W-:Y:S05]  /*1df0*/  @!P6 BRA `(.L_x_5729) ;  /* 0x000000000004e947 */ /* 0x000fea0003800000 */
[----:B------:R-:W-:Y:S01]  /*1e00*/  BPT.TRAP 0x1 ;  /* 0x000000040000795c */ /* 0x000fe20000300000 */
.L_x_5729:
[----:B---3--:R-:W-:Y:S05]  /*1e10*/  @P0 BRA `(.L_x_5730) ;  /* 0x0000000000080947 */ /* 0x008fea0003800000 */
[----:B------:R-:W3:Y:S02]  /*1e20*/  SYNCS.PHASECHK.TRANS64.TRYWAIT P0, [R0+URZ+0x30810], R7 ;  /* 0x03081007000075a7 */ /* 0x000ee4000800017f */
[----:B---3--:R-:W-:Y:S05]  /*1e30*/  @!P0 BRA `(.L_x_5731) ;  /* 0x0000006c00d08947 */ /* 0x008fea0003800000 */
.L_x_5730:
        /* <DEDUP_REMOVED lines=81> */
.L_x_5732:
[----:B------:R1:W1:Y:S01]  /*2350*/  SYNCS.PHASECHK.TRANS64.TRYWAIT P0, [R0+URZ+0x30830], R7 ;  /* 0x03083007000075a7 */ /* 0x000262000800017f */
[----:B------:R-:W-:Y:S05]  /*2360*/  @!P6 BRA `(.L_x_5733) ;  /* 0x000000000004e947 */ /* 0x000fea0003800000 */
[----:B------:R-:W-:Y:S01]  /*2370*/  BPT.TRAP 0x1 ;  /* 0x000000040000795c */ /* 0x000fe20000300000 */
.L_x_5733:
[----:B------:R-:W-:-:S05]  /*2380*/  VIADD R5, R231, 0x20000 ;  /* 0x00020000e7057836 */ /* 0x000fca0000000000 */
[----:B------:R-:W-:-:S04]  /*2390*/  SHF.R.U32.HI R5, RZ, 0x4, R5 ;  /* 0x00000004ff057819 */ /* 0x000fc80000011605 */
[----:B------:R-:W-:-:S04]  /*23a0*/  LOP3.LUT R234, R5, 0x3fff, RZ, 0xc0, !PT ;  /* 0x00003fff05ea7812 */ /* 0x000fc800078ec0ff */
[----:B------:R-:W-:Y:S01]  /*23b0*/  LOP3.LUT R5, R234, 0x10000, RZ, 0xfc, !PT ;  /* 0x00010000ea057812 */ /* 0x000fe200078efcff */
[----:B-1----:R-:W-:Y:S06]  /*23c0*/  @P0 BRA `(.L_x_5734) ;  /* 0x0000000000080947 */ /* 0x002fec0003800000 */
[----:B------:R-:W1:Y:S02]  /*23d0*/  SYNCS.PHASECHK.TRANS64.TRYWAIT P0, [R0+URZ+0x30830], R7 ;  /* 0x03083007000075a7 */ /* 0x000e64000800017f */
[----:B-1----:R-:W-:Y:S05]  /*23e0*/  @!P0 BRA `(.L_x_5735) ;  /* 0x0000006800788947 */ /* 0x002fea0003800000 */
.L_x_5734:
        /* <DEDUP_REMOVED lines=445> */
.L_x_5736:
        /* <DEDUP_REMOVED lines=49> */
.L_x_5737:
        /* <DEDUP_REMOVED lines=78> */
.L_x_5720:
[----:B------:R-:W-:Y:S05]  /*47b0*/  @P0 BRA `(.L_x_5714) ;  /* 0x0000004400380947 */ /* 0x000fea0003800000 */
[----:B------:R-:W-:Y:S01]  /*47c0*/  ULDC.64 UR4, c[0x0][0x878] ;  /* 0x00021e0000047ab9 */ /* 0x000fe20000000a00 */
[----:B------:R-:W1:Y:S01]  /*47d0*/  S2R R4, SR_TID.X ;  /* 0x0000000000047919 */ /* 0x000e620000002100 */
[----:B------:R-:W-:Y:S01]  /*47e0*/  UISETP.NE.U32.AND UP0, UPT, UR4, URZ, UPT ;  /* 0x0000003f0400728c */ /* 0x000fe2000bf05070 */
[----:B------:R-:W-:Y:S01]  /*47f0*/  S2UR UR8, SR_CgaCtaId ;  /* 0x00000000000879c3 */ /* 0x000fe20000008800 */
[----:B------:R-:W-:-:S07]  /*4800*/  ULDC UR6, c[0x0][0x850] ;  /* 0x0002140000067ab9 */ /* 0x000fce0000000800 */
[----:B------:R-:W2:Y:S01]  /*4810*/  S2UR UR10, SR_CTAID.X ;  /* 0x00000000000a79c3 */ /* 0x000ea20000002500 */
        /* <DEDUP_REMOVED lines=9> */
[----:B------:R-:W-:-:S05]  /*48b0*/  IMAD.U32 R3, RZ, RZ, UR5 ;  /* 0x00000005ff037e24 */ /* 0x000fca000f8e00ff */
[----:B------:R-:W3:Y:S01]  /*48c0*/  @P0 LDG.E R2, desc[UR46][R2.64] ;  /* 0x0000002e02020981 */ /* 0x000ee2000c1e1900 */
[----:B------:R-:W4:Y:S01]  /*48d0*/  S2UR UR5, SR_CTAID.Y ;  /* 0x00000000000579c3 */ /* 0x000f220000002600 */
[----:B-1----:R-:W-:Y:S01]  /*48e0*/  VIADD R5, R4, 0xffffff80 ;  /* 0xffffff8004057836 */ /* 0x002fe20000000000 */
[----:B------:R-:W-:Y:S01]  /*48f0*/  UISETP.NE.AND UP1, UPT, UR6, 0x1, UPT ;  /* 0x000000010600788c */ /* 0x000fe2000bf25270 */
[----:B------:R-:W-:Y:S01]  /*4900*/  BSSY B0, `(.L_x_5739) ;  /* 0x000005b000007945 */ /* 0x000fe20003800000 */
[----:B--2---:R-:W-:Y:S02]  /*4910*/  USHF.L.U32 UR10, UR10, 0xe, URZ ;  /* 0x0000000e0a0a7899 */ /* 0x004fe4000800063f */
[----:B------:R-:W-:-:S07]  /*4920*/  SHF.R.S32.HI R0, RZ, 0x1f, R5 ;  /* 0x0000001fff007819 */ /* 0x000fce0000011405 */
[----:B------:R-:W-:Y:S01]  /*4930*/  @UP1 ULDC UR11, c[0x0][0x858] ;  /* 0x00021600000b1ab9 */ /* 0x000fe20000000800 */
        /* <DEDUP_REMOVED lines=17> */
[----:B----4-:R-:W-:Y:S02]  /*4a50*/  UIMAD.WIDE.U32 UR8, UR5, UR8, URZ ;  /* 0x00000008050872a5 */ /* 0x010fe4000f8e003f */
        /* <DEDUP_REMOVED lines=62> */
.L_x_5741:
[----:B------:R-:W-:Y:S01]  /*4e40*/  @P0 ELECT P1, URZ, PT ;  /* 0x00000000003f082f */ /* 0x000fe20003820000 */
[----:B------:R2:W-:-:S12]  /*4e50*/  UBLKRED.G.S.ADD.F32.RN [UR6], [UR4], UR5, desc[UR8] ;  /* 0x00000806040073bb */ /* 0x0005d800080a1405 */
[----:B------:R-:W-:Y:S02]  /*4e60*/  @P1 PLOP3.LUT P0, PT, P1, PT, PT, 0x8, 0x0 ;  /* 0x000000000000181c */ /* 0x000fe40000f0e170 */
[----:B------:R-:W-:-:S11]  /*4e70*/  PLOP3.LUT P1, PT, PT, PT, PT, 0x8, 0x0 ;  /* 0x000000000000781c */ /* 0x000fd60003f2e170 */
[----:B--2---:R-:W-:Y:S05]  /*4e80*/  @P0 BRA.U.ANY `(.L_x_5741) ;  /* 0xfffffffd00ec0947 */ /* 0x004fea000393ffff */
[----:B------:R0:W-:Y:S01]  /*4e90*/  UTMACMDFLUSH ;  /* 0x00000000000079b7 */ /* 0x0001e20000000000 */
[----:B------:R-:W-:-:S04]  /*4ea0*/  DEPBAR.LE SB0, 0x0 ;  /* 0x000080000000791a */ /* 0x000fc80000000000 */
.L_x_5740:
[----:B------:R-:W-:Y:S05]  /*4eb0*/  BSYNC B0 ;  /* 0x0000000000007941 */ /* 0x000fea0003800000 */
.L_x_5739:
        /* <DEDUP_REMOVED lines=32> */
.L_x_5742:
        /* <DEDUP_REMOVED lines=8> */
.L_x_5709:
        /* <DEDUP_REMOVED lines=21> */
.L_x_5744:
        /* <DEDUP_REMOVED lines=13> */
.L_x_5746:
[----:B------:R-:W-:-:S05]  /*5360*/  ULDC UR4, c[0x0][0x8c4] ;  /* 0x0002310000047ab9 */ /* 0x000fca0000000800 */
.L_x_5745:
        /* <DEDUP_REMOVED lines=44> */
.L_x_5747:
        /* <DEDUP_REMOVED lines=13> */
.L_x_5748:
        /* <DEDUP_REMOVED lines=12> */
.L_x_5749:
        /* <DEDUP_REMOVED lines=22> */
.L_x_5750:
        /* <DEDUP_REMOVED lines=40> */
.L_x_5753:
[----:B------:R-:W-:Y:S05]  /*5ba0*/  BSYNC B0 ;  /* 0x0000000000007941 */ /* 0x000fea0003800000 */
.L_x_5752:
        /* <DEDUP_REMOVED lines=19> */
.L_x_5755:
[----:B------:R-:W-:Y:S05]  /*5ce0*/  BSYNC B0 ;  /* 0x0000000000007941 */ /* 0x000fea0003800000 */
.L_x_5754:
[----:B------:R-:W-:Y:S06]  /*5cf0*/  BAR.ARV 0xa, 0xa0 ;  /* 0x0282800000007b1d */ /* 0x000fec0000002000 */
[----:B------:R-:W-:Y:S04]  /*5d00*/  BSSY B0, `(.L_x_5756) ;  /* 0x0000003000007945 */ /* 0x000fe80003800000 */
[----:B------:R-:W-:Y:S05]  /*5d10*/  @!P0 BRA `(.L_x_5757) ;  /* 0x0000000000048947 */ /* 0x000fea0003800000 */
[----:B------:R-:W-:-:S04]  /*5d20*/  DEPBAR.LE SB0, 0x0 ;  /* 0x000080000000791a */ /* 0x000fc80000000000 */
.L_x_5757:
[----:B------:R-:W-:Y:S05]  /*5d30*/  BSYNC B0 ;  /* 0x0000000000007941 */ /* 0x000fea0003800000 */
.L_x_5756:
[----:B------:R-:W-:Y:S06]  /*5d40*/  BAR.ARV 0xb, 0xa0 ;  /* 0x02c2800000007b1d */ /* 0x000fec0000002000 */
[----:B------:R-:W-:Y:S01]  /*5d50*/  UIADD3 UR15, UR7, 0x1, URZ ;  /* 0x00000001070f7890 */ /* 0x000fe2000fffe03f */
[----:B------:R-:W-:Y:S11]  /*5d60*/  BRA `(.L_x_5758) ;  /* 0x0000000000047947 */ /* 0x000ff60003800000 */
.L_x_5751:
[----:B------:R-:W-:-:S05]  /*5d70*/  UMOV UR15, UR7 ;  /* 0x00000007000f7c82 */ /* 0x000fca0008000000 */
.L_x_5758:
        /* <DEDUP_REMOVED lines=21> */
.L_x_5771:
        /* <DEDUP_REMOVED lines=20> */
.L_x_5760:
[----:B------:R-:W-:Y:S05]  /*6010*/  BSYNC B0 ;  /* 0x0000000000007941 */ /* 0x000fea0003800000 */
.L_x_5759:
        /* <DEDUP_REMOVED lines=13> */
.L_x_5762:
[----:B------:R-:W-:Y:S05]  /*60f0*/  BSYNC B0 ;  /* 0x0000000000007941 */ /* 0x000fea0003800000 */
.L_x_5761:
[----:B------:R-:W-:Y:S06]  /*6100*/  BAR.ARV 0xa, 0xa0 ;  /* 0x0282800000007b1d */ /* 0x000fec0000002000 */
[----:B------:R-:W-:Y:S04]  /*6110*/  BSSY B0, `(.L_x_5763) ;  /* 0x0000003000007945 */ /* 0x000fe80003800000 */
[----:B------:R-:W-:Y:S05]  /*6120*/  @!P0 BRA `(.L_x_5764) ;  /* 0x0000000000048947 */ /* 0x000fea0003800000 */
[----:B------:R-:W-:-:S04]  /*6130*/  DEPBAR.LE SB0, 0x0 ;  /* 0x000080000000791a */ /* 0x000fc80000000000 */
.L_x_5764:
[----:B------:R-:W-:Y:S05]  /*6140*/  BSYNC B0 ;  /* 0x0000000000007941 */ /* 0x000fea0003800000 */
.L_x_5763:
        /* <DEDUP_REMOVED lines=13> */
.L_x_5766:
[----:B------:R-:W-:Y:S05]  /*6220*/  BSYNC B0 ;  /* 0x0000000000007941 */ /* 0x000fea0003800000 */
.L_x_5765:
        /* <DEDUP_REMOVED lines=13> */
.L_x_5768:
[----:B------:R-:W-:Y:S05]  /*6300*/  BSYNC B0 ;  /* 0x0000000000007941 */ /* 0x000fea0003800000 */
.L_x_5767:
[----:B------:R-:W-:Y:S01]  /*6310*/  UIADD3 UR15, UR15, 0x2, URZ ;  /* 0x000000020f0f7890 */ /* 0x000fe2000fffe03f */
[----:B------:R-:W-:Y:S06]  /*6320*/  BAR.ARV 0xa, 0xa0 ;  /* 0x0282800000007b1d */ /* 0x000fec0000002000 */
[----:B------:R-:W-:Y:S01]  /*6330*/  BSSY B0, `(.L_x_5769) ;  /* 0x0000004000007945 */ /* 0x000fe20003800000 */
[----:B------:R-:W-:-:S03]  /*6340*/  ISETP.LE.AND P1, PT, R2, UR15, PT ;  /* 0x0000000f02007c0c */ /* 0x000fc6000bf23270 */
[----:B------:R-:W-:Y:S10]  /*6350*/  @!P0 BRA `(.L_x_5770) ;  /* 0x0000000000048947 */ /* 0x000ff40003800000 */
[----:B------:R-:W-:-:S04]  /*6360*/  DEPBAR.LE SB0, 0x0 ;  /* 0x000080000000791a */ /* 0x000fc80000000000 */
.L_x_5770:
[----:B------:R-:W-:Y:S05]  /*6370*/  BSYNC B0 ;  /* 0x0000000000007941 */ /* 0x000fea0003800000 */
.L_x_5769:
[----:B------:R-:W-:Y:S06]  /*6380*/  BAR.ARV 0xb, 0xa0 ;  /* 0x02c2800000007b1d */ /* 0x000fec0000002000 */
[----:B------:R-:W-:Y:S02]  /*6390*/  UIADD3 UR19, UR19, 0x4000, URZ ;  /* 0x0000400013137890 */ /* 0x000fe4000fffe03f */
[----:B------:R-:W-:Y:S01]  /*63a0*/  UIADD3 UR6, UR6, 0x4000, URZ ;  /* 0x0000400006067890 */ /* 0x000fe2000fffe03f */
[----:B------:R-:W-:Y:S11]  /*63b0*/  @!P1 BRA `(.L_x_5771) ;  /* 0xfffffff800c49947 */ /* 0x000ff6000383ffff */
[----:B------:R-:W-:Y:S05]  /*63c0*/  BRA `(.L_x_5714) ;  /* 0x0000002800347947 */ /* 0x000fea0003800000 */
.L_x_5743:
        /* <DEDUP_REMOVED lines=14> */
.L_x_5772:
        /* <DEDUP_REMOVED lines=14> */
.L_x_5774:
[----:B------:R-:W-:-:S05]  /*6590*/  ULDC UR4, c[0x0][0x8c4] ;  /* 0x0002310000047ab9 */ /* 0x000fca0000000800 */
.L_x_5773:
        /* <DEDUP_REMOVED lines=59> */
.L_x_5776:
        /* <DEDUP_REMOVED lines=13> */
.L_x_5777:
        /* <DEDUP_REMOVED lines=8> */
.L_x_5778:
        /* <DEDUP_REMOVED lines=21> */
.L_x_5779:
        /* <DEDUP_REMOVED lines=50> */
.L_x_5809:
        /* <DEDUP_REMOVED lines=15> */
.L_x_5782:
        /* <DEDUP_REMOVED lines=97> */
.L_x_5793:
[----:B-123--:R-:W-:-:S04]  /*7610*/  SHF.L.U32 R18, R10, 0x1f, RZ ;  /* 0x0000001f0a127819 */ /* 0x00efc800000006ff */
[----:B------:R-:W2:Y:S02]  /*7620*/  SYNCS.PHASECHK.TRANS64.TRYWAIT P1, [R15+URZ+0x30840], R18 ;  /* 0x030840120f0075a7 */ /* 0x000ea4000802017f */
[----:B--2---:R-:W-:Y:S05]  /*7630*/  @!P1 BRA `(.L_x_5785) ;  /* 0x00000018000c9947 */ /* 0x004fea0003800000 */
.L_x_5810:
        /* <DEDUP_REMOVED lines=8> */
.L_x_5786:
        /* <DEDUP_REMOVED lines=37> */
.L_x_5811:
        /* <DEDUP_REMOVED lines=8> */
.L_x_5788:
        /* <DEDUP_REMOVED lines=37> */
.L_x_5812:
        /* <DEDUP_REMOVED lines=8> */
.L_x_5790:
        /* <DEDUP_REMOVED lines=31> */
.L_x_5814:
        /* <DEDUP_REMOVED lines=8> */
.L_x_5792:
        /* <DEDUP_REMOVED lines=37> */
.L_x_5784:
[----:B------:R-:W4:Y:S02]  /*8120*/  LDL.LU R4, [R1+0x4] ;  /* 0x0000040001047983 */ /* 0x000f240000300800 */
[----:B----4-:R-:W-:Y:S02]  /*8130*/  ISETP.NE.AND P1, PT, R4, RZ, PT ;  /* 0x000000ff0400720c */ /* 0x010fe40003f25270 */
[----:B------:R4:W5:Y:S11]  /*8140*/  LDL R4, [R1] ;  /* 0x0000000001047983 */ /* 0x0009760000100800 */
[----:B----4-:R-:W-:Y:S05]  /*8150*/  @!P1 BRA `(.L_x_5783) ;  /* 0x00000004005c9947 */ /* 0x010fea0003800000 */
[----:B------:R-:W-:-:S04]  /*8160*/  SHF.L.U32 R12, R10, 0x1f, RZ ;  /* 0x0000001f0a0c7819 */ /* 0x000fc800000006ff */
[----:B------:R-:W4:Y:S02]  /*8170*/  SYNCS.PHASECHK.TRANS64.TRYWAIT P1, [R15+URZ+0x30840], R12 ;  /* 0x0308400c0f0075a7 */ /* 0x000f24000802017f */
[----:B----4-:R-:W-:Y:S05]  /*8180*/  @!P1 BRA `(.L_x_5794) ;  /* 0x0000000c008c9947 */ /* 0x010fea0003800000 */
.L_x_5815:
        /* <DEDUP_REMOVED lines=8> */
.L_x_5795:
        /* <DEDUP_REMOVED lines=34> */
.L_x_5816:
        /* <DEDUP_REMOVED lines=8> */
.L_x_5797:
        /* <DEDUP_REMOVED lines=34> */
.L_x_5783:
[----:B------:R-:W1:Y:S01]  /*86d0*/  S2R R0, SR_TID.X ;  /* 0x0000000000007919 */ /* 0x000e620000002100 */
[----:B------:R-:W-:Y:S01]  /*86e0*/  IMAD R3, R16, 0x8, R15 ;  /* 0x0000000810037824 */ /* 0x000fe200078e020f */
[----:B-1----:R-:W-:Y:S02]  /*86f0*/  LOP3.LUT R2, R0, 0x7f, RZ, 0xc0, !PT ;  /* 0x0000007f00027812 */ /* 0x002fe400078ec0ff */
[----:B------:R-:W-:Y:S02]  /*8700*/  SHF.L.U32 R0, R10, 0x1f, RZ ;  /* 0x0000001f0a007819 */ /* 0x000fe400000006ff */
[----:B------:R-:W-:Y:S02]  /*8710*/  ISETP.NE.AND P1, PT, R2, RZ, PT ;  /* 0x000000ff0200720c */ /* 0x000fe40003f25270 */
[----:B------:R-:W1:Y:S02]  /*8720*/  SYNCS.PHASECHK.TRANS64.TRYWAIT P0, [R3+URZ+0x30840], R0 ;  /* 0x03084000030075a7 */ /* 0x000e64000800017f */
[----:B-1----:R-:W-:Y:S09]  /*8730*/  @!P0 BRA `(.L_x_5798) ;  /* 0x0000000800488947 */ /* 0x002ff20003800000 */
.L_x_5817:
[----:B------:R-:W-:Y:S05]  /*8740*/  @P1 BRA `(.L_x_5799) ;  /* 0x0000000000181947 */ /* 0x000fea0003800000 */
[----:B------:R-:W1:Y:S01]  /*8750*/  S2R R2, SR_TID.X ;  /* 0x0000000000027919 */ /* 0x000e620000002100 */
[----:B------:R-:W-:-:S04]  /*8760*/  IMAD.MOV.U32 R0, RZ, RZ, 0x4100 ;  /* 0x00004100ff007424 */ /* 0x000fc800078e00ff */
[----:B------:R1:W-:Y:S02]  /*8770*/  SYNCS.ARRIVE.TRANS64 RZ, [R3+URZ+0x30830], R0 ;  /* 0x0308300003ff79a7 */ /* 0x0003e4000800003f */
[----:B-1----:R-:W-:-:S13]  /*8780*/  LOP3.LUT P0, RZ, R2, 0x1f, RZ, 0xc0, !PT ;  /* 0x0000001f02ff7812 */ /* 0x002fda000780c0ff */
[----:B------:R-:W-:Y:S05]  /*8790*/  @!P0 BRA `(.L_x_5799) ;  /* 0x0000000000048947 */ /* 0x000fea0003800000 */
[----:B------:R-:W-:Y:S01]  /*87a0*/  BPT.TRAP 0x1 ;  /* 0x000000040000795c */ /* 0x000fe20000300000 */
.L_x_5799:
        /* <DEDUP_REMOVED lines=41> */
.L_x_5780:
[----:B------:R-:W-:Y:S05]  /*8a40*/  BSYNC B0 ;  /* 0x0000000000007941 */ /* 0x000fea0003800000 */
.L_x_5775:
[----:B------:R-:W-:-:S03]  /*8a50*/  UMOV UR8, 0xffffffff ;  /* 0xffffffff00087882 */ /* 0x000fc60000000000 */
[----:B------:R-:W-:Y:S05]  /*8a60*/  BRA.DIV UR8, `(.L_x_5800) ;  /* 0x0000000608907947 */ /* 0x000fea000b800000 */
[----:B------:R-:W-:-:S13]  /*8a70*/  ELECT P6, URZ, PT ;  /* 0x00000000003f782f */ /* 0x000fda00038c0000 */
.L_x_5820:
[----:B------:R-:W-:Y:S05]  /*8a80*/  @!P6 BRA `(.L_x_5714) ;  /* 0x000000000084e947 */ /* 0x000fea0003800000 */
[----:B------:R-:W-:-:S06]  /*8a90*/  ULOP3.LUT UR8, UR38, 0x2, URZ, 0xfc, !UPT ;  /* 0x0000000226087892 */ /* 0x000fcc000f8efc3f */
[----:B------:R-:W-:-:S05]  /*8aa0*/  IMAD.U32 R2, RZ, RZ, UR8 ;  /* 0x00000008ff027e24 */ /* 0x000fca000f8e00ff */
[----:B------:R-:W-:-:S13]  /*8ab0*/  ISETP.NE.AND P2, PT, R2, 0x3, PT ;  /* 0x000000030200780c */ /* 0x000fda0003f45270 */
[----:B------:R-:W-:Y:S05]  /*8ac0*/  @!P2 BRA `(.L_x_5801) ;  /* 0x000000000004a947 */ /* 0x000fea0003800000 */
[----:B---3--:R-:W-:Y:S01]  /*8ad0*/  BPT.TRAP 0x1 ;  /* 0x000000040000795c */ /* 0x008fe20000300000 */
.L_x_5801:
        /* <DEDUP_REMOVED lines=15> */
.L_x_5821:
[----:B------:R-:W2:Y:S02]  /*8bd0*/  SYNCS.PHASECHK.TRANS64.TRYWAIT P0, [R3+URZ], R2 ;  /* 0x00000002030075a7 */ /* 0x000ea4000800017f */
[----:B--2---:R-:W-:Y:S05]  /*8be0*/  @!P0 BRA `(.L_x_5803) ;  /* 0x0000000400648947 */ /* 0x004fea0003800000 */
.L_x_5822:
[----:B------:R-:W-:Y:S05]  /*8bf0*/  @!P2 BRA `(.L_x_5804) ;  /* 0x000000000004a947 */ /* 0x000fea0003800000 */
[----:B---3--:R-:W-:Y:S01]  /*8c00*/  BPT.TRAP 0x1 ;  /* 0x000000040000795c */ /* 0x008fe20000300000 */
.L_x_5804:
[----:B--2---:R-:W-:-:S04]  /*8c10*/  VIADD R3, R8, 0x30840 ;  /* 0x0003084008037836 */ /* 0x004fc80000000000 */
[----:B------:R-:W-:-:S04]  /*8c20*/  IMAD R5, R0, 0x8, R3 ;  /* 0x0000000800057824 */ /* 0x000fc800078e0203 */
[----:B------:R-:W2:Y:S02]  /*8c30*/  SYNCS.PHASECHK.TRANS64.TRYWAIT P0, [R5+URZ], R4 ;  /* 0x00000004050075a7 */ /* 0x000ea4000800017f */
[----:B--2---:R-:W-:Y:S05]  /*8c40*/  @!P0 BRA `(.L_x_5805) ;  /* 0x0000000400608947 */ /* 0x004fea0003800000 */
.L_x_5823:
[----:B------:R-:W-:-:S07]  /*8c50*/  IMAD R3, R6, 0x8, R3 ;  /* 0x0000000806037824 */ /* 0x000fce00078e0203 */
.L_x_5806:
[----:B----4-:R4:W1:Y:S02]  /*8c60*/  SYNCS.PHASECHK.TRANS64.TRYWAIT P0, [R3+URZ], R2 ;  /* 0x00000002030075a7 */ /* 0x010864000800017f */
[----:B-1----:R-:W-:Y:S05]  /*8c70*/  @!P0 NANOSLEEP.SYNCS 0x989680 ;  /* 0x009896800000895d */ /* 0x002fea0003900000 */
[----:B------:R-:W1:Y:S02]  /*8c80*/  @!P0 SYNCS.PHASECHK.TRANS64 P0, [R3+URZ], R2 ;  /* 0x00000002030085a7 */ /* 0x000e64000800007f */
[----:B-1----:R-:W-:Y:S05]  /*8c90*/  @!P0 BRA `(.L_x_5806) ;  /* 0xfffffffc00f08947 */ /* 0x002fea000383ffff */
.L_x_5714:
[----:B---3--:R-:W-:Y:S05]  /*8ca0*/  BSYNC B6 ;  /* 0x0000000000067941 */ /* 0x008fea0003800000 */
.L_x_5708:
[----:B------:R-:W-:Y:S05]  /*8cb0*/  EXIT ;  /* 0x000000000000794d */ /* 0x000fea0003800000 */
.L_x_5725:
[----:B------:R-:W-:Y:S02]  /*8cc0*/  IMAD.MOV.U32 R12, RZ, RZ, RZ ;  /* 0x000000ffff0c7224 */ /* 0x000fe400078e00ff */
[----:B------:R-:W-:Y:S02]  /*8cd0*/  IMAD.MOV.U32 R11, RZ, RZ, 0x1f ;  /* 0x0000001fff0b7424 */ /* 0x000fe400078e00ff */
[----:B------:R-:W-:-:S07]  /*8ce0*/  IMAD.MOV.U32 R15, RZ, RZ, -0x1 ;  /* 0xffffffffff0f7424 */ /* 0x000fce00078e00ff */
[----:B------:R-:W-:Y:S05]  /*8cf0*/  WARPSYNC.COLLECTIVE R15, `(.L_x_5807) ;  /* 0x000000000f087348 */ /* 0x000fea0003c00000 */
[----:B------:R1:W2:Y:S02]  /*8d00*/  SHFL.IDX P6, R14, R13, R12, R11 ;  /* 0x0000000c0d0e7389 */ /* 0x0002a400000c000b */
[----:B-12---:R-:W-:Y:S01]  /*8d10*/  ENDCOLLECTIVE ;  /* 0x000000000000791b */ /* 0x006fe20003800000 */
.L_x_5807:
[----:B------:R-:W-:Y:S05]  /*8d20*/  BRA `(.L_x_5808) ;  /* 0xffffff8800407947 */ /* 0x000fea000383ffff */
.L_x_5727:
[----:B--2---:R2:W3:Y:S02]  /*8d30*/  SYNCS.PHASECHK.TRANS64.TRYWAIT P0, [R231+URZ+0x30800], R8 ;  /* 0x03080008e70075a7 */ /* 0x0044e4000800017f */
[----:B---3--:R-:W-:Y:S05]  /*8d40*/  @!P0 NANOSLEEP.SYNCS 0x989680 ;  /* 0x009896800000895d */ /* 0x008fea0003900000 */
[----:B------:R-:W3:Y:S02]  /*8d50*/  @!P0 SYNCS.PHASECHK.TRANS64 P0, [R231+URZ+0x30800], R8 ;  /* 0x03080008e70085a7 */ /* 0x000ee4000800007f */
[----:B---3--:R-:W-:Y:S05]  /*8d60*/  @!P0 BRA `(.L_x_5727) ;  /* 0xfffffffc00f08947 */ /* 0x008fea000383ffff */
[----:B------:R-:W-:Y:S05]  /*8d70*/  BRA `(.L_x_5726) ;  /* 0xffffff8800887947 */ /* 0x000fea000383ffff */
.L_x_5731:
[----:B---3--:R3:W4:Y:S02]  /*8d80*/  SYNCS.PHASECHK.TRANS64.TRYWAIT P0, [R0+URZ+0x30810], R7 ;  /* 0x03081007000075a7 */ /* 0x008724000800017f */
[----:B----4-:R-:W-:Y:S05]  /*8d90*/  @!P0 NANOSLEEP.SYNCS 0x989680 ;  /* 0x009896800000895d */ /* 0x010fea0003900000 */
[----:B------:R-:W4:Y:S02]  /*8da0*/  @!P0 SYNCS.PHASECHK.TRANS64 P0, [R0+URZ+0x30810], R7 ;  /* 0x03081007000085a7 */ /* 0x000f24000800007f */
[----:B----4-:R-:W-:Y:S05]  /*8db0*/  @!P0 BRA `(.L_x_5731) ;  /* 0xfffffffc00f08947 */ /* 0x010fea000383ffff */
[----:B------:R-:W-:Y:S05]  /*8dc0*/  BRA `(.L_x_5730) ;  /* 0xffffff90001c7947 */ /* 0x000fea000383ffff */
.L_x_5735:
[----:B------:R1:W1:Y:S02]  /*8dd0*/  SYNCS.PHASECHK.TRANS64.TRYWAIT P0, [R0+URZ+0x30830], R7 ;  /* 0x03083007000075a7 */ /* 0x000264000800017f */
[----:B-1----:R-:W-:Y:S05]  /*8de0*/  @!P0 NANOSLEEP.SYNCS 0x989680 ;  /* 0x009896800000895d */ /* 0x002fea0003900000 */
[----:B------:R-:W1:Y:S02]  /*8df0*/  @!P0 SYNCS.PHASECHK.TRANS64 P0, [R0+URZ+0x30830], R7 ;  /* 0x03083007000085a7 */ /* 0x000e64000800007f */
[----:B-1----:R-:W-:Y:S05]  /*8e00*/  @!P0 BRA `(.L_x_5735) ;  /* 0xfffffffc00f08947 */ /* 0x002fea000383ffff */
[----:B------:R-:W-:Y:S05]  /*8e10*/  BRA `(.L_x_5734) ;  /* 0xffffff9400747947 */ /* 0x000fea000383ffff */
.L_x_5781:
[----:B-1----:R1:W2:Y:S02]  /*8e20*/  SYNCS.PHASECHK.TRANS64.TRYWAIT P0, [R15+URZ+0x30820], R0 ;  /* 0x030820000f0075a7 */ /* 0x0022a4000800017f */
[----:B--2---:R-:W-:Y:S05]  /*8e30*/  @!P0 NANOSLEEP.SYNCS 0x989680 ;  /* 0x009896800000895d */ /* 0x004fea0003900000 */
[----:B------:R-:W2:Y:S02]  /*8e40*/  @!P0 SYNCS.PHASECHK.TRANS64 P0, [R15+URZ+0x30820], R0 ;  /* 0x030820000f0085a7 */ /* 0x000ea4000800007f */
[----:B--2---:R-:W-:Y:S05]  /*8e50*/  @!P0 BRA `(.L_x_5781) ;  /* 0xfffffffc00f08947 */ /* 0x004fea000383ffff */
[----:B------:R-:W-:Y:S05]  /*8e60*/  BRA `(.L_x_5809) ;  /* 0xffffffe000287947 */ /* 0x000fea000383ffff */
.L_x_5785:
[----:B--2---:R2:W3:Y:S02]  /*8e70*/  SYNCS.PHASECHK.TRANS64.TRYWAIT P1, [R15+URZ+0x30840], R18 ;  /* 0x030840120f0075a7 */ /* 0x0044e4000802017f */
[----:B---3--:R-:W-:Y:S05]  /*8e80*/  @!P1 NANOSLEEP.SYNCS 0x989680 ;  /* 0x009896800000995d */ /* 0x008fea0003900000 */
[----:B------:R-:W3:Y:S02]  /*8e90*/  @!P1 SYNCS.PHASECHK.TRANS64 P1, [R15+URZ+0x30840], R18 ;  /* 0x030840120f0095a7 */ /* 0x000ee4000802007f */
[----:B---3--:R-:W-:Y:S05]  /*8ea0*/  @!P1 BRA `(.L_x_5785) ;  /* 0xfffffffc00f09947 */ /* 0x008fea000383ffff */
[----:B------:R-:W-:Y:S05]  /*8eb0*/  BRA `(.L_x_5810) ;  /* 0xffffffe400e07947 */ /* 0x000fea000383ffff */
.L_x_5787:
[----:B-1----:R1:W3:Y:S02]  /*8ec0*/  SYNCS.PHASECHK.TRANS64.TRYWAIT P1, [R15+URZ+0x30828], R18 ;  /* 0x030828120f0075a7 */ /* 0x0022e4000802017f */
[----:B---3--:R-:W-:Y:S05]  /*8ed0*/  @!P1 NANOSLEEP.SYNCS 0x989680 ;  /* 0x009896800000995d */ /* 0x008fea0003900000 */
[----:B------:R-:W3:Y:S02]  /*8ee0*/  @!P1 SYNCS.PHASECHK.TRANS64 P1, [R15+URZ+0x30828], R18 ;  /* 0x030828120f0095a7 */ /* 0x000ee4000802007f */
[----:B---3--:R-:W-:Y:S05]  /*8ef0*/  @!P1 BRA `(.L_x_5787) ;  /* 0xfffffffc00f09947 */ /* 0x008fea000383ffff */
[----:B------:R-:W-:Y:S05]  /*8f00*/  BRA `(.L_x_5811) ;  /* 0xffffffe800807947 */ /* 0x000fea000383ffff */
.L_x_5789:
[----:B---3--:R3:W4:Y:S02]  /*8f10*/  SYNCS.PHASECHK.TRANS64.TRYWAIT P1, [R15+URZ+0x30848], R18 ;  /* 0x030848120f0075a7 */ /* 0x008724000802017f */
[----:B----4-:R-:W-:Y:S05]  /*8f20*/  @!P1 NANOSLEEP.SYNCS 0x989680 ;  /* 0x009896800000995d */ /* 0x010fea0003900000 */
[----:B------:R-:W4:Y:S02]  /*8f30*/  @!P1 SYNCS.PHASECHK.TRANS64 P1, [R15+URZ+0x30848], R18 ;  /* 0x030848120f0095a7 */ /* 0x000f24000802007f */
[----:B----4-:R-:W-:Y:S05]  /*8f40*/  @!P1 BRA `(.L_x_5789) ;  /* 0xfffffffc00f09947 */ /* 0x010fea000383ffff */
[----:B------:R-:W-:Y:S05]  /*8f50*/  BRA `(.L_x_5812) ;  /* 0xffffffec00207947 */ /* 0x000fea000383ffff */
.L_x_5791:
[----:B------:R-:W-:-:S07]  /*8f60*/  SHF.L.U32 R4, R10, 0x1f, RZ ;  /* 0x0000001f0a047819 */ /* 0x000fce00000006ff */
.L_x_5813:
[----:B----4-:R4:W1:Y:S02]  /*8f70*/  SYNCS.PHASECHK.TRANS64.TRYWAIT P1, [R15+URZ+0x30820], R4 ;  /* 0x030820040f0075a7 */ /* 0x010864000802017f */
[----:B-1----:R-:W-:Y:S05]  /*8f80*/  @!P1 NANOSLEEP.SYNCS 0x989680 ;  /* 0x009896800000995d */ /* 0x002fea0003900000 */
[----:B------:R-:W1:Y:S02]  /*8f90*/  @!P1 SYNCS.PHASECHK.TRANS64 P1, [R15+URZ+0x30820], R4 ;  /* 0x030820040f0095a7 */ /* 0x000e64000802007f */
[----:B-1----:R-:W-:Y:S05]  /*8fa0*/  @!P1 BRA `(.L_x_5813) ;  /* 0xfffffffc00f09947 */ /* 0x002fea000383ffff */
[----:B------:R-:W-:Y:S05]  /*8fb0*/  BRA `(.L_x_5814) ;  /* 0xffffffec00a47947 */ /* 0x000fea000383ffff */
.L_x_5794:
[----:B----4-:R4:W1:Y:S02]  /*8fc0*/  SYNCS.PHASECHK.TRANS64.TRYWAIT P1, [R15+URZ+0x30840], R12 ;  /* 0x0308400c0f0075a7 */ /* 0x010864000802017f */
[----:B-1----:R-:W-:Y:S05]  /*8fd0*/  @!P1 NANOSLEEP.SYNCS 0x989680 ;  /* 0x009896800000995d */ /* 0x002fea0003900000 */
[----:B------:R-:W1:Y:S02]  /*8fe0*/  @!P1 SYNCS.PHASECHK.TRANS64 P1, [R15+URZ+0x30840], R12 ;  /* 0x0308400c0f0095a7 */ /* 0x000e64000802007f */
[----:B-1----:R-:W-:Y:S05]  /*8ff0*/  @!P1 BRA `(.L_x_5794) ;  /* 0xfffffffc00f09947 */ /* 0x002fea000383ffff */
[----:B------:R-:W-:Y:S05]  /*9000*/  BRA `(.L_x_5815) ;  /* 0xfffffff000607947 */ /* 0x000fea000383ffff */
.L_x_5796:
[----:B-1----:R1:W2:Y:S02]  /*9010*/  SYNCS.PHASECHK.TRANS64.TRYWAIT P1, [R15+URZ+0x30828], R12 ;  /* 0x0308280c0f0075a7 */ /* 0x0022a4000802017f */
[----:B--2---:R-:W-:Y:S05]  /*9020*/  @!P1 NANOSLEEP.SYNCS 0x989680 ;  /* 0x009896800000995d */ /* 0x004fea0003900000 */
[----:B------:R-:W2:Y:S02]  /*9030*/  @!P1 SYNCS.PHASECHK.TRANS64 P1, [R15+URZ+0x30828], R12 ;  /* 0x0308280c0f0095a7 */ /* 0x000ea4000802007f */
[----:B--2---:R-:W-:Y:S05]  /*9040*/  @!P1 BRA `(.L_x_5796) ;  /* 0xfffffffc00f09947 */ /* 0x004fea000383ffff */
[----:B------:R-:W-:Y:S05]  /*9050*/  BRA `(.L_x_5816) ;  /* 0xfffffff000f47947 */ /* 0x000fea000383ffff */
.L_x_5798:
[----:B------:R1:W1:Y:S02]  /*9060*/  SYNCS.PHASECHK.TRANS64.TRYWAIT P0, [R3+URZ+0x30840], R0 ;  /* 0x03084000030075a7 */ /* 0x000264000800017f */
[----:B-1----:R-:W-:Y:S05]  /*9070*/  @!P0 NANOSLEEP.SYNCS 0x989680 ;  /* 0x009896800000895d */ /* 0x002fea0003900000 */
[----:B------:R-:W1:Y:S02]  /*9080*/  @!P0 SYNCS.PHASECHK.TRANS64 P0, [R3+URZ+0x30840], R0 ;  /* 0x03084000030085a7 */ /* 0x000e64000800007f */
[----:B-1----:R-:W-:Y:S05]  /*9090*/  @!P0 BRA `(.L_x_5798) ;  /* 0xfffffffc00f08947 */ /* 0x002fea000383ffff */
[----:B------:R-:W-:Y:S05]  /*90a0*/  BRA `(.L_x_5817) ;  /* 0xfffffff400a47947 */ /* 0x000fea000383ffff */
.L_x_5800:
[----:B------:R-:W-:Y:S01]  /*90b0*/  BSSY B0, `(.L_x_5818) ;  /* 0x0000006000007945 */ /* 0x000fe20003800000 */
[----:B------:R-:W-:-:S07]  /*90c0*/  IMAD.MOV.U32 R15, RZ, RZ, -0x1 ;  /* 0xffffffffff0f7424 */ /* 0x000fce00078e00ff */
[----:B---3--:R-:W-:Y:S05]  /*90d0*/  WARPSYNC.COLLECTIVE R15, `(.L_x_5819) ;  /* 0x000000000f0c7348 */ /* 0x008fea0003c00000 */
[----:B------:R-:W-:Y:S02]  /*90e0*/  ELECT P6, UR62, PT ;  /* 0x00000000003e782f */ /* 0x000fe400038c0000 */
[----:B------:R-:W-:Y:S01]  /*90f0*/  MOV R14, UR62 ;  /* 0x0000003e000e7c02 */ /* 0x000fe20008000f00 */
[----:B---3--:R-:W-:Y:S10]  /*9100*/  ENDCOLLECTIVE ;  /* 0x000000000000791b */ /* 0x008ff40003800000 */
.L_x_5819:
[----:B------:R-:W-:Y:S05]  /*9110*/  BSYNC B0 ;  /* 0x0000000000007941 */ /* 0x000fea0003800000 */
.L_x_5818:
[----:B------:R-:W-:Y:S05]  /*9120*/  BRA `(.L_x_5820) ;  /* 0xfffffff800547947 */ /* 0x000fea000383ffff */
.L_x_5802:
[----:B-1----:R1:W2:Y:S02]  /*9130*/  SYNCS.PHASECHK.TRANS64.TRYWAIT P0, [R7+URZ], R4 ;  /* 0x00000004070075a7 */ /* 0x0022a4000800017f */
[----:B--2---:R-:W-:Y:S05]  /*9140*/  @!P0 NANOSLEEP.SYNCS 0x989680 ;  /* 0x009896800000895d */ /* 0x004fea0003900000 */
[----:B------:R-:W2:Y:S02]  /*9150*/  @!P0 SYNCS.PHASECHK.TRANS64 P0, [R7+URZ], R4 ;  /* 0x00000004070085a7 */ /* 0x000ea4000800007f */
[----:B--2---:R-:W-:Y:S05]  /*9160*/  @!P0 BRA `(.L_x_5802) ;  /* 0xfffffffc00f08947 */ /* 0x004fea000383ffff */
[----:B------:R-:W-:Y:S05]  /*9170*/  BRA `(.L_x_5821) ;  /* 0xfffffff800947947 */ /* 0x000fea000383ffff */
.L_x_5803:
[----:B--2---:R2:W4:Y:S02]  /*9180*/  SYNCS.PHASECHK.TRANS64.TRYWAIT P0, [R3+URZ], R2 ;  /* 0x00000002030075a7 */ /* 0x004524000800017f */
[----:B----4-:R-:W-:Y:S05]  /*9190*/  @!P0 NANOSLEEP.SYNCS 0x989680 ;  /* 0x009896800000895d */ /* 0x010fea0003900000 */
[----:B------:R-:W4:Y:S02]  /*91a0*/  @!P0 SYNCS.PHASECHK.TRANS64 P0, [R3+URZ], R2 ;  /* 0x00000002030085a7 */ /* 0x000f24000800007f */
[----:B----4-:R-:W-:Y:S05]  /*91b0*/  @!P0 BRA `(.L_x_5803) ;  /* 0xfffffffc00f08947 */ /* 0x010fea000383ffff */
[----:B------:R-:W-:Y:S05]  /*91c0*/  BRA `(.L_x_5822) ;  /* 0xfffffff800887947 */ /* 0x000fea000383ffff */
.L_x_5805:
[----:B--2---:R2:W4:Y:S02]  /*91d0*/  SYNCS.PHASECHK.TRANS64.TRYWAIT P0, [R5+URZ], R4 ;  /* 0x00000004050075a7 */ /* 0x004524000800017f */
[----:B----4-:R-:W-:Y:S05]  /*91e0*/  @!P0 NANOSLEEP.SYNCS 0x989680 ;  /* 0x009896800000895d */ /* 0x010fea0003900000 */
[----:B------:R-:W4:Y:S02]  /*91f0*/  @!P0 SYNCS.PHASECHK.TRANS64 P0, [R5+URZ], R4 ;  /* 0x00000004050085a7 */ /* 0x000f24000800007f */
[----:B----4-:R-:W-:Y:S05]  /*9200*/  @!P0 BRA `(.L_x_5805) ;  /* 0xfffffffc00f08947 */ /* 0x010fea000383ffff */
[----:B------:R-:W-:Y:S05]  /*9210*/  BRA `(.L_x_5823) ;  /* 0xfffffff8008c7947 */ /* 0x000fea000383ffff */
.L_x_5824:
        /* <DEDUP_REMOVED lines=14> */
.L_x_7331:


//--------------------- .text._ZN7cutlass13device_kernelIN5flash11enable_sm90INS1_16FlashAttnBwdSm90INS1_25CollectiveMainloopBwdSm90ILi2ELi2ELi2EN4cute5tupleIJNS5_1CILi1EEES8_S8_EEENS6_IJNS7_ILi64EEENS7_ILi128EEESB_EEENS_10bfloat16_tEfNS_4arch4Sm90ELb0ELb1ELb0ELb1ELb1ELb1ELb0ELb0ELi2ELi1ELi2ELi1ELb0EEENS1_24CollectiveEpilogueBwdGQAISC_fSF_Li256ELb1ELb1EEENS1_19SingleTileSchedulerILb1ELb0ELb0ELi128EEEEEEEEEvNT_6ParamsE --------------------------
	.section	.text._ZN7cutlass13device_kernelIN5flash11enable_sm90INS1_16FlashAttnBwdSm90INS1_25CollectiveMainloopBwdSm90ILi2ELi2ELi2EN4cute5tupleIJNS5_1CILi1EEES8_S8_EEENS6_IJNS7_ILi64EEENS7_ILi128EEESB_EEENS_10bfloat16_tEfNS_4arch4Sm90ELb0ELb1ELb0ELb1ELb1ELb1ELb0ELb0ELi2ELi1ELi2ELi1ELb0EEENS1_24CollectiveEpilogueBwdGQAISC_fSF_Li256ELb1ELb1EEENS1_19SingleTileSchedulerILb1ELb0ELb0ELi128EEEEEEEEEvNT_6ParamsE,"ax",@progbits
	.align	128
.text._ZN7cutlass13device_kernelIN5flash11enable_sm90INS1_16FlashAttnBwdSm90INS1_25CollectiveMainloopBwdSm90ILi2ELi2ELi2EN4cute5tupleIJNS5_1CILi1EEES8_S8_EEENS6_IJNS7_ILi64EEENS7_ILi128EEESB_EEENS_10bfloat16_tEfNS_4arch4Sm90ELb0ELb1ELb0ELb1ELb1ELb1ELb0ELb0ELi2ELi1ELi2ELi1ELb0EEENS1_24CollectiveEpilogueBwdGQAISC_fSF_Li256ELb1ELb1EEENS1_19SingleTileSchedulerILb1ELb0ELb0ELi128EEEEEEEEEvNT_6ParamsE:
        .type           _ZN7cutlass13device_kernelIN5flash11enable_sm90INS1_16FlashAttnBwdSm90INS1_25CollectiveMainloopBwdSm90ILi2ELi2ELi2EN4cute5tupleIJNS5_1CILi1EEES8_S8_EEENS6_IJNS7_ILi64EEENS7_ILi128EEESB_EEENS_10bfloat16_tEfNS_4arch4Sm90ELb0ELb1ELb0ELb1ELb1ELb1ELb0ELb0ELi2ELi1ELi2ELi1ELb0EEENS1_24CollectiveEpilogueBwdGQAISC_fSF_Li256ELb1ELb1EEENS1_19SingleTileSchedulerILb1ELb0ELb0ELi128EEEEEEEEEvNT_6ParamsE,@function
        .size           _ZN7cutlass13device_kernelIN5flash11enable_sm90INS1_16FlashAttnBwdSm90INS1_25CollectiveMainloopBwdSm90ILi2ELi2ELi2EN4cute5tupleIJNS5_1CILi1EEES8_S8_EEENS6_IJNS7_ILi64EEENS7_ILi128EEESB_EEENS_10bfloat16_tEfNS_4arch4Sm90ELb0ELb1ELb0ELb1ELb1ELb1ELb0ELb0ELi2ELi1ELi2ELi1ELb0EEENS1_24CollectiveEpilogueBwdGQAISC_fSF_Li256ELb1ELb1EEENS1_19SingleTileSchedulerILb1ELb0ELb0ELi128EEEEEEEEEvNT_6ParamsE,(.L_x_7332 - _ZN7cutlass13device_kernelIN5flash11enable_sm90INS1_16FlashAttnBwdSm90INS1_25CollectiveMainloopBwdSm90ILi2ELi2ELi2EN4cute5tupleIJNS5_1CILi1EEES8_S8_EEENS6_IJNS7_ILi64EEENS7_ILi128EEESB_EEENS_10bfloat16_tEfNS_4arch4Sm90ELb0ELb1ELb0ELb1ELb1ELb1ELb0ELb0ELi2ELi1ELi2ELi1ELb0EEENS1_24CollectiveEpilogueBwdGQAISC_fSF_Li256ELb1ELb1EEENS1_19SingleTileSchedulerILb1ELb0ELb0ELi128EEEEEEEEEvNT_6ParamsE)
        .other          _ZN7cutlass13device_kernelIN5flash11enable_sm90INS1_16FlashAttnBwdSm90INS1_25CollectiveMainloopBwdSm90ILi2ELi2ELi2EN4cute5tupleIJNS5_1CILi1EEES8_S8_EEENS6_IJNS7_ILi64EEENS7_ILi128EEESB_EEENS_10bfloat16_tEfNS_4arch4Sm90ELb0ELb1ELb0ELb1ELb1ELb1ELb0ELb0ELi2ELi1ELi2ELi1ELb0EEENS1_24CollectiveEpilogueBwdGQAISC_fSF_Li256ELb1ELb1EEENS1_19SingleTileSchedulerILb1ELb0ELb0ELi128EEEEEEEEEvNT_6ParamsE,@"STO_CUDA_ENTRY STV_DEFAULT"
_ZN7cutlass13device_kernelIN5flash11enable_sm90INS1_16FlashAttnBwdSm90INS1_25CollectiveMainloopBwdSm90ILi2ELi2ELi2EN4cute5tupleIJNS5_1CILi1EEES8_S8_EEENS6_IJNS7_ILi64EEENS7_ILi128EEESB_EEENS_10bfloat16_tEfNS_4arch4Sm90ELb0ELb1ELb0ELb1ELb1ELb1ELb0ELb0ELi2ELi1ELi2ELi1ELb0EEENS1_24CollectiveEpilogueBwdGQAISC_fSF_Li256ELb1ELb1EEENS1_19SingleTileSchedulerILb1ELb0ELb0ELi128EEEEEEEEEvNT_6ParamsE:
        /* <DEDUP_REMOVED lines=24> */
.L_x_5826:
[----:B------:R-:W-:Y:S05]  /*0180*/  BSYNC B0 ;  /* 0x0000000000007941 */ /* 0x000fea0003800000 */
.L_x_5825:
        /* <DEDUP_REMOVED lines=37> */
.L_x_5827:
        /* <DEDUP_REMOVED lines=22> */
.L_x_5828:
[----:B------:R-:W-:Y:S01]  /*0540*/  PLOP3.LUT P0, PT, PT, PT, UP0, 0x80, 0x0 ;  /* 0x000000000000781c */ /* 0x000fe20003f0f008 */
[----:B------:R-:W-:Y:S01]  /*0550*/  NOP ;  /* 0x0000000000007918 */ /* 0x000fe20000000000 */
[----:B------:R-:W-:Y:S01]  /*0560*/  ULDC.64 UR46, c[0x0][0x208] ;  /* 0x00008200002e7ab9 */ /* 0x000fe20000000a00 */
[----:B------:R-:W-:Y:S01]  /*0570*/  BSSY B6, `(.L_x_5829) ;  /* 0x00009b6000067945 */ /* 0x000fe20003800000 */
[----:B-12-4-:R-:W-:Y:S09]  /*0580*/  BAR.SYNC.DEFER_BLOCKING 0x0 ;  /* 0x0000000000007b1d */ /* 0x016ff20000010000 */
[----:B------:R-:W-:Y:S05]  /*0590*/  @!P0 BRA `(.L_x_5830) ;  /* 0x0000005000248947 */ /* 0x000fea0003800000 */
.L_x_5831:
        /* <DEDUP_REMOVED lines=24> */
.L_x_5832:
        /* <DEDUP_REMOVED lines=14> */
.L_x_5834:
[----:B------:R-:W-:-:S05]  /*0800*/  ULDC UR4, c[0x0][0x8c4] ;  /* 0x0002310000047ab9 */ /* 0x000fca0000000800 */
.L_x_5833:
        /* <DEDUP_REMOVED lines=17> */
.L_x_5836:
        /* <DEDUP_REMOVED lines=14> */
.L_x_5837:
        /* <DEDUP_REMOVED lines=11> */
.L_x_5838:
        /* <DEDUP_REMOVED lines=13> */
.L_x_5839:
        /* <DEDUP_REMOVED lines=82> */
.L_x_5840:
        /* <DEDUP_REMOVED lines=29> */
.L_x_5843:
        /* <DEDUP_REMOVED lines=15> */
.L_x_5842:
        /* <DEDUP_REMOVED lines=22> */
.L_x_5845:
        /* <DEDUP_REMOVED lines=15> */
.L_x_5844:
        /* <DEDUP_REMOVED lines=8> */
.L_x_5969:
        /* <DEDUP_REMOVED lines=23> */
.L_x_5847:
        /* <DEDUP_REMOVED lines=95> */
.L_x_5859:
[----:B------:R-:W-:-:S13]  /*1d90*/  ISETP.NE.AND P6, PT, R235, 0x3, PT ;  /* 0x00000003eb00780c */ /* 0x000fda0003fc5270 */
[----:B------:R-:W-:Y:S05]  /*1da0*/  @!P6 BRA `(.L_x_5849) ;  /* 0x000000000004e947 */ /* 0x000fea0003800000 */
[----:B------:R-:W-:Y:S01]  /*1db0*/  BPT.TRAP 0x1 ;  /* 0x000000040000795c */ /* 0x000fe20000300000 */
.L_x_5849:
[----:B------:R-:W-:Y:S01]  /*1dc0*/  IMAD R0, R4, 0x8, R231 ;  /* 0x0000000804007824 */ /* 0x000fe200078e02e7 */
[----:B------:R-:W-:-:S04]  /*1dd0*/  SHF.L.U32 R7, R226, 0x1f, RZ ;  /* 0x0000001fe2077819 */ /* 0x000fc800000006ff */
[----:B------:R2:W3:Y:S01]  /*1de0*/  SYNCS.PHASECHK.TRANS64.TRYWAIT P0, [R0+URZ+0x30810], R7 ;  /* 0x03081007000075a7 */ /* 0x0004e2000800017f */
[----:B------:R-:W-:Y:S05]  /*1df0*/  @!P6 BRA `(.L_x_5850) ;  /* 0x000000000004e947 */ /* 0x000fea0003800000 */
[----:B------:R-:W-:Y:S01]  /*1e00*/  BPT.TRAP 0x1 ;  /* 0x000000040000795c */ /* 0x000fe20000300000 */
.L_x_5850:
[----:B---3--:R-:W-:Y:S05]  /*1e10*/  @P0 BRA `(.L_x_5851) ;  /* 0x0000000000080947 */ /* 0x008fea0003800000 */
[----:B------:R-:W3:Y:S02]  /*1e20*/  SYNCS.PHASECHK.TRANS64.TRYWAIT P0, [R0+URZ+0x30810], R7 ;  /* 0x03081007000075a7 */ /* 0x000ee4000800017f */
[----:B---3--:R-:W-:Y:S05]  /*1e30*/  @!P0 BRA `(.L_x_5852) ;  /* 0x0000008000dc8947 */ /* 0x008fea0003800000 */
.L_x_5851:
        /* <DEDUP_REMOVED lines=81> */
.L_x_5853:
[----:B------:R1:W1:Y:S01]  /*2350*/  SYNCS.PHASECHK.TRANS64.TRYWAIT P0, [R0+URZ+0x30830], R7 ;  /* 0x03083007000075a7 */ /* 0x000262000800017f */
[----:B------:R-:W-:Y:S05]  /*2360*/  @!P6 BRA `(.L_x_5854) ;  /* 0x000000000004e947 */ /* 0x000fea0003800000 */
[----:B------:R-:W-:Y:S01]  /*2370*/  BPT.TRAP 0x1 ;  /* 0x000000040000795c */ /* 0x000fe20000300000 */
.L_x_5854:
[----:B------:R-:W-:-:S05]  /*2380*/  VIADD R5, R231, 0x20000 ;  /* 0x00020000e7057836 */ /* 0x000fca0000000000 */
[----:B------:R-:W-:-:S04]  /*2390*/  SHF.R.U32.HI R5, RZ, 0x4, R5 ;  /* 0x00000004ff057819 */ /* 0x000fc80000011605 */
[----:B------:R-:W-:-:S04]  /*23a0*/  LOP3.LUT R234, R5, 0x3fff, RZ, 0xc0, !PT ;  /* 0x00003fff05ea7812 */ /* 0x000fc800078ec0ff */
[----:B------:R-:W-:Y:S01]  /*23b0*/  LOP3.LUT R5, R234, 0x10000, RZ, 0xfc, !PT ;  /* 0x00010000ea057812 */ /* 0x000fe200078efcff */
[----:B-1----:R-:W-:Y:S06]  /*23c0*/  @P0 BRA `(.L_x_5855) ;  /* 0x0000000000080947 */ /* 0x002fec0003800000 */
[----:B------:R-:W1:Y:S02]  /*23d0*/  SYNCS.PHASECHK.TRANS64.TRYWAIT P0, [R0+URZ+0x30830], R7 ;  /* 0x03083007000075a7 */ /* 0x000e64000800017f */
[----:B-1----:R-:W-:Y:S05]  /*23e0*/  @!P0 BRA `(.L_x_5856) ;  /* 0x0000007c00848947 */ /* 0x002fea0003800000 */
.L_x_5855:
        /* <DEDUP_REMOVED lines=445> */
.L_x_5857:
        /* <DEDUP_REMOVED lines=49> */
.L_x_5858:
        /* <DEDUP_REMOVED lines=78> */
.L_x_5841:
[----:B------:R-:W-:Y:S05]  /*47b0*/  @P0 BRA `(.L_x_5835) ;  /* 0x0000005800440947 */ /* 0x000fea0003800000 */
[----:B------:R-:W-:Y:S01]  /*47c0*/  ULDC.64 UR4, c[0x0][0x878] ;  /* 0x00021e0000047ab9 */ /* 0x000fe20000000a00 */
[----:B------:R-:W1:Y:S01]  /*47d0*/  S2UR UR15, SR_CTAID.X ;  /* 0x00000000000f79c3 */ /* 0x000e620000002500 */
[----:B------:R-:W-:Y:S01]  /*47e0*/  UISETP.NE.U32.AND UP0, UPT, UR4, URZ, UPT ;  /* 0x0000003f0400728c */ /* 0x000fe2000bf05070 */
[----:B------:R-:W2:Y:S01]  /*47f0*/  S2R R4, SR_TID.X ;  /* 0x0000000000047919 */ /* 0x000ea20000002100 */
        /* <DEDUP_REMOVED lines=11> */
[----:B------:R-:W-:Y:S01]  /*48b0*/  IMAD.U32 R3, RZ, RZ, UR5 ;  /* 0x00000005ff037e24 */ /* 0x000fe2000f8e00ff */
[----:B------:R-:W-:-:S04]  /*48c0*/  ULDC UR5, c[0x0][0x850] ;  /* 0x0002140000057ab9 */ /* 0x000fc80000000800 */
[----:B------:R-:W3:Y:S01]  /*48d0*/  @P0 LDG.E R2, desc[UR46][R2.64] ;  /* 0x0000002e02020981 */ /* 0x000ee2000c1e1900 */
[----:B------:R-:W4:Y:S01]  /*48e0*/  S2UR UR4, SR_CTAID.Y ;  /* 0x00000000000479c3 */ /* 0x000f220000002600 */
[----:B------:R-:W-:Y:S01]  /*48f0*/  UISETP.NE.AND UP1, UPT, UR5, 0x1, UPT ;  /* 0x000000010500788c */ /* 0x000fe2000bf25270 */
[----:B--2---:R-:W-:Y:S01]  /*4900*/  VIADD R5, R4, 0xffffff80 ;  /* 0xffffff8004057836 */ /* 0x004fe20000000000 */
[----:B-1----:R-:W-:Y:S01]  /*4910*/  UIMAD UR10, UR15, UR10, URZ ;  /* 0x0000000a0f0a72a4 */ /* 0x002fe2000f8e023f */
        /* <DEDUP_REMOVED lines=10> */
[----:B----4-:R-:W-:Y:S02]  /*49c0*/  UIMAD.WIDE.U32 UR8, UR4, UR8, URZ ;  /* 0x00000008040872a5 */ /* 0x010fe4000f8e003f */
        /* <DEDUP_REMOVED lines=11> */
[----:B---3--:R-:W-:Y:S02]  /*4a80*/  @P0 R2UR UR9, R2 ;  /* 0x00000000020902ca */ /* 0x008fe400000e0000 */
        /* <DEDUP_REMOVED lines=67> */
.L_x_5862:
[----:B------:R-:W2:Y:S04]  /*4ec0*/  LDG.E.STRONG.GPU R4, desc[UR46][R2.64] ;  /* 0x0000002e02047981 */ /* 0x000ea8000c1ef900 */
[----:B--2---:R-:W-:Y:S01]  /*4ed0*/  CCTL.IVALL ;  /* 0x00000000ff00798f */ /* 0x004fe20002000000 */
[----:B------:R-:W-:Y:S05]  /*4ee0*/  YIELD ;  /* 0x0000000000007946 */ /* 0x000fea0003800000 */
[----:B------:R-:W-:-:S13]  /*4ef0*/  ISETP.NE.AND P0, PT, R4, UR17, PT ;  /* 0x0000001104007c0c */ /* 0x000fda000bf05270 */
[----:B------:R-:W-:Y:S05]  /*4f00*/  @P0 BRA `(.L_x_5862) ;  /* 0xfffffffc00ec0947 */ /* 0x000fea000383ffff */
.L_x_5861:
[----:B------:R-:W-:Y:S05]  /*4f10*/  BSYNC B0 ;  /* 0x0000000000007941 */ /* 0x000fea0003800000 */
.L_x_5860:
[----:B------:R-:W-:-:S03]  /*4f20*/  UMOV UR4, 0xffffffff ;  /* 0xffffffff00047882 */ /* 0x000fc60000000000 */
[----:B------:R-:W-:Y:S05]  /*4f30*/  BRA.DIV UR4, `(.L_x_5863) ;  /* 0x0000005204c47947 */ /* 0x000fea000b800000 */
[----:B------:R-:W-:Y:S01]  /*4f40*/  NOP ;  /* 0x0000000000007918 */ /* 0x000fe20000000000 */
.L_x_5972:
        /* <DEDUP_REMOVED lines=16> */
.L_x_5866:
[----:B------:R-:W-:Y:S01]  /*5050*/  @P0 ELECT P2, URZ, PT ;  /* 0x00000000003f082f */ /* 0x000fe20003840000 */
[----:B------:R2:W-:-:S12]  /*5060*/  UBLKRED.G.S.ADD.F32.RN [UR4], [UR9], UR6, desc[UR10] ;  /* 0x00000a04090073bb */ /* 0x0005d800080a1406 */
[----:B------:R-:W-:Y:S02]  /*5070*/  @P2 PLOP3.LUT P0, PT, P2, PT, PT, 0x8, 0x0 ;  /* 0x000000000000281c */ /* 0x000fe4000170e170 */
[----:B------:R-:W-:-:S11]  /*5080*/  PLOP3.LUT P2, PT, PT, PT, PT, 0x8, 0x0 ;  /* 0x000000000000781c */ /* 0x000fd60003f4e170 */
[----:B--2---:R-:W-:Y:S05]  /*5090*/  @P0 BRA.U.ANY `(.L_x_5866) ;  /* 0xfffffffd00ec0947 */ /* 0x004fea000393ffff */
[----:B------:R0:W-:Y:S01]  /*50a0*/  UTMACMDFLUSH ;  /* 0x00000000000079b7 */ /* 0x0001e20000000000 */
[----:B------:R-:W-:-:S04]  /*50b0*/  DEPBAR.LE SB0, 0x0 ;  /* 0x000080000000791a */ /* 0x000fc80000000000 */
.L_x_5865:
[----:B------:R-:W-:Y:S05]  /*50c0*/  BSYNC B0 ;  /* 0x0000000000007941 */ /* 0x000fea0003800000 */
.L_x_5864:
        /* <DEDUP_REMOVED lines=14> */
.L_x_5868:
[----:B------:R-:W-:Y:S05]  /*51b0*/  BSYNC B0 ;  /* 0x0000000000007941 */ /* 0x000fea0003800000 */
.L_x_5867:
        /* <DEDUP_REMOVED lines=24> */
.L_x_5871:
[----:B-12---:R-:W2:Y:S04]  /*5340*/  LDG.E.STRONG.GPU R0, desc[UR46][R2.64] ;  /* 0x0000002e02007981 */ /* 0x006ea8000c1ef900 */
[----:B--2---:R-:W-:Y:S01]  /*5350*/  CCTL.IVALL ;  /* 0x00000000ff00798f */ /* 0x004fe20002000000 */
[----:B------:R-:W-:Y:S05]  /*5360*/  YIELD ;  /* 0x0000000000007946 */ /* 0x000fea0003800000 */
[----:B------:R-:W-:-:S13]  /*5370*/  ISETP.NE.AND P0, PT, R0, UR17, PT ;  /* 0x0000001100007c0c */ /* 0x000fda000bf05270 */
[----:B------:R-:W-:Y:S05]  /*5380*/  @P0 BRA `(.L_x_5871) ;  /* 0xfffffffc00ec0947 */ /* 0x000fea000383ffff */
.L_x_5870:
[----:B------:R-:W-:Y:S05]  /*5390*/  BSYNC B0 ;  /* 0x0000000000007941 */ /* 0x000fea0003800000 */
.L_x_5869:
[----:B------:R-:W-:-:S03]  /*53a0*/  UMOV UR4, 0xffffffff ;  /* 0xffffffff00047882 */ /* 0x000fc60000000000 */
[----:B------:R-:W-:Y:S05]  /*53b0*/  BRA.DIV UR4, `(.L_x_5872) ;  /* 0x0000004e04c07947 */ /* 0x000fea000b800000 */
[----:B------:R-:W-:Y:S01]  /*53c0*/  NOP ;  /* 0x0000000000007918 */ /* 0x000fe20000000000 */
.L_x_5975:
        /* <DEDUP_REMOVED lines=16> */
.L_x_5875:
[----:B------:R-:W-:Y:S01]  /*54d0*/  @P0 ELECT P2, URZ, PT ;  /* 0x00000000003f082f */ /* 0x000fe20003840000 */
[----:B------:R3:W-:-:S12]  /*54e0*/  UBLKRED.G.S.ADD.F32.RN [UR4], [UR9], UR6, desc[UR10] ;  /* 0x00000a04090073bb */ /* 0x0007d800080a1406 */
[----:B------:R-:W-:Y:S02]  /*54f0*/  @P2 PLOP3.LUT P0, PT, P2, PT, PT, 0x8, 0x0 ;  /* 0x000000000000281c */ /* 0x000fe4000170e170 */
[----:B------:R-:W-:-:S11]  /*5500*/  PLOP3.LUT P2, PT, PT, PT, PT, 0x8, 0x0 ;  /* 0x000000000000781c */ /* 0x000fd60003f4e170 */
[----:B---3--:R-:W-:Y:S05]  /*5510*/  @P0 BRA.U.ANY `(.L_x_5875) ;  /* 0xfffffffd00ec0947 */ /* 0x008fea000393ffff */
[----:B------:R0:W-:Y:S01]  /*5520*/  UTMACMDFLUSH ;  /* 0x00000000000079b7 */ /* 0x0001e20000000000 */
[----:B------:R-:W-:-:S04]  /*5530*/  DEPBAR.LE SB0, 0x0 ;  /* 0x000080000000791a */ /* 0x000fc80000000000 */
.L_x_5874:
[----:B------:R-:W-:Y:S05]  /*5540*/  BSYNC B0 ;  /* 0x0000000000007941 */ /* 0x000fea0003800000 */
.L_x_5873:
        /* <DEDUP_REMOVED lines=14> */
.L_x_5830:
        /* <DEDUP_REMOVED lines=21> */
.L_x_5877:
        /* <DEDUP_REMOVED lines=13> */
.L_x_5879:
[----:B------:R-:W-:-:S05]  /*5850*/  ULDC UR4, c[0x0][0x8c4] ;  /* 0x0002310000047ab9 */ /* 0x000fca0000000800 */
.L_x_5878:
        /* <DEDUP_REMOVED lines=44> */
.L_x_5880:
        /* <DEDUP_REMOVED lines=13> */
.L_x_5881:
        /* <DEDUP_REMOVED lines=12> */
.L_x_5882:
        /* <DEDUP_REMOVED lines=27> */
.L_x_5883:
        /* <DEDUP_REMOVED lines=39> */
.L_x_5888:
[----:B------:R-:W2:Y:S04]  /*60d0*/  LDG.E.STRONG.GPU R0, desc[UR46][R2.64] ;  /* 0x0000002e02007981 */ /* 0x000ea8000c1ef900 */
[----:B--2---:R-:W-:Y:S01]  /*60e0*/  CCTL.IVALL ;  /* 0x00000000ff00798f */ /* 0x004fe20002000000 */
[----:B------:R-:W-:Y:S05]  /*60f0*/  YIELD ;  /* 0x0000000000007946 */ /* 0x000fea0003800000 */
[----:B------:R-:W-:-:S13]  /*6100*/  ISETP.NE.AND P1, PT, R0, UR22, PT ;  /* 0x0000001600007c0c */ /* 0x000fda000bf25270 */
[----:B------:R-:W-:Y:S05]  /*6110*/  @P1 BRA `(.L_x_5888) ;  /* 0xfffffffc00ec1947 */ /* 0x000fea000383ffff */
.L_x_5887:
[----:B------:R-:W-:Y:S05]  /*6120*/  BSYNC B0 ;  /* 0x0000000000007941 */ /* 0x000fea0003800000 */
.L_x_5886:
[----:B------:R-:W-:-:S03]  /*6130*/  UMOV UR17, 0xffffffff ;  /* 0xffffffff00117882 */ /* 0x000fc60000000000 */
[----:B------:R-:W-:Y:S05]  /*6140*/  BRA.DIV UR17, `(.L_x_5889) ;  /* 0x0000004211787947 */ /* 0x000fea000b800000 */
[----:B------:R-:W-:Y:S01]  /*6150*/  NOP ;  /* 0x0000000000007918 */ /* 0x000fe20000000000 */
.L_x_5978:
        /* <DEDUP_REMOVED lines=22> */
.L_x_5891:
[----:B------:R-:W-:Y:S05]  /*62c0*/  BSYNC B0 ;  /* 0x0000000000007941 */ /* 0x000fea0003800000 */
.L_x_5890:
        /* <DEDUP_REMOVED lines=20> */
.L_x_5893:
[----:B------:R-:W-:Y:S05]  /*6410*/  BSYNC B0 ;  /* 0x0000000000007941 */ /* 0x000fea0003800000 */
.L_x_5892:
[----:B------:R-:W-:Y:S06]  /*6420*/  BAR.ARV 0xa, 0xa0 ;  /* 0x0282800000007b1d */ /* 0x000fec0000002000 */
[----:B------:R-:W-:Y:S04]  /*6430*/  BSSY B0, `(.L_x_5894) ;  /* 0x0000003000007945 */ /* 0x000fe80003800000 */
[----:B------:R-:W-:Y:S05]  /*6440*/  @!P0 BRA `(.L_x_5895) ;  /* 0x0000000000048947 */ /* 0x000fea0003800000 */
[----:B------:R-:W-:-:S04]  /*6450*/  DEPBAR.LE SB0, 0x0 ;  /* 0x000080000000791a */ /* 0x000fc80000000000 */
.L_x_5895:
[----:B------:R-:W-:Y:S05]  /*6460*/  BSYNC B0 ;  /* 0x0000000000007941 */ /* 0x000fea0003800000 */
.L_x_5894:
        /* <DEDUP_REMOVED lines=19> */
.L_x_5897:
[----:B------:R-:W-:Y:S05]  /*65a0*/  BSYNC B0 ;  /* 0x0000000000007941 */ /* 0x000fea0003800000 */
.L_x_5896:
[----:B------:R-:W-:Y:S01]  /*65b0*/  UIADD3 UR17, UR9, 0x1, URZ ;  /* 0x0000000109117890 */ /* 0x000fe2000fffe03f */
[----:B------:R-:W-:Y:S11]  /*65c0*/  BRA `(.L_x_5898) ;  /* 0x0000000000047947 */ /* 0x000ff60003800000 */
.L_x_5885:
[----:B------:R-:W-:-:S05]  /*65d0*/  UMOV UR17, UR9 ;  /* 0x0000000900117c82 */ /* 0x000fca0008000000 */
.L_x_5898:
        /* <DEDUP_REMOVED lines=16> */
.L_x_5923:
        /* <DEDUP_REMOVED lines=11> */
.L_x_5901:
[----:B------:R-:W2:Y:S04]  /*6790*/  LDG.E.STRONG.GPU R0, desc[UR46][R2.64] ;  /* 0x0000002e02007981 */ /* 0x000ea8000c1ef900 */
[----:B--2---:R-:W-:Y:S01]  /*67a0*/  CCTL.IVALL ;  /* 0x00000000ff00798f */ /* 0x004fe20002000000 */
[----:B------:R-:W-:Y:S05]  /*67b0*/  YIELD ;  /* 0x0000000000007946 */ /* 0x000fea0003800000 */
[----:B------:R-:W-:-:S13]  /*67c0*/  ISETP.NE.AND P1, PT, R0, UR22, PT ;  /* 0x0000001600007c0c */ /* 0x000fda000bf25270 */
[----:B------:R-:W-:Y:S05]  /*67d0*/  @P1 BRA `(.L_x_5901) ;  /* 0xfffffffc00ec1947 */ /* 0x000fea000383ffff */
.L_x_5900:
[----:B------:R-:W-:Y:S05]  /*67e0*/  BSYNC B0 ;  /* 0x0000000000007941 */ /* 0x000fea0003800000 */
.L_x_5899:
[----:B------:R-:W-:-:S03]  /*67f0*/  UMOV UR16, 0xffffffff ;  /* 0xffffffff00107882 */ /* 0x000fc60000000000 */
[----:B------:R-:W-:Y:S05]  /*6800*/  BRA.DIV UR16, `(.L_x_5902) ;  /* 0x0000003a10e47947 */ /* 0x000fea000b800000 */
[----:B------:R-:W-:Y:S01]  /*6810*/  NOP ;  /* 0x0000000000007918 */ /* 0x000fe20000000000 */
.L_x_5981:
        /* <DEDUP_REMOVED lines=19> */
.L_x_5904:
[----:B------:R-:W-:Y:S05]  /*6950*/  BSYNC B0 ;  /* 0x0000000000007941 */ /* 0x000fea0003800000 */
.L_x_5903:
        /* <DEDUP_REMOVED lines=17> */
.L_x_5906:
[----:B------:R-:W-:Y:S05]  /*6a70*/  BSYNC B0 ;  /* 0x0000000000007941 */ /* 0x000fea0003800000 */
.L_x_5905:
[----:B------:R-:W-:Y:S06]  /*6a80*/  BAR.ARV 0xa, 0xa0 ;  /* 0x0282800000007b1d */ /* 0x000fec0000002000 */
[----:B------:R-:W-:Y:S04]  /*6a90*/  BSSY B0, `(.L_x_5907) ;  /* 0x0000003000007945 */ /* 0x000fe80003800000 */
[----:B------:R-:W-:Y:S05]  /*6aa0*/  @!P0 BRA `(.L_x_5908) ;  /* 0x0000000000048947 */ /* 0x000fea0003800000 */
[----:B------:R-:W-:-:S04]  /*6ab0*/  DEPBAR.LE SB0, 0x0 ;  /* 0x000080000000791a */ /* 0x000fc80000000000 */
.L_x_5908:
[----:B------:R-:W-:Y:S05]  /*6ac0*/  BSYNC B0 ;  /* 0x0000000000007941 */ /* 0x000fea0003800000 */
.L_x_5907:
        /* <DEDUP_REMOVED lines=19> */
.L_x_5910:
[----:B------:R-:W-:Y:S05]  /*6c00*/  BSYNC B0 ;  /* 0x0000000000007941 */ /* 0x000fea0003800000 */
.L_x_5909:
        /* <DEDUP_REMOVED lines=9> */
.L_x_5913:
[----:B------:R-:W2:Y:S04]  /*6ca0*/  LDG.E.STRONG.GPU R0, desc[UR46][R2.64] ;  /* 0x0000002e02007981 */ /* 0x000ea8000c1ef900 */
[----:B--2---:R-:W-:Y:S01]  /*6cb0*/  CCTL.IVALL ;  /* 0x00000000ff00798f */ /* 0x004fe20002000000 */
[----:B------:R-:W-:Y:S05]  /*6cc0*/  YIELD ;  /* 0x0000000000007946 */ /* 0x000fea0003800000 */
[----:B------:R-:W-:-:S13]  /*6cd0*/  ISETP.NE.AND P1, PT, R0, UR22, PT ;  /* 0x0000001600007c0c */ /* 0x000fda000bf25270 */
[----:B------:R-:W-:Y:S05]  /*6ce0*/  @P1 BRA `(.L_x_5913) ;  /* 0xfffffffc00ec1947 */ /* 0x000fea000383ffff */
.L_x_5912:
[----:B------:R-:W-:Y:S05]  /*6cf0*/  BSYNC B0 ;  /* 0x0000000000007941 */ /* 0x000fea0003800000 */
.L_x_5911:
[----:B------:R-:W-:-:S03]  /*6d00*/  UMOV UR12, 0xffffffff ;  /* 0xffffffff000c7882 */ /* 0x000fc60000000000 */
[----:B------:R-:W-:Y:S05]  /*6d10*/  BRA.DIV UR12, `(.L_x_5914) ;  /* 0x000000360cbc7947 */ /* 0x000fea000b800000 */
[----:B------:R-:W-:Y:S01]  /*6d20*/  NOP ;  /* 0x0000000000007918 */ /* 0x000fe20000000000 */
.L_x_5984:
        /* <DEDUP_REMOVED lines=15> */
.L_x_5916:
[----:B------:R-:W-:Y:S05]  /*6e20*/  BSYNC B0 ;  /* 0x0000000000007941 */ /* 0x000fea0003800000 */
.L_x_5915:
        /* <DEDUP_REMOVED lines=15> */
.L_x_5918:
[----:B------:R-:W-:Y:S05]  /*6f20*/  BSYNC B0 ;  /* 0x0000000000007941 */ /* 0x000fea0003800000 */
.L_x_5917:
[----:B------:R-:W-:Y:S06]  /*6f30*/  BAR.ARV 0xa, 0xa0 ;  /* 0x0282800000007b1d */ /* 0x000fec0000002000 */
[----:B------:R-:W-:Y:S04]  /*6f40*/  BSSY B0, `(.L_x_5919) ;  /* 0x0000003000007945 */ /* 0x000fe80003800000 */
[----:B------:R-:W-:Y:S05]  /*6f50*/  @!P0 BRA `(.L_x_5920) ;  /* 0x0000000000048947 */ /* 0x000fea0003800000 */
[----:B------:R-:W-:-:S04]  /*6f60*/  DEPBAR.LE SB0, 0x0 ;  /* 0x000080000000791a */ /* 0x000fc80000000000 */
.L_x_5920:
[----:B------:R-:W-:Y:S05]  /*6f70*/  BSYNC B0 ;  /* 0x0000000000007941 */ /* 0x000fea0003800000 */
.L_x_5919:
        /* <DEDUP_REMOVED lines=19> */
.L_x_5922:
[----:B------:R-:W-:Y:S05]  /*70b0*/  BSYNC B0 ;  /* 0x0000000000007941 */ /* 0x000fea0003800000 */
.L_x_5921:
[----:B------:R-:W-:Y:S02]  /*70c0*/  UIADD3 UR9, UR9, 0x2, URZ ;  /* 0x0000000209097890 */ /* 0x000fe4000fffe03f */
[----:B------:R-:W-:Y:S02]  /*70d0*/  UIADD3 UR4, UR4, 0x4000, URZ ;  /* 0x0000400004047890 */ /* 0x000fe4000fffe03f */
[----:B------:R-:W-:-:S06]  /*70e0*/  UISETP.GE.AND UP0, UPT, UR9, UR11, UPT ;  /* 0x0000000b0900728c */ /* 0x000fcc000bf06270 */
[----:B------:R-:W-:-:S13]  /*70f0*/  PLOP3.LUT P1, PT, PT, PT, UP0, 0x80, 0x0 ;  /* 0x000000000000781c */ /* 0x000fda0003f2f008 */
[----:B------:R-:W-:Y:S05]  /*7100*/  @!P1 BRA `(.L_x_5923) ;  /* 0xfffffff400749947 */ /* 0x000fea000383ffff */
.L_x_5884:
        /* <DEDUP_REMOVED lines=41> */
.L_x_5926:
[----:B------:R-:W-:Y:S05]  /*73a0*/  BSYNC B0 ;  /* 0x0000000000007941 */ /* 0x000fea0003800000 */
.L_x_5925:
[----:B------:R-:W-:Y:S05]  /*73b0*/  BRA `(.L_x_5927) ;  /* 0x0000000000047947 */ /* 0x000fea0003800000 */
.L_x_5924:
[----:B------:R-:W-:-:S05]  /*73c0*/  UMOV UR4, UR9 ;  /* 0x0000000900047c82 */ /* 0x000fca0008000000 */
.L_x_5927:
        /* <DEDUP_REMOVED lines=11> */
.L_x_5932:
        /* <DEDUP_REMOVED lines=24> */
.L_x_5929:
[----:B------:R-:W-:Y:S05]  /*7600*/  BSYNC B0 ;  /* 0x0000000000007941 */ /* 0x000fea0003800000 */
.L_x_5928:
        /* <DEDUP_REMOVED lines=24> */
.L_x_5931:
[----:B------:R-:W-:Y:S05]  /*7790*/  BSYNC B0 ;  /* 0x0000000000007941 */ /* 0x000fea0003800000 */
.L_x_5930:
[----:B------:R-:W-:Y:S02]  /*77a0*/  UIADD3 UR7, UR7, 0x2, URZ ;  /* 0x0000000207077890 */ /* 0x000fe4000fffe03f */
[----:B------:R-:W-:Y:S02]  /*77b0*/  ULEA UR5, UR19, UR5, 0x1 ;  /* 0x0000000513057291 */ /* 0x000fe4000f8e083f */
[----:B------:R-:W-:Y:S02]  /*77c0*/  ULEA UR6, UR19, UR6, 0x1 ;  /* 0x0000000613067291 */ /* 0x000fe4000f8e083f */
[----:B------:R-:W-:-:S13]  /*77d0*/  ISETP.NE.AND P0, PT, RZ, UR7, PT ;  /* 0x00000007ff007c0c */ /* 0x000fda000bf05270 */
[----:B------:R-:W-:Y:S05]  /*77e0*/  @!P0 BRA `(.L_x_5835) ;  /* 0x0000002800388947 */ /* 0x000fea0003800000 */
[----:B------:R-:W-:Y:S05]  /*77f0*/  BRA `(.L_x_5932) ;  /* 0xfffffffc00207947 */ /* 0x000fea000383ffff */
.L_x_5876:
        /* <DEDUP_REMOVED lines=14> */
.L_x_5933:
        /* <DEDUP_REMOVED lines=14> */
.L_x_5935:
[----:B------:R-:W-:-:S05]  /*79c0*/  ULDC UR4, c[0x0][0x8c4] ;  /* 0x0002310000047ab9 */ /* 0x000fca0000000800 */
.L_x_5934:
        /* <DEDUP_REMOVED lines=59> */
.L_x_5937:
        /* <DEDUP_REMOVED lines=13> */
.L_x_5938:
        /* <DEDUP_REMOVED lines=8> */
.L_x_5939:
        /* <DEDUP_REMOVED lines=21> */
.L_x_5940:
        /* <DEDUP_REMOVED lines=50> */
.L_x_5985:
        /* <DEDUP_REMOVED lines=15> */
.L_x_5943:
        /* <DEDUP_REMOVED lines=97> */
.L_x_5954:
[----:B-123--:R-:W-:-:S04]  /*8a40*/  SHF.L.U32 R18, R10, 0x1f, RZ ;  /* 0x0000001f0a127819 */ /* 0x00efc800000006ff */
[----:B------:R-:W2:Y:S02]  /*8a50*/  SYNCS.PHASECHK.TRANS64.TRYWAIT P1, [R15+URZ+0x30840], R18 ;  /* 0x030840120f0075a7 */ /* 0x000ea4000802017f */
[----:B--2---:R-:W-:Y:S05]  /*8a60*/  @!P1 BRA `(.L_x_5946) ;  /* 0x0000001800989947 */ /* 0x004fea0003800000 */
.L_x_5986:
        /* <DEDUP_REMOVED lines=8> */
.L_x_5947:
        /* <DEDUP_REMOVED lines=37> */
.L_x_5987:
        /* <DEDUP_REMOVED lines=8> */
.L_x_5949:
        /* <DEDUP_REMOVED lines=37> */
.L_x_5988:
        /* <DEDUP_REMOVED lines=8> */
.L_x_5951:
        /* <DEDUP_REMOVED lines=31> */
.L_x_5990:
        /* <DEDUP_REMOVED lines=8> */
.L_x_5953:
        /* <DEDUP_REMOVED lines=37> */
.L_x_5945:
[----:B------:R-:W4:Y:S02]  /*9550*/  LDL.LU R4, [R1+0x4] ;  /* 0x0000040001047983 */ /* 0x000f240000300800 */
[----:B----4-:R-:W-:Y:S02]  /*9560*/  ISETP.NE.AND P1, PT, R4, RZ, PT ;  /* 0x000000ff0400720c */ /* 0x010fe40003f25270 */
[----:B------:R4:W5:Y:S11]  /*9570*/  LDL R4, [R1] ;  /* 0x0000000001047983 */ /* 0x0009760000100800 */
[----:B----4-:R-:W-:Y:S05]  /*9580*/  @!P1 BRA `(.L_x_5944) ;  /* 0x00000004005c9947 */ /* 0x010fea0003800000 */
[----:B------:R-:W-:-:S04]  /*9590*/  SHF.L.U32 R12, R10, 0x1f, RZ ;  /* 0x0000001f0a0c7819 */ /* 0x000fc800000006ff */
[----:B------:R-:W4:Y:S02]  /*95a0*/  SYNCS.PHASECHK.TRANS64.TRYWAIT P1, [R15+URZ+0x30840], R12 ;  /* 0x0308400c0f0075a7 */ /* 0x000f24000802017f */
[----:B----4-:R-:W-:Y:S05]  /*95b0*/  @!P1 BRA `(.L_x_5955) ;  /* 0x0000001000189947 */ /* 0x010fea0003800000 */
.L_x_5991:
        /* <DEDUP_REMOVED lines=8> */
.L_x_5956:
        /* <DEDUP_REMOVED lines=34> */
.L_x_5992:
        /* <DEDUP_REMOVED lines=8> */
.L_x_5958:
        /* <DEDUP_REMOVED lines=34> */
.L_x_5944:
[----:B------:R-:W1:Y:S01]  /*9b00*/  S2R R0, SR_TID.X ;  /* 0x0000000000007919 */ /* 0x000e620000002100 */
[----:B------:R-:W-:Y:S01]  /*9b10*/  IMAD R3, R16, 0x8, R15 ;  /* 0x0000000810037824 */ /* 0x000fe200078e020f */
[----:B-1----:R-:W-:Y:S02]  /*9b20*/  LOP3.LUT R2, R0, 0x7f, RZ, 0xc0, !PT ;  /* 0x0000007f00027812 */ /* 0x002fe400078ec0ff */
[----:B------:R-:W-:Y:S02]  /*9b30*/  SHF.L.U32 R0, R10, 0x1f, RZ ;  /* 0x0000001f0a007819 */ /* 0x000fe400000006ff */
[----:B------:R-:W-:Y:S02]  /*9b40*/  ISETP.NE.AND P1, PT, R2, RZ, PT ;  /* 0x000000ff0200720c */ /* 0x000fe40003f25270 */
[----:B------:R-:W1:Y:S02]  /*9b50*/  SYNCS.PHASECHK.TRANS64.TRYWAIT P0, [R3+URZ+0x30840], R0 ;  /* 0x03084000030075a7 */ /* 0x000e64000800017f */
[----:B-1----:R-:W-:Y:S09]  /*9b60*/  @!P0 BRA `(.L_x_5959) ;  /* 0x0000000800d48947 */ /* 0x002ff20003800000 */
.L_x_5993:
[----:B------:R-:W-:Y:S05]  /*9b70*/  @P1 BRA `(.L_x_5960) ;  /* 0x0000000000181947 */ /* 0x000fea0003800000 */
[----:B------:R-:W1:Y:S01]  /*9b80*/  S2R R2, SR_TID.X ;  /* 0x0000000000027919 */ /* 0x000e620000002100 */
[----:B------:R-:W-:-:S04]  /*9b90*/  IMAD.MOV.U32 R0, RZ, RZ, 0x4100 ;  /* 0x00004100ff007424 */ /* 0x000fc800078e00ff */
[----:B------:R1:W-:Y:S02]  /*9ba0*/  SYNCS.ARRIVE.TRANS64 RZ, [R3+URZ+0x30830], R0 ;  /* 0x0308300003ff79a7 */ /* 0x0003e4000800003f */
[----:B-1----:R-:W-:-:S13]  /*9bb0*/  LOP3.LUT P0, RZ, R2, 0x1f, RZ, 0xc0, !PT ;  /* 0x0000001f02ff7812 */ /* 0x002fda000780c0ff */
[----:B------:R-:W-:Y:S05]  /*9bc0*/  @!P0 BRA `(.L_x_5960) ;  /* 0x0000000000048947 */ /* 0x000fea0003800000 */
[----:B------:R-:W-:Y:S01]  /*9bd0*/  BPT.TRAP 0x1 ;  /* 0x000000040000795c */ /* 0x000fe20000300000 */
.L_x_5960:
        /* <DEDUP_REMOVED lines=41> */
.L_x_5941:
[----:B------:R-:W-:Y:S05]  /*9e70*/  BSYNC B0 ;  /* 0x0000000000007941 */ /* 0x000fea0003800000 */
.L_x_5936:
[----:B------:R-:W-:-:S03]  /*9e80*/  UMOV UR8, 0xffffffff ;  /* 0xffffffff00087882 */ /* 0x000fc60000000000 */
[----:B------:R-:W-:Y:S05]  /*9e90*/  BRA.DIV UR8, `(.L_x_5961) ;  /* 0x0000000a081c7947 */ /* 0x000fea000b800000 */
[----:B------:R-:W-:-:S13]  /*9ea0*/  ELECT P6, URZ, PT ;  /* 0x00000000003f782f */ /* 0x000fda00038c0000 */
.L_x_5996:
[----:B------:R-:W-:Y:S05]  /*9eb0*/  @!P6 BRA `(.L_x_5835) ;  /* 0x000000000084e947 */ /* 0x000fea0003800000 */
[----:B------:R-:W-:-:S06]  /*9ec0*/  ULOP3.LUT UR8, UR38, 0x2, URZ, 0xfc, !UPT ;  /* 0x0000000226087892 */ /* 0x000fcc000f8efc3f */
[----:B------:R-:W-:-:S05]  /*9ed0*/  IMAD.U32 R2, RZ, RZ, UR8 ;  /* 0x00000008ff027e24 */ /* 0x000fca000f8e00ff */
[----:B------:R-:W-:-:S13]  /*9ee0*/  ISETP.NE.AND P2, PT, R2, 0x3, PT ;  /* 0x000000030200780c */ /* 0x000fda0003f45270 */
[----:B------:R-:W-:Y:S05]  /*9ef0*/  @!P2 BRA `(.L_x_5962) ;  /* 0x000000000004a947 */ /* 0x000fea0003800000 */
[----:B---3--:R-:W-:Y:S01]  /*9f00*/  BPT.TRAP 0x1 ;  /* 0x000000040000795c */ /* 0x008fe20000300000 */
.L_x_5962:
        /* <DEDUP_REMOVED lines=15> */
.L_x_5997:
[----:B------:R-:W2:Y:S02]  /*a000*/  SYNCS.PHASECHK.TRANS64.TRYWAIT P0, [R3+URZ], R2 ;  /* 0x00000002030075a7 */ /* 0x000ea4000800017f */
[----:B--2---:R-:W-:Y:S05]  /*a010*/  @!P0 BRA `(.L_x_5964) ;  /* 0x0000000400f08947 */ /* 0x004fea0003800000 */
.L_x_5998:
[----:B------:R-:W-:Y:S05]  /*a020*/  @!P2 BRA `(.L_x_5965) ;  /* 0x000000000004a947 */ /* 0x000fea0003800000 */
[----:B---3--:R-:W-:Y:S01]  /*a030*/  BPT.TRAP 0x1 ;  /* 0x000000040000795c */ /* 0x008fe20000300000 */
.L_x_5965:
[----:B--2---:R-:W-:-:S04]  /*a040*/  VIADD R3, R8, 0x30840 ;  /* 0x0003084008037836 */ /* 0x004fc80000000000 */
[----:B------:R-:W-:-:S04]  /*a050*/  IMAD R5, R0, 0x8, R3 ;  /* 0x0000000800057824 */ /* 0x000fc800078e0203 */
[----:B------:R-:W2:Y:S02]  /*a060*/  SYNCS.PHASECHK.TRANS64.TRYWAIT P0, [R5+URZ], R4 ;  /* 0x00000004050075a7 */ /* 0x000ea4000800017f */
[----:B--2---:R-:W-:Y:S05]  /*a070*/  @!P0 BRA `(.L_x_5966) ;  /* 0x0000000400ec8947 */ /* 0x004fea0003800000 */
.L_x_5999:
[----:B------:R-:W-:-:S07]  /*a080*/  IMAD R3, R6, 0x8, R3 ;  /* 0x0000000806037824 */ /* 0x000fce00078e0203 */
.L_x_5967:
[----:B----4-:R4:W1:Y:S02]  /*a090*/  SYNCS.PHASECHK.TRANS64.TRYWAIT P0, [R3+URZ], R2 ;  /* 0x00000002030075a7 */ /* 0x010864000800017f */
[----:B-1----:R-:W-:Y:S05]  /*a0a0*/  @!P0 NANOSLEEP.SYNCS 0x989680 ;  /* 0x009896800000895d */ /* 0x002fea0003900000 */
[----:B------:R-:W1:Y:S02]  /*a0b0*/  @!P0 SYNCS.PHASECHK.TRANS64 P0, [R3+URZ], R2 ;  /* 0x00000002030085a7 */ /* 0x000e64000800007f */
[----:B-1----:R-:W-:Y:S05]  /*a0c0*/  @!P0 BRA `(.L_x_5967) ;  /* 0xfffffffc00f08947 */ /* 0x002fea000383ffff */
.L_x_5835:
[----:B---3--:R-:W-:Y:S05]  /*a0d0*/  BSYNC B6 ;  /* 0x0000000000067941 */ /* 0x008fea0003800000 */
.L_x_5829:
[----:B------:R-:W-:Y:S05]  /*a0e0*/  EXIT ;  /* 0x000000000000794d */ /* 0x000fea0003800000 */
.L_x_5846:
[----:B------:R-:W-:Y:S02]  /*a0f0*/  IMAD.MOV.U32 R12, RZ, RZ, RZ ;  /* 0x000000ffff0c7224 */ /* 0x000fe400078e00ff */
[----:B------:R-:W-:Y:S02]  /*a100*/  IMAD.MOV.U32 R11, RZ, RZ, 0x1f ;  /* 0x0000001fff0b7424 */ /* 0x000fe400078e00ff */
[----:B------:R-:W-:-:S07]  /*a110*/  IMAD.MOV.U32 R15, RZ, RZ, -0x1 ;  /* 0xffffffffff0f7424 */ /* 0x000fce00078e00ff */
[----:B------:R-:W-:Y:S05]  /*a120*/  WARPSYNC.COLLECTIVE R15, `(.L_x_5968) ;  /* 0x000000000f087348 */ /* 0x000fea0003c00000 */
[----:B------:R1:W2:Y:S02]  /*a130*/  SHFL.IDX P6, R14, R13, R12, R11 ;  /* 0x0000000c0d0e7389 */ /* 0x0002a400000c000b */
[----:B-12---:R-:W-:Y:S01]  /*a140*/  ENDCOLLECTIVE ;  /* 0x000000000000791b */ /* 0x006fe20003800000 */
.L_x_5968:
[----:B------:R-:W-:Y:S05]  /*a150*/  BRA `(.L_x_5969) ;  /* 0xffffff7400347947 */ /* 0x000fea000383ffff */
.L_x_5848:
[----:B--2---:R2:W3:Y:S02]  /*a160*/  SYNCS.PHASECHK.TRANS64.TRYWAIT P0, [R231+URZ+0x30800], R8 ;  /* 0x03080008e70075a7 */ /* 0x0044e4000800017f */
[----:B---3--:R-:W-:Y:S05]  /*a170*/  @!P0 NANOSLEEP.SYNCS 0x989680 ;  /* 0x009896800000895d */ /* 0x008fea0003900000 */
[----:B------:R-:W3:Y:S02]  /*a180*/  @!P0 SYNCS.PHASECHK.TRANS64 P0, [R231+URZ+0x30800], R8 ;  /* 0x03080008e70085a7 */ /* 0x000ee4000800007f */
[----:B---3--:R-:W-:Y:S05]  /*a190*/  @!P0 BRA `(.L_x_5848) ;  /* 0xfffffffc00f08947 */ /* 0x008fea000383ffff */
[----:B------:R-:W-:Y:S05]  /*a1a0*/  BRA `(.L_x_5847) ;  /* 0xffffff74007c7947 */ /* 0x000fea000383ffff */
.L_x_5852:
[----:B---3--:R3:W4:Y:S02]  /*a1b0*/  SYNCS.PHASECHK.TRANS64.TRYWAIT P0, [R0+URZ+0x30810], R7 ;  /* 0x03081007000075a7 */ /* 0x008724000800017f */
[----:B----4-:R-:W-:Y:S05]  /*a1c0*/  @!P0 NANOSLEEP.SYNCS 0x989680 ;  /* 0x009896800000895d */ /* 0x010fea0003900000 */
[----:B------:R-:W4:Y:S02]  /*a1d0*/  @!P0 SYNCS.PHASECHK.TRANS64 P0, [R0+URZ+0x30810], R7 ;  /* 0x03081007000085a7 */ /* 0x000f24000800007f */
[----:B----4-:R-:W-:Y:S05]  /*a1e0*/  @!P0 BRA `(.L_x_5852) ;  /* 0xfffffffc00f08947 */ /* 0x010fea000383ffff */
[----:B------:R-:W-:Y:S05]  /*a1f0*/  BRA `(.L_x_5851) ;  /* 0xffffff7c00107947 */ /* 0x000fea000383ffff */
.L_x_5856:
[----:B------:R1:W1:Y:S02]  /*a200*/  SYNCS.PHASECHK.TRANS64.TRYWAIT P0, [R0+URZ+0x30830], R7 ;  /* 0x03083007000075a7 */ /* 0x000264000800017f */
[----:B-1----:R-:W-:Y:S05]  /*a210*/  @!P0 NANOSLEEP.SYNCS 0x989680 ;  /* 0x009896800000895d */ /* 0x002fea0003900000 */
[----:B------:R-:W1:Y:S02]  /*a220*/  @!P0 SYNCS.PHASECHK.TRANS64 P0, [R0+URZ+0x30830], R7 ;  /* 0x03083007000085a7 */ /* 0x000e64000800007f */
[----:B-1----:R-:W-:Y:S05]  /*a230*/  @!P0 BRA `(.L_x_5856) ;  /* 0xfffffffc00f08947 */ /* 0x002fea000383ffff */
[----:B------:R-:W-:Y:S05]  /*a240*/  BRA `(.L_x_5855) ;  /* 0xffffff8000687947 */ /* 0x000fea000383ffff */
.L_x_5863:
[----:B------:R-:W-:Y:S01]  /*a250*/  BSSY B0, `(.L_x_5970) ;  /* 0x0000005000007945 */ /* 0x000fe20003800000 */
[----:B------:R-:W-:-:S07]  /*a260*/  IMAD.MOV.U32 R15, RZ, RZ, -0x1 ;  /* 0xffffffffff0f7424 */ /* 0x000fce00078e00ff */
[----:B-1----:R-:W-:Y:S05]  /*a270*/  WARPSYNC.COLLECTIVE R15, `(.L_x_5971) ;  /* 0x000000000f087348 */ /* 0x002fea0003c00000 */
[----:B------:R-:W-:Y:S01]  /*a280*/  NOP ;  /* 0x0000000000007918 */ /* 0x000fe20000000000 */
[----:B-1----:R-:W-:Y:S01]  /*a290*/  ENDCOLLECTIVE ;  /* 0x000000000000791b */ /* 0x002fe20003800000 */
.L_x_5971:
[----:B------:R-:W-:Y:S05]  /*a2a0*/  BSYNC B0 ;  /* 0x0000000000007941 */ /* 0x000fea0003800000 */
.L_x_5970:
[----:B------:R-:W-:Y:S05]  /*a2b0*/  BRA `(.L_x_5972) ;  /* 0xffffffac00247947 */ /* 0x000fea000383ffff */
.L_x_5872:
[----:B------:R-:W-:Y:S01]  /*a2c0*/  BSSY B0, `(.L_x_5973) ;  /* 0x0000005000007945 */ /* 0x000fe20003800000 */
[----:B------:R-:W-:-:S07]  /*a2d0*/  IMAD.MOV.U32 R15, RZ, RZ, -0x1 ;  /* 0xffffffffff0f7424 */ /* 0x000fce00078e00ff */
[----:B-12---:R-:W-:Y:S05]  /*a2e0*/  WARPSYNC.COLLECTIVE R15, `(.L_x_5974) ;  /* 0x000000000f087348 */ /* 0x006fea0003c00000 */
[----:B------:R-:W-:Y:S01]  /*a2f0*/  NOP ;  /* 0x0000000000007918 */ /* 0x000fe20000000000 */
[----:B-12---:R-:W-:Y:S01]  /*a300*/  ENDCOLLECTIVE ;  /* 0x000000000000791b */ /* 0x006fe20003800000 */
.L_x_5974:
[----:B------:R-:W-:Y:S05]  /*a310*/  BSYNC B0 ;  /* 0x0000000000007941 */ /* 0x000fea0003800000 */
.L_x_5973:
[----:B------:R-:W-:Y:S05]  /*a320*/  BRA `(.L_x_5975) ;  /* 0xffffffb000287947 */ /* 0x000fea000383ffff */
.L_x_5889:
[----:B------:R-:W-:Y:S01]  /*a330*/  BSSY B0, `(.L_x_5976) ;  /* 0x0000005000007945 */ /* 0x000fe20003800000 */
[----:B------:R-:W-:-:S07]  /*a340*/  IMAD.MOV.U32 R15, RZ, RZ, -0x1 ;  /* 0xffffffffff0f7424 */ /* 0x000fce00078e00ff */
[----:B------:R-:W-:Y:S05]  /*a350*/  WARPSYNC.COLLECTIVE R15, `(.L_x_5977) ;  /* 0x000000000f087348 */ /* 0x000fea0003c00000 */
[----:B------:R-:W-:Y:S01]  /*a360*/  NOP ;  /* 0x0000000000007918 */ /* 0x000fe20000000000 */
[----:B------:R-:W-:Y:S01]  /*a370*/  ENDCOLLECTIVE ;  /* 0x000000000000791b */ /* 0x000fe20003800000 */
.L_x_5977:
[----:B------:R-:W-:Y:S05]  /*a380*/  BSYNC B0 ;  /* 0x0000000000007941 */ /* 0x000fea0003800000 */
.L_x_5976:
[----:B------:R-:W-:Y:S05]  /*a390*/  BRA `(.L_x_5978) ;  /* 0xffffffbc00707947 */ /* 0x000fea000383ffff */
.L_x_5902:
[----:B------:R-:W-:Y:S01]  /*a3a0*/  BSSY B0, `(.L_x_5979) ;  /* 0x0000005000007945 */ /* 0x000fe20003800000 */
[----:B------:R-:W-:-:S07]  /*a3b0*/  IMAD.MOV.U32 R15, RZ, RZ, -0x1 ;  /* 0xffffffffff0f7424 */ /* 0x000fce00078e00ff */
[----:B------:R-:W-:Y:S05]  /*a3c0*/  WARPSYNC.COLLECTIVE R15, `(.L_x_5980) ;  /* 0x000000000f087348 */ /* 0x000fea0003c00000 */
[----:B------:R-:W-:Y:S01]  /*a3d0*/  NOP ;  /* 0x0000000000007918 */ /* 0x000fe20000000000 */
[----:B------:R-:W-:Y:S01]  /*a3e0*/  ENDCOLLECTIVE ;  /* 0x000000000000791b */ /* 0x000fe20003800000 */
.L_x_5980:
[----:B------:R-:W-:Y:S05]  /*a3f0*/  BSYNC B0 ;  /* 0x0000000000007941 */ /* 0x000fea0003800000 */
.L_x_5979:
[----:B------:R-:W-:Y:S05]  /*a400*/  BRA `(.L_x_5981) ;  /* 0xffffffc400047947 */ /* 0x000fea000383ffff */
.L_x_5914:
[----:B------:R-:W-:Y:S01]  /*a410*/  BSSY B0, `(.L_x_5982) ;  /* 0x0000005000007945 */ /* 0x000fe20003800000 */
[----:B------:R-:W-:-:S07]  /*a420*/  IMAD.MOV.U32 R15, RZ, RZ, -0x1 ;  /* 0xffffffffff0f7424 */ /* 0x000fce00078e00ff */
[----:B------:R-:W-:Y:S05]  /*a430*/  WARPSYNC.COLLECTIVE R15, `(.L_x_5983) ;  /* 0x000000000f087348 */ /* 0x000fea0003c00000 */
[----:B------:R-:W-:Y:S01]  /*a440*/  NOP ;  /* 0x0000000000007918 */ /* 0x000fe20000000000 */
[----:B------:R-:W-:Y:S01]  /*a450*/  ENDCOLLECTIVE ;  /* 0x000000000000791b */ /* 0x000fe20003800000 */
.L_x_5983:
[----:B------:R-:W-:Y:S05]  /*a460*/  BSYNC B0 ;  /* 0x0000000000007941 */ /* 0x000fea0003800000 */
.L_x_5982:
[----:B------:R-:W-:Y:S05]  /*a470*/  BRA `(.L_x_5984) ;  /* 0xffffffc8002c7947 */ /* 0x000fea000383ffff */
.L_x_5942:
[----:B-1----:R1:W2:Y:S02]  /*a480*/  SYNCS.PHASECHK.TRANS64.TRYWAIT P0, [R15+URZ+0x30820], R0 ;  /* 0x030820000f0075a7 */ /* 0x0022a4000800017f */
[----:B--2---:R-:W-:Y:S05]  /*a490*/  @!P0 NANOSLEEP.SYNCS 0x989680 ;  /* 0x009896800000895d */ /* 0x004fea0003900000 */
[----:B------:R-:W2:Y:S02]  /*a4a0*/  @!P0 SYNCS.PHASECHK.TRANS64 P0, [R15+URZ+0x30820], R0 ;  /* 0x030820000f0085a7 */ /* 0x000ea4000800007f */
[----:B--2---:R-:W-:Y:S05]  /*a4b0*/  @!P0 BRA `(.L_x_5942) ;  /* 0xfffffffc00f08947 */ /* 0x004fea000383ffff */
[----:B------:R-:W-:Y:S05]  /*a4c0*/  BRA `(.L_x_5985) ;  /* 0xffffffdc009c7947 */ /* 0x000fea000383ffff */
.L_x_5946:
[----:B--2---:R2:W3:Y:S02]  /*a4d0*/  SYNCS.PHASECHK.TRANS64.TRYWAIT P1, [R15+URZ+0x30840], R18 ;  /* 0x030840120f0075a7 */ /* 0x0044e4000802017f */
[----:B---3--:R-:W-:Y:S05]  /*a4e0*/  @!P1 NANOSLEEP.SYNCS 0x989680 ;  /* 0x009896800000995d */ /* 0x008fea0003900000 */
[----:B------:R-:W3:Y:S02]  /*a4f0*/  @!P1 SYNCS.PHASECHK.TRANS64 P1, [R15+URZ+0x30840], R18 ;  /* 0x030840120f0095a7 */ /* 0x000ee4000802007f */
[----:B---3--:R-:W-:Y:S05]  /*a500*/  @!P1 BRA `(.L_x_5946) ;  /* 0xfffffffc00f09947 */ /* 0x008fea000383ffff */
[----:B------:R-:W-:Y:S05]  /*a510*/  BRA `(.L_x_5986) ;  /* 0xffffffe400547947 */ /* 0x000fea000383ffff */
.L_x_5948:
[----:B-1----:R1:W3:Y:S02]  /*a520*/  SYNCS.PHASECHK.TRANS64.TRYWAIT P1, [R15+URZ+0x30828], R18 ;  /* 0x030828120f0075a7 */ /* 0x0022e4000802017f */
[----:B---3--:R-:W-:Y:S05]  /*a530*/  @!P1 NANOSLEEP.SYNCS 0x989680 ;  /* 0x009896800000995d */ /* 0x008fea0003900000 */
[----:B------:R-:W3:Y:S02]  /*a540*/  @!P1 SYNCS.PHASECHK.TRANS64 P1, [R15+URZ+0x30828], R18 ;  /* 0x030828120f0095a7 */ /* 0x000ee4000802007f */
[----:B---3--:R-:W-:Y:S05]  /*a550*/  @!P1 BRA `(.L_x_5948) ;  /* 0xfffffffc00f09947 */ /* 0x008fea000383ffff */
[----:B------:R-:W-:Y:S05]  /*a560*/  BRA `(.L_x_5987) ;  /* 0xffffffe400f47947 */ /* 0x000fea000383ffff */
.L_x_5950:
[----:B---3--:R3:W4:Y:S02]  /*a570*/  SYNCS.PHASECHK.TRANS64.TRYWAIT P1, [R15+URZ+0x30848], R18 ;  /* 0x030848120f0075a7 */ /* 0x008724000802017f */
[----:B----4-:R-:W-:Y:S05]  /*a580*/  @!P1 NANOSLEEP.SYNCS 0x989680 ;  /* 0x009896800000995d */ /* 0x010fea0003900000 */
[----:B------:R-:W4:Y:S02]  /*a590*/  @!P1 SYNCS.PHASECHK.TRANS64 P1, [R15+URZ+0x30848], R18 ;  /* 0x030848120f0095a7 */ /* 0x000f24000802007f */
[----:B----4-:R-:W-:Y:S05]  /*a5a0*/  @!P1 BRA `(.L_x_5950) ;  /* 0xfffffffc00f09947 */ /* 0x010fea000383ffff */
[----:B------:R-:W-:Y:S05]  /*a5b0*/  BRA `(.L_x_5988) ;  /* 0xffffffe800947947 */ /* 0x000fea000383ffff */
.L_x_5952:
[----:B------:R-:W-:-:S07]  /*a5c0*/  SHF.L.U32 R4, R10, 0x1f, RZ ;  /* 0x0000001f0a047819 */ /* 0x000fce00000006ff */
.L_x_5989:
[----:B----4-:R4:W1:Y:S02]  /*a5d0*/  SYNCS.PHASECHK.TRANS64.TRYWAIT P1, [R15+URZ+0x30820], R4 ;  /* 0x030820040f0075a7 */ /* 0x010864000802017f */
[----:B-1----:R-:W-:Y:S05]  /*a5e0*/  @!P1 NANOSLEEP.SYNCS 0x989680 ;  /* 0x009896800000995d */ /* 0x002fea0003900000 */
[----:B------:R-:W1:Y:S02]  /*a5f0*/  @!P1 SYNCS.PHASECHK.TRANS64 P1, [R15+URZ+0x30820], R4 ;  /* 0x030820040f0095a7 */ /* 0x000e64000802007f */
[----:B-1----:R-:W-:Y:S05]  /*a600*/  @!P1 BRA `(.L_x_5989) ;  /* 0xfffffffc00f09947 */ /* 0x002fea000383ffff */
[----:B------:R-:W-:Y:S05]  /*a610*/  BRA `(.L_x_5990) ;  /* 0xffffffec00187947 */ /* 0x000fea000383ffff */
.L_x_5955:
[----:B----4-:R4:W1:Y:S02]  /*a620*/  SYNCS.PHASECHK.TRANS64.TRYWAIT P1, [R15+URZ+0x30840], R12 ;  /* 0x0308400c0f0075a7 */ /* 0x010864000802017f */
[----:B-1----:R-:W-:Y:S05]  /*a630*/  @!P1 NANOSLEEP.SYNCS 0x989680 ;  /* 0x009896800000995d */ /* 0x002fea0003900000 */
[----:B------:R-:W1:Y:S02]  /*a640*/  @!P1 SYNCS.PHASECHK.TRANS64 P1, [R15+URZ+0x30840], R12 ;  /* 0x0308400c0f0095a7 */ /* 0x000e64000802007f */
[----:B-1----:R-:W-:Y:S05]  /*a650*/  @!P1 BRA `(.L_x_5955) ;  /* 0xfffffffc00f09947 */ /* 0x002fea000383ffff */
[----:B------:R-:W-:Y:S05]  /*a660*/  BRA `(.L_x_5991) ;  /* 0xffffffec00d47947 */ /* 0x000fea000383ffff */
.L_x_5957:
[----:B-1----:R1:W2:Y:S02]  /*a670*/  SYNCS.PHASECHK.TRANS64.TRYWAIT P1, [R15+URZ+0x30828], R12 ;  /* 0x0308280c0f0075a7 */ /* 0x0022a4000802017f */
[----:B--2---:R-:W-:Y:S05]  /*a680*/  @!P1 NANOSLEEP.SYNCS 0x989680 ;  /* 0x009896800000995d */ /* 0x004fea0003900000 */
[----:B------:R-:W2:Y:S02]  /*a690*/  @!P1 SYNCS.PHASECHK.TRANS64 P1, [R15+URZ+0x30828], R12 ;  /* 0x0308280c0f0095a7 */ /* 0x000ea4000802007f */
[----:B--2---:R-:W-:Y:S05]  /*a6a0*/  @!P1 BRA `(.L_x_5957) ;  /* 0xfffffffc00f09947 */ /* 0x004fea000383ffff */
[----:B------:R-:W-:Y:S05]  /*a6b0*/  BRA `(.L_x_5992) ;  /* 0xfffffff000687947 */ /* 0x000fea000383ffff */
.L_x_5959:
[----:B------:R1:W1:Y:S02]  /*a6c0*/  SYNCS.PHASECHK.TRANS64.TRYWAIT P0, [R3+URZ+0x30840], R0 ;  /* 0x03084000030075a7 */ /* 0x000264000800017f */
[----:B-1----:R-:W-:Y:S05]  /*a6d0*/  @!P0 NANOSLEEP.SYNCS 0x989680 ;  /* 0x009896800000895d */ /* 0x002fea0003900000 */
[----:B------:R-:W1:Y:S02]  /*a6e0*/  @!P0 SYNCS.PHASECHK.TRANS64 P0, [R3+URZ+0x30840], R0 ;  /* 0x03084000030085a7 */ /* 0x000e64000800007f */
[----:B-1----:R-:W-:Y:S05]  /*a6f0*/  @!P0 BRA `(.L_x_5959) ;  /* 0xfffffffc00f08947 */ /* 0x002fea000383ffff */
[----:B------:R-:W-:Y:S05]  /*a700*/  BRA `(.L_x_5993) ;  /* 0xfffffff400187947 */ /* 0x000fea000383ffff */
.L_x_5961:
[----:B------:R-:W-:Y:S01]  /*a710*/  BSSY B0, `(.L_x_5994) ;  /* 0x0000006000007945 */ /* 0x000fe20003800000 */
[----:B------:R-:W-:-:S07]  /*a720*/  IMAD.MOV.U32 R15, RZ, RZ, -0x1 ;  /* 0xffffffffff0f7424 */ /* 0x000fce00078e00ff */
[----:B---3--:R-:W-:Y:S05]  /*a730*/  WARPSYNC.COLLECTIVE R15, `(.L_x_5995) ;  /* 0x000000000f0c7348 */ /* 0x008fea0003c00000 */
[----:B------:R-:W-:Y:S02]  /*a740*/  ELECT P6, UR62, PT ;  /* 0x00000000003e782f */ /* 0x000fe400038c0000 */
[----:B------:R-:W-:Y:S01]  /*a750*/  MOV R14, UR62 ;  /* 0x0000003e000e7c02 */ /* 0x000fe20008000f00 */
[----:B---3--:R-:W-:Y:S10]  /*a760*/  ENDCOLLECTIVE ;  /* 0x000000000000791b */ /* 0x008ff40003800000 */
.L_x_5995:
[----:B------:R-:W-:Y:S05]  /*a770*/  BSYNC B0 ;  /* 0x0000000000007941 */ /* 0x000fea0003800000 */
.L_x_5994:
[----:B------:R-:W-:Y:S05]  /*a780*/  BRA `(.L_x_5996) ;  /* 0xfffffff400c87947 */ /* 0x000fea000383ffff */
.L_x_5963:
[----:B-1----:R1:W2:Y:S02]  /*a790*/  SYNCS.PHASECHK.TRANS64.TRYWAIT P0, [R7+URZ], R4 ;  /* 0x00000004070075a7 */ /* 0x0022a4000800017f */
[----:B--2---:R-:W-:Y:S05]  /*a7a0*/  @!P0 NANOSLEEP.SYNCS 0x989680 ;  /* 0x009896800000895d */ /* 0x004fea0003900000 */
[----:B------:R-:W2:Y:S02]  /*a7b0*/  @!P0 SYNCS.PHASECHK.TRANS64 P0, [R7+URZ], R4 ;  /* 0x00000004070085a7 */ /* 0x000ea4000800007f */
[----:B--2---:R-:W-:Y:S05]  /*a7c0*/  @!P0 BRA `(.L_x_5963) ;  /* 0xfffffffc00f08947 */ /* 0x004fea000383ffff */
[----:B------:R-:W-:Y:S05]  /*a7d0*/  BRA `(.L_x_5997) ;  /* 0xfffffff800087947 */ /* 0x000fea000383ffff */
.L_x_5964:
[----:B--2---:R2:W4:Y:S02]  /*a7e0*/  SYNCS.PHASECHK.TRANS64.TRYWAIT P0, [R3+URZ], R2 ;  /* 0x00000002030075a7 */ /* 0x004524000800017f */
[----:B----4-:R-:W-:Y:S05]  /*a7f0*/  @!P0 NANOSLEEP.SYNCS 0x989680 ;  /* 0x009896800000895d */ /* 0x010fea0003900000 */
[----:B------:R-:W4:Y:S02]  /*a800*/  @!P0 SYNCS.PHASECHK.TRANS64 P0, [R3+URZ], R2 ;  /* 0x00000002030085a7 */ /* 0x000f24000800007f */
[----:B----4-:R-:W-:Y:S05]  /*a810*/  @!P0 BRA `(.L_x_5964) ;  /* 0xfffffffc00f08947 */ /* 0x010fea000383ffff */
[----:B------:R-:W-:Y:S05]  /*a820*/  BRA `(.L_x_5998) ;  /* 0xfffffff400fc7947 */ /* 0x000fea000383ffff */
.L_x_5966:
[----:B--2---:R2:W4:Y:S02]  /*a830*/  SYNCS.PHASECHK.TRANS64.TRYWAIT P0, [R5+URZ], R4 ;  /* 0x00000004050075a7 */ /* 0x004524000800017f */
[----:B----4-:R-:W-:Y:S05]  /*a840*/  @!P0 NANOSLEEP.SYNCS 0x989680 ;  /* 0x009896800000895d */ /* 0x010fea0003900000 */
[----:B------:R-:W4:Y:S02]  /*a850*/  @!P0 SYNCS.PHASECHK.TRANS64 P0, [R5+URZ], R4 ;  /* 0x00000004050085a7 */ /* 0x000f24000800007f */
[----:B----4-:R-:W-:Y:S05]  /*a860*/  @!P0 BRA `(.L_x_5966) ;  /* 0xfffffffc00f08947 */ /* 0x010fea000383ffff */
[----:B------:R-:W-:Y:S05]  /*a870*/  BRA `(.L_x_5999) ;  /* 0xfffffff800007947 */ /* 0x000fea000383ffff */
.L_x_6000:
        /* <DEDUP_REMOVED lines=16> */
.L_x_7332:


//--------------------- .text._ZN7cutlass13device_kernelIN5flash11enable_sm90INS1_16FlashAttnBwdSm90INS1_25CollectiveMainloopBwdSm90ILi2ELi2ELi2EN4cute5tupleIJNS5_1CILi1EEES8_S8_EEENS6_IJNS7_ILi64EEENS7_ILi128EEESB_EEENS_10bfloat16_tEfNS_4arch4Sm90ELb1ELb0ELb0ELb0ELb0ELb1ELb0ELb0ELi2ELi1ELi2ELi1ELb0EEENS1_21CollectiveEpilogueBwdISC_SD_SF_Li256ELb0ELb0ELi1EEENS1_25SingleTileBwdLPTSchedulerILb0ELi128ELb0EEEEEEEEEvNT_6ParamsE --------------------------
	.section	.text._ZN7cutlass13device_kernelIN5flash11enable_sm90INS1_16FlashAttnBwdSm90INS1_25CollectiveMainloopBwdSm90ILi2ELi2ELi2EN4cute5tupleIJNS5_1CILi1EEES8_S8_EEENS6_IJNS7_ILi64EEENS7_ILi128EEESB_EEENS_10bfloat16_tEfNS_4arch4Sm90ELb1ELb0ELb0ELb0ELb0ELb1ELb0ELb0ELi2ELi1ELi2ELi1ELb0EEENS1_21CollectiveEpilogueBwdISC_SD_SF_Li256ELb0ELb0ELi1EEENS1_25SingleTileBwdLPTSchedulerILb0ELi128ELb0EEEEEEEEEvNT_6ParamsE,"ax",@progbits
	.align	128
.text._ZN7cutlass13device_kernelIN5flash11enable_sm90INS1_16FlashAttnBwdSm90INS1_25CollectiveMainloopBwdSm90ILi2ELi2ELi2EN4cute5tupleIJNS5_1CILi1EEES8_S8_EEENS6_IJNS7_ILi64EEENS7_ILi128EEESB_EEENS_10bfloat16_tEfNS_4arch4Sm90ELb1ELb0ELb0ELb0ELb0ELb1ELb0ELb0ELi2ELi1ELi2ELi1ELb0EEENS1_21CollectiveEpilogueBwdISC_SD_SF_Li256ELb0ELb0ELi1EEENS1_25SingleTileBwdLPTSchedulerILb0ELi128ELb0EEEEEEEEEvNT_6ParamsE:
        .type           _ZN7cutlass13device_kernelIN5flash11enable_sm90INS1_16FlashAttnBwdSm90INS1_25CollectiveMainloopBwdSm90ILi2ELi2ELi2EN4cute5tupleIJNS5_1CILi1EEES8_S8_EEENS6_IJNS7_ILi64EEENS7_ILi128EEESB_EEENS_10bfloat16_tEfNS_4arch4Sm90ELb1ELb0ELb0ELb0ELb0ELb1ELb0ELb0ELi2ELi1ELi2ELi1ELb0EEENS1_21CollectiveEpilogueBwdISC_SD_SF_Li256ELb0ELb0ELi1EEENS1_25SingleTileBwdLPTSchedulerILb0ELi128ELb0EEEEEEEEEvNT_6ParamsE,@function
        .size           _ZN7cutlass13device_kernelIN5flash11enable_sm90INS1_16FlashAttnBwdSm90INS1_25CollectiveMainloopBwdSm90ILi2ELi2ELi2EN4cute5tupleIJNS5_1CILi1EEES8_S8_EEENS6_IJNS7_ILi64EEENS7_ILi128EEESB_EEENS_10bfloat16_tEfNS_4arch4Sm90ELb1ELb0ELb0ELb0ELb0ELb1ELb0ELb0ELi2ELi1ELi2ELi1ELb0EEENS1_21CollectiveEpilogueBwdISC_SD_SF_Li256ELb0ELb0ELi1EEENS1_25SingleTileBwdLPTSchedulerILb0ELi128ELb0EEEEEEEEEvNT_6ParamsE,(.L_x_7333 - _ZN7cutlass13device_kernelIN5flash11enable_sm90INS1_16FlashAttnBwdSm90INS1_25CollectiveMainloopBwdSm90ILi2ELi2ELi2EN4cute5tupleIJNS5_1CILi1EEES8_S8_EEENS6_IJNS7_ILi64EEENS7_ILi128EEESB_EEENS_10bfloat16_tEfNS_4arch4Sm90ELb1ELb0ELb0ELb0ELb0ELb1ELb0ELb0ELi2ELi1ELi2ELi1ELb0EEENS1_21CollectiveEpilogueBwdISC_SD_SF_Li256ELb0ELb0ELi1EEENS1_25SingleTileBwdLPTSchedulerILb0ELi128ELb0EEEEEEEEEvNT_6ParamsE)
        .other          _ZN7cutlass13device_kernelIN5flash11enable_sm90INS1_16FlashAttnBwdSm90INS1_25CollectiveMainloopBwdSm90ILi2ELi2ELi2EN4cute5tupleIJNS5_1CILi1EEES8_S8_EEENS6_IJNS7_ILi64EEENS7_ILi128EEESB_EEENS_10bfloat16_tEfNS_4arch4Sm90ELb1ELb0ELb0ELb0ELb0ELb1ELb0ELb0ELi2ELi1ELi2ELi1ELb0EEENS1_21CollectiveEpilogueBwdISC_SD_SF_Li256ELb0ELb0ELi1EEENS1_25SingleTileBwdLPTSchedulerILb0ELi128ELb0EEEEEEEEEvNT_6ParamsE,@"STO_CUDA_ENTRY STV_DEFAULT"
_ZN7cutlass13device_kernelIN5flash11enable_sm90INS1_16FlashAttnBwdSm90INS1_25CollectiveMainloopBwdSm90ILi2ELi2ELi2EN4cute5tupleIJNS5_1CILi1EEES8_S8_EEENS6_IJNS7_ILi64EEENS7_ILi128EEESB_EEENS_10bfloat16_tEfNS_4arch4Sm90ELb1ELb0ELb0ELb0ELb0ELb1ELb0ELb0ELi2ELi1ELi2ELi1ELb0EEENS1_21CollectiveEpilogueBwdISC_SD_SF_Li256ELb0ELb0ELi1EEENS1_25SingleTileBwdLPTSchedulerILb0ELi128ELb0EEEEEEEEEvNT_6ParamsE:
        /* <DEDUP_REMOVED lines=30> */
.L_x_6002:
[----:B------:R-:W-:Y:S05]  /*01e0*/  BSYNC B0 ;  /* 0x0000000000007941 */ /* 0x000fea0003800000 */
.L_x_6001:
        /* <DEDUP_REMOVED lines=37> */
.L_x_6003:
        /* <DEDUP_REMOVED lines=22> */
.L_x_6004:
[----:B------:R-:W-:Y:S01]  /*05a0*/  PLOP3.LUT P0, PT, PT, PT, UP0, 0x80, 0x0 ;  /* 0x000000000000781c */ /* 0x000fe20003f0f008 */
[----:B------:R-:W-:Y:S01]  /*05b0*/  NOP ;  /* 0x0000000000007918 */ /* 0x000fe20000000000 */
[----:B------:R-:W-:Y:S01]  /*05c0*/  BSSY B6, `(.L_x_6005) ;  /* 0x000090f000067945 */ /* 0x000fe20003800000 */
[----:B-12-4-:R-:W-:Y:S10]  /*05d0*/  BAR.SYNC.DEFER_BLOCKING 0x0 ;  /* 0x0000000000007b1d */ /* 0x016ff40000010000 */
[----:B------:R-:W-:Y:S05]  /*05e0*/  @!P0 BRA `(.L_x_6006) ;  /* 0x0000005c00d48947 */ /* 0x000fea0003800000 */
.L_x_6007:
        /* <DEDUP_REMOVED lines=32> */
.L_x_6008:
[----:B------:R-:W-:Y:S01]  /*07f0*/  ULDC UR7, c[0x0][0xb44] ;  /* 0x0002d10000077ab9 */ /* 0x000fe20000000800 */
[----:B------:R-:W-:Y:S01]  /*0800*/  UMOV UR36, UR10 ;  /* 0x0000000a00247c82 */ /* 0x000fe20008000000 */
[----:B------:R-:W-:-:S11]  /*0810*/  UISETP.NE.AND UP0, UPT, UR7, 0x1, UPT ;  /* 0x000000010700788c */ /* 0x000fd6000bf05270 */
[----:B------:R-:W-:Y:S02]  /*0820*/  @UP0 ULDC.64 UR8, c[0x0][0xb48] ;  /* 0x0002d20000080ab9 */ /* 0x000fe40000000a00 */
[----:B------:R-:W-:-:S04]  /*0830*/  UIMAD.WIDE.U32 UR4, UR10, UR8, URZ ;  /* 0x000000080a0472a5 */ /* 0x000fc8000f8e003f */
[----:B------:R-:W-:-:S04]  /*0840*/  @UP0 USHF.R.U32.HI UR36, URZ, UR9, UR5 ;  /* 0x000000093f240299 */ /* 0x000fc80008011605 */
[----:B------:R-:W-:-:S12]  /*0850*/  UIMAD UR4, UR36, UR7, URZ ;  /* 0x00000007240472a4 */ /* 0x000fd8000f8e023f */
.L_x_6009:
        /* <DEDUP_REMOVED lines=117> */
.L_x_6013:
        /* <DEDUP_REMOVED lines=15> */
.L_x_6012:
        /* <DEDUP_REMOVED lines=22> */
.L_x_6015:
        /* <DEDUP_REMOVED lines=15> */
.L_x_6014:
        /* <DEDUP_REMOVED lines=8> */
.L_x_6122:
        /* <DEDUP_REMOVED lines=15> */
.L_x_6017:
[----:B------:R-:W-:Y:S01]  /*1460*/  SHF.R.S32.HI R8, RZ, 0x4, R3 ;  /* 0x00000004ff087819 */ /* 0x000fe20000011403 */
[----:B------:R-:W-:Y:S01]  /*1470*/  ULDC UR4, c[0x0][0x290] ;  /* 0x0000a40000047ab9 */ /* 0x000fe20000000800 */
[----:B------:R-:W-:Y:S01]  /*1480*/  SHF.R.S32.HI R0, RZ, 0x1f, R5 ;  /* 0x0000001fff007819 */ /* 0x000fe20000011405 */
[----:B------:R-:W-:Y:S01]  /*1490*/  UIMAD UR4, UR36, -0x80, UR4 ;  /* 0xffffff80240478a4 */ /* 0x000fe2000f8e0204 */
[----:B---3--:R-:W-:Y:S01]  /*14a0*/  LOP3.LUT R9, R7, 0x8, R2, 0xf8, !PT ;  /* 0x0000000807097812 */ /* 0x008fe200078ef802 */
[----:B------:R-:W-:Y:S01]  /*14b0*/  IMAD.U32 R231, RZ, RZ, UR38 ;  /* 0x00000026ffe77e24 */ /* 0x000fe2000f8e00ff */
[----:B------:R-:W-:Y:S02]  /*14c0*/  LEA.HI R3, R3, R8, RZ, 0x1 ;  /* 0x0000000803037211 */ /* 0x000fe400078f08ff */
[----:B------:R-:W-:Y:S02]  /*14d0*/  CS2R R86, SRZ ;  /* 0x0000000000567805 */ /* 0x000fe4000001ff00 */
[CC--:B------:R-:W-:Y:S01]  /*14e0*/  LEA.HI R2, R0.reuse, R5.reuse, RZ, 0x2 ;  /* 0x0000000500027211 */ /* 0x0c0fe200078f10ff */
[----:B------:R-:W-:Y:S01]  /*14f0*/  IMAD.U32 R15, RZ, RZ, UR4 ;  /* 0x00000004ff0f7e24 */ /* 0x000fe2000f8e00ff */
[----:B------:R-:W-:-:S02]  /*1500*/  LEA.HI R0, R0, R5, RZ, 0x5 ;  /* 0x0000000500007211 */ /* 0x000fc400078f28ff */
[----:B------:R-:W-:Y:S02]  /*1510*/  CS2R R84, SRZ ;  /* 0x0000000000547805 */ /* 0x000fe4000001ff00 */
[----:B------:R-:W-:Y:S02]  /*1520*/  SHF.R.U32.HI R4, RZ, 0x3, R4 ;  /* 0x00000003ff047819 */ /* 0x000fe40000011604 */
[----:B------:R-:W-:Y:S02]  /*1530*/  CS2R R82, SRZ ;  /* 0x0000000000527805 */ /* 0x000fe4000001ff00 */
[----:B------:R-:W-:Y:S02]  /*1540*/  LEA.HI R7, R13, R13, RZ, 0x1 ;  /* 0x0000000d0d077211 */ /* 0x000fe400078f08ff */
[----:B------:R-:W-:Y:S02]  /*1550*/  CS2R R80, SRZ ;  /* 0x0000000000507805 */ /* 0x000fe4000001ff00 */
[----:B------:R-:W-:-:S02]  /*1560*/  LOP3.LUT R11, R3, 0x7ffffe, RZ, 0xc0, !PT ;  /* 0x007ffffe030b7812 */ /* 0x000fc400078ec0ff */
[----:B------:R-:W-:Y:S02]  /*1570*/  CS2R R78, SRZ ;  /* 0x00000000004e7805 */ /* 0x000fe4000001ff00 */
[--C-:B------:R-:W-:Y:S02]  /*1580*/  SHF.R.S32.HI R6, RZ, 0x2, R2.reuse ;  /* 0x00000002ff067819 */ /* 0x100fe40000011402 */
[----:B------:R-:W-:Y:S02]  /*1590*/  CS2R R76, SRZ ;  /* 0x00000000004c7805 */ /* 0x000fe4000001ff00 */
[----:B------:R-:W-:Y:S01]  /*15a0*/  SHF.R.S32.HI R3, RZ, 0x1f, R2 ;  /* 0x0000001fff037819 */ /* 0x000fe20000011402 */
[----:B------:R-:W-:Y:S01]  /*15b0*/  IMAD.IADD R11, R8, 0x1, -R11 ;  /* 0x00000001080b7824 */ /* 0x000fe200078e0a0b */
[----:B------:R-:W-:Y:S02]  /*15c0*/  SHF.R.S32.HI R0, RZ, 0x5, R0 ;  /* 0x00000005ff007819 */ /* 0x000fe40000011400 */
[----:B------:R-:W-:-:S02]  /*15d0*/  CS2R R74, SRZ ;  /* 0x00000000004a7805 */ /* 0x000fc4000001ff00 */
[----:B------:R-:W-:Y:S02]  /*15e0*/  LOP3.LUT R229, R9, R4, RZ, 0x3c, !PT ;  /* 0x0000000409e57212 */ /* 0x000fe400078e3cff */
[----:B------:R-:W-:Y:S02]  /*15f0*/  CS2R R72, SRZ ;  /* 0x0000000000487805 */ /* 0x000fe4000001ff00 */
[----:B------:R-:W-:Y:S01]  /*1600*/  LOP3.LUT R4, R7, 0xfffffffe, RZ, 0xc0, !PT ;  /* 0xfffffffe07047812 */ /* 0x000fe200078ec0ff */
[----:B------:R-:W-:Y:S01]  /*1610*/  IMAD R9, R0, -0x10, R15 ;  /* 0xfffffff000097824 */ /* 0x000fe200078e020f */
[----:B------:R-:W-:Y:S02]  /*1620*/  LEA.HI R3, R3, R6, RZ, 0x3 ;  /* 0x0000000603037211 */ /* 0x000fe400078f18ff */
[----:B------:R-:W-:Y:S02]  /*1630*/  CS2R R70, SRZ ;  /* 0x0000000000467805 */ /* 0x000fe4000001ff00 */
[----:B--2---:R-:W-:Y:S01]  /*1640*/  LEA.HI R0, R14, R14, RZ, 0x1 ;  /* 0x0000000e0e007211 */ /* 0x004fe200078f08ff */
[----:B------:R-:W-:Y:S01]  /*1650*/  IMAD.IADD R8, R13, 0x1, -R4 ;  /* 0x000000010d087824 */ /* 0x000fe200078e0a04 */
[----:B------:R-:W-:Y:S01]  /*1660*/  LOP3.LUT R7, R3, 0xfffffff8, RZ, 0xc0, !PT ;  /* 0xfffffff803077812 */ /* 0x000fe200078ec0ff */
[----:B------:R-:W-:Y:S01]  /*1670*/  IMAD.SHL.U32 R4, R13, 0x1000, RZ ;  /* 0x000010000d047824 */ /* 0x000fe200078e00ff */
[----:B------:R-:W-:-:S02]  /*1680*/  LOP3.LUT R2, R2, 0xfffffffc, RZ, 0xc0, !PT ;  /* 0xfffffffc02027812 */ /* 0x000fc400078ec0ff */
[----:B------:R-:W-:Y:S02]  /*1690*/  CS2R R68, SRZ ;  /* 0x0000000000447805 */ /* 0x000fe4000001ff00 */
[----:B------:R-:W-:Y:S01]  /*16a0*/  LOP3.LUT R3, R0, 0xfffffffe, RZ, 0xc0, !PT ;  /* 0xfffffffe00037812 */ /* 0x000fe200078ec0ff */
[----:B------:R-:W-:Y:S01]  /*16b0*/  IMAD R0, R11, 0x200, R4 ;  /* 0x000002000b007824 */ /* 0x000fe200078e0204 */
[----:B------:R-:W-:Y:S01]  /*16c0*/  IADD3 R7, R9, R7, -R6 ;  /* 0x0000000709077210 */ /* 0x000fe20007ffe806 */
[C---:B------:R-:W-:Y:S01]  /*16d0*/  IMAD R9, R5.reuse, 0x4, R4 ;  /* 0x0000000405097824 */ /* 0x040fe200078e0204 */
[----:B------:R-:W-:Y:S01]  /*16e0*/  CS2R R66, SRZ ;  /* 0x0000000000427805 */ /* 0x000fe2000001ff00 */
[----:B------:R-:W-:Y:S01]  /*16f0*/  IMAD.IADD R227, R5, 0x1, -R2 ;  /* 0x0000000105e37824 */ /* 0x000fe200078e0a02 */
[----:B------:R-:W-:Y:S01]  /*1700*/  CS2R R64, SRZ ;  /* 0x0000000000407805 */ /* 0x000fe2000001ff00 */
[----:B------:R-:W-:Y:S01]  /*1710*/  IMAD.IADD R226, R14, 0x1, -R3 ;  /* 0x000000010ee27824 */ /* 0x000fe200078e0a03 */
[----:B------:R-:W-:Y:S01]  /*1720*/  CS2R R62, SRZ ;  /* 0x00000000003e7805 */ /* 0x000fe2000001ff00 */
[----:B------:R-:W-:Y:S01]  /*1730*/  IMAD.IADD R229, R229, 0x1, R0 ;  /* 0x00000001e5e57824 */ /* 0x000fe200078e0200 */
[----:B------:R-:W-:Y:S01]  /*1740*/  CS2R R60, SRZ ;  /* 0x00000000003c7805 */ /* 0x000fe2000001ff00 */
[----:B------:R-:W-:Y:S01]  /*1750*/  IMAD R5, R8, -0x40, R7 ;  /* 0xffffffc008057824 */ /* 0x000fe200078e0207 */
        /* <DEDUP_REMOVED lines=52> */
[----:B------:R-:W-:Y:S01]  /*1aa0*/  LOP3.LUT R231, R231, 0x1, RZ, 0xfc, !PT ;  /* 0x00000001e7e77812 */ /* 0x000fe200078efcff */
[----:B------:R-:W-:-:S02]  /*1ab0*/  IMAD R2, R9, 0x4, R228 ;  /* 0x0000000409027824 */ /* 0x000fc400078e02e4 */
[----:B------:R-:W-:-:S07]  /*1ac0*/  IMAD.SHL.U32 R227, R227, 0x2, RZ ;  /* 0x00000002e3e37824 */ /* 0x000fce00078e00ff */
.L_x_6029:
[----:B------:R-:W-:Y:S01]  /*1ad0*/  ISETP.NE.AND P0, PT, R231, 0x3, PT ;  /* 0x00000003e700780c */ /* 0x000fe20003f05270 */
[----:B------:R-:W-:-:S12]  /*1ae0*/  YIELD ;  /* 0x0000000000007946 */ /* 0x000fd80003800000 */
[----:B------:R-:W-:Y:S05]  /*1af0*/  @!P0 BRA `(.L_x_6019) ;  /* 0x0000000000048947 */ /* 0x000fea0003800000 */
[----:B------:R-:W-:Y:S01]  /*1b00*/  BPT.TRAP 0x1 ;  /* 0x000000040000795c */ /* 0x000fe20000300000 */
.L_x_6019:
[----:B------:R-:W-:Y:S01]  /*1b10*/  IMAD R0, R3, 0x8, R228 ;  /* 0x0000000803007824 */ /* 0x000fe200078e02e4 */
[----:B------:R-:W-:-:S04]  /*1b20*/  SHF.L.U32 R9, R4, 0x1f, RZ ;  /* 0x0000001f04097819 */ /* 0x000fc800000006ff */
[----:B------:R2:W3:Y:S01]  /*1b30*/  SYNCS.PHASECHK.TRANS64.TRYWAIT P1, [R0+URZ+0x30810], R9 ;  /* 0x03081009000075a7 */ /* 0x0004e2000802017f */
[----:B------:R-:W-:Y:S05]  /*1b40*/  @!P0 BRA `(.L_x_6020) ;  /* 0x0000000000048947 */ /* 0x000fea0003800000 */
[----:B------:R-:W-:Y:S01]  /*1b50*/  BPT.TRAP 0x1 ;  /* 0x000000040000795c */ /* 0x000fe20000300000 */
.L_x_6020:
[----:B---3--:R-:W-:Y:S05]  /*1b60*/  @P1 BRA `(.L_x_6021) ;  /* 0x0000000000081947 */ /* 0x008fea0003800000 */
[----:B------:R-:W3:Y:S02]  /*1b70*/  SYNCS.PHASECHK.TRANS64.TRYWAIT P1, [R0+URZ+0x30810], R9 ;  /* 0x03081009000075a7 */ /* 0x000ee4000802017f */
[----:B---3--:R-:W-:Y:S05]  /*1b80*/  @!P1 BRA `(.L_x_6022) ;  /* 0x0000007c00009947 */ /* 0x008fea0003800000 */
.L_x_6021:
        /* <DEDUP_REMOVED lines=81> */
.L_x_6023:
[----:B------:R1:W1:Y:S01]  /*20a0*/  SYNCS.PHASECHK.TRANS64.TRYWAIT P1, [R0+URZ+0x30830], R9 ;  /* 0x03083009000075a7 */ /* 0x000262000802017f */
[----:B------:R-:W-:Y:S05]  /*20b0*/  @!P0 BRA `(.L_x_6024) ;  /* 0x0000000000048947 */ /* 0x000fea0003800000 */
[----:B------:R-:W-:Y:S01]  /*20c0*/  BPT.TRAP 0x1 ;  /* 0x000000040000795c */ /* 0x000fe20000300000 */
.L_x_6024:
[----:B------:R-:W-:-:S05]  /*20d0*/  VIADD R6, R228, 0x20000 ;  /* 0x00020000e4067836 */ /* 0x000fca0000000000 */
[----:B------:R-:W-:-:S04]  /*20e0*/  SHF.R.U32.HI R6, RZ, 0x4, R6 ;  /* 0x00000004ff067819 */ /* 0x000fc80000011606 */
[----:B------:R-:W-:-:S04]  /*20f0*/  LOP3.LUT R225, R6, 0x3fff, RZ, 0xc0, !PT ;  /* 0x00003fff06e17812 */ /* 0x000fc800078ec0ff */
[----:B------:R-:W-:Y:S01]  /*2100*/  LOP3.LUT R6, R225, 0x10000, RZ, 0xfc, !PT ;  /* 0x00010000e1067812 */ /* 0x000fe200078efcff */
[----:B-1----:R-:W-:Y:S06]  /*2110*/  @P1 BRA `(.L_x_6025) ;  /* 0x0000000000081947 */ /* 0x002fec0003800000 */
[----:B------:R-:W1:Y:S02]  /*2120*/  SYNCS.PHASECHK.TRANS64.TRYWAIT P1, [R0+URZ+0x30830], R9 ;  /* 0x03083009000075a7 */ /* 0x000e64000802017f */
[----:B-1----:R-:W-:Y:S05]  /*2130*/  @!P1 BRA `(.L_x_6026) ;  /* 0x0000007400a89947 */ /* 0x002fea0003800000 */
.L_x_6025:
[----:B------:R-:W-:Y:S01]  /*2140*/  UIADD3 UR5, UR5, 0x8000, URZ ;  /* 0x0000800005057890 */ /* 0x000fe2000fffe03f */
[----:B------:R-:W-:Y:S01]  /*2150*/  IMAD R6, R3, 0x400, R6 ;  /* 0x0000040003067824 */ /* 0x000fe200078e0206 */
[----:B------:R-:W-:Y:S01]  /*2160*/  WARPGROUP.ARRIVE ;  /* 0x00000000000079c5 */ /* 0x000fe20000000000 */
[----:B------:R-:W-:Y:S01]  /*2170*/  UMOV UR11, 0x40000040 ;  /* 0x40000040000b7882 */ /* 0x000fe20000000000 */
[----:B------:R-:W-:Y:S01]  /*2180*/  USHF.R.U32.HI UR6, URZ, 0x4, UR5 ;  /* 0x000000043f067899 */ /* 0x000fe20008011605 */
[----:B------:R-:W-:Y:S01]  /*2190*/  ISETP.GT.AND P1, PT, R5, RZ, PT ;  /* 0x000000ff0500720c */ /* 0x000fe20003f24270 */
[----:B------:R-:W-:Y:S01]  /*21a0*/  UMOV UR9, 0x40000040 ;  /* 0x4000004000097882 */ /* 0x000fe20000000000 */
[----:B------:R-:W-:Y:S01]  /*21b0*/  R2UR UR5, R6 ;  /* 0x00000000060572ca */ /* 0x000fe200000e0000 */
[----:B------:R-:W-:Y:S02]  /*21c0*/  ULOP3.LUT UR6, UR6, 0x3fff, URZ, 0xc0, !UPT ;  /* 0x00003fff06067892 */ /* 0x000fe4000f8ec03f */
[----:B------:R-:W-:-:S02]  /*21d0*/  UIMAD UR7, UR39, -0x40, UR40 ;  /* 0xffffffc0270778a4 */ /* 0x000fc4000f8e0228 */
[----:B------:R-:W-:-:S04]  /*21e0*/  ULOP3.LUT UR6, UR6, 0x10000, URZ, 0xfc, !UPT ;  /* 0x0001000006067892 */ /* 0x000fc8000f8efc3f */
[----:B------:R-:W-:Y:S01]  /*21f0*/  IADD3 R232, -R5, UR7, -R227 ;  /* 0x0000000705e87c10 */ /* 0x000fe2000fffe9e3 */
[----:B------:R-:W-:Y:S02]  /*2200*/  UMOV UR7, 0x40000040 ;  /* 0x4000004000077882 */ /* 0x000fe40000000000 */
[----:B------:R-:W-:Y:S01]  /*2210*/  UMOV UR8, UR6 ;  /* 0x0000000600087c82 */ /* 0x000fe20008000000 */
[----:B------:R-:W-:Y:S01]  /*2220*/  UMOV UR10, UR5 ;  /* 0x00000005000a7c82 */ /* 0x000fe20008000000 */
[----:B------:R-:W-:Y:S01]  /*2230*/  SEL R233, R232, 0x40, P1 ;  /* 0x00000040e8e97807 */ /* 0x000fe20000800000 */
[----:B------:R-:W-:Y:S01]  /*2240*/  HGMMA.64x64x16.F32.BF16 R152, gdesc[UR8], RZ, !UPT, gsb0 ;  /* 0x00e00000089879f0 */ /* 0x000fe2000c0018ff */
[----:B------:R-:W-:Y:S02]  /*2250*/  UIADD3 UR10, UR5, 0x2, URZ ;  /* 0x00000002050a7890 */ /* 0x000fe4000fffe03f */
[----:B------:R-:W-:Y:S01]  /*2260*/  UIADD3 UR8, UR6, 0x2, URZ ;  /* 0x0000000206087890 */ /* 0x000fe2000fffe03f */
[C---:B------:R-:W-:Y:S01]  /*2270*/  ISETP.GT.AND P1, PT, R233.reuse, RZ, PT ;  /* 0x000000ffe900720c */ /* 0x040fe20003f24270 */
[----:B------:R-:W-:Y:S01]  /*2280*/  UMOV UR11, 0x40000040 ;  /* 0x40000040000b7882 */ /* 0x000fe20000000000 */
[----:B------:R-:W-:Y:S01]  /*2290*/  UMOV UR9, 0x40000040 ;  /* 0x4000004000097882 */ /* 0x000fe20000000000 */
[----:B------:R-:W-:-:S02]  /*22a0*/  ISETP.GT.AND P2, PT, R233, 0x28, PT ;  /* 0x00000028e900780c */ /* 0x000fc40003f44270 */
[----:B------:R-:W-:Y:S02]  /*22b0*/  FSEL R7, R184, -INF , !P1 ;  /* 0xff800000b8077808 */ /* 0x000fe40004800000 */
[C---:B------:R-:W-:Y:S02]  /*22c0*/  ISETP.GT.AND P1, PT, R233.reuse, 0x1, PT ;  /* 0x00000001e900780c */ /* 0x040fe40003f24270 */
[----:B------:R-:W-:Y:S01]  /*22d0*/  ISETP.GT.AND P4, PT, R233, 0x29, PT ;  /* 0x00000029e900780c */ /* 0x000fe20003f84270 */
[----:B------:R-:W-:Y:S01]  /*22e0*/  FFMA.FTZ R6, R7, UR41, -R216 ;  /* 0x0000002907067c23 */ /* 0x000fe200080108d8 */
[----:B------:R-:W-:Y:S02]  /*22f0*/  FSEL R8, R185, -INF , !P1 ;  /* 0xff800000b9087808 */ /* 0x000fe40004800000 */
[C---:B------:R-:W-:Y:S02]  /*2300*/  ISETP.GT.AND P1, PT, R233.reuse, 0x8, PT ;  /* 0x00000008e900780c */ /* 0x040fe40003f24270 */
[----:B------:R-:W-:Y:S01]  /*2310*/  FSEL R185, R204, -INF , !P2 ;  /* 0xff800000ccb97808 */ /* 0x000fe20005000000 */
[----:B------:R-:W-:Y:S01]  /*2320*/  FFMA.FTZ R7, R8, UR41, -R217 ;  /* 0x0000002908077c23 */ /* 0x000fe200080108d9 */
[----:B--23--:R-:W-:Y:S01]  /*2330*/  FSEL R9, R188, -INF , !P1 ;  /* 0xff800000bc097808 */ /* 0x00cfe20004800000 */
[----:B------:R-:W-:Y:S01]  /*2340*/  VIADD R188, R232, 0x8 ;  /* 0x00000008e8bc7836 */ /* 0x000fe20000000000 */
[C---:B------:R-:W-:Y:S01]  /*2350*/  ISETP.GT.AND P1, PT, R233.reuse, 0x9, PT ;  /* 0x00000009e900780c */ /* 0x040fe20003f24270 */
[----:B------:R-:W-:Y:S01]  /*2360*/  MUFU.EX2 R6, R6 ;  /* 0x0000000600067308 */ /* 0x000fe20000000800 */
[----:B------:R-:W-:Y:S01]  /*2370*/  ISETP.GT.AND P5, PT, R233, 0x31, PT ;  /* 0x00000031e900780c */ /* 0x000fe20003fa4270 */
[----:B------:R-:W-:Y:S01]  /*2380*/  FFMA.FTZ R8, R9, UR41, -R222 ;  /* 0x0000002909087c23 */ /* 0x000fe200080108de */
[----:B------:R-:W-:-:S02]  /*2390*/  FSEL R10, R189, -INF , !P1 ;  /* 0xff800000bd0a7808 */ /* 0x000fc40004800000 */
[C---:B------:R-:W-:Y:S02]  /*23a0*/  ISETP.GT.AND P1, PT, R233.reuse, 0x10, PT ;  /* 0x00000010e900780c */ /* 0x040fe40003f24270 */
[C---:B------:R-:W-:Y:S01]  /*23b0*/  ISETP.GT.AND P3, PT, R233.reuse, 0x38, PT ;  /* 0x00000038e900780c */ /* 0x040fe20003f64270 */
[----:B------:R-:W-:Y:S01]  /*23c0*/  FFMA.FTZ R9, R10, UR41, -R223 ;  /* 0x000000290a097c23 */ /* 0x000fe200080108df */
[----:B------:R-:W-:Y:S01]  /*23d0*/  FSEL R11, R192, -INF , !P1 ;  /* 0xff800000c00b7808 */ /* 0x000fe20004800000 */
[----:B------:R-:W-:Y:S01]  /*23e0*/  MUFU.EX2 R8, R8 ;  /* 0x0000000800087308 */ /* 0x000fe20000000800 */
[C---:B------:R-:W-:Y:S02]  /*23f0*/  ISETP.GT.AND P1, PT, R233.reuse, 0x11, PT ;  /* 0x00000011e900780c */ /* 0x040fe40003f24270 */
[----:B------:R-:W-:Y:S01]  /*2400*/  ISETP.GT.AND P2, PT, R233, 0x39, PT ;  /* 0x00000039e900780c */ /* 0x000fe20003f44270 */
[----:B------:R-:W-:Y:S01]  /*2410*/  FFMA.FTZ R10, R11, UR41, -R220 ;  /* 0x000000290b0a7c23 */ /* 0x000fe200080108dc */
[----:B------:R-:W-:-:S02]  /*2420*/  FSEL R12, R193, -INF , !P1 ;  /* 0xff800000c10c7808 */ /* 0x000fc40004800000 */
[C---:B------:R-:W-:Y:S01]  /*2430*/  ISETP.GT.AND P1, PT, R233.reuse, 0x18, PT ;  /* 0x00000018e900780c */ /* 0x040fe20003f24270 */
[----:B------:R-:W-:Y:S02]  /*2440*/  MUFU.EX2 R9, R9 ;  /* 0x0000000900097308 */ /* 0x000fe40000000800 */
[----:B------:R-:W-:Y:S01]  /*2450*/  FFMA.FTZ R11, R12, UR41, -R221 ;  /* 0x000000290c0b7c23 */ /* 0x000fe200080108dd */
[----:B------:R-:W-:Y:S02]  /*2460*/  FSEL R13, R196, -INF , !P1 ;  /* 0xff800000c40d7808 */ /* 0x000fe40004800000 */
[----:B------:R-:W-:-:S03]  /*2470*/  ISETP.GT.AND P1, PT, R233, 0x19, PT ;  /* 0x00000019e900780c */ /* 0x000fc60003f24270 */
[----:B------:R-:W-:Y:S01]  /*2480*/  FFMA.FTZ R12, R13, UR41, -R218 ;  /* 0x000000290d0c7c23 */ /* 0x000fe200080108da */
[----:B------:R-:W-:Y:S01]  /*2490*/  FSEL R14, R197, -INF , !P1 ;  /* 0xff800000c50e7808 */ /* 0x000fe20004800000 */
[----:B------:R-:W-:Y:S01]  /*24a0*/  MUFU.EX2 R7, R7 ;  /* 0x0000000700077308 */ /* 0x000fe20000000800 */
[----:B------:R-:W-:-:S03]  /*24b0*/  ISETP.GT.AND P1, PT, R233, 0x20, PT ;  /* 0x00000020e900780c */ /* 0x000fc60003f24270 */
[----:B------:R-:W-:Y:S01]  /*24c0*/  FFMA.FTZ R13, R14, UR41, -R219 ;  /* 0x000000290e0d7c23 */ /* 0x000fe200080108db */
[----:B------:R-:W-:Y:S01]  /*24d0*/  FSEL R15, R200, -INF , !P1 ;  /* 0xff800000c80f7808 */ /* 0x000fe20004800000 */
[----:B------:R-:W-:Y:S01]  /*24e0*/  FFMA.FTZ R200, R185, UR41, -R20 ;  /* 0x00000029b9c87c23 */ /* 0x000fe20008010814 */
[----:B------:R-:W-:Y:S01]  /*24f0*/  ISETP.GT.AND P1, PT, R233, 0x21, PT ;  /* 0x00000021e900780c */ /* 0x000fe20003f24270 */
[----:B------:R-:W-:Y:S02]  /*2500*/  MUFU.EX2 R10, R10 ;  /* 0x0000000a000a7308 */ /* 0x000fe40000000800 */
[----:B------:R-:W-:Y:S01]  /*2510*/  FFMA.FTZ R14, R15, UR41, -R18 ;  /* 0x000000290f0e7c23 */ /* 0x000fe20008010812 */
[----:B------:R-:W-:Y:S02]  /*2520*/  FSEL R184, R201, -INF , !P1 ;  /* 0xff800000c9b87808 */ /* 0x000fe40004800000 */
[----:B------:R-:W-:-:S03]  /*2530*/  ISETP.GT.AND P1, PT, R233, 0x30, PT ;  /* 0x00000030e900780c */ /* 0x000fc60003f24270 */
[----:B------:R-:W-:Y:S01]  /*2540*/  FFMA.FTZ R15, R184, UR41, -R19 ;  /* 0x00000029b80f7c23 */ /* 0x000fe20008010813 */
[----:B------:R-:W-:Y:S01]  /*2550*/  FSEL R184, R205, -INF , !P4 ;  /* 0xff800000cdb87808 */ /* 0x000fe20006000000 */
[----:B------:R-:W-:Y:S01]  /*2560*/  MUFU.EX2 R11, R11 ;  /* 0x0000000b000b7308 */ /* 0x000fe20000000800 */
[----:B------:R-:W-:Y:S02]  /*2570*/  FSEL R185, R208, -INF , !P1 ;  /* 0xff800000d0b97808 */ /* 0x000fe40004800000 */
[----:B------:R-:W-:Y:S01]  /*2580*/  ISETP.GT.AND P4, PT, R5, 0x8, PT ;  /* 0x000000080500780c */ /* 0x000fe20003f84270 */
[----:B------:R-:W-:Y:S01]  /*2590*/  FFMA.FTZ R201, R184, UR41, -R21 ;  /* 0x00000029b8c97c23 */ /* 0x000fe20008010815 */
[----:B------:R-:W-:Y:S01]  /*25a0*/  FSEL R184, R209, -INF , !P5 ;  /* 0xff800000d1b87808 */ /* 0x000fe20006800000 */
[----:B------:R-:W-:Y:S02]  /*25b0*/  WARPGROUP.DEPBAR.LE gsb0, 0x0 ;  /* 0x00008000000079c5 */ /* 0x000fe40000010000 */
[----:B------:R-:W-:Y:S01]  /*25c0*/  WARPGROUP.ARRIVE ;  /* 0x00000000000079c5 */ /* 0x000fe20000000000 */
[----:B------:R-:W-:Y:S01]  /*25d0*/  FFMA.FTZ R204, R185, UR41, -R16 ;  /* 0x00000029b9cc7c23 */ /* 0x000fe20008010810 */
[----:B------:R-:W-:Y:S01]  /*25e0*/  SEL R188, R188, 0x40, P4 ;  /* 0x00000040bcbc7807 */ /* 0x000fe20002000000 */
[----:B------:R-:W-:Y:S01]  /*25f0*/  FFMA.FTZ R205, R184, UR41, -R17 ;  /* 0x00000029b8cd7c23 */ /* 0x000fe20008010811 */
[----:B------:R-:W-:Y:S01]  /*2600*/  FSEL R185, R212, -INF , !P3 ;  /* 0xff800000d4b97808 */ /* 0x000fe20005800000 */
[----:B------:R-:W-:Y:S01]  /*2610*/  MUFU.EX2 R12, R12 ;  /* 0x0000000c000c7308 */ /* 0x000fe20000000800 */
[----:B------:R-:W-:Y:S01]  /*2620*/  HGMMA.64x64x16.F32.BF16 R152, gdesc[UR8], R152, gsb0 ;  /* 0x00e00000089879f0 */ /* 0x000fe20008001898 */
[----:B------:R-:W-:Y:S01]  /*2630*/  UIADD3 UR10, UR5, 0x4, URZ ;  /* 0x00000004050a7890 */ /* 0x000fe2000fffe03f */
[----:B------:R-:W-:Y:S01]  /*2640*/  FSEL R184, R213, -INF , !P2 ;  /* 0xff800000d5b87808 */ /* 0x000fe20005000000 */
[----:B------:R-:W-:Y:S01]  /*2650*/  UIADD3 UR8, UR6, 0x4, URZ ;  /* 0x0000000406087890 */ /* 0x000fe2000fffe03f */
[----:B------:R-:W-:Y:S01]  /*2660*/  ISETP.GT.AND P1, PT, R188, RZ, PT ;  /* 0x000000ffbc00720c */ /* 0x000fe20003f24270 */
[----:B------:R-:W-:Y:S01]  /*2670*/  UMOV UR11, 0x40000040 ;  /* 0x40000040000b7882 */ /* 0x000fe20000000000 */
[----:B------:R-:W-:Y:S01]  /*2680*/  UMOV UR9, 0x40000040 ;  /* 0x4000004000097882 */ /* 0x000fe20000000000 */
[----:B------:R-:W-:Y:S01]  /*2690*/  FFMA.FTZ R185, R185, UR41, -R22 ;  /* 0x00000029b9b97c23 */ /* 0x000fe20008010816 */
[----:B------:R-:W-:Y:S01]  /*26a0*/  FFMA.FTZ R208, R184, UR41, -R23 ;  /* 0x00000029b8d07c23 */ /* 0x000fe20008010817 */
[----:B------:R-:W-:Y:S01]  /*26b0*/  ISETP.GT.AND P2, PT, R188, 0x8, PT ;  /* 0x00000008bc00780c */ /* 0x000fe20003f44270 */
[----:B------:R-:W-:Y:S01]  /*26c0*/  MUFU.EX2 R13, R13 ;  /* 0x0000000d000d7308 */ /* 0x000fe20000000800 */
[----:B------:R-:W-:-:S02]  /*26d0*/  LOP3.LUT R184, R225, 0x2000000, RZ, 0xfc, !PT ;  /* 0x02000000e1b87812 */ /* 0x000fc400078efcff */
[----:B------:R-:W-:Y:S02]  /*26e0*/  FSEL R189, R186, -INF , !P1 ;  /* 0xff800000babd7808 */ /* 0x000fe40004800000 */
[C---:B------:R-:W-:Y:S01]  /*26f0*/  ISETP.GT.AND P1, PT, R188.reuse, 0x1, PT ;  /* 0x00000001bc00780c */ /* 0x040fe20003f24270 */
[----:B------:R-:W-:Y:S01]  /*2700*/  IMAD R186, R3, 0x400, R184 ;  /* 0x0000040003ba7824 */ /* 0x000fe200078e02b8 */
[C---:B------:R-:W-:Y:S01]  /*2710*/  ISETP.GT.AND P5, PT, R188.reuse, 0x18, PT ;  /* 0x00000018bc00780c */ /* 0x040fe20003fa4270 */
[----:B------:R1:W-:Y:S01]  /*2720*/  MUFU.EX2 R209, R185 ;  /* 0x000000b900d17308 */ /* 0x0003e20000000800 */
[----:B------:R-:W-:Y:S01]  /*2730*/  FSEL R184, R187, -INF , !P1 ;  /* 0xff800000bbb87808 */ /* 0x000fe20004800000 */
[----:B------:R-:W-:Y:S01]  /*2740*/  FFMA.FTZ R189, R189, UR41, -R216 ;  /* 0x00000029bdbd7c23 */ /* 0x000fe200080108d8 */
[C---:B------:R-:W-:Y:S02]  /*2750*/  ISETP.GT.AND P1, PT, R188.reuse, 0x9, PT ;  /* 0x00000009bc00780c */ /* 0x040fe40003f24270 */
[----:B------:R-:W-:Y:S01]  /*2760*/  ISETP.GT.AND P3, PT, R188, 0x11, PT ;  /* 0x00000011bc00780c */ /* 0x000fe20003f64270 */
[----:B------:R-:W-:Y:S01]  /*2770*/  FFMA.FTZ R213, R184, UR41, -R217 ;  /* 0x00000029b8d57c23 */ /* 0x000fe200080108d9 */
[----:B------:R-:W-:Y:S01]  /*2780*/  FSEL R184, R191, -INF , !P1 ;  /* 0xff800000bfb87808 */ /* 0x000fe20004800000 */
[----:B------:R2:W-:Y:S01]  /*2790*/  MUFU.EX2 R212, R189 ;  /* 0x000000bd00d47308 */ /* 0x0005e20000000800 */
[----:B-1----:R-:W-:-:S02]  /*27a0*/  FSEL R185, R190, -INF , !P2 ;  /* 0xff800000beb97808 */ /* 0x002fc40005000000 */
[----:B------:R-:W-:Y:S01]  /*27b0*/  ISETP.GT.AND P2, PT, R188, 0x10, PT ;  /* 0x00000010bc00780c */ /* 0x000fe20003f44270 */
[----:B------:R-:W-:Y:S01]  /*27c0*/  FFMA.FTZ R223, R184, UR41, -R223 ;  /* 0x00000029b8df7c23 */ /* 0x000fe200080108df */
[----:B------:R-:W-:Y:S01]  /*27d0*/  ISETP.GT.AND P6, PT, R188, 0x19, PT ;  /* 0x00000019bc00780c */ /* 0x000fe20003fc4270 */
[----:B------:R-:W-:Y:S01]  /*27e0*/  FFMA.FTZ R216, R185, UR41, -R222 ;  /* 0x00000029b9d87c23 */ /* 0x000fe200080108de */
[----:B------:R-:W-:Y:S01]  /*27f0*/  FSEL R185, R194, -INF , !P2 ;  /* 0xff800000c2b97808 */ /* 0x000fe20005000000 */
[----:B------:R-:W-:Y:S01]  /*2800*/  MUFU.EX2 R213, R213 ;  /* 0x000000d500d57308 */ /* 0x000fe20000000800 */
[C---:B------:R-:W-:Y:S02]  /*2810*/  ISETP.GT.AND P2, PT, R188.reuse, 0x21, PT ;  /* 0x00000021bc00780c */ /* 0x040fe40003f44270 */
[----:B------:R-:W-:Y:S01]  /*2820*/  ISETP.GT.AND P1, PT, R188, 0x20, PT ;  /* 0x00000020bc00780c */ /* 0x000fe20003f24270 */
[----:B------:R-:W-:Y:S01]  /*2830*/  FFMA.FTZ R217, R185, UR41, -R220 ;  /* 0x00000029b9d97c23 */ /* 0x000fe200080108dc */
[----:B------:R-:W-:-:S02]  /*2840*/  FSEL R187, R198, -INF , !P5 ;  /* 0xff800000c6bb7808 */ /* 0x000fc40006800000 */
[----:B------:R-:W-:Y:S01]  /*2850*/  FSEL R192, R203, -INF , !P2 ;  /* 0xff800000cbc07808 */ /* 0x000fe20005000000 */
[----:B------:R-:W-:Y:S01]  /*2860*/  MUFU.EX2 R216, R216 ;  /* 0x000000d800d87308 */ /* 0x000fe20000000800 */
[----:B------:R-:W-:Y:S02]  /*2870*/  ISETP.GT.AND P4, PT, R188, 0x29, PT ;  /* 0x00000029bc00780c */ /* 0x000fe40003f84270 */
[----:B------:R-:W-:Y:S02]  /*2880*/  FSEL R190, R199, -INF , !P6 ;  /* 0xff800000c7be7808 */ /* 0x000fe40007000000 */
[----:B--2---:R-:W-:Y:S02]  /*2890*/  FSEL R189, R202, -INF , !P1 ;  /* 0xff800000cabd7808 */ /* 0x004fe40004800000 */
[----:B------:R-:W-:Y:S01]  /*28a0*/  ISETP.GT.AND P5, PT, R188, 0x30, PT ;  /* 0x00000030bc00780c */ /* 0x000fe20003fa4270 */
[----:B------:R-:W-:Y:S01]  /*28b0*/  FFMA.FTZ R219, R190, UR41, -R219 ;  /* 0x00000029bedb7c23 */ /* 0x000fe200080108db */
[C---:B------:R-:W-:Y:S01]  /*28c0*/  ISETP.GT.AND P6, PT, R188.reuse, 0x31, PT ;  /* 0x00000031bc00780c */ /* 0x040fe20003fc4270 */
[----:B------:R-:W-:Y:S01]  /*28d0*/  FFMA.FTZ R203, R189, UR41, -R18 ;  /* 0x00000029bdcb7c23 */ /* 0x000fe20008010812 */
[----:B------:R-:W-:Y:S01]  /*28e0*/  FSEL R194, R207, -INF , !P4 ;  /* 0xff800000cfc27808 */ /* 0x000fe20006000000 */
[----:B------:R-:W-:Y:S01]  /*28f0*/  MUFU.EX2 R220, R223 ;  /* 0x000000df00dc7308 */ /* 0x000fe20000000800 */
[----:B------:R-:W-:-:S02]  /*2900*/  ISETP.GT.AND P1, PT, R188, 0x38, PT ;  /* 0x00000038bc00780c */ /* 0x000fc40003f24270 */
[----:B------:R-:W-:Y:S01]  /*2910*/  ISETP.GT.AND P2, PT, R188, 0x39, PT ;  /* 0x00000039bc00780c */ /* 0x000fe20003f44270 */
[----:B------:R-:W-:Y:S01]  /*2920*/  FFMA.FTZ R194, R194, UR41, -R21 ;  /* 0x00000029c2c27c23 */ /* 0x000fe20008010815 */
[----:B------:R-:W-:Y:S02]  /*2930*/  FSEL R193, R210, -INF , !P5 ;  /* 0xff800000d2c17808 */ /* 0x000fe40006800000 */
[----:B------:R-:W-:Y:S01]  /*2940*/  FSEL R198, R211, -INF , !P6 ;  /* 0xff800000d3c67808 */ /* 0x000fe20007000000 */
[----:B------:R-:W-:Y:S01]  /*2950*/  MUFU.EX2 R203, R203 ;  /* 0x000000cb00cb7308 */ /* 0x000fe20000000800 */
[----:B------:R-:W-:Y:S01]  /*2960*/  FSEL R199, R214, -INF , !P1 ;  /* 0xff800000d6c77808 */ /* 0x000fe20004800000 */
[----:B------:R-:W-:Y:S01]  /*2970*/  FFMA.FTZ R196, R193, UR41, -R16 ;  /* 0x00000029c1c47c23 */ /* 0x000fe20008010810 */
[----:B------:R-:W-:Y:S01]  /*2980*/  FSEL R210, R215, -INF , !P2 ;  /* 0xff800000d7d27808 */ /* 0x000fe20005000000 */
[----:B------:R-:W-:Y:S02]  /*2990*/  FFMA.FTZ R198, R198, UR41, -R17 ;  /* 0x00000029c6c67c23 */ /* 0x000fe40008010811 */
[----:B------:R-:W-:-:S02]  /*29a0*/  FFMA.FTZ R199, R199, UR41, -R22 ;  /* 0x00000029c7c77c23 */ /* 0x000fc40008010816 */
[----:B------:R-:W-:Y:S01]  /*29b0*/  MUFU.EX2 R217, R217 ;  /* 0x000000d900d97308 */ /* 0x000fe20000000800 */
[----:B------:R-:W-:Y:S02]  /*29c0*/  WARPGROUP.DEPBAR.LE gsb0, 0x0 ;  /* 0x00008000000079c5 */ /* 0x000fe40000010000 */
[----:B------:R-:W-:-:S05]  /*29d0*/  WARPGROUP.ARRIVE ;  /* 0x00000000000079c5 */ /* 0x000fca0000000000 */
[----:B------:R-:W-:Y:S01]  /*29e0*/  MUFU.EX2 R14, R14 ;  /* 0x0000000e000e7308 */ /* 0x000fe20000000800 */
[----:B------:R-:W-:Y:S01]  /*29f0*/  HGMMA.64x64x16.F32.BF16 R152, gdesc[UR8], R152, gsb0 ;  /* 0x00e00000089879f0 */ /* 0x000fe20008001898 */
[----:B------:R-:W-:Y:S02]  /*2a00*/  UIADD3 UR10, UR5, 0x6, URZ ;  /* 0x00000006050a7890 */ /* 0x000fe4000fffe03f */
[----:B------:R-:W-:-:S04]  /*2a10*/  UIADD3 UR8, UR6, 0x6, URZ ;  /* 0x0000000606087890 */ /* 0x000fc8000fffe03f */
[----:B------:R-:W-:Y:S01]  /*2a20*/  MUFU.EX2 R15, R15 ;  /* 0x0000000f000f7308 */ /* 0x000fe20000000800 */
[----:B------:R-:W-:Y:S01]  /*2a30*/  UMOV UR11, 0x40000040 ;  /* 0x40000040000b7882 */ /* 0x000fe20000000000 */
[----:B------:R-:W-:-:S06]  /*2a40*/  UMOV UR9, 0x40000040 ;  /* 0x4000004000097882 */ /* 0x000fcc0000000000 */
[----:B------:R-:W-:Y:S08]  /*2a50*/  MUFU.EX2 R200, R200 ;  /* 0x000000c800c87308 */ /* 0x000ff00000000800 */
[----:B------:R-:W-:Y:S08]  /*2a60*/  MUFU.EX2 R201, R201 ;  /* 0x000000c900c97308 */ /* 0x000ff00000000800 */
[----:B------:R-:W-:Y:S08]  /*2a70*/  MUFU.EX2 R204, R204 ;  /* 0x000000cc00cc7308 */ /* 0x000ff00000000800 */
[----:B------:R-:W-:Y:S08]  /*2a80*/  MUFU.EX2 R205, R205 ;  /* 0x000000cd00cd7308 */ /* 0x000ff00000000800 */
[----:B------:R-:W1:Y:S01]  /*2a90*/  MUFU.EX2 R208, R208 ;  /* 0x000000d000d07308 */ /* 0x000e620000000800 */
        /* <DEDUP_REMOVED lines=26> */
[----:B------:R-:W-:Y:S01]  /*2c40*/  R2UR UR6, R186 ;  /* 0x00000000ba0672ca */ /* 0x000fe200000e0000 */
[----:B------:R-:W-:Y:S01]  /*2c50*/  UMOV UR11, 0x40000040 ;  /* 0x40000040000b7882 */ /* 0x000fe20000000000 */
[----:B------:R-:W-:Y:S01]  /*2c60*/  UMOV UR9, 0x40000040 ;  /* 0x4000004000097882 */ /* 0x000fe20000000000 */
[----:B------:R-:W-:Y:S01]  /*2c70*/  FSEL R186, R195, -INF , !P3 ;  /* 0xff800000c3ba7808 */ /* 0x000fe20005800000 */
[----:B------:R-:W-:Y:S01]  /*2c80*/  FFMA.FTZ R195, R187, UR41, -R218 ;  /* 0x00000029bbc37c23 */ /* 0x000fe200080108da */
[----:B------:R-:W-:Y:S01]  /*2c90*/  ISETP.GT.AND P3, PT, R188, 0x28, PT ;  /* 0x00000028bc00780c */ /* 0x000fe20003f64270 */
[----:B------:R-:W-:-:S02]  /*2ca0*/  FFMA.FTZ R218, R192, UR41, -R19 ;  /* 0x00000029c0da7c23 */ /* 0x000fc40008010813 */
[----:B------:R-:W-:Y:S01]  /*2cb0*/  FFMA.FTZ R221, R186, UR41, -R221 ;  /* 0x00000029badd7c23 */ /* 0x000fe200080108dd */
[----:B------:R-:W-:Y:S01]  /*2cc0*/  FSEL R19, R206, -INF , !P3 ;  /* 0xff800000ce137808 */ /* 0x000fe20005800000 */
[----:B------:R-:W2:Y:S04]  /*2cd0*/  MUFU.EX2 R22, R218 ;  /* 0x000000da00167308 */ /* 0x000ea80000000800 */
[----:B------:R-:W-:-:S04]  /*2ce0*/  FFMA.FTZ R206, R19, UR41, -R20 ;  /* 0x0000002913ce7c23 */ /* 0x000fc80008010814 */
[----:B------:R3:W-:Y:S08]  /*2cf0*/  MUFU.EX2 R18, R195 ;  /* 0x000000c300127308 */ /* 0x0007f00000000800 */
[----:B------:R-:W5:Y:S01]  /*2d00*/  MUFU.EX2 R202, R221 ;  /* 0x000000dd00ca7308 */ /* 0x000f620000000800 */
[----:B---3--:R-:W-:-:S07]  /*2d10*/  FFMA.FTZ R195, R210, UR41, -R23 ;  /* 0x00000029d2c37c23 */ /* 0x008fce0008010817 */
[----:B------:R-:W3:Y:S08]  /*2d20*/  MUFU.EX2 R19, R219 ;  /* 0x000000db00137308 */ /* 0x000ef00000000800 */
[----:B------:R1:W3:Y:S02]  /*2d30*/  MUFU.EX2 R23, R206 ;  /* 0x000000ce00177308 */ /* 0x0002e40000000800 */
[----:B-1----:R-:W-:Y:S01]  /*2d40*/  F2FP.BF16.F32.PACK_AB R206, R208, R209 ;  /* 0x000000d1d0ce723e */ /* 0x002fe200000010ff */
[----:B------:R-:W-:-:S02]  /*2d50*/  WARPGROUP.DEPBAR.LE gsb0, 0x0 ;  /* 0x00008000000079c5 */ /* 0x000fc40000010000 */
        /* <DEDUP_REMOVED lines=9> */
[----:B------:R-:W2:Y:S04]  /*2df0*/  LDS.64 R186, [R224+0x28220] ;  /* 0x02822000e0ba7984 */ /* 0x000ea80000000a00 */
[----:B------:R-:W5:Y:S04]  /*2e00*/  LDS.64 R188, [R224+0x28240] ;  /* 0x02824000e0bc7984 */ /* 0x000f680000000a00 */
[----:B------:R-:W3:Y:S04]  /*2e10*/  LDS.64 R190, [R224+0x28260] ;  /* 0x02826000e0be7984 */ /* 0x000ee80000000a00 */
[----:B------:R-:W3:Y:S04]  /*2e20*/  LDS.64 R20, [R224+0x28280] ;  /* 0x02828000e0147984 */ /* 0x000ee80000000a00 */
[----:B------:R-:W3:Y:S04]  /*2e30*/  LDS.64 R192, [R224+0x282a0] ;  /* 0x0282a000e0c07984 */ /* 0x000ee80000000a00 */
[----:B------:R-:W3:Y:S04]  /*2e40*/  LDS.64 R16, [R224+0x282c0] ;  /* 0x0282c000e0107984 */ /* 0x000ee80000000a00 */
        /* <DEDUP_REMOVED lines=21> */
[----:B------:R-:W-:Y:S01]  /*2fa0*/  FADD.FTZ R167, R172, -R192 ;  /* 0x800000c0aca77221 */ /* 0x000fe20000010000 */
[----:B------:R2:W3:Y:S01]  /*2fb0*/  MUFU.EX2 R20, R196 ;  /* 0x000000c400147308 */ /* 0x0004e20000000800 */
[----:B------:R-:W-:Y:S01]  /*2fc0*/  FMUL.FTZ R21, R22, R21 ;  /* 0x0000001516157220 */ /* 0x000fe20000410000 */
[----:B------:R-:W-:Y:S01]  /*2fd0*/  FMUL.FTZ R170, R203, R170 ;  /* 0x000000aacbaa7220 */ /* 0x000fe20000410000 */
[--C-:B------:R-:W-:Y:S01]  /*2fe0*/  FADD.FTZ R169, R176, -R16.reuse ;  /* 0x80000010b0a97221 */ /* 0x100fe20000010000 */
[----:B------:R-:W-:Y:S01]  /*2ff0*/  FADD.FTZ R171, R178, -R16 ;  /* 0x80000010b2ab7221 */ /* 0x000fe20000010000 */
[--C-:B------:R-:W-:Y:S01]  /*3000*/  FADD.FTZ R16, R177, -R17.reuse ;  /* 0x80000011b1107221 */ /* 0x100fe20000010000 */
[----:B------:R-:W-:Y:S01]  /*3010*/  FADD.FTZ R172, R179, -R17 ;  /* 0x80000011b3ac7221 */ /* 0x000fe20000010000 */
[----:B------:R-:W-:Y:S01]  /*3020*/  FADD.FTZ R159, R159, -R187 ;  /* 0x800000bb9f9f7221 */ /* 0x000fe20000010000 */
[----:B------:R5:W3:Y:S01]  /*3030*/  MUFU.EX2 R17, R198 ;  /* 0x000000c600117308 */ /* 0x000ae20000000800 */
[----:B--2---:R-:W-:Y:S01]  /*3040*/  FMUL.FTZ R196, R6, R197 ;  /* 0x000000c506c47220 */ /* 0x004fe20000410000 */
[----:B------:R-:W-:Y:S01]  /*3050*/  FMUL.FTZ R197, R212, R207 ;  /* 0x000000cfd4c57220 */ /* 0x000fe20000410000 */
[----:B------:R-:W-:Y:S01]  /*3060*/  FADD.FTZ R162, R162, -R188 ;  /* 0x800000bca2a27221 */ /* 0x000fe20000010000 */
[----:B------:R-:W-:Y:S01]  /*3070*/  FADD.FTZ R163, R163, -R189 ;  /* 0x800000bda3a37221 */ /* 0x000fe20000010000 */
[----:B------:R-:W-:Y:S01]  /*3080*/  FADD.FTZ R174, R174, -R192 ;  /* 0x800000c0aeae7221 */ /* 0x000fe20000010000 */
[--C-:B------:R-:W-:Y:S01]  /*3090*/  FADD.FTZ R168, R173, -R193.reuse ;  /* 0x800000c1ada87221 */ /* 0x100fe20000010000 */
[----:B------:R-:W-:Y:S01]  /*30a0*/  FADD.FTZ R175, R175, -R193 ;  /* 0x800000c1afaf7221 */ /* 0x000fe20000010000 */
[----:B------:R-:W2:Y:S01]  /*30b0*/  MUFU.EX2 R207, R199 ;  /* 0x000000c700cf7308 */ /* 0x000ea20000000800 */
[----:B-----5:R-:W-:Y:S01]  /*30c0*/  F2FP.BF16.F32.PACK_AB R198, R158, R153 ;  /* 0x000000999ec6723e */ /* 0x020fe200000010ff */
[--C-:B----4-:R-:W-:Y:S01]  /*30d0*/  FADD.FTZ R180, R180, -R224.reuse ;  /* 0x800000e0b4b47221 */ /* 0x110fe20000010000 */
[----:B------:R-:W-:Y:S01]  /*30e0*/  FMUL.FTZ R173, R7, R152 ;  /* 0x0000009807ad7220 */ /* 0x000fe20000410000 */
[----:B------:R-:W-:Y:S01]  /*30f0*/  FADD.FTZ R182, R182, -R224 ;  /* 0x800000e0b6b67221 */ /* 0x000fe20000010000 */
[--C-:B------:R-:W-:Y:S01]  /*3100*/  FADD.FTZ R181, R181, -R225.reuse ;  /* 0x800000e1b5b57221 */ /* 0x100fe20000010000 */
[----:B------:R-:W-:Y:S01]  /*3110*/  FADD.FTZ R183, R183, -R225 ;  /* 0x800000e1b7b77221 */ /* 0x000fe20000010000 */
[----:B------:R-:W-:Y:S01]  /*3120*/  FMUL.FTZ R154, R213, R154 ;  /* 0x0000009ad59a7220 */ /* 0x000fe20000410000 */
        /* <DEDUP_REMOVED lines=18> */
[----:B-1----:R-:W-:Y:S01]  /*3250*/  FMUL.FTZ R175, R156, R175 ;  /* 0x000000af9caf7220 */ /* 0x002fe20000410000 */
[----:B------:R-:W-:Y:S01]  /*3260*/  FMUL.FTZ R169, R204, R169 ;  /* 0x000000a9cca97220 */ /* 0x000fe20000410000 */
[----:B---3--:R-:W-:Y:S01]  /*3270*/  FMUL.FTZ R171, R20, R171 ;  /* 0x000000ab14ab7220 */ /* 0x008fe20000410000 */
[----:B------:R-:W-:Y:S01]  /*3280*/  FMUL.FTZ R16, R205, R16 ;  /* 0x00000010cd107220 */ /* 0x000fe20000410000 */
[----:B------:R-:W-:Y:S01]  /*3290*/  FMUL.FTZ R172, R17, R172 ;  /* 0x000000ac11ac7220 */ /* 0x000fe20000410000 */
[----:B------:R-:W-:Y:S01]  /*32a0*/  FMUL.FTZ R180, R209, R180 ;  /* 0x000000b4d1b47220 */ /* 0x000fe20000410000 */
[----:B--2---:R-:W-:Y:S01]  /*32b0*/  FMUL.FTZ R182, R207, R182 ;  /* 0x000000b6cfb67220 */ /* 0x004fe20000410000 */
[----:B------:R-:W-:Y:S01]  /*32c0*/  FMUL.FTZ R181, R208, R181 ;  /* 0x000000b5d0b57220 */ /* 0x000fe20000410000 */
[----:B----4-:R-:W-:Y:S01]  /*32d0*/  FMUL.FTZ R183, R158, R183 ;  /* 0x000000b79eb77220 */ /* 0x010fe20000410000 */
[----:B------:R-:W-:Y:S01]  /*32e0*/  F2FP.BF16.F32.PACK_AB R196, R173, R196 ;  /* 0x000000c4adc4723e */ /* 0x000fe200000010ff */
[----:B------:R-:W-:Y:S01]  /*32f0*/  IMAD R21, R21, 0x2, R228 ;  /* 0x0000000215157824 */ /* 0x000fe200078e02e4 */
[----:B------:R-:W-:-:S02]  /*3300*/  F2FP.BF16.F32.PACK_AB R197, R154, R197 ;  /* 0x000000c59ac5723e */ /* 0x000fc400000010ff */
[----:B------:R-:W-:Y:S02]  /*3310*/  F2FP.BF16.F32.PACK_AB R199, R152, R155 ;  /* 0x0000009b98c7723e */ /* 0x000fe400000010ff */
[----:B------:R-:W-:Y:S02]  /*3320*/  F2FP.BF16.F32.PACK_AB R192, R160, R157 ;  /* 0x0000009da0c0723e */ /* 0x000fe400000010ff */
[----:B------:R-:W-:Y:S01]  /*3330*/  F2FP.BF16.F32.PACK_AB R193, R163, R162 ;  /* 0x000000a2a3c1723e */ /* 0x000fe200000010ff */
[----:B------:R1:W-:Y:S01]  /*3340*/  STSM.16.MT88.4 [R21+0x28800], R196 ;  /* 0x028800c415007844 */ /* 0x0003e20000004200 */
[----:B------:R-:W-:Y:S02]  /*3350*/  F2FP.BF16.F32.PACK_AB R194, R184, R185 ;  /* 0x000000b9b8c2723e */ /* 0x000fe400000010ff */
[----:B------:R-:W-:Y:S02]  /*3360*/  F2FP.BF16.F32.PACK_AB R195, R164, R161 ;  /* 0x000000a1a4c3723e */ /* 0x000fe400000010ff */
[----:B------:R-:W-:-:S02]  /*3370*/  F2FP.BF16.F32.PACK_AB R188, R166, R165 ;  /* 0x000000a5a6bc723e */ /* 0x000fc400000010ff */
[----:B------:R-:W-:Y:S01]  /*3380*/  F2FP.BF16.F32.PACK_AB R190, R168, R167 ;  /* 0x000000a7a8be723e */ /* 0x000fe200000010ff */
[----:B------:R1:W-:Y:S01]  /*3390*/  STSM.16.MT88.4 [R21+0x29000], R192 ;  /* 0x029000c015007844 */ /* 0x0003e20000004200 */
[----:B------:R-:W-:Y:S02]  /*33a0*/  F2FP.BF16.F32.PACK_AB R191, R175, R174 ;  /* 0x000000aeafbf723e */ /* 0x000fe400000010ff */
[----:B------:R-:W-:Y:S02]  /*33b0*/  F2FP.BF16.F32.PACK_AB R184, R16, R169 ;  /* 0x000000a910b8723e */ /* 0x000fe400000010ff */
[----:B------:R-:W-:Y:S01]  /*33c0*/  F2FP.BF16.F32.PACK_AB R185, R172, R171 ;  /* 0x000000abacb9723e */ /* 0x000fe200000010ff */
[----:B------:R1:W-:Y:S01]  /*33d0*/  STSM.16.MT88.4 [R21+0x29800], R188 ;  /* 0x029800bc15007844 */ /* 0x0003e20000004200 */
[----:B------:R-:W-:Y:S02]  /*33e0*/  F2FP.BF16.F32.PACK_AB R186, R181, R180 ;  /* 0x000000b4b5ba723e */ /* 0x000fe400000010ff */
[----:B------:R-:W-:-:S02]  /*33f0*/  F2FP.BF16.F32.PACK_AB R187, R183, R182 ;  /* 0x000000b6b7bb723e */ /* 0x000fc400000010ff */
[----:B------:R-:W-:Y:S01]  /*3400*/  F2FP.BF16.F32.PACK_AB R152, R7, R6 ;  /* 0x000000060798723e */ /* 0x000fe200000010ff */
[----:B------:R-:W-:Y:S01]  /*3410*/  IMAD R7, R226, 0x4000, R228 ;  /* 0x00004000e2077824 */ /* 0x000fe200078e02e4 */
[----:B------:R-:W-:Y:S01]  /*3420*/  F2FP.BF16.F32.PACK_AB R154, R9, R8 ;  /* 0x00000008099a723e */ /* 0x000fe200000010ff */
[----:B------:R1:W-:Y:S01]  /*3430*/  STSM.16.MT88.4 [R21+0x2a000], R184 ;  /* 0x02a000b815007844 */ /* 0x0003e20000004200 */
[----:B------:R-:W-:Y:S02]  /*3440*/  F2FP.BF16.F32.PACK_AB R153, R213, R212 ;  /* 0x000000d4d599723e */ /* 0x000fe400000010ff */
[----:B------:R-:W-:Y:S02]  /*3450*/  F2FP.BF16.F32.PACK_AB R155, R220, R216 ;  /* 0x000000d8dc9b723e */ /* 0x000fe400000010ff */
[----:B------:R-:W-:Y:S02]  /*3460*/  F2FP.BF16.F32.PACK_AB R204, R205, R204 ;  /* 0x000000cccdcc723e */ /* 0x000fe400000010ff */
[----:B------:R-:W-:Y:S01]  /*3470*/  WARPGROUP.ARRIVE ;  /* 0x00000000000079c5 */ /* 0x000fe20000000000 */
[----:B------:R-:W-:-:S02]  /*3480*/  F2FP.BF16.F32.PACK_AB R205, R17, R20 ;  /* 0x0000001411cd723e */ /* 0x000fc400000010ff */
[----:B------:R-:W-:Y:S02]  /*3490*/  F2FP.BF16.F32.PACK_AB R207, R158, R207 ;  /* 0x000000cf9ecf723e */ /* 0x000fe400000010ff */
[----:B------:R-:W-:Y:S01]  /*34a0*/  SHF.R.U32.HI R6, RZ, 0x4, R230 ;  /* 0x00000004ff067819 */ /* 0x000fe200000116e6 */
[----:B------:R-:W-:Y:S01]  /*34b0*/  HGMMA.64x128x16.F32.BF16 R88, R152, gdesc[UR4].tnspB, R88, gsb0 ;  /* 0x41e0000498587df0 */ /* 0x000fe20008001858 */
[----:B------:R-:W-:Y:S01]  /*34c0*/  UIADD3 UR6, UR6, 0x180, URZ ;  /* 0x0000018006067890 */ /* 0x000fe2000fffe03f */
[----:B------:R-:W-:Y:S02]  /*34d0*/  R2UR UR7, R7 ;  /* 0x00000000070772ca */ /* 0x000fe400000e0000 */
        /* <DEDUP_REMOVED lines=92> */
.L_x_6027:
        /* <DEDUP_REMOVED lines=49> */
.L_x_6028:
        /* <DEDUP_REMOVED lines=78> */
.L_x_6011:
        /* <DEDUP_REMOVED lines=23> */
.L_x_6031:
        /* <DEDUP_REMOVED lines=20> */
.L_x_6032:
        /* <DEDUP_REMOVED lines=18> */
.L_x_6033:
        /* <DEDUP_REMOVED lines=18> */
.L_x_6034:
        /* <DEDUP_REMOVED lines=150> */
.L_x_6036:
[----:B------:R-:W-:Y:S05]  /*50e0*/  BSYNC B0 ;  /* 0x0000000000007941 */ /* 0x000fea0003800000 */
.L_x_6035:
[----:B------:R-:W-:-:S04]  /*50f0*/  DEPBAR.LE SB0, 0x0 ;  /* 0x000080000000791a */ /* 0x000fc80000000000 */
[----:B------:R-:W-:Y:S05]  /*5100*/  BRA `(.L_x_6010) ;  /* 0x0000004400687947 */ /* 0x000fea0003800000 */
.L_x_6030:
        /* <DEDUP_REMOVED lines=52> */
.L_x_6038:
[----:B------:R-:W-:Y:S05]  /*5450*/  BSYNC B0 ;  /* 0x0000000000007941 */ /* 0x000fea0003800000 */
.L_x_6037:
        /* <DEDUP_REMOVED lines=16> */
.L_x_6040:
[----:B------:R-:W-:Y:S05]  /*5560*/  BSYNC B0 ;  /* 0x0000000000007941 */ /* 0x000fea0003800000 */
.L_x_6039:
        /* <DEDUP_REMOVED lines=16> */
.L_x_6042:
[----:B------:R-:W-:Y:S05]  /*5670*/  BSYNC B0 ;  /* 0x0000000000007941 */ /* 0x000fea0003800000 */
.L_x_6041:
        /* <DEDUP_REMOVED lines=17> */
.L_x_6044:
[----:B------:R-:W-:Y:S05]  /*5790*/  BSYNC B0 ;  /* 0x0000000000007941 */ /* 0x000fea0003800000 */
.L_x_6043:
        /* <DEDUP_REMOVED lines=16> */
.L_x_6046:
[----:B------:R-:W-:Y:S05]  /*58a0*/  BSYNC B0 ;  /* 0x0000000000007941 */ /* 0x000fea0003800000 */
.L_x_6045:
        /* <DEDUP_REMOVED lines=18> */
.L_x_6048:
[----:B------:R-:W-:Y:S05]  /*59d0*/  BSYNC B0 ;  /* 0x0000000000007941 */ /* 0x000fea0003800000 */
.L_x_6047:
        /* <DEDUP_REMOVED lines=31> */
.L_x_6050:
[----:B------:R-:W-:Y:S05]  /*5bd0*/  BSYNC B0 ;  /* 0x0000000000007941 */ /* 0x000fea0003800000 */
.L_x_6049:
        /* <DEDUP_REMOVED lines=22> */
.L_x_6052:
[----:B------:R-:W-:Y:S05]  /*5d40*/  BSYNC B0 ;  /* 0x0000000000007941 */ /* 0x000fea0003800000 */
.L_x_6051:
        /* <DEDUP_REMOVED lines=14> */
.L_x_6054:
[----:B------:R-:W-:Y:S05]  /*5e30*/  BSYNC B0 ;  /* 0x0000000000007941 */ /* 0x000fea0003800000 */
.L_x_6053:
        /* <DEDUP_REMOVED lines=16> */
.L_x_6056:
[----:B------:R-:W-:Y:S05]  /*5f40*/  BSYNC B0 ;  /* 0x0000000000007941 */ /* 0x000fea0003800000 */
.L_x_6055:
        /* <DEDUP_REMOVED lines=15> */
.L_x_6058:
[----:B------:R-:W-:Y:S05]  /*6040*/  BSYNC B0 ;  /* 0x0000000000007941 */ /* 0x000fea0003800000 */
.L_x_6057:
        /* <DEDUP_REMOVED lines=15> */
.L_x_6060:
[----:B------:R-:W-:Y:S05]  /*6140*/  BSYNC B0 ;  /* 0x0000000000007941 */ /* 0x000fea0003800000 */
.L_x_6059:
        /* <DEDUP_REMOVED lines=15> */
.L_x_6062:
[----:B------:R-:W-:Y:S05]  /*6240*/  BSYNC B0 ;  /* 0x0000000000007941 */ /* 0x000fea0003800000 */
.L_x_6061:
        /* <DEDUP_REMOVED lines=15> */
.L_x_6064:
[----:B------:R-:W-:Y:S05]  /*6340*/  BSYNC B0 ;  /* 0x0000000000007941 */ /* 0x000fea0003800000 */
.L_x_6063:
        /* <DEDUP_REMOVED lines=15> */
.L_x_6066:
[----:B------:R-:W-:Y:S05]  /*6440*/  BSYNC B0 ;  /* 0x0000000000007941 */ /* 0x000fea0003800000 */
.L_x_6065:
        /* <DEDUP_REMOVED lines=15> */
.L_x_6006:
        /* <DEDUP_REMOVED lines=29> */
.L_x_6068:
[----:B------:R-:W-:Y:S01]  /*6710*/  ULDC UR9, c[0x0][0xb44] ;  /* 0x0002d10000097ab9 */ /* 0x000fe20000000800 */
[----:B------:R-:W-:Y:S01]  /*6720*/  UMOV UR7, UR8 ;  /* 0x0000000800077c82 */ /* 0x000fe20008000000 */
[----:B------:R-:W-:-:S11]  /*6730*/  UISETP.NE.AND UP0, UPT, UR9, 0x1, UPT ;  /* 0x000000010900788c */ /* 0x000fd6000bf05270 */
[----:B------:R-:W-:Y:S02]  /*6740*/  @UP0 ULDC.64 UR10, c[0x0][0xb48] ;  /* 0x0002d200000a0ab9 */ /* 0x000fe40000000a00 */
[----:B------:R-:W-:-:S04]  /*6750*/  UIMAD.WIDE.U32 UR4, UR8, UR10, URZ ;  /* 0x0000000a080472a5 */ /* 0x000fc8000f8e003f */
[----:B------:R-:W-:-:S04]  /*6760*/  @UP0 USHF.R.U32.HI UR7, URZ, UR11, UR5 ;  /* 0x0000000b3f070299 */ /* 0x000fc80008011605 */
[----:B------:R-:W-:-:S12]  /*6770*/  UIMAD UR4, UR7, UR9, URZ ;  /* 0x00000009070472a4 */ /* 0x000fd8000f8e023f */
.L_x_6069:
        /* <DEDUP_REMOVED lines=67> */
.L_x_6072:
[----:B------:R-:W-:Y:S05]  /*6bb0*/  BSYNC B0 ;  /* 0x0000000000007941 */ /* 0x000fea0003800000 */
.L_x_6071:
        /* <DEDUP_REMOVED lines=19> */
.L_x_6074:
[----:B------:R-:W-:Y:S05]  /*6cf0*/  BSYNC B0 ;  /* 0x0000000000007941 */ /* 0x000fea0003800000 */
.L_x_6073:
[----:B------:R-:W-:Y:S06]  /*6d00*/  BAR.ARV 0xa, 0xa0 ;  /* 0x0282800000007b1d */ /* 0x000fec0000002000 */
[----:B------:R-:W-:Y:S04]  /*6d10*/  BSSY B0, `(.L_x_6075) ;  /* 0x0000003000007945 */ /* 0x000fe80003800000 */
[----:B------:R-:W-:Y:S05]  /*6d20*/  @!P0 BRA `(.L_x_6076) ;  /* 0x0000000000048947 */ /* 0x000fea0003800000 */
[----:B------:R-:W-:-:S04]  /*6d30*/  DEPBAR.LE SB0, 0x0 ;  /* 0x000080000000791a */ /* 0x000fc80000000000 */
.L_x_6076:
[----:B------:R-:W-:Y:S05]  /*6d40*/  BSYNC B0 ;  /* 0x0000000000007941 */ /* 0x000fea0003800000 */
.L_x_6075:
[----:B------:R-:W-:Y:S06]  /*6d50*/  BAR.ARV 0xb, 0xa0 ;  /* 0x02c2800000007b1d */ /* 0x000fec0000002000 */
[----:B------:R-:W-:Y:S01]  /*6d60*/  UIADD3 UR12, UR8, 0x1, URZ ;  /* 0x00000001080c7890 */ /* 0x000fe2000fffe03f */
[----:B------:R-:W-:Y:S11]  /*6d70*/  BRA `(.L_x_6077) ;  /* 0x0000000000047947 */ /* 0x000ff60003800000 */
.L_x_6070:
[----:B------:R-:W-:-:S05]  /*6d80*/  UMOV UR12, UR8 ;  /* 0x00000008000c7c82 */ /* 0x000fca0008000000 */
.L_x_6077:
        /* <DEDUP_REMOVED lines=18> */
.L_x_6090:
        /* <DEDUP_REMOVED lines=20> */
.L_x_6079:
[----:B------:R-:W-:Y:S05]  /*6ff0*/  BSYNC B0 ;  /* 0x0000000000007941 */ /* 0x000fea0003800000 */
.L_x_6078:
        /* <DEDUP_REMOVED lines=13> */
.L_x_6081:
[----:B------:R-:W-:Y:S05]  /*70d0*/  BSYNC B0 ;  /* 0x0000000000007941 */ /* 0x000fea0003800000 */
.L_x_6080:
[----:B------:R-:W-:Y:S06]  /*70e0*/  BAR.ARV 0xa, 0xa0 ;  /* 0x0282800000007b1d */ /* 0x000fec0000002000 */
[----:B------:R-:W-:Y:S04]  /*70f0*/  BSSY B0, `(.L_x_6082) ;  /* 0x0000003000007945 */ /* 0x000fe80003800000 */
[----:B------:R-:W-:Y:S05]  /*7100*/  @!P0 BRA `(.L_x_6083) ;  /* 0x0000000000048947 */ /* 0x000fea0003800000 */
[----:B------:R-:W-:-:S04]  /*7110*/  DEPBAR.LE SB0, 0x0 ;  /* 0x000080000000791a */ /* 0x000fc80000000000 */
.L_x_6083:
[----:B------:R-:W-:Y:S05]  /*7120*/  BSYNC B0 ;  /* 0x0000000000007941 */ /* 0x000fea0003800000 */
.L_x_6082:
        /* <DEDUP_REMOVED lines=13> */
.L_x_6085:
[----:B------:R-:W-:Y:S05]  /*7200*/  BSYNC B0 ;  /* 0x0000000000007941 */ /* 0x000fea0003800000 */
.L_x_6084:
        /* <DEDUP_REMOVED lines=13> */
.L_x_6087:
[----:B------:R-:W-:Y:S05]  /*72e0*/  BSYNC B0 ;  /* 0x0000000000007941 */ /* 0x000fea0003800000 */
.L_x_6086:
[----:B------:R-:W-:Y:S01]  /*72f0*/  UIADD3 UR12, UR12, 0x2, URZ ;  /* 0x000000020c0c7890 */ /* 0x000fe2000fffe03f */
[----:B------:R-:W-:Y:S06]  /*7300*/  BAR.ARV 0xa, 0xa0 ;  /* 0x0282800000007b1d */ /* 0x000fec0000002000 */
[----:B------:R-:W-:Y:S01]  /*7310*/  UISETP.GE.AND UP0, UPT, UR12, UR5, UPT ;  /* 0x000000050c00728c */ /* 0x000fe2000bf06270 */
[----:B------:R-:W-:Y:S04]  /*7320*/  BSSY B0, `(.L_x_6088) ;  /* 0x0000003000007945 */ /* 0x000fe80003800000 */
[----:B------:R-:W-:Y:S06]  /*7330*/  @!P0 BRA `(.L_x_6089) ;  /* 0x0000000000048947 */ /* 0x000fec0003800000 */
[----:B------:R-:W-:-:S04]  /*7340*/  DEPBAR.LE SB0, 0x0 ;  /* 0x000080000000791a */ /* 0x000fc80000000000 */
.L_x_6089:
[----:B------:R-:W-:Y:S05]  /*7350*/  BSYNC B0 ;  /* 0x0000000000007941 */ /* 0x000fea0003800000 */
.L_x_6088:
[----:B------:R-:W-:Y:S06]  /*7360*/  BAR.ARV 0xb, 0xa0 ;  /* 0x02c2800000007b1d */ /* 0x000fec0000002000 */
[----:B------:R-:W-:Y:S01]  /*7370*/  PLOP3.LUT P1, PT, PT, PT, UP0, 0x80, 0x0 ;  /* 0x000000000000781c */ /* 0x000fe20003f2f008 */
[----:B------:R-:W-:Y:S02]  /*7380*/  UIADD3 UR20, UR20, 0x4000, URZ ;  /* 0x0000400014147890 */ /* 0x000fe4000fffe03f */
[----:B------:R-:W-:-:S10]  /*7390*/  UIADD3 UR4, UR4, 0x4000, URZ ;  /* 0x0000400004047890 */ /* 0x000fd4000fffe03f */
[----:B------:R-:W-:Y:S05]  /*73a0*/  @!P1 BRA `(.L_x_6090) ;  /* 0xfffffff800c09947 */ /* 0x000fea000383ffff */
[----:B------:R-:W-:Y:S05]  /*73b0*/  BRA `(.L_x_6010) ;  /* 0x0000002000bc7947 */ /* 0x000fea0003800000 */
.L_x_6067:
        /* <DEDUP_REMOVED lines=21> */
.L_x_6091:
[----:B------:R-:W-:Y:S01]  /*7510*/  ULDC UR8, c[0x0][0xb44] ;  /* 0x0002d10000087ab9 */ /* 0x000fe20000000800 */
[----:B------:R-:W-:Y:S01]  /*7520*/  UMOV UR11, UR7 ;  /* 0x00000007000b7c82 */ /* 0x000fe20008000000 */
[----:B------:R-:W-:-:S11]  /*7530*/  UISETP.NE.AND UP0, UPT, UR8, 0x1, UPT ;  /* 0x000000010800788c */ /* 0x000fd6000bf05270 */
[----:B------:R-:W-:Y:S02]  /*7540*/  @UP0 ULDC.64 UR12, c[0x0][0xb48] ;  /* 0x0002d200000c0ab9 */ /* 0x000fe40000000a00 */
[----:B------:R-:W-:-:S04]  /*7550*/  UIMAD.WIDE.U32 UR4, UR7, UR12, URZ ;  /* 0x0000000c070472a5 */ /* 0x000fc8000f8e003f */
[----:B------:R-:W-:-:S04]  /*7560*/  @UP0 USHF.R.U32.HI UR11, URZ, UR13, UR5 ;  /* 0x0000000d3f0b0299 */ /* 0x000fc80008011605 */
[----:B------:R-:W-:-:S12]  /*7570*/  UIMAD UR4, UR11, UR8, URZ ;  /* 0x000000080b0472a4 */ /* 0x000fd8000f8e023f */
.L_x_6092:
        /* <DEDUP_REMOVED lines=70> */
.L_x_6123:
        /* <DEDUP_REMOVED lines=15> */
.L_x_6096:
        /* <DEDUP_REMOVED lines=97> */
.L_x_6107:
[----:B--234-:R-:W-:-:S04]  /*80e0*/  SHF.L.U32 R21, R11, 0x1f, RZ ;  /* 0x0000001f0b157819 */ /* 0x01cfc800000006ff */
[----:B------:R-:W1:Y:S02]  /*80f0*/  SYNCS.PHASECHK.TRANS64.TRYWAIT P1, [R16+URZ+0x30840], R21 ;  /* 0x03084015100075a7 */ /* 0x000e64000802017f */
[----:B-1----:R-:W-:Y:S05]  /*8100*/  @!P1 BRA `(.L_x_6099) ;  /* 0x0000001400dc9947 */ /* 0x002fea0003800000 */
.L_x_6124:
[----:B------:R-:W-:Y:S05]  /*8110*/  @P0 BRA `(.L_x_6100) ;  /* 0x0000000000140947 */ /* 0x000fea0003800000 */
[----:B------:R-:W-:Y:S01]  /*8120*/  ISETP.NE.AND P1, PT, R6, RZ, PT ;  /* 0x000000ff0600720c */ /* 0x000fe20003f25270 */
[----:B------:R-:W-:-:S04]  /*8130*/  IMAD.MOV.U32 R3, RZ, RZ, 0x4100 ;  /* 0x00004100ff037424 */ /* 0x000fc800078e00ff */
[----:B------:R3:W-:Y:S08]  /*8140*/  SYNCS.ARRIVE.TRANS64 RZ, [R16+URZ+0x30830], R3 ;  /* 0x0308300310ff79a7 */ /* 0x0007f0000800003f */
[----:B------:R-:W-:Y:S05]  /*8150*/  @!P1 BRA `(.L_x_6100) ;  /* 0x0000000000049947 */ /* 0x000fea0003800000 */
[----:B------:R-:W-:Y:S01]  /*8160*/  BPT.TRAP 0x1 ;  /* 0x000000040000795c */ /* 0x000fe20000300000 */
.L_x_6100:
        /* <DEDUP_REMOVED lines=36> */
.L_x_6125:
[----:B------:R-:W-:Y:S05]  /*83b0*/  @P0 BRA `(.L_x_6102) ;  /* 0x0000000000140947 */ /* 0x000fea0003800000 */
[----:B------:R-:W-:Y:S01]  /*83c0*/  ISETP.NE.AND P1, PT, R6, RZ, PT ;  /* 0x000000ff0600720c */ /* 0x000fe20003f25270 */
[----:B------:R-:W-:-:S04]  /*83d0*/  IMAD.MOV.U32 R2, RZ, RZ, 0x4100 ;  /* 0x00004100ff027424 */ /* 0x000fc800078e00ff */
[----:B------:R3:W-:Y:S08]  /*83e0*/  SYNCS.ARRIVE.TRANS64 RZ, [R16+URZ+0x30818], R2 ;  /* 0x0308180210ff79a7 */ /* 0x0007f0000800003f */
[----:B------:R-:W-:Y:S05]  /*83f0*/  @!P1 BRA `(.L_x_6102) ;  /* 0x0000000000049947 */ /* 0x000fea0003800000 */
[----:B------:R-:W-:Y:S01]  /*8400*/  BPT.TRAP 0x1 ;  /* 0x000000040000795c */ /* 0x000fe20000300000 */
.L_x_6102:
        /* <DEDUP_REMOVED lines=36> */
.L_x_6126:
[----:B------:R-:W-:Y:S05]  /*8650*/  @P0 BRA `(.L_x_6104) ;  /* 0x0000000000140947 */ /* 0x000fea0003800000 */
[----:B------:R-:W-:Y:S01]  /*8660*/  ISETP.NE.AND P1, PT, R6, RZ, PT ;  /* 0x000000ff0600720c */ /* 0x000fe20003f25270 */
[----:B-123--:R-:W-:-:S04]  /*8670*/  IMAD.MOV.U32 R21, RZ, RZ, 0x4100 ;  /* 0x00004100ff157424 */ /* 0x00efc800078e00ff */
[----:B------:R4:W-:Y:S08]  /*8680*/  SYNCS.ARRIVE.TRANS64 RZ, [R16+URZ+0x30838], R21 ;  /* 0x0308381510ff79a7 */ /* 0x0009f0000800003f */
[----:B------:R-:W-:Y:S05]  /*8690*/  @!P1 BRA `(.L_x_6104) ;  /* 0x0000000000049947 */ /* 0x000fea0003800000 */
[----:B------:R-:W-:Y:S01]  /*86a0*/  BPT.TRAP 0x1 ;  /* 0x000000040000795c */ /* 0x000fe20000300000 */
.L_x_6104:
        /* <DEDUP_REMOVED lines=31> */
.L_x_6128:
[----:B------:R-:W-:Y:S05]  /*88a0*/  @P0 BRA `(.L_x_6106) ;  /* 0x0000000000140947 */ /* 0x000fea0003800000 */
[----:B------:R-:W-:Y:S01]  /*88b0*/  ISETP.NE.AND P1, PT, R6, RZ, PT ;  /* 0x000000ff0600720c */ /* 0x000fe20003f25270 */
[----:B------:R-:W-:-:S04]  /*88c0*/  IMAD.MOV.U32 R5, RZ, RZ, 0x4100 ;  /* 0x00004100ff057424 */ /* 0x000fc800078e00ff */
[----:B------:R1:W-:Y:S08]  /*88d0*/  SYNCS.ARRIVE.TRANS64 RZ, [R16+URZ+0x30810], R5 ;  /* 0x0308100510ff79a7 */ /* 0x0003f0000800003f */
[----:B------:R-:W-:Y:S05]  /*88e0*/  @!P1 BRA `(.L_x_6106) ;  /* 0x0000000000049947 */ /* 0x000fea0003800000 */
[----:B------:R-:W-:Y:S01]  /*88f0*/  BPT.TRAP 0x1 ;  /* 0x000000040000795c */ /* 0x000fe20000300000 */
.L_x_6106:
        /* <DEDUP_REMOVED lines=37> */
.L_x_6098:
        /* <DEDUP_REMOVED lines=8> */
.L_x_6129:
[----:B------:R-:W-:Y:S05]  /*8bd0*/  @P0 BRA `(.L_x_6109) ;  /* 0x0000000000140947 */ /* 0x000fea0003800000 */
[----:B------:R-:W-:Y:S01]  /*8be0*/  ISETP.NE.AND P1, PT, R6, RZ, PT ;  /* 0x000000ff0600720c */ /* 0x000fe20003f25270 */
[----:B------:R-:W-:-:S04]  /*8bf0*/  IMAD.MOV.U32 R5, RZ, RZ, 0x4100 ;  /* 0x00004100ff057424 */ /* 0x000fc800078e00ff */
[----:B------:R2:W-:Y:S08]  /*8c00*/  SYNCS.ARRIVE.TRANS64 RZ, [R16+URZ+0x30830], R5 ;  /* 0x0308300510ff79a7 */ /* 0x0005f0000800003f */
[----:B------:R-:W-:Y:S05]  /*8c10*/  @!P1 BRA `(.L_x_6109) ;  /* 0x0000000000049947 */ /* 0x000fea0003800000 */
[----:B------:R-:W-:Y:S01]  /*8c20*/  BPT.TRAP 0x1 ;  /* 0x000000040000795c */ /* 0x000fe20000300000 */
.L_x_6109:
        /* <DEDUP_REMOVED lines=33> */
.L_x_6130:
[----:B------:R-:W-:Y:S05]  /*8e40*/  @P0 BRA `(.L_x_6111) ;  /* 0x0000000000140947 */ /* 0x000fea0003800000 */
[----:B------:R-:W-:Y:S01]  /*8e50*/  ISETP.NE.AND P0, PT, R6, RZ, PT ;  /* 0x000000ff0600720c */ /* 0x000fe20003f05270 */
[----:B------:R-:W-:-:S04]  /*8e60*/  IMAD.MOV.U32 R5, RZ, RZ, 0x4100 ;  /* 0x00004100ff057424 */ /* 0x000fc800078e00ff */
[----:B------:R1:W-:Y:S08]  /*8e70*/  SYNCS.ARRIVE.TRANS64 RZ, [R16+URZ+0x30818], R5 ;  /* 0x0308180510ff79a7 */ /* 0x0003f0000800003f */
[----:B------:R-:W-:Y:S05]  /*8e80*/  @!P0 BRA `(.L_x_6111) ;  /* 0x0000000000048947 */ /* 0x000fea0003800000 */
[----:B------:R-:W-:Y:S01]  /*8e90*/  BPT.TRAP 0x1 ;  /* 0x000000040000795c */ /* 0x000fe20000300000 */
.L_x_6111:
        /* <DEDUP_REMOVED lines=37> */
.L_x_6097:
[----:B------:R-:W1:Y:S01]  /*90f0*/  S2R R0, SR_TID.X ;  /* 0x0000000000007919 */ /* 0x000e620000002100 */
[----:B------:R-:W-:Y:S01]  /*9100*/  IMAD R3, R19, 0x8, R16 ;  /* 0x0000000813037824 */ /* 0x000fe200078e0210 */
[----:B-1----:R-:W-:Y:S02]  /*9110*/  LOP3.LUT R2, R0, 0x7f, RZ, 0xc0, !PT ;  /* 0x0000007f00027812 */ /* 0x002fe400078ec0ff */
[----:B------:R-:W-:Y:S02]  /*9120*/  SHF.L.U32 R0, R11, 0x1f, RZ ;  /* 0x0000001f0b007819 */ /* 0x000fe400000006ff */
[----:B------:R-:W-:Y:S02]  /*9130*/  ISETP.NE.AND P1, PT, R2, RZ, PT ;  /* 0x000000ff0200720c */ /* 0x000fe40003f25270 */
[----:B------:R-:W1:Y:S02]  /*9140*/  SYNCS.PHASECHK.TRANS64.TRYWAIT P0, [R3+URZ+0x30840], R0 ;  /* 0x03084000030075a7 */ /* 0x000e64000800017f */
[----:B-1----:R-:W-:Y:S09]  /*9150*/  @!P0 BRA `(.L_x_6112) ;  /* 0x0000000800448947 */ /* 0x002ff20003800000 */
.L_x_6131:
[----:B------:R-:W-:Y:S05]  /*9160*/  @P1 BRA `(.L_x_6113) ;  /* 0x0000000000181947 */ /* 0x000fea0003800000 */
[----:B------:R-:W1:Y:S01]  /*9170*/  S2R R2, SR_TID.X ;  /* 0x0000000000027919 */ /* 0x000e620000002100 */
[----:B------:R-:W-:-:S04]  /*9180*/  IMAD.MOV.U32 R0, RZ, RZ, 0x4100 ;  /* 0x00004100ff007424 */ /* 0x000fc800078e00ff */
[----:B------:R1:W-:Y:S02]  /*9190*/  SYNCS.ARRIVE.TRANS64 RZ, [R3+URZ+0x30830], R0 ;  /* 0x0308300003ff79a7 */ /* 0x0003e4000800003f */
[----:B-1----:R-:W-:-:S13]  /*91a0*/  LOP3.LUT P0, RZ, R2, 0x1f, RZ, 0xc0, !PT ;  /* 0x0000001f02ff7812 */ /* 0x002fda000780c0ff */
[----:B------:R-:W-:Y:S05]  /*91b0*/  @!P0 BRA `(.L_x_6113) ;  /* 0x0000000000048947 */ /* 0x000fea0003800000 */
[----:B------:R-:W-:Y:S01]  /*91c0*/  BPT.TRAP 0x1 ;  /* 0x000000040000795c */ /* 0x000fe20000300000 */
.L_x_6113:
        /* <DEDUP_REMOVED lines=40> */
.L_x_6094:
[----:B------:R-:W-:Y:S05]  /*9450*/  BSYNC B0 ;  /* 0x0000000000007941 */ /* 0x000fea0003800000 */
.L_x_6093:
[----:B------:R-:W-:-:S03]  /*9460*/  UMOV UR7, 0xffffffff ;  /* 0xffffffff00077882 */ /* 0x000fc60000000000 */
[----:B------:R-:W-:Y:S05]  /*9470*/  BRA.DIV UR7, `(.L_x_6114) ;  /* 0x0000000607907947 */ /* 0x000fea000b800000 */
[----:B------:R-:W-:-:S13]  /*9480*/  ELECT P6, URZ, PT ;  /* 0x00000000003f782f */ /* 0x000fda00038c0000 */
.L_x_6134:
[----:B------:R-:W-:Y:S05]  /*9490*/  @!P6 BRA `(.L_x_6010) ;  /* 0x000000000084e947 */ /* 0x000fea0003800000 */
[----:B------:R-:W-:-:S06]  /*94a0*/  ULOP3.LUT UR7, UR38, 0x2, URZ, 0xfc, !UPT ;  /* 0x0000000226077892 */ /* 0x000fcc000f8efc3f */
[----:B------:R-:W-:-:S05]  /*94b0*/  IMAD.U32 R2, RZ, RZ, UR7 ;  /* 0x00000007ff027e24 */ /* 0x000fca000f8e00ff */
[----:B------:R-:W-:-:S13]  /*94c0*/  ISETP.NE.AND P2, PT, R2, 0x3, PT ;  /* 0x000000030200780c */ /* 0x000fda0003f45270 */
[----:B------:R-:W-:Y:S05]  /*94d0*/  @!P2 BRA `(.L_x_6115) ;  /* 0x000000000004a947 */ /* 0x000fea0003800000 */
[----:B------:R-:W-:Y:S01]  /*94e0*/  BPT.TRAP 0x1 ;  /* 0x000000040000795c */ /* 0x000fe20000300000 */
.L_x_6115:
        /* <DEDUP_REMOVED lines=15> */
.L_x_6135:
[----:B------:R-:W2:Y:S02]  /*95e0*/  SYNCS.PHASECHK.TRANS64.TRYWAIT P0, [R3+URZ], R2 ;  /* 0x00000002030075a7 */ /* 0x000ea4000800017f */
[----:B--2---:R-:W-:Y:S05]  /*95f0*/  @!P0 BRA `(.L_x_6117) ;  /* 0x0000000400648947 */ /* 0x004fea0003800000 */
.L_x_6136:
[----:B------:R-:W-:Y:S05]  /*9600*/  @!P2 BRA `(.L_x_6118) ;  /* 0x000000000004a947 */ /* 0x000fea0003800000 */
[----:B------:R-:W-:Y:S01]  /*9610*/  BPT.TRAP 0x1 ;  /* 0x000000040000795c */ /* 0x000fe20000300000 */
.L_x_6118:
[----:B--2---:R-:W-:-:S04]  /*9620*/  VIADD R3, R7, 0x30840 ;  /* 0x0003084007037836 */ /* 0x004fc80000000000 */
[----:B------:R-:W-:-:S04]  /*9630*/  IMAD R0, R0, 0x8, R3 ;  /* 0x0000000800007824 */ /* 0x000fc800078e0203 */
[----:B------:R-:W2:Y:S02]  /*9640*/  SYNCS.PHASECHK.TRANS64.TRYWAIT P0, [R0+URZ], R5 ;  /* 0x00000005000075a7 */ /* 0x000ea4000800017f */
[----:B--2---:R-:W-:Y:S05]  /*9650*/  @!P0 BRA `(.L_x_6119) ;  /* 0x0000000400608947 */ /* 0x004fea0003800000 */
.L_x_6137:
[----:B------:R-:W-:-:S07]  /*9660*/  IMAD R3, R4, 0x8, R3 ;  /* 0x0000000804037824 */ /* 0x000fce00078e0203 */
.L_x_6120:
[----:B---3--:R3:W4:Y:S02]  /*9670*/  SYNCS.PHASECHK.TRANS64.TRYWAIT P0, [R3+URZ], R2 ;  /* 0x00000002030075a7 */ /* 0x008724000800017f */
[----:B----4-:R-:W-:Y:S05]  /*9680*/  @!P0 NANOSLEEP.SYNCS 0x989680 ;  /* 0x009896800000895d */ /* 0x010fea0003900000 */
[----:B------:R-:W4:Y:S02]  /*9690*/  @!P0 SYNCS.PHASECHK.TRANS64 P0, [R3+URZ], R2 ;  /* 0x00000002030085a7 */ /* 0x000f24000800007f */
[----:B----4-:R-:W-:Y:S05]  /*96a0*/  @!P0 BRA `(.L_x_6120) ;  /* 0xfffffffc00f08947 */ /* 0x010fea000383ffff */
.L_x_6010:
[----:B------:R-:W-:Y:S05]  /*96b0*/  BSYNC B6 ;  /* 0x0000000000067941 */ /* 0x000fea0003800000 */
.L_x_6005:
[----:B------:R-:W-:Y:S05]  /*96c0*/  EXIT ;  /* 0x000000000000794d */ /* 0x000fea0003800000 */
.L_x_6016:
[----:B------:R-:W-:Y:S02]  /*96d0*/  IMAD.MOV.U32 R12, RZ, RZ, RZ ;  /* 0x000000ffff0c7224 */ /* 0x000fe400078e00ff */
[----:B------:R-:W-:Y:S02]  /*96e0*/  IMAD.MOV.U32 R11, RZ, RZ, 0x1f ;  /* 0x0000001fff0b7424 */ /* 0x000fe400078e00ff */
[----:B------:R-:W-:-:S07]  /*96f0*/  IMAD.MOV.U32 R15, RZ, RZ, -0x1 ;  /* 0xffffffffff0f7424 */ /* 0x000fce00078e00ff */
[----:B------:R-:W-:Y:S05]  /*9700*/  WARPSYNC.COLLECTIVE R15, `(.L_x_6121) ;  /* 0x000000000f087348 */ /* 0x000fea0003c00000 */
[----:B------:R1:W2:Y:S02]  /*9710*/  SHFL.IDX P6, R14, R13, R12, R11 ;  /* 0x0000000c0d0e7389 */ /* 0x0002a400000c000b */
[----:B-12---:R-:W-:Y:S01]  /*9720*/  ENDCOLLECTIVE ;  /* 0x000000000000791b */ /* 0x006fe20003800000 */
.L_x_6121:
[----:B------:R-:W-:Y:S05]  /*9730*/  BRA `(.L_x_6122) ;  /* 0xffffff7c000c7947 */ /* 0x000fea000383ffff */
.L_x_6018:
[----:B---3--:R3:W4:Y:S02]  /*9740*/  SYNCS.PHASECHK.TRANS64.TRYWAIT P0, [R228+URZ+0x30800], R9 ;  /* 0x03080009e40075a7 */ /* 0x008724000800017f */
[----:B----4-:R-:W-:Y:S05]  /*9750*/  @!P0 NANOSLEEP.SYNCS 0x989680 ;  /* 0x009896800000895d */ /* 0x010fea0003900000 */
[----:B------:R-:W4:Y:S02]  /*9760*/  @!P0 SYNCS.PHASECHK.TRANS64 P0, [R228+URZ+0x30800], R9 ;  /* 0x03080009e40085a7 */ /* 0x000f24000800007f */
[----:B----4-:R-:W-:Y:S05]  /*9770*/  @!P0 BRA `(.L_x_6018) ;  /* 0xfffffffc00f08947 */ /* 0x010fea000383ffff */
[----:B------:R-:W-:Y:S05]  /*9780*/  BRA `(.L_x_6017) ;  /* 0xffffff7c00347947 */ /* 0x000fea000383ffff */
.L_x_6022:
[----:B---3--:R3:W4:Y:S02]  /*9790*/  SYNCS.PHASECHK.TRANS64.TRYWAIT P1, [R0+URZ+0x30810], R9 ;  /* 0x03081009000075a7 */ /* 0x008724000802017f */
[----:B----4-:R-:W-:Y:S05]  /*97a0*/  @!P1 NANOSLEEP.SYNCS 0x989680 ;  /* 0x009896800000995d */ /* 0x010fea0003900000 */
[----:B------:R-:W4:Y:S02]  /*97b0*/  @!P1 SYNCS.PHASECHK.TRANS64 P1, [R0+URZ+0x30810], R9 ;  /* 0x03081009000095a7 */ /* 0x000f24000802007f */
[----:B----4-:R-:W-:Y:S05]  /*97c0*/  @!P1 BRA `(.L_x_6022) ;  /* 0xfffffffc00f09947 */ /* 0x010fea000383ffff */
[----:B------:R-:W-:Y:S05]  /*97d0*/  BRA `(.L_x_6021) ;  /* 0xffffff8000ec7947 */ /* 0x000fea000383ffff */
.L_x_6026:
[----:B------:R1:W1:Y:S02]  /*97e0*/  SYNCS.PHASECHK.TRANS64.TRYWAIT P1, [R0+URZ+0x30830], R9 ;  /* 0x03083009000075a7 */ /* 0x000264000802017f */
[----:B-1----:R-:W-:Y:S05]  /*97f0*/  @!P1 NANOSLEEP.SYNCS 0x989680 ;  /* 0x009896800000995d */ /* 0x002fea0003900000 */
[----:B------:R-:W1:Y:S02]  /*9800*/  @!P1 SYNCS.PHASECHK.TRANS64 P1, [R0+URZ+0x30830], R9 ;  /* 0x03083009000095a7 */ /* 0x000e64000802007f */
[----:B-1----:R-:W-:Y:S05]  /*9810*/  @!P1 BRA `(.L_x_6026) ;  /* 0xfffffffc00f09947 */ /* 0x002fea000383ffff */
[----:B------:R-:W-:Y:S05]  /*9820*/  BRA `(.L_x_6025) ;  /* 0xffffff8800447947 */ /* 0x000fea000383ffff */
.L_x_6095:
[----:B-1----:R1:W2:Y:S02]  /*9830*/  SYNCS.PHASECHK.TRANS64.TRYWAIT P0, [R16+URZ+0x30820], R3 ;  /* 0x03082003100075a7 */ /* 0x0022a4000800017f */
[----:B--2---:R-:W-:Y:S05]  /*9840*/  @!P0 NANOSLEEP.SYNCS 0x989680 ;  /* 0x009896800000895d */ /* 0x004fea0003900000 */
[----:B------:R-:W2:Y:S02]  /*9850*/  @!P0 SYNCS.PHASECHK.TRANS64 P0, [R16+URZ+0x30820], R3 ;  /* 0x03082003100085a7 */ /* 0x000ea4000800007f */
[----:B--2---:R-:W-:Y:S05]  /*9860*/  @!P0 BRA `(.L_x_6095) ;  /* 0xfffffffc00f08947 */ /* 0x004fea000383ffff */
[----:B------:R-:W-:Y:S05]  /*9870*/  BRA `(.L_x_6123) ;  /* 0xffffffe000587947 */ /* 0x000fea000383ffff */
.L_x_6099:
[----:B-1----:R1:W3:Y:S02]  /*9880*/  SYNCS.PHASECHK.TRANS64.TRYWAIT P1, [R16+URZ+0x30840], R21 ;  /* 0x03084015100075a7 */ /* 0x0022e4000802017f */
[----:B---3--:R-:W-:Y:S05]  /*9890*/  @!P1 NANOSLEEP.SYNCS 0x989680 ;  /* 0x009896800000995d */ /* 0x008fea0003900000 */
[----:B------:R-:W3:Y:S02]  /*98a0*/  @!P1 SYNCS.PHASECHK.TRANS64 P1, [R16+URZ+0x30840], R21 ;  /* 0x03084015100095a7 */ /* 0x000ee4000802007f */
[----:B---3--:R-:W-:Y:S05]  /*98b0*/  @!P1 BRA `(.L_x_6099) ;  /* 0xfffffffc00f09947 */ /* 0x008fea000383ffff */
[----:B------:R-:W-:Y:S05]  /*98c0*/  BRA `(.L_x_6124) ;  /* 0xffffffe800107947 */ /* 0x000fea000383ffff */
.L_x_6101:
[----:B--2---:R2:W3:Y:S02]  /*98d0*/  SYNCS.PHASECHK.TRANS64.TRYWAIT P1, [R16+URZ+0x30828], R21 ;  /* 0x03082815100075a7 */ /* 0x0044e4000802017f */
[----:B---3--:R-:W-:Y:S05]  /*98e0*/  @!P1 NANOSLEEP.SYNCS 0x989680 ;  /* 0x009896800000995d */ /* 0x008fea0003900000 */
[----:B------:R-:W3:Y:S02]  /*98f0*/  @!P1 SYNCS.PHASECHK.TRANS64 P1, [R16+URZ+0x30828], R21 ;  /* 0x03082815100095a7 */ /* 0x000ee4000802007f */
[----:B---3--:R-:W-:Y:S05]  /*9900*/  @!P1 BRA `(.L_x_6101) ;  /* 0xfffffffc00f09947 */ /* 0x008fea000383ffff */
[----:B------:R-:W-:Y:S05]  /*9910*/  BRA `(.L_x_6125) ;  /* 0xffffffe800a47947 */ /* 0x000fea000383ffff */
.L_x_6103:
[----:B---3--:R3:W4:Y:S02]  /*9920*/  SYNCS.PHASECHK.TRANS64.TRYWAIT P1, [R16+URZ+0x30848], R21 ;  /* 0x03084815100075a7 */ /* 0x008724000802017f */
[----:B----4-:R-:W-:Y:S05]  /*9930*/  @!P1 NANOSLEEP.SYNCS 0x989680 ;  /* 0x009896800000995d */ /* 0x010fea0003900000 */
[----:B------:R-:W4:Y:S02]  /*9940*/  @!P1 SYNCS.PHASECHK.TRANS64 P1, [R16+URZ+0x30848], R21 ;  /* 0x03084815100095a7 */ /* 0x000f24000802007f */
[----:B----4-:R-:W-:Y:S05]  /*9950*/  @!P1 BRA `(.L_x_6103) ;  /* 0xfffffffc00f09947 */ /* 0x010fea000383ffff */
[----:B------:R-:W-:Y:S05]  /*9960*/  BRA `(.L_x_6126) ;  /* 0xffffffec00387947 */ /* 0x000fea000383ffff */
.L_x_6105:
[----:B------:R-:W-:-:S07]  /*9970*/  SHF.L.U32 R5, R11, 0x1f, RZ ;  /* 0x0000001f0b057819 */ /* 0x000fce00000006ff */
.L_x_6127:
[----:B------:R1:W1:Y:S02]  /*9980*/  SYNCS.PHASECHK.TRANS64.TRYWAIT P1, [R16+URZ+0x30820], R5 ;  /* 0x03082005100075a7 */ /* 0x000264000802017f */
[----:B-1----:R-:W-:Y:S05]  /*9990*/  @!P1 NANOSLEEP.SYNCS 0x989680 ;  /* 0x009896800000995d */ /* 0x002fea0003900000 */
[----:B------:R-:W1:Y:S02]  /*99a0*/  @!P1 SYNCS.PHASECHK.TRANS64 P1, [R16+URZ+0x30820], R5 ;  /* 0x03082005100095a7 */ /* 0x000e64000802007f */
[----:B-1----:R-:W-:Y:S05]  /*99b0*/  @!P1 BRA `(.L_x_6127) ;  /* 0xfffffffc00f09947 */ /* 0x002fea000383ffff */
[----:B------:R-:W-:Y:S05]  /*99c0*/  BRA `(.L_x_6128) ;  /* 0xffffffec00b47947 */ /* 0x000fea000383ffff */
.L_x_6108:
[----:B-1----:R1:W2:Y:S02]  /*99d0*/  SYNCS.PHASECHK.TRANS64.TRYWAIT P1, [R16+URZ+0x30840], R13 ;  /* 0x0308400d100075a7 */ /* 0x0022a4000802017f */
[----:B--2---:R-:W-:Y:S05]  /*99e0*/  @!P1 NANOSLEEP.SYNCS 0x989680 ;  /* 0x009896800000995d */ /* 0x004fea0003900000 */
[----:B------:R-:W2:Y:S02]  /*99f0*/  @!P1 SYNCS.PHASECHK.TRANS64 P1, [R16+URZ+0x30840], R13 ;  /* 0x0308400d100095a7 */ /* 0x000ea4000802007f */
[----:B--2---:R-:W-:Y:S05]  /*9a00*/  @!P1 BRA `(.L_x_6108) ;  /* 0xfffffffc00f09947 */ /* 0x004fea000383ffff */
[----:B------:R-:W-:Y:S05]  /*9a10*/  BRA `(.L_x_6129) ;  /* 0xfffffff0006c7947 */ /* 0x000fea000383ffff */
.L_x_6110:
[----:B--2---:R2:W1:Y:S02]  /*9a20*/  SYNCS.PHASECHK.TRANS64.TRYWAIT P1, [R16+URZ+0x30828], R13 ;  /* 0x0308280d100075a7 */ /* 0x004464000802017f */
[----:B-1----:R-:W-:Y:S05]  /*9a30*/  @!P1 NANOSLEEP.SYNCS 0x989680 ;  /* 0x009896800000995d */ /* 0x002fea0003900000 */
[----:B------:R-:W1:Y:S02]  /*9a40*/  @!P1 SYNCS.PHASECHK.TRANS64 P1, [R16+URZ+0x30828], R13 ;  /* 0x0308280d100095a7 */ /* 0x000e64000802007f */
[----:B-1----:R-:W-:Y:S05]  /*9a50*/  @!P1 BRA `(.L_x_6110) ;  /* 0xfffffffc00f09947 */ /* 0x002fea000383ffff */
[----:B------:R-:W-:Y:S05]  /*9a60*/  BRA `(.L_x_6130) ;  /* 0xfffffff000f47947 */ /* 0x000fea000383ffff */
.L_x_6112:
[----:B------:R1:W1:Y:S02]  /*9a70*/  SYNCS.PHASECHK.TRANS64.TRYWAIT P0, [R3+URZ+0x30840], R0 ;  /* 0x03084000030075a7 */ /* 0x000264000800017f */
[----:B-1----:R-:W-:Y:S05]  /*9a80*/  @!P0 NANOSLEEP.SYNCS 0x989680 ;  /* 0x009896800000895d */ /* 0x002fea0003900000 */
[----:B------:R-:W1:Y:S02]  /*9a90*/  @!P0 SYNCS.PHASECHK.TRANS64 P0, [R3+URZ+0x30840], R0 ;  /* 0x03084000030085a7 */ /* 0x000e64000800007f */
[----:B-1----:R-:W-:Y:S05]  /*9aa0*/  @!P0 BRA `(.L_x_6112) ;  /* 0xfffffffc00f08947 */ /* 0x002fea000383ffff */
[----:B------:R-:W-:Y:S05]  /*9ab0*/  BRA `(.L_x_6131) ;  /* 0xfffffff400a87947 */ /* 0x000fea000383ffff */
.L_x_6114:
[----:B------:R-:W-:Y:S01]  /*9ac0*/  BSSY B0, `(.L_x_6132) ;  /* 0x0000006000007945 */ /* 0x000fe20003800000 */
[----:B------:R-:W-:-:S07]  /*9ad0*/  IMAD.MOV.U32 R15, RZ, RZ, -0x1 ;  /* 0xffffffffff0f7424 */ /* 0x000fce00078e00ff */
[----:B------:R-:W-:Y:S05]  /*9ae0*/  WARPSYNC.COLLECTIVE R15, `(.L_x_6133) ;  /* 0x000000000f0c7348 */ /* 0x000fea0003c00000 */
[----:B------:R-:W-:Y:S02]  /*9af0*/  ELECT P6, UR62, PT ;  /* 0x00000000003e782f */ /* 0x000fe400038c0000 */
[----:B------:R-:W-:Y:S01]  /*9b00*/  MOV R14, UR62 ;  /* 0x0000003e000e7c02 */ /* 0x000fe20008000f00 */
[----:B------:R-:W-:Y:S10]  /*9b10*/  ENDCOLLECTIVE ;  /* 0x000000000000791b */ /* 0x000ff40003800000 */
.L_x_6133:
[----:B------:R-:W-:Y:S05]  /*9b20*/  BSYNC B0 ;  /* 0x0000000000007941 */ /* 0x000fea0003800000 */
.L_x_6132:
[----:B------:R-:W-:Y:S05]  /*9b30*/  BRA `(.L_x_6134) ;  /* 0xfffffff800547947 */ /* 0x000fea000383ffff */
.L_x_6116:
[----:B-1----:R1:W2:Y:S02]  /*9b40*/  SYNCS.PHASECHK.TRANS64.TRYWAIT P0, [R6+URZ], R5 ;  /* 0x00000005060075a7 */ /* 0x0022a4000800017f */
[----:B--2---:R-:W-:Y:S05]  /*9b50*/  @!P0 NANOSLEEP.SYNCS 0x989680 ;  /* 0x009896800000895d */ /* 0x004fea0003900000 */
[----:B------:R-:W2:Y:S02]  /*9b60*/  @!P0 SYNCS.PHASECHK.TRANS64 P0, [R6+URZ], R5 ;  /* 0x00000005060085a7 */ /* 0x000ea4000800007f */
[----:B--2---:R-:W-:Y:S05]  /*9b70*/  @!P0 BRA `(.L_x_6116) ;  /* 0xfffffffc00f08947 */ /* 0x004fea000383ffff */
[----:B------:R-:W-:Y:S05]  /*9b80*/  BRA `(.L_x_6135) ;  /* 0xfffffff800947947 */ /* 0x000fea000383ffff */
.L_x_6117:
[----:B--2---:R2:W3:Y:S02]  /*9b90*/  SYNCS.PHASECHK.TRANS64.TRYWAIT P0, [R3+URZ], R2 ;  /* 0x00000002030075a7 */ /* 0x0044e4000800017f */
[----:B---3--:R-:W-:Y:S05]  /*9ba0*/  @!P0 NANOSLEEP.SYNCS 0x989680 ;  /* 0x009896800000895d */ /* 0x008fea0003900000 */
[----:B------:R-:W3:Y:S02]  /*9bb0*/  @!P0 SYNCS.PHASECHK.TRANS64 P0, [R3+URZ], R2 ;  /* 0x00000002030085a7 */ /* 0x000ee4000800007f */
[----:B---3--:R-:W-:Y:S05]  /*9bc0*/  @!P0 BRA `(.L_x_6117) ;  /* 0xfffffffc00f08947 */ /* 0x008fea000383ffff */
[----:B------:R-:W-:Y:S05]  /*9bd0*/  BRA `(.L_x_6136) ;  /* 0xfffffff800887947 */ /* 0x000fea000383ffff */
.L_x_6119:
[----:B--2---:R2:W3:Y:S02]  /*9be0*/  SYNCS.PHASECHK.TRANS64.TRYWAIT P0, [R0+URZ], R5 ;  /* 0x00000005000075a7 */ /* 0x0044e4000800017f */
[----:B---3--:R-:W-:Y:S05]  /*9bf0*/  @!P0 NANOSLEEP.SYNCS 0x989680 ;  /* 0x009896800000895d */ /* 0x008fea0003900000 */
[----:B------:R-:W3:Y:S02]  /*9c00*/  @!P0 SYNCS.PHASECHK.TRANS64 P0, [R0+URZ], R5 ;  /* 0x00000005000085a7 */ /* 0x000ee4000800007f */
[----:B---3--:R-:W-:Y:S05]  /*9c10*/  @!P0 BRA `(.L_x_6119) ;  /* 0xfffffffc00f08947 */ /* 0x008fea000383ffff */
[----:B------:R-:W-:Y:S05]  /*9c20*/  BRA `(.L_x_6137) ;  /* 0xfffffff8008c7947 */ /* 0x000fea000383ffff */
.L_x_6138:
        /* <DEDUP_REMOVED lines=13> */
.L_x_7333:


//--------------------- .text._ZN7cutlass13device_kernelIN5flash11enable_sm90INS1_16FlashAttnBwdSm90INS1_25CollectiveMainloopBwdSm90ILi2ELi2ELi2EN4cute5tupleIJNS5_1CILi1EEES8_S8_EEENS6_IJNS7_ILi64EEENS7_ILi128EEESB_EEENS_10bfloat16_tEfNS_4arch4Sm90ELb1ELb0ELb0ELb0ELb1ELb1ELb0ELb0ELi2ELi1ELi2ELi1ELb0EEENS1_21CollectiveEpilogueBwdISC_SD_SF_Li256ELb0ELb0ELi1EEENS1_25SingleTileBwdLPTSchedulerILb0ELi128ELb1EEEEEEEEEvNT_6ParamsE --------------------------
	.section	.text._ZN7cutlass13device_kernelIN5flash11enable_sm90INS1_16FlashAttnBwdSm90INS1_25CollectiveMainloopBwdSm90ILi2ELi2ELi2EN4cute5tupleIJNS5_1CILi1EEES8_S8_EEENS6_IJNS7_ILi64EEENS7_ILi128EEESB_EEENS_10bfloat16_tEfNS_4arch4Sm90ELb1ELb0ELb0ELb0ELb1ELb1ELb0ELb0ELi2ELi1ELi2ELi1ELb0EEENS1_21CollectiveEpilogueBwdISC_SD_SF_Li256ELb0ELb0ELi1EEENS1_25SingleTileBwdLPTSchedulerILb0ELi128ELb1EEEEEEEEEvNT_6ParamsE,"ax",@progbits
	.align	128
.text._ZN7cutlass13device_kernelIN5flash11enable_sm90INS1_16FlashAttnBwdSm90INS1_25CollectiveMainloopBwdSm90ILi2ELi2ELi2EN4cute5tupleIJNS5_1CILi1EEES8_S8_EEENS6_IJNS7_ILi64EEENS7_ILi128EEESB_EEENS_10bfloat16_tEfNS_4arch4Sm90ELb1ELb0ELb0ELb0ELb1ELb1ELb0ELb0ELi2ELi1ELi2ELi1ELb0EEENS1_21CollectiveEpilogueBwdISC_SD_SF_Li256ELb0ELb0ELi1EEENS1_25SingleTileBwdLPTSchedulerILb0ELi128ELb1EEEEEEEEEvNT_6ParamsE:
        .type           _ZN7cutlass13device_kernelIN5flash11enable_sm90INS1_16FlashAttnBwdSm90INS1_25CollectiveMainloopBwdSm90ILi2ELi2ELi2EN4cute5tupleIJNS5_1CILi1EEES8_S8_EEENS6_IJNS7_ILi64EEENS7_ILi128EEESB_EEENS_10bfloat16_tEfNS_4arch4Sm90ELb1ELb0ELb0ELb0ELb1ELb1ELb0ELb0ELi2ELi1ELi2ELi1ELb0EEENS1_21CollectiveEpilogueBwdISC_SD_SF_Li256ELb0ELb0ELi1EEENS1_25SingleTileBwdLPTSchedulerILb0ELi128ELb1EEEEEEEEEvNT_6ParamsE,@function
        .size           _ZN7cutlass13device_kernelIN5flash11enable_sm90INS1_16FlashAttnBwdSm90INS1_25CollectiveMainloopBwdSm90ILi2ELi2ELi2EN4cute5tupleIJNS5_1CILi1EEES8_S8_EEENS6_IJNS7_ILi64EEENS7_ILi128EEESB_EEENS_10bfloat16_tEfNS_4arch4Sm90ELb1ELb0ELb0ELb0ELb1ELb1ELb0ELb0ELi2ELi1ELi2ELi1ELb0EEENS1_21CollectiveEpilogueBwdISC_SD_SF_Li256ELb0ELb0ELi1EEENS1_25SingleTileBwdLPTSchedulerILb0ELi128ELb1EEEEEEEEEvNT_6ParamsE,(.L_x_7334 - _ZN7cutlass13device_kernelIN5flash11enable_sm90INS1_16FlashAttnBwdSm90INS1_25CollectiveMainloopBwdSm90ILi2ELi2ELi2EN4cute5tupleIJNS5_1CILi1EEES8_S8_EEENS6_IJNS7_ILi64EEENS7_ILi128EEESB_EEENS_10bfloat16_tEfNS_4arch4Sm90ELb1ELb0ELb0ELb0ELb1ELb1ELb0ELb0ELi2ELi1ELi2ELi1ELb0EEENS1_21CollectiveEpilogueBwdISC_SD_SF_Li256ELb0ELb0ELi1EEENS1_25SingleTileBwdLPTSchedulerILb0ELi128ELb1EEEEEEEEEvNT_6ParamsE)
        .other          _ZN7cutlass13device_kernelIN5flash11enable_sm90INS1_16FlashAttnBwdSm90INS1_25CollectiveMainloopBwdSm90ILi2ELi2ELi2EN4cute5tupleIJNS5_1CILi1EEES8_S8_EEENS6_IJNS7_ILi64EEENS7_ILi128EEESB_EEENS_10bfloat16_tEfNS_4arch4Sm90ELb1ELb0ELb0ELb0ELb1ELb1ELb0ELb0ELi2ELi1ELi2ELi1ELb0EEENS1_21CollectiveEpilogueBwdISC_SD_SF_Li256ELb0ELb0ELi1EEENS1_25SingleTileBwdLPTSchedulerILb0ELi128ELb1EEEEEEEEEvNT_6ParamsE,@"STO_CUDA_ENTRY STV_DEFAULT"
_ZN7cutlass13device_kernelIN5flash11enable_sm90INS1_16FlashAttnBwdSm90INS1_25CollectiveMainloopBwdSm90ILi2ELi2ELi2EN4cute5tupleIJNS5_1CILi1EEES8_S8_EEENS6_IJNS7_ILi64EEENS7_ILi128EEESB_EEENS_10bfloat16_tEfNS_4arch4Sm90ELb1ELb0ELb0ELb0ELb1ELb1ELb0ELb0ELi2ELi1ELi2ELi1ELb0EEENS1_21CollectiveEpilogueBwdISC_SD_SF_Li256ELb0ELb0ELi1EEENS1_25SingleTileBwdLPTSchedulerILb0ELi128ELb1EEEEEEEEEvNT_6ParamsE:
        /* <DEDUP_REMOVED lines=30> */
.L_x_6140:
[----:B------:R-:W-:Y:S05]  /*01e0*/  BSYNC B0 ;  /* 0x0000000000007941 */ /* 0x000fea0003800000 */
.L_x_6139:
        /* <DEDUP_REMOVED lines=37> */
.L_x_6141:
        /* <DEDUP_REMOVED lines=22> */
.L_x_6142:
[----:B------:R-:W-:Y:S01]  /*05a0*/  PLOP3.LUT P0, PT, PT, PT, UP0, 0x80, 0x0 ;  /* 0x000000000000781c */ /* 0x000fe20003f0f008 */
[----:B------:R-:W-:Y:S01]  /*05b0*/  NOP ;  /* 0x0000000000007918 */ /* 0x000fe20000000000 */
[----:B------:R-:W-:Y:S01]  /*05c0*/  ULDC.64 UR46, c[0x0][0x208] ;  /* 0x00008200002e7ab9 */ /* 0x000fe20000000a00 */
[----:B------:R-:W-:Y:S01]  /*05d0*/  BSSY B6, `(.L_x_6143) ;  /* 0x00009b7000067945 */ /* 0x000fe20003800000 */
[----:B-12-4-:R-:W-:Y:S09]  /*05e0*/  BAR.SYNC.DEFER_BLOCKING 0x0 ;  /* 0x0000000000007b1d */ /* 0x016ff20000010000 */
[----:B------:R-:W-:Y:S05]  /*05f0*/  @!P0 BRA `(.L_x_6144) ;  /* 0x0000005c00f08947 */ /* 0x000fea0003800000 */
.L_x_6145:
        /* <DEDUP_REMOVED lines=32> */
.L_x_6146:
[----:B------:R-:W-:Y:S01]  /*0800*/  ULDC UR7, c[0x0][0xb44] ;  /* 0x0002d10000077ab9 */ /* 0x000fe20000000800 */
[----:B------:R-:W-:Y:S01]  /*0810*/  UMOV UR36, UR10 ;  /* 0x0000000a00247c82 */ /* 0x000fe20008000000 */
[----:B------:R-:W-:-:S11]  /*0820*/  UISETP.NE.AND UP0, UPT, UR7, 0x1, UPT ;  /* 0x000000010700788c */ /* 0x000fd6000bf05270 */
[----:B------:R-:W-:Y:S02]  /*0830*/  @UP0 ULDC.64 UR8, c[0x0][0xb48] ;  /* 0x0002d20000080ab9 */ /* 0x000fe40000000a00 */
[----:B------:R-:W-:-:S04]  /*0840*/  UIMAD.WIDE.U32 UR4, UR10, UR8, URZ ;  /* 0x000000080a0472a5 */ /* 0x000fc8000f8e003f */
[----:B------:R-:W-:-:S04]  /*0850*/  @UP0 USHF.R.U32.HI UR36, URZ, UR9, UR5 ;  /* 0x000000093f240299 */ /* 0x000fc80008011605 */
[----:B------:R-:W-:-:S12]  /*0860*/  UIMAD UR4, UR36, UR7, URZ ;  /* 0x00000007240472a4 */ /* 0x000fd8000f8e023f */
.L_x_6147:
        /* <DEDUP_REMOVED lines=120> */
.L_x_6151:
        /* <DEDUP_REMOVED lines=15> */
.L_x_6150:
        /* <DEDUP_REMOVED lines=22> */
.L_x_6153:
        /* <DEDUP_REMOVED lines=15> */
.L_x_6152:
        /* <DEDUP_REMOVED lines=8> */
.L_x_6278:
        /* <DEDUP_REMOVED lines=15> */
.L_x_6155:
        /* <DEDUP_REMOVED lines=103> */
.L_x_6167:
[----:B------:R-:W-:Y:S01]  /*1b10*/  ISETP.NE.AND P0, PT, R231, 0x3, PT ;  /* 0x00000003e700780c */ /* 0x000fe20003f05270 */
[----:B------:R-:W-:-:S12]  /*1b20*/  YIELD ;  /* 0x0000000000007946 */ /* 0x000fd80003800000 */
[----:B------:R-:W-:Y:S05]  /*1b30*/  @!P0 BRA `(.L_x_6157) ;  /* 0x0000000000048947 */ /* 0x000fea0003800000 */
[----:B------:R-:W-:Y:S01]  /*1b40*/  BPT.TRAP 0x1 ;  /* 0x000000040000795c */ /* 0x000fe20000300000 */
.L_x_6157:
[----:B------:R-:W-:Y:S01]  /*1b50*/  IMAD R0, R3, 0x8, R228 ;  /* 0x0000000803007824 */ /* 0x000fe200078e02e4 */
[----:B------:R-:W-:-:S04]  /*1b60*/  SHF.L.U32 R9, R4, 0x1f, RZ ;  /* 0x0000001f04097819 */ /* 0x000fc800000006ff */
[----:B------:R2:W3:Y:S01]  /*1b70*/  SYNCS.PHASECHK.TRANS64.TRYWAIT P1, [R0+URZ+0x30810], R9 ;  /* 0x03081009000075a7 */ /* 0x0004e2000802017f */
[----:B------:R-:W-:Y:S05]  /*1b80*/  @!P0 BRA `(.L_x_6158) ;  /* 0x0000000000048947 */ /* 0x000fea0003800000 */
[----:B------:R-:W-:Y:S01]  /*1b90*/  BPT.TRAP 0x1 ;  /* 0x000000040000795c */ /* 0x000fe20000300000 */
.L_x_6158:
[----:B---3--:R-:W-:Y:S05]  /*1ba0*/  @P1 BRA `(.L_x_6159) ;  /* 0x0000000000081947 */ /* 0x008fea0003800000 */
[----:B------:R-:W3:Y:S02]  /*1bb0*/  SYNCS.PHASECHK.TRANS64.TRYWAIT P1, [R0+URZ+0x30810], R9 ;  /* 0x03081009000075a7 */ /* 0x000ee4000802017f */
[----:B---3--:R-:W-:Y:S05]  /*1bc0*/  @!P1 BRA `(.L_x_6160) ;  /* 0x0000008400949947 */ /* 0x008fea0003800000 */
.L_x_6159:
        /* <DEDUP_REMOVED lines=81> */
.L_x_6161:
[----:B------:R1:W1:Y:S01]  /*20e0*/  SYNCS.PHASECHK.TRANS64.TRYWAIT P1, [R0+URZ+0x30830], R9 ;  /* 0x03083009000075a7 */ /* 0x000262000802017f */
[----:B------:R-:W-:Y:S05]  /*20f0*/  @!P0 BRA `(.L_x_6162) ;  /* 0x0000000000048947 */ /* 0x000fea0003800000 */
[----:B------:R-:W-:Y:S01]  /*2100*/  BPT.TRAP 0x1 ;  /* 0x000000040000795c */ /* 0x000fe20000300000 */
.L_x_6162:
[----:B------:R-:W-:-:S05]  /*2110*/  VIADD R6, R228, 0x20000 ;  /* 0x00020000e4067836 */ /* 0x000fca0000000000 */
[----:B------:R-:W-:-:S04]  /*2120*/  SHF.R.U32.HI R6, RZ, 0x4, R6 ;  /* 0x00000004ff067819 */ /* 0x000fc80000011606 */
[----:B------:R-:W-:-:S04]  /*2130*/  LOP3.LUT R225, R6, 0x3fff, RZ, 0xc0, !PT ;  /* 0x00003fff06e17812 */ /* 0x000fc800078ec0ff */
[----:B------:R-:W-:Y:S01]  /*2140*/  LOP3.LUT R6, R225, 0x10000, RZ, 0xfc, !PT ;  /* 0x00010000e1067812 */ /* 0x000fe200078efcff */
[----:B-1----:R-:W-:Y:S06]  /*2150*/  @P1 BRA `(.L_x_6163) ;  /* 0x0000000000081947 */ /* 0x002fec0003800000 */
[----:B------:R-:W1:Y:S02]  /*2160*/  SYNCS.PHASECHK.TRANS64.TRYWAIT P1, [R0+URZ+0x30830], R9 ;  /* 0x03083009000075a7 */ /* 0x000e64000802017f */
[----:B-1----:R-:W-:Y:S05]  /*2170*/  @!P1 BRA `(.L_x_6164) ;  /* 0x00000080003c9947 */ /* 0x002fea0003800000 */
.L_x_6163:
        /* <DEDUP_REMOVED lines=406> */
.L_x_6165:
        /* <DEDUP_REMOVED lines=49> */
.L_x_6166:
        /* <DEDUP_REMOVED lines=78> */
.L_x_6149:
        /* <DEDUP_REMOVED lines=23> */
.L_x_6169:
        /* <DEDUP_REMOVED lines=20> */
.L_x_6170:
        /* <DEDUP_REMOVED lines=18> */
.L_x_6171:
        /* <DEDUP_REMOVED lines=18> */
.L_x_6172:
        /* <DEDUP_REMOVED lines=153> */
.L_x_6174:
[----:B------:R-:W-:Y:S05]  /*5150*/  BSYNC B0 ;  /* 0x0000000000007941 */ /* 0x000fea0003800000 */
.L_x_6173:
[----:B------:R-:W-:-:S04]  /*5160*/  DEPBAR.LE SB0, 0x0 ;  /* 0x000080000000791a */ /* 0x000fc80000000000 */
[----:B------:R-:W-:Y:S05]  /*5170*/  BRA `(.L_x_6148) ;  /* 0x0000004c00f07947 */ /* 0x000fea0003800000 */
.L_x_6168:
        /* <DEDUP_REMOVED lines=53> */
.L_x_6176:
[----:B------:R-:W-:Y:S05]  /*54d0*/  BSYNC B0 ;  /* 0x0000000000007941 */ /* 0x000fea0003800000 */
.L_x_6175:
        /* <DEDUP_REMOVED lines=16> */
.L_x_6178:
[----:B------:R-:W-:Y:S05]  /*55e0*/  BSYNC B0 ;  /* 0x0000000000007941 */ /* 0x000fea0003800000 */
.L_x_6177:
        /* <DEDUP_REMOVED lines=16> */
.L_x_6180:
[----:B------:R-:W-:Y:S05]  /*56f0*/  BSYNC B0 ;  /* 0x0000000000007941 */ /* 0x000fea0003800000 */
.L_x_6179:
        /* <DEDUP_REMOVED lines=17> */
.L_x_6182:
[----:B------:R-:W-:Y:S05]  /*5810*/  BSYNC B0 ;  /* 0x0000000000007941 */ /* 0x000fea0003800000 */
.L_x_6181:
        /* <DEDUP_REMOVED lines=16> */
.L_x_6184:
[----:B------:R-:W-:Y:S05]  /*5920*/  BSYNC B0 ;  /* 0x0000000000007941 */ /* 0x000fea0003800000 */
.L_x_6183:
        /* <DEDUP_REMOVED lines=18> */
.L_x_6186:
[----:B------:R-:W-:Y:S05]  /*5a50*/  BSYNC B0 ;  /* 0x0000000000007941 */ /* 0x000fea0003800000 */
.L_x_6185:
        /* <DEDUP_REMOVED lines=31> */
.L_x_6188:
[----:B------:R-:W-:Y:S05]  /*5c50*/  BSYNC B0 ;  /* 0x0000000000007941 */ /* 0x000fea0003800000 */
.L_x_6187:
        /* <DEDUP_REMOVED lines=22> */
.L_x_6190:
[----:B------:R-:W-:Y:S05]  /*5dc0*/  BSYNC B0 ;  /* 0x0000000000007941 */ /* 0x000fea0003800000 */
.L_x_6189:
        /* <DEDUP_REMOVED lines=14> */
.L_x_6192:
[----:B------:R-:W-:Y:S05]  /*5eb0*/  BSYNC B0 ;  /* 0x0000000000007941 */ /* 0x000fea0003800000 */
.L_x_6191:
        /* <DEDUP_REMOVED lines=16> */
.L_x_6194:
[----:B------:R-:W-:Y:S05]  /*5fc0*/  BSYNC B0 ;  /* 0x0000000000007941 */ /* 0x000fea0003800000 */
.L_x_6193:
        /* <DEDUP_REMOVED lines=15> */
.L_x_6196:
[----:B------:R-:W-:Y:S05]  /*60c0*/  BSYNC B0 ;  /* 0x0000000000007941 */ /* 0x000fea0003800000 */
.L_x_6195:
        /* <DEDUP_REMOVED lines=15> */
.L_x_6198:
[----:B------:R-:W-:Y:S05]  /*61c0*/  BSYNC B0 ;  /* 0x0000000000007941 */ /* 0x000fea0003800000 */
.L_x_6197:
        /* <DEDUP_REMOVED lines=15> */
.L_x_6200:
[----:B------:R-:W-:Y:S05]  /*62c0*/  BSYNC B0 ;  /* 0x0000000000007941 */ /* 0x000fea0003800000 */
.L_x_6199:
        /* <DEDUP_REMOVED lines=15> */
.L_x_6202:
[----:B------:R-:W-:Y:S05]  /*63c0*/  BSYNC B0 ;  /* 0x0000000000007941 */ /* 0x000fea0003800000 */
.L_x_6201:
        /* <DEDUP_REMOVED lines=15> */
.L_x_6204:
[----:B------:R-:W-:Y:S05]  /*64c0*/  BSYNC B0 ;  /* 0x0000000000007941 */ /* 0x000fea0003800000 */
.L_x_6203:
        /* <DEDUP_REMOVED lines=15> */
.L_x_6144:
        /* <DEDUP_REMOVED lines=29> */
.L_x_6206:
[----:B------:R-:W-:Y:S01]  /*6790*/  ULDC UR9, c[0x0][0xb44] ;  /* 0x0002d10000097ab9 */ /* 0x000fe20000000800 */
[----:B------:R-:W-:Y:S01]  /*67a0*/  UMOV UR7, UR8 ;  /* 0x0000000800077c82 */ /* 0x000fe20008000000 */
[----:B------:R-:W-:-:S11]  /*67b0*/  UISETP.NE.AND UP0, UPT, UR9, 0x1, UPT ;  /* 0x000000010900788c */ /* 0x000fd6000bf05270 */
[----:B------:R-:W-:Y:S02]  /*67c0*/  @UP0 ULDC.64 UR10, c[0x0][0xb48] ;  /* 0x0002d200000a0ab9 */ /* 0x000fe40000000a00 */
[----:B------:R-:W-:-:S04]  /*67d0*/  UIMAD.WIDE.U32 UR4, UR8, UR10, URZ ;  /* 0x0000000a080472a5 */ /* 0x000fc8000f8e003f */
[----:B------:R-:W-:-:S04]  /*67e0*/  @UP0 USHF.R.U32.HI UR7, URZ, UR11, UR5 ;  /* 0x0000000b3f070299 */ /* 0x000fc80008011605 */
[----:B------:R-:W-:-:S12]  /*67f0*/  UIMAD UR4, UR7, UR9, URZ ;  /* 0x00000009070472a4 */ /* 0x000fd8000f8e023f */
.L_x_6207:
        /* <DEDUP_REMOVED lines=84> */
.L_x_6211:
[----:B------:R-:W2:Y:S04]  /*6d40*/  LDG.E.STRONG.GPU R4, desc[UR46][R2.64] ;  /* 0x0000002e02047981 */ /* 0x000ea8000c1ef900 */
[----:B--2---:R-:W-:Y:S01]  /*6d50*/  CCTL.IVALL ;  /* 0x00000000ff00798f */ /* 0x004fe20002000000 */
[----:B------:R-:W-:Y:S05]  /*6d60*/  YIELD ;  /* 0x0000000000007946 */ /* 0x000fea0003800000 */
[----:B------:R-:W-:-:S13]  /*6d70*/  ISETP.NE.AND P1, PT, R4, R5, PT ;  /* 0x000000050400720c */ /* 0x000fda0003f25270 */
[----:B------:R-:W-:Y:S05]  /*6d80*/  @P1 BRA `(.L_x_6211) ;  /* 0xfffffffc00ec1947 */ /* 0x000fea000383ffff */
.L_x_6210:
[----:B------:R-:W-:Y:S05]  /*6d90*/  BSYNC B0 ;  /* 0x0000000000007941 */ /* 0x000fea0003800000 */
.L_x_6209:
[----:B------:R-:W-:-:S03]  /*6da0*/  UMOV UR4, 0xffffffff ;  /* 0xffffffff00047882 */ /* 0x000fc60000000000 */
[----:B------:R-:W-:Y:S05]  /*6db0*/  BRA.DIV UR4, `(.L_x_6212) ;  /* 0x0000003604407947 */ /* 0x000fea000b800000 */
[----:B------:R-:W-:Y:S01]  /*6dc0*/  NOP ;  /* 0x0000000000007918 */ /* 0x000fe20000000000 */
.L_x_6281:
        /* <DEDUP_REMOVED lines=22> */
.L_x_6214:
[----:B------:R-:W-:Y:S05]  /*6f30*/  BSYNC B0 ;  /* 0x0000000000007941 */ /* 0x000fea0003800000 */
.L_x_6213:
        /* <DEDUP_REMOVED lines=20> */
.L_x_6216:
[----:B------:R-:W-:Y:S05]  /*7080*/  BSYNC B0 ;  /* 0x0000000000007941 */ /* 0x000fea0003800000 */
.L_x_6215:
[----:B------:R-:W-:Y:S06]  /*7090*/  BAR.ARV 0xa, 0xa0 ;  /* 0x0282800000007b1d */ /* 0x000fec0000002000 */
[----:B------:R-:W-:Y:S04]  /*70a0*/  BSSY B0, `(.L_x_6217) ;  /* 0x0000003000007945 */ /* 0x000fe80003800000 */
[----:B------:R-:W-:Y:S05]  /*70b0*/  @!P0 BRA `(.L_x_6218) ;  /* 0x0000000000048947 */ /* 0x000fea0003800000 */
[----:B------:R-:W-:-:S04]  /*70c0*/  DEPBAR.LE SB0, 0x0 ;  /* 0x000080000000791a */ /* 0x000fc80000000000 */
.L_x_6218:
[----:B------:R-:W-:Y:S05]  /*70d0*/  BSYNC B0 ;  /* 0x0000000000007941 */ /* 0x000fea0003800000 */
.L_x_6217:
        /* <DEDUP_REMOVED lines=19> */
.L_x_6220:
[----:B------:R-:W-:Y:S05]  /*7210*/  BSYNC B0 ;  /* 0x0000000000007941 */ /* 0x000fea0003800000 */
.L_x_6219:
[----:B------:R-:W-:Y:S01]  /*7220*/  UIADD3 UR17, UR8, 0x1, URZ ;  /* 0x0000000108117890 */ /* 0x000fe2000fffe03f */
[----:B------:R-:W-:Y:S11]  /*7230*/  BRA `(.L_x_6221) ;  /* 0x0000000000047947 */ /* 0x000ff60003800000 */
.L_x_6208:
[----:B------:R-:W-:-:S05]  /*7240*/  UMOV UR17, UR8 ;  /* 0x0000000800117c82 */ /* 0x000fca0008000000 */
.L_x_6221:
        /* <DEDUP_REMOVED lines=12> */
.L_x_6246:
        /* <DEDUP_REMOVED lines=18> */
.L_x_6224:
[----:B------:R-:W2:Y:S04]  /*7430*/  LDG.E.STRONG.GPU R4, desc[UR46][R2.64] ;  /* 0x0000002e02047981 */ /* 0x000ea8000c1ef900 */
[----:B--2---:R-:W-:Y:S01]  /*7440*/  CCTL.IVALL ;  /* 0x00000000ff00798f */ /* 0x004fe20002000000 */
[----:B------:R-:W-:Y:S05]  /*7450*/  YIELD ;  /* 0x0000000000007946 */ /* 0x000fea0003800000 */
[----:B------:R-:W-:-:S13]  /*7460*/  ISETP.NE.AND P1, PT, R4, R5, PT ;  /* 0x000000050400720c */ /* 0x000fda0003f25270 */
[----:B------:R-:W-:Y:S05]  /*7470*/  @P1 BRA `(.L_x_6224) ;  /* 0xfffffffc00ec1947 */ /* 0x000fea000383ffff */
.L_x_6223:
[----:B------:R-:W-:Y:S05]  /*7480*/  BSYNC B0 ;  /* 0x0000000000007941 */ /* 0x000fea0003800000 */
.L_x_6222:
[----:B------:R-:W-:-:S03]  /*7490*/  UMOV UR18, 0xffffffff ;  /* 0xffffffff00127882 */ /* 0x000fc60000000000 */
[----:B------:R-:W-:Y:S05]  /*74a0*/  BRA.DIV UR18, `(.L_x_6225) ;  /* 0x0000002e12a07947 */ /* 0x000fea000b800000 */
[----:B------:R-:W-:Y:S01]  /*74b0*/  NOP ;  /* 0x0000000000007918 */ /* 0x000fe20000000000 */
.L_x_6284:
        /* <DEDUP_REMOVED lines=19> */
.L_x_6227:
[----:B------:R-:W-:Y:S05]  /*75f0*/  BSYNC B0 ;  /* 0x0000000000007941 */ /* 0x000fea0003800000 */
.L_x_6226:
        /* <DEDUP_REMOVED lines=15> */
.L_x_6229:
[----:B------:R-:W-:Y:S05]  /*76f0*/  BSYNC B0 ;  /* 0x0000000000007941 */ /* 0x000fea0003800000 */
.L_x_6228:
[----:B------:R-:W-:Y:S06]  /*7700*/  BAR.ARV 0xa, 0xa0 ;  /* 0x0282800000007b1d */ /* 0x000fec0000002000 */
[----:B------:R-:W-:Y:S04]  /*7710*/  BSSY B0, `(.L_x_6230) ;  /* 0x0000003000007945 */ /* 0x000fe80003800000 */
[----:B------:R-:W-:Y:S05]  /*7720*/  @!P0 BRA `(.L_x_6231) ;  /* 0x0000000000048947 */ /* 0x000fea0003800000 */
[----:B------:R-:W-:-:S04]  /*7730*/  DEPBAR.LE SB0, 0x0 ;  /* 0x000080000000791a */ /* 0x000fc80000000000 */
.L_x_6231:
[----:B------:R-:W-:Y:S05]  /*7740*/  BSYNC B0 ;  /* 0x0000000000007941 */ /* 0x000fea0003800000 */
.L_x_6230:
        /* <DEDUP_REMOVED lines=19> */
.L_x_6233:
[----:B------:R-:W-:Y:S05]  /*7880*/  BSYNC B0 ;  /* 0x0000000000007941 */ /* 0x000fea0003800000 */
.L_x_6232:
        /* <DEDUP_REMOVED lines=17> */
.L_x_6236:
[----:B------:R-:W2:Y:S04]  /*79a0*/  LDG.E.STRONG.GPU R4, desc[UR46][R2.64] ;  /* 0x0000002e02047981 */ /* 0x000ea8000c1ef900 */
[----:B--2---:R-:W-:Y:S01]  /*79b0*/  CCTL.IVALL ;  /* 0x00000000ff00798f */ /* 0x004fe20002000000 */
[----:B------:R-:W-:Y:S05]  /*79c0*/  YIELD ;  /* 0x0000000000007946 */ /* 0x000fea0003800000 */
[----:B------:R-:W-:-:S13]  /*79d0*/  ISETP.NE.AND P1, PT, R4, R5, PT ;  /* 0x000000050400720c */ /* 0x000fda0003f25270 */
[----:B------:R-:W-:Y:S05]  /*79e0*/  @P1 BRA `(.L_x_6236) ;  /* 0xfffffffc00ec1947 */ /* 0x000fea000383ffff */
.L_x_6235:
[----:B------:R-:W-:Y:S05]  /*79f0*/  BSYNC B0 ;  /* 0x0000000000007941 */ /* 0x000fea0003800000 */
.L_x_6234:
[----:B------:R-:W-:-:S03]  /*7a00*/  UMOV UR10, 0xffffffff ;  /* 0xffffffff000a7882 */ /* 0x000fc60000000000 */
[----:B------:R-:W-:Y:S05]  /*7a10*/  BRA.DIV UR10, `(.L_x_6237) ;  /* 0x0000002a0a607947 */ /* 0x000fea000b800000 */
[----:B------:R-:W-:Y:S01]  /*7a20*/  NOP ;  /* 0x0000000000007918 */ /* 0x000fe20000000000 */
.L_x_6287:
        /* <DEDUP_REMOVED lines=15> */
.L_x_6239:
[----:B------:R-:W-:Y:S05]  /*7b20*/  BSYNC B0 ;  /* 0x0000000000007941 */ /* 0x000fea0003800000 */
.L_x_6238:
        /* <DEDUP_REMOVED lines=15> */
.L_x_6241:
[----:B------:R-:W-:Y:S05]  /*7c20*/  BSYNC B0 ;  /* 0x0000000000007941 */ /* 0x000fea0003800000 */
.L_x_6240:
[----:B------:R-:W-:Y:S06]  /*7c30*/  BAR.ARV 0xa, 0xa0 ;  /* 0x0282800000007b1d */ /* 0x000fec0000002000 */
[----:B------:R-:W-:Y:S04]  /*7c40*/  BSSY B0, `(.L_x_6242) ;  /* 0x0000003000007945 */ /* 0x000fe80003800000 */
[----:B------:R-:W-:Y:S05]  /*7c50*/  @!P0 BRA `(.L_x_6243) ;  /* 0x0000000000048947 */ /* 0x000fea0003800000 */
[----:B------:R-:W-:-:S04]  /*7c60*/  DEPBAR.LE SB0, 0x0 ;  /* 0x000080000000791a */ /* 0x000fc80000000000 */
.L_x_6243:
[----:B------:R-:W-:Y:S05]  /*7c70*/  BSYNC B0 ;  /* 0x0000000000007941 */ /* 0x000fea0003800000 */
.L_x_6242:
        /* <DEDUP_REMOVED lines=19> */
.L_x_6245:
[----:B------:R-:W-:Y:S05]  /*7db0*/  BSYNC B0 ;  /* 0x0000000000007941 */ /* 0x000fea0003800000 */
.L_x_6244:
[----:B------:R-:W-:Y:S02]  /*7dc0*/  UIADD3 UR17, UR17, 0x2, URZ ;  /* 0x0000000211117890 */ /* 0x000fe4000fffe03f */
[----:B------:R-:W-:Y:S02]  /*7dd0*/  UIADD3 UR4, UR4, 0x4000, URZ ;  /* 0x0000400004047890 */ /* 0x000fe4000fffe03f */
[----:B------:R-:W-:-:S06]  /*7de0*/  UISETP.GE.AND UP0, UPT, UR17, UR5, UPT ;  /* 0x000000051100728c */ /* 0x000fcc000bf06270 */
[----:B------:R-:W-:-:S13]  /*7df0*/  PLOP3.LUT P1, PT, PT, PT, UP0, 0x80, 0x0 ;  /* 0x000000000000781c */ /* 0x000fda0003f2f008 */
[----:B------:R-:W-:Y:S05]  /*7e00*/  @!P1 BRA `(.L_x_6246) ;  /* 0xfffffff400409947 */ /* 0x000fea000383ffff */
[----:B------:R-:W-:Y:S05]  /*7e10*/  BRA `(.L_x_6148) ;  /* 0x0000002000c87947 */ /* 0x000fea0003800000 */
.L_x_6205:
        /* <DEDUP_REMOVED lines=21> */
.L_x_6247:
[----:B------:R-:W-:Y:S01]  /*7f70*/  ULDC UR9, c[0x0][0xb44] ;  /* 0x0002d10000097ab9 */ /* 0x000fe20000000800 */
[----:B------:R-:W-:Y:S01]  /*7f80*/  UMOV UR7, UR8 ;  /* 0x0000000800077c82 */ /* 0x000fe20008000000 */
[----:B------:R-:W-:-:S11]  /*7f90*/  UISETP.NE.AND UP0, UPT, UR9, 0x1, UPT ;  /* 0x000000010900788c */ /* 0x000fd6000bf05270 */
[----:B------:R-:W-:Y:S02]  /*7fa0*/  @UP0 ULDC.64 UR10, c[0x0][0xb48] ;  /* 0x0002d200000a0ab9 */ /* 0x000fe40000000a00 */
[----:B------:R-:W-:-:S04]  /*7fb0*/  UIMAD.WIDE.U32 UR4, UR8, UR10, URZ ;  /* 0x0000000a080472a5 */ /* 0x000fc8000f8e003f */
[----:B------:R-:W-:-:S04]  /*7fc0*/  @UP0 USHF.R.U32.HI UR7, URZ, UR11, UR5 ;  /* 0x0000000b3f070299 */ /* 0x000fc80008011605 */
[----:B------:R-:W-:-:S12]  /*7fd0*/  UIMAD UR4, UR7, UR9, URZ ;  /* 0x00000009070472a4 */ /* 0x000fd8000f8e023f */
.L_x_6248:
        /* <DEDUP_REMOVED lines=73> */
.L_x_6288:
        /* <DEDUP_REMOVED lines=15> */
.L_x_6252:
        /* <DEDUP_REMOVED lines=97> */
.L_x_6263:
[----:B--234-:R-:W-:-:S04]  /*8b70*/  SHF.L.U32 R21, R11, 0x1f, RZ ;  /* 0x0000001f0b157819 */ /* 0x01cfc800000006ff */
[----:B------:R-:W1:Y:S02]  /*8b80*/  SYNCS.PHASECHK.TRANS64.TRYWAIT P1, [R16+URZ+0x30840], R21 ;  /* 0x03084015100075a7 */ /* 0x000e64000802017f */
[----:B-1----:R-:W-:Y:S05]  /*8b90*/  @!P1 BRA `(.L_x_6255) ;  /* 0x0000001800309947 */ /* 0x002fea0003800000 */
.L_x_6289:
[----:B------:R-:W-:Y:S05]  /*8ba0*/  @P0 BRA `(.L_x_6256) ;  /* 0x0000000000140947 */ /* 0x000fea0003800000 */
[----:B------:R-:W-:Y:S01]  /*8bb0*/  ISETP.NE.AND P1, PT, R6, RZ, PT ;  /* 0x000000ff0600720c */ /* 0x000fe20003f25270 */
[----:B------:R-:W-:-:S04]  /*8bc0*/  IMAD.MOV.U32 R3, RZ, RZ, 0x4100 ;  /* 0x00004100ff037424 */ /* 0x000fc800078e00ff */
[----:B------:R3:W-:Y:S08]  /*8bd0*/  SYNCS.ARRIVE.TRANS64 RZ, [R16+URZ+0x30830], R3 ;  /* 0x0308300310ff79a7 */ /* 0x0007f0000800003f */
[----:B------:R-:W-:Y:S05]  /*8be0*/  @!P1 BRA `(.L_x_6256) ;  /* 0x0000000000049947 */ /* 0x000fea0003800000 */
[----:B------:R-:W-:Y:S01]  /*8bf0*/  BPT.TRAP 0x1 ;  /* 0x000000040000795c */ /* 0x000fe20000300000 */
.L_x_6256:
        /* <DEDUP_REMOVED lines=36> */
.L_x_6290:
[----:B------:R-:W-:Y:S05]  /*8e40*/  @P0 BRA `(.L_x_6258) ;  /* 0x0000000000140947 */ /* 0x000fea0003800000 */
[----:B------:R-:W-:Y:S01]  /*8e50*/  ISETP.NE.AND P1, PT, R6, RZ, PT ;  /* 0x000000ff0600720c */ /* 0x000fe20003f25270 */
[----:B------:R-:W-:-:S04]  /*8e60*/  IMAD.MOV.U32 R2, RZ, RZ, 0x4100 ;  /* 0x00004100ff027424 */ /* 0x000fc800078e00ff */
[----:B------:R3:W-:Y:S08]  /*8e70*/  SYNCS.ARRIVE.TRANS64 RZ, [R16+URZ+0x30818], R2 ;  /* 0x0308180210ff79a7 */ /* 0x0007f0000800003f */
[----:B------:R-:W-:Y:S05]  /*8e80*/  @!P1 BRA `(.L_x_6258) ;  /* 0x0000000000049947 */ /* 0x000fea0003800000 */
[----:B------:R-:W-:Y:S01]  /*8e90*/  BPT.TRAP 0x1 ;  /* 0x000000040000795c */ /* 0x000fe20000300000 */
.L_x_6258:
        /* <DEDUP_REMOVED lines=36> */
.L_x_6291:
[----:B------:R-:W-:Y:S05]  /*90e0*/  @P0 BRA `(.L_x_6260) ;  /* 0x0000000000140947 */ /* 0x000fea0003800000 */
[----:B------:R-:W-:Y:S01]  /*90f0*/  ISETP.NE.AND P1, PT, R6, RZ, PT ;  /* 0x000000ff0600720c */ /* 0x000fe20003f25270 */
[----:B-123--:R-:W-:-:S04]  /*9100*/  IMAD.MOV.U32 R21, RZ, RZ, 0x4100 ;  /* 0x00004100ff157424 */ /* 0x00efc800078e00ff */
[----:B------:R4:W-:Y:S08]  /*9110*/  SYNCS.ARRIVE.TRANS64 RZ, [R16+URZ+0x30838], R21 ;  /* 0x0308381510ff79a7 */ /* 0x0009f0000800003f */
[----:B------:R-:W-:Y:S05]  /*9120*/  @!P1 BRA `(.L_x_6260) ;  /* 0x0000000000049947 */ /* 0x000fea0003800000 */
[----:B------:R-:W-:Y:S01]  /*9130*/  BPT.TRAP 0x1 ;  /* 0x000000040000795c */ /* 0x000fe20000300000 */
.L_x_6260:
        /* <DEDUP_REMOVED lines=31> */
.L_x_6293:
[----:B------:R-:W-:Y:S05]  /*9330*/  @P0 BRA `(.L_x_6262) ;  /* 0x0000000000140947 */ /* 0x000fea0003800000 */
[----:B------:R-:W-:Y:S01]  /*9340*/  ISETP.NE.AND P1, PT, R6, RZ, PT ;  /* 0x000000ff0600720c */ /* 0x000fe20003f25270 */
[----:B------:R-:W-:-:S04]  /*9350*/  IMAD.MOV.U32 R5, RZ, RZ, 0x4100 ;  /* 0x00004100ff057424 */ /* 0x000fc800078e00ff */
[----:B------:R1:W-:Y:S08]  /*9360*/  SYNCS.ARRIVE.TRANS64 RZ, [R16+URZ+0x30810], R5 ;  /* 0x0308100510ff79a7 */ /* 0x0003f0000800003f */
[----:B------:R-:W-:Y:S05]  /*9370*/  @!P1 BRA `(.L_x_6262) ;  /* 0x0000000000049947 */ /* 0x000fea0003800000 */
[----:B------:R-:W-:Y:S01]  /*9380*/  BPT.TRAP 0x1 ;  /* 0x000000040000795c */ /* 0x000fe20000300000 */
.L_x_6262:
        /* <DEDUP_REMOVED lines=37> */
.L_x_6254:
        /* <DEDUP_REMOVED lines=8> */
.L_x_6294:
[----:B------:R-:W-:Y:S05]  /*9660*/  @P0 BRA `(.L_x_6265) ;  /* 0x0000000000140947 */ /* 0x000fea0003800000 */
[----:B------:R-:W-:Y:S01]  /*9670*/  ISETP.NE.AND P1, PT, R6, RZ, PT ;  /* 0x000000ff0600720c */ /* 0x000fe20003f25270 */
[----:B------:R-:W-:-:S04]  /*9680*/  IMAD.MOV.U32 R5, RZ, RZ, 0x4100 ;  /* 0x00004100ff057424 */ /* 0x000fc800078e00ff */
[----:B------:R2:W-:Y:S08]  /*9690*/  SYNCS.ARRIVE.TRANS64 RZ, [R16+URZ+0x30830], R5 ;  /* 0x0308300510ff79a7 */ /* 0x0005f0000800003f */
[----:B------:R-:W-:Y:S05]  /*96a0*/  @!P1 BRA `(.L_x_6265) ;  /* 0x0000000000049947 */ /* 0x000fea0003800000 */
[----:B------:R-:W-:Y:S01]  /*96b0*/  BPT.TRAP 0x1 ;  /* 0x000000040000795c */ /* 0x000fe20000300000 */
.L_x_6265:
        /* <DEDUP_REMOVED lines=33> */
.L_x_6295:
[----:B------:R-:W-:Y:S05]  /*98d0*/  @P0 BRA `(.L_x_6267) ;  /* 0x0000000000140947 */ /* 0x000fea0003800000 */
[----:B------:R-:W-:Y:S01]  /*98e0*/  ISETP.NE.AND P0, PT, R6, RZ, PT ;  /* 0x000000ff0600720c */ /* 0x000fe20003f05270 */
[----:B------:R-:W-:-:S04]  /*98f0*/  IMAD.MOV.U32 R5, RZ, RZ, 0x4100 ;  /* 0x00004100ff057424 */ /* 0x000fc800078e00ff */
[----:B------:R1:W-:Y:S08]  /*9900*/  SYNCS.ARRIVE.TRANS64 RZ, [R16+URZ+0x30818], R5 ;  /* 0x0308180510ff79a7 */ /* 0x0003f0000800003f */
[----:B------:R-:W-:Y:S05]  /*9910*/  @!P0 BRA `(.L_x_6267) ;  /* 0x0000000000048947 */ /* 0x000fea0003800000 */
[----:B------:R-:W-:Y:S01]  /*9920*/  BPT.TRAP 0x1 ;  /* 0x000000040000795c */ /* 0x000fe20000300000 */
.L_x_6267:
        /* <DEDUP_REMOVED lines=37> */
.L_x_6253:
[----:B------:R-:W1:Y:S01]  /*9b80*/  S2R R0, SR_TID.X ;  /* 0x0000000000007919 */ /* 0x000e620000002100 */
[----:B------:R-:W-:Y:S01]  /*9b90*/  IMAD R3, R19, 0x8, R16 ;  /* 0x0000000813037824 */ /* 0x000fe200078e0210 */
[----:B-1----:R-:W-:Y:S02]  /*9ba0*/  LOP3.LUT R2, R0, 0x7f, RZ, 0xc0, !PT ;  /* 0x0000007f00027812 */ /* 0x002fe400078ec0ff */
[----:B------:R-:W-:Y:S02]  /*9bb0*/  SHF.L.U32 R0, R11, 0x1f, RZ ;  /* 0x0000001f0b007819 */ /* 0x000fe400000006ff */
[----:B------:R-:W-:Y:S02]  /*9bc0*/  ISETP.NE.AND P1, PT, R2, RZ, PT ;  /* 0x000000ff0200720c */ /* 0x000fe40003f25270 */
[----:B------:R-:W1:Y:S02]  /*9bd0*/  SYNCS.PHASECHK.TRANS64.TRYWAIT P0, [R3+URZ+0x30840], R0 ;  /* 0x03084000030075a7 */ /* 0x000e64000800017f */
[----:B-1----:R-:W-:Y:S09]  /*9be0*/  @!P0 BRA `(.L_x_6268) ;  /* 0x0000000800988947 */ /* 0x002ff20003800000 */
.L_x_6296:
[----:B------:R-:W-:Y:S05]  /*9bf0*/  @P1 BRA `(.L_x_6269) ;  /* 0x0000000000181947 */ /* 0x000fea0003800000 */
[----:B------:R-:W1:Y:S01]  /*9c00*/  S2R R2, SR_TID.X ;  /* 0x0000000000027919 */ /* 0x000e620000002100 */
[----:B------:R-:W-:-:S04]  /*9c10*/  IMAD.MOV.U32 R0, RZ, RZ, 0x4100 ;  /* 0x00004100ff007424 */ /* 0x000fc800078e00ff */
[----:B------:R1:W-:Y:S02]  /*9c20*/  SYNCS.ARRIVE.TRANS64 RZ, [R3+URZ+0x30830], R0 ;  /* 0x0308300003ff79a7 */ /* 0x0003e4000800003f */
[----:B-1----:R-:W-:-:S13]  /*9c30*/  LOP3.LUT P0, RZ, R2, 0x1f, RZ, 0xc0, !PT ;  /* 0x0000001f02ff7812 */ /* 0x002fda000780c0ff */
[----:B------:R-:W-:Y:S05]  /*9c40*/  @!P0 BRA `(.L_x_6269) ;  /* 0x0000000000048947 */ /* 0x000fea0003800000 */
[----:B------:R-:W-:Y:S01]  /*9c50*/  BPT.TRAP 0x1 ;  /* 0x000000040000795c */ /* 0x000fe20000300000 */
.L_x_6269:
        /* <DEDUP_REMOVED lines=40> */
.L_x_6250:
[----:B------:R-:W-:Y:S05]  /*9ee0*/  BSYNC B0 ;  /* 0x0000000000007941 */ /* 0x000fea0003800000 */
.L_x_6249:
[----:B------:R-:W-:-:S03]  /*9ef0*/  UMOV UR7, 0xffffffff ;  /* 0xffffffff00077882 */ /* 0x000fc60000000000 */
[----:B------:R-:W-:Y:S05]  /*9f00*/  BRA.DIV UR7, `(.L_x_6270) ;  /* 0x0000000607e47947 */ /* 0x000fea000b800000 */
[----:B------:R-:W-:-:S13]  /*9f10*/  ELECT P6, URZ, PT ;  /* 0x00000000003f782f */ /* 0x000fda00038c0000 */
.L_x_6299:
[----:B------:R-:W-:Y:S05]  /*9f20*/  @!P6 BRA `(.L_x_6148) ;  /* 0x000000000084e947 */ /* 0x000fea0003800000 */
[----:B------:R-:W-:-:S06]  /*9f30*/  ULOP3.LUT UR7, UR38, 0x2, URZ, 0xfc, !UPT ;  /* 0x0000000226077892 */ /* 0x000fcc000f8efc3f */
[----:B------:R-:W-:-:S05]  /*9f40*/  IMAD.U32 R2, RZ, RZ, UR7 ;  /* 0x00000007ff027e24 */ /* 0x000fca000f8e00ff */
[----:B------:R-:W-:-:S13]  /*9f50*/  ISETP.NE.AND P2, PT, R2, 0x3, PT ;  /* 0x000000030200780c */ /* 0x000fda0003f45270 */
[----:B------:R-:W-:Y:S05]  /*9f60*/  @!P2 BRA `(.L_x_6271) ;  /* 0x000000000004a947 */ /* 0x000fea0003800000 */
[----:B------:R-:W-:Y:S01]  /*9f70*/  BPT.TRAP 0x1 ;  /* 0x000000040000795c */ /* 0x000fe20000300000 */
.L_x_6271:
        /* <DEDUP_REMOVED lines=15> */
.L_x_6300:
[----:B------:R-:W2:Y:S02]  /*a070*/  SYNCS.PHASECHK.TRANS64.TRYWAIT P0, [R3+URZ], R2 ;  /* 0x00000002030075a7 */ /* 0x000ea4000800017f */
[----:B--2---:R-:W-:Y:S05]  /*a080*/  @!P0 BRA `(.L_x_6273) ;  /* 0x0000000400b88947 */ /* 0x004fea0003800000 */
.L_x_6301:
[----:B------:R-:W-:Y:S05]  /*a090*/  @!P2 BRA `(.L_x_6274) ;  /* 0x000000000004a947 */ /* 0x000fea0003800000 */
[----:B------:R-:W-:Y:S01]  /*a0a0*/  BPT.TRAP 0x1 ;  /* 0x000000040000795c */ /* 0x000fe20000300000 */
.L_x_6274:
[----:B--2---:R-:W-:-:S04]  /*a0b0*/  VIADD R3, R7, 0x30840 ;  /* 0x0003084007037836 */ /* 0x004fc80000000000 */
[----:B------:R-:W-:-:S04]  /*a0c0*/  IMAD R0, R0, 0x8, R3 ;  /* 0x0000000800007824 */ /* 0x000fc800078e0203 */
[----:B------:R-:W2:Y:S02]  /*a0d0*/  SYNCS.PHASECHK.TRANS64.TRYWAIT P0, [R0+URZ], R5 ;  /* 0x00000005000075a7 */ /* 0x000ea4000800017f */
[----:B--2---:R-:W-:Y:S05]  /*a0e0*/  @!P0 BRA `(.L_x_6275) ;  /* 0x0000000400b48947 */ /* 0x004fea0003800000 */
.L_x_6302:
[----:B------:R-:W-:-:S07]  /*a0f0*/  IMAD R3, R4, 0x8, R3 ;  /* 0x0000000804037824 */ /* 0x000fce00078e0203 */
.L_x_6276:
[----:B---3--:R3:W4:Y:S02]  /*a100*/  SYNCS.PHASECHK.TRANS64.TRYWAIT P0, [R3+URZ], R2 ;  /* 0x00000002030075a7 */ /* 0x008724000800017f */
[----:B----4-:R-:W-:Y:S05]  /*a110*/  @!P0 NANOSLEEP.SYNCS 0x989680 ;  /* 0x009896800000895d */ /* 0x010fea0003900000 */
[----:B------:R-:W4:Y:S02]  /*a120*/  @!P0 SYNCS.PHASECHK.TRANS64 P0, [R3+URZ], R2 ;  /* 0x00000002030085a7 */ /* 0x000f24000800007f */
[----:B----4-:R-:W-:Y:S05]  /*a130*/  @!P0 BRA `(.L_x_6276) ;  /* 0xfffffffc00f08947 */ /* 0x010fea000383ffff */
.L_x_6148:
[----:B------:R-:W-:Y:S05]  /*a140*/  BSYNC B6 ;  /* 0x0000000000067941 */ /* 0x000fea0003800000 */
.L_x_6143:
[----:B------:R-:W-:Y:S05]  /*a150*/  EXIT ;  /* 0x000000000000794d */ /* 0x000fea0003800000 */
.L_x_6154:
[----:B------:R-:W-:Y:S02]  /*a160*/  IMAD.MOV.U32 R12, RZ, RZ, RZ ;  /* 0x000000ffff0c7224 */ /* 0x000fe400078e00ff */
[----:B------:R-:W-:Y:S02]  /*a170*/  IMAD.MOV.U32 R11, RZ, RZ, 0x1f ;  /* 0x0000001fff0b7424 */ /* 0x000fe400078e00ff */
[----:B------:R-:W-:-:S07]  /*a180*/  IMAD.MOV.U32 R15, RZ, RZ, -0x1 ;  /* 0xffffffffff0f7424 */ /* 0x000fce00078e00ff */
[----:B------:R-:W-:Y:S05]  /*a190*/  WARPSYNC.COLLECTIVE R15, `(.L_x_6277) ;  /* 0x000000000f087348 */ /* 0x000fea0003c00000 */
[----:B------:R1:W2:Y:S02]  /*a1a0*/  SHFL.IDX P6, R14, R13, R12, R11 ;  /* 0x0000000c0d0e7389 */ /* 0x0002a400000c000b */
[----:B-12---:R-:W-:Y:S01]  /*a1b0*/  ENDCOLLECTIVE ;  /* 0x000000000000791b */ /* 0x006fe20003800000 */
.L_x_6277:
[----:B------:R-:W-:Y:S05]  /*a1c0*/  BRA `(.L_x_6278) ;  /* 0xffffff7000787947 */ /* 0x000fea000383ffff */
.L_x_6156:
[----:B---3--:R3:W4:Y:S02]  /*a1d0*/  SYNCS.PHASECHK.TRANS64.TRYWAIT P0, [R228+URZ+0x30800], R9 ;  /* 0x03080009e40075a7 */ /* 0x008724000800017f */
[----:B----4-:R-:W-:Y:S05]  /*a1e0*/  @!P0 NANOSLEEP.SYNCS 0x989680 ;  /* 0x009896800000895d */ /* 0x010fea0003900000 */
[----:B------:R-:W4:Y:S02]  /*a1f0*/  @!P0 SYNCS.PHASECHK.TRANS64 P0, [R228+URZ+0x30800], R9 ;  /* 0x03080009e40085a7 */ /* 0x000f24000800007f */
[----:B----4-:R-:W-:Y:S05]  /*a200*/  @!P0 BRA `(.L_x_6156) ;  /* 0xfffffffc00f08947 */ /* 0x010fea000383ffff */
[----:B------:R-:W-:Y:S05]  /*a210*/  BRA `(.L_x_6155) ;  /* 0xffffff7000a07947 */ /* 0x000fea000383ffff */
.L_x_6160:
[----:B---3--:R3:W4:Y:S02]  /*a220*/  SYNCS.PHASECHK.TRANS64.TRYWAIT P1, [R0+URZ+0x30810], R9 ;  /* 0x03081009000075a7 */ /* 0x008724000802017f */
[----:B----4-:R-:W-:Y:S05]  /*a230*/  @!P1 NANOSLEEP.SYNCS 0x989680 ;  /* 0x009896800000995d */ /* 0x010fea0003900000 */
[----:B------:R-:W4:Y:S02]  /*a240*/  @!P1 SYNCS.PHASECHK.TRANS64 P1, [R0+URZ+0x30810], R9 ;  /* 0x03081009000095a7 */ /* 0x000f24000802007f */
[----:B----4-:R-:W-:Y:S05]  /*a250*/  @!P1 BRA `(.L_x_6160) ;  /* 0xfffffffc00f09947 */ /* 0x010fea000383ffff */
[----:B------:R-:W-:Y:S05]  /*a260*/  BRA `(.L_x_6159) ;  /* 0xffffff7800587947 */ /* 0x000fea000383ffff */
.L_x_6164:
[----:B------:R1:W1:Y:S02]  /*a270*/  SYNCS.PHASECHK.TRANS64.TRYWAIT P1, [R0+URZ+0x30830], R9 ;  /* 0x03083009000075a7 */ /* 0x000264000802017f */
[----:B-1----:R-:W-:Y:S05]  /*a280*/  @!P1 NANOSLEEP.SYNCS 0x989680 ;  /* 0x009896800000995d */ /* 0x002fea0003900000 */
[----:B------:R-:W1:Y:S02]  /*a290*/  @!P1 SYNCS.PHASECHK.TRANS64 P1, [R0+URZ+0x30830], R9 ;  /* 0x03083009000095a7 */ /* 0x000e64000802007f */
[----:B-1----:R-:W-:Y:S05]  /*a2a0*/  @!P1 BRA `(.L_x_6164) ;  /* 0xfffffffc00f09947 */ /* 0x002fea000383ffff */
[----:B------:R-:W-:Y:S05]  /*a2b0*/  BRA `(.L_x_6163) ;  /* 0xffffff7c00b07947 */ /* 0x000fea000383ffff */
.L_x_6212:
[----:B------:R-:W-:Y:S01]  /*a2c0*/  BSSY B0, `(.L_x_6279) ;  /* 0x0000005000007945 */ /* 0x000fe20003800000 */
[----:B------:R-:W-:-:S07]  /*a2d0*/  IMAD.MOV.U32 R15, RZ, RZ, -0x1 ;  /* 0xffffffffff0f7424 */ /* 0x000fce00078e00ff */
[----:B------:R-:W-:Y:S05]  /*a2e0*/  WARPSYNC.COLLECTIVE R15, `(.L_x_6280) ;  /* 0x000000000f087348 */ /* 0x000fea0003c00000 */
[----:B------:R-:W-:Y:S01]  /*a2f0*/  NOP ;  /* 0x0000000000007918 */ /* 0x000fe20000000000 */
[----:B------:R-:W-:Y:S01]  /*a300*/  ENDCOLLECTIVE ;  /* 0x000000000000791b */ /* 0x000fe20003800000 */
.L_x_6280:
[----:B------:R-:W-:Y:S05]  /*a310*/  BSYNC B0 ;  /* 0x0000000000007941 */ /* 0x000fea0003800000 */
.L_x_6279:
[----:B------:R-:W-:Y:S05]  /*a320*/  BRA `(.L_x_6281) ;  /* 0xffffffc800a87947 */ /* 0x000fea000383ffff */
.L_x_6225:
[----:B------:R-:W-:Y:S01]  /*a330*/  BSSY B0, `(.L_x_6282) ;  /* 0x0000005000007945 */ /* 0x000fe20003800000 */
[----:B------:R-:W-:-:S07]  /*a340*/  IMAD.MOV.U32 R15, RZ, RZ, -0x1 ;  /* 0xffffffffff0f7424 */ /* 0x000fce00078e00ff */
[----:B------:R-:W-:Y:S05]  /*a350*/  WARPSYNC.COLLECTIVE R15, `(.L_x_6283) ;  /* 0x000000000f087348 */ /* 0x000fea0003c00000 */
[----:B------:R-:W-:Y:S01]  /*a360*/  NOP ;  /* 0x0000000000007918 */ /* 0x000fe20000000000 */
[----:B------:R-:W-:Y:S01]  /*a370*/  ENDCOLLECTIVE ;  /* 0x000000000000791b */ /* 0x000fe20003800000 */
.L_x_6283:
[----:B------:R-:W-:Y:S05]  /*a380*/  BSYNC B0 ;  /* 0x0000000000007941 */ /* 0x000fea0003800000 */
.L_x_6282:
[----:B------:R-:W-:Y:S05]  /*a390*/  BRA `(.L_x_6284) ;  /* 0xffffffd000487947 */ /* 0x000fea000383ffff */
.L_x_6237:
[----:B------:R-:W-:Y:S01]  /*a3a0*/  BSSY B0, `(.L_x_6285) ;  /* 0x0000005000007945 */ /* 0x000fe20003800000 */
[----:B------:R-:W-:-:S07]  /*a3b0*/  IMAD.MOV.U32 R15, RZ, RZ, -0x1 ;  /* 0xffffffffff0f7424 */ /* 0x000fce00078e00ff */
[----:B------:R-:W-:Y:S05]  /*a3c0*/  WARPSYNC.COLLECTIVE R15, `(.L_x_6286) ;  /* 0x000000000f087348 */ /* 0x000fea0003c00000 */
[----:B------:R-:W-:Y:S01]  /*a3d0*/  NOP ;  /* 0x0000000000007918 */ /* 0x000fe20000000000 */
[----:B------:R-:W-:Y:S01]  /*a3e0*/  ENDCOLLECTIVE ;  /* 0x000000000000791b */ /* 0x000fe20003800000 */
.L_x_6286:
[----:B------:R-:W-:Y:S05]  /*a3f0*/  BSYNC B0 ;  /* 0x0000000000007941 */ /* 0x000fea0003800000 */
.L_x_6285:
[----:B------:R-:W-:Y:S05]  /*a400*/  BRA `(.L_x_6287) ;  /* 0xffffffd400887947 */ /* 0x000fea000383ffff */
.L_x_6251:
[----:B-1----:R1:W2:Y:S02]  /*a410*/  SYNCS.PHASECHK.TRANS64.TRYWAIT P0, [R16+URZ+0x30820], R3 ;  /* 0x03082003100075a7 */ /* 0x0022a4000800017f */
[----:B--2---:R-:W-:Y:S05]  /*a420*/  @!P0 NANOSLEEP.SYNCS 0x989680 ;  /* 0x009896800000895d */ /* 0x004fea0003900000 */
[----:B------:R-:W2:Y:S02]  /*a430*/  @!P0 SYNCS.PHASECHK.TRANS64 P0, [R16+URZ+0x30820], R3 ;  /* 0x03082003100085a7 */ /* 0x000ea4000800007f */
[----:B--2---:R-:W-:Y:S05]  /*a440*/  @!P0 BRA `(.L_x_6251) ;  /* 0xfffffffc00f08947 */ /* 0x004fea000383ffff */
[----:B------:R-:W-:Y:S05]  /*a450*/  BRA `(.L_x_6288) ;  /* 0xffffffe000047947 */ /* 0x000fea000383ffff */
.L_x_6255:
[----:B-1----:R1:W3:Y:S02]  /*a460*/  SYNCS.PHASECHK.TRANS64.TRYWAIT P1, [R16+URZ+0x30840], R21 ;  /* 0x03084015100075a7 */ /* 0x0022e4000802017f */
[----:B---3--:R-:W-:Y:S05]  /*a470*/  @!P1 NANOSLEEP.SYNCS 0x989680 ;  /* 0x009896800000995d */ /* 0x008fea0003900000 */
[----:B------:R-:W3:Y:S02]  /*a480*/  @!P1 SYNCS.PHASECHK.TRANS64 P1, [R16+URZ+0x30840], R21 ;  /* 0x03084015100095a7 */ /* 0x000ee4000802007f */
[----:B---3--:R-:W-:Y:S05]  /*a490*/  @!P1 BRA `(.L_x_6255) ;  /* 0xfffffffc00f09947 */ /* 0x008fea000383ffff */
[----:B------:R-:W-:Y:S05]  /*a4a0*/  BRA `(.L_x_6289) ;  /* 0xffffffe400bc7947 */ /* 0x000fea000383ffff */
.L_x_6257:
[----:B--2---:R2:W3:Y:S02]  /*a4b0*/  SYNCS.PHASECHK.TRANS64.TRYWAIT P1, [R16+URZ+0x30828], R21 ;  /* 0x03082815100075a7 */ /* 0x0044e4000802017f */
[----:B---3--:R-:W-:Y:S05]  /*a4c0*/  @!P1 NANOSLEEP.SYNCS 0x989680 ;  /* 0x009896800000995d */ /* 0x008fea0003900000 */
[----:B------:R-:W3:Y:S02]  /*a4d0*/  @!P1 SYNCS.PHASECHK.TRANS64 P1, [R16+URZ+0x30828], R21 ;  /* 0x03082815100095a7 */ /* 0x000ee4000802007f */
[----:B---3--:R-:W-:Y:S05]  /*a4e0*/  @!P1 BRA `(.L_x_6257) ;  /* 0xfffffffc00f09947 */ /* 0x008fea000383ffff */
[----:B------:R-:W-:Y:S05]  /*a4f0*/  BRA `(.L_x_6290) ;  /* 0xffffffe800507947 */ /* 0x000fea000383ffff */
.L_x_6259:
[----:B---3--:R3:W4:Y:S02]  /*a500*/  SYNCS.PHASECHK.TRANS64.TRYWAIT P1, [R16+URZ+0x30848], R21 ;  /* 0x03084815100075a7 */ /* 0x008724000802017f */
[----:B----4-:R-:W-:Y:S05]  /*a510*/  @!P1 NANOSLEEP.SYNCS 0x989680 ;  /* 0x009896800000995d */ /* 0x010fea0003900000 */
[----:B------:R-:W4:Y:S02]  /*a520*/  @!P1 SYNCS.PHASECHK.TRANS64 P1, [R16+URZ+0x30848], R21 ;  /* 0x03084815100095a7 */ /* 0x000f24000802007f */
[----:B----4-:R-:W-:Y:S05]  /*a530*/  @!P1 BRA `(.L_x_6259) ;  /* 0xfffffffc00f09947 */ /* 0x010fea000383ffff */
[----:B------:R-:W-:Y:S05]  /*a540*/  BRA `(.L_x_6291) ;  /* 0xffffffe800e47947 */ /* 0x000fea000383ffff */
.L_x_6261:
[----:B------:R-:W-:-:S07]  /*a550*/  SHF.L.U32 R5, R11, 0x1f, RZ ;  /* 0x0000001f0b057819 */ /* 0x000fce00000006ff */
.L_x_6292:
[----:B------:R1:W1:Y:S02]  /*a560*/  SYNCS.PHASECHK.TRANS64.TRYWAIT P1, [R16+URZ+0x30820], R5 ;  /* 0x03082005100075a7 */ /* 0x000264000802017f */
[----:B-1----:R-:W-:Y:S05]  /*a570*/  @!P1 NANOSLEEP.SYNCS 0x989680 ;  /* 0x009896800000995d */ /* 0x002fea0003900000 */
[----:B------:R-:W1:Y:S02]  /*a580*/  @!P1 SYNCS.PHASECHK.TRANS64 P1, [R16+URZ+0x30820], R5 ;  /* 0x03082005100095a7 */ /* 0x000e64000802007f */
[----:B-1----:R-:W-:Y:S05]  /*a590*/  @!P1 BRA `(.L_x_6292) ;  /* 0xfffffffc00f09947 */ /* 0x002fea000383ffff */
[----:B------:R-:W-:Y:S05]  /*a5a0*/  BRA `(.L_x_6293) ;  /* 0xffffffec00607947 */ /* 0x000fea000383ffff */
.L_x_6264:
[----:B-1----:R1:W2:Y:S02]  /*a5b0*/  SYNCS.PHASECHK.TRANS64.TRYWAIT P1, [R16+URZ+0x30840], R13 ;  /* 0x0308400d100075a7 */ /* 0x0022a4000802017f */
[----:B--2---:R-:W-:Y:S05]  /*a5c0*/  @!P1 NANOSLEEP.SYNCS 0x989680 ;  /* 0x009896800000995d */ /* 0x004fea0003900000 */
[----:B------:R-:W2:Y:S02]  /*a5d0*/  @!P1 SYNCS.PHASECHK.TRANS64 P1, [R16+URZ+0x30840], R13 ;  /* 0x0308400d100095a7 */ /* 0x000ea4000802007f */
[----:B--2---:R-:W-:Y:S05]  /*a5e0*/  @!P1 BRA `(.L_x_6264) ;  /* 0xfffffffc00f09947 */ /* 0x004fea000383ffff */
[----:B------:R-:W-:Y:S05]  /*a5f0*/  BRA `(.L_x_6294) ;  /* 0xfffffff000187947 */ /* 0x000fea000383ffff */
.L_x_6266:
[----:B--2---:R2:W1:Y:S02]  /*a600*/  SYNCS.PHASECHK.TRANS64.TRYWAIT P1, [R16+URZ+0x30828], R13 ;  /* 0x0308280d100075a7 */ /* 0x004464000802017f */
[----:B-1----:R-:W-:Y:S05]  /*a610*/  @!P1 NANOSLEEP.SYNCS 0x989680 ;  /* 0x009896800000995d */ /* 0x002fea0003900000 */
[----:B------:R-:W1:Y:S02]  /*a620*/  @!P1 SYNCS.PHASECHK.TRANS64 P1, [R16+URZ+0x30828], R13 ;  /* 0x0308280d100095a7 */ /* 0x000e64000802007f */
[----:B-1----:R-:W-:Y:S05]  /*a630*/  @!P1 BRA `(.L_x_6266) ;  /* 0xfffffffc00f09947 */ /* 0x002fea000383ffff */
[----:B------:R-:W-:Y:S05]  /*a640*/  BRA `(.L_x_6295) ;  /* 0xfffffff000a07947 */ /* 0x000fea000383ffff */
.L_x_6268:
[----:B------:R1:W1:Y:S02]  /*a650*/  SYNCS.PHASECHK.TRANS64.TRYWAIT P0, [R3+URZ+0x30840], R0 ;  /* 0x03084000030075a7 */ /* 0x000264000800017f */
[----:B-1----:R-:W-:Y:S05]  /*a660*/  @!P0 NANOSLEEP.SYNCS 0x989680 ;  /* 0x009896800000895d */ /* 0x002fea0003900000 */
[----:B------:R-:W1:Y:S02]  /*a670*/  @!P0 SYNCS.PHASECHK.TRANS64 P0, [R3+URZ+0x30840], R0 ;  /* 0x03084000030085a7 */ /* 0x000e64000800007f */
[----:B-1----:R-:W-:Y:S05]  /*a680*/  @!P0 BRA `(.L_x_6268) ;  /* 0xfffffffc00f08947 */ /* 0x002fea000383ffff */
[----:B------:R-:W-:Y:S05]  /*a690*/  BRA `(.L_x_6296) ;  /* 0xfffffff400547947 */ /* 0x000fea000383ffff */
.L_x_6270:
[----:B------:R-:W-:Y:S01]  /*a6a0*/  BSSY B0, `(.L_x_6297) ;  /* 0x0000006000007945 */ /* 0x000fe20003800000 */
[----:B------:R-:W-:-:S07]  /*a6b0*/  IMAD.MOV.U32 R15, RZ, RZ, -0x1 ;  /* 0xffffffffff0f7424 */ /* 0x000fce00078e00ff */
[----:B------:R-:W-:Y:S05]  /*a6c0*/  WARPSYNC.COLLECTIVE R15, `(.L_x_6298) ;  /* 0x000000000f0c7348 */ /* 0x000fea0003c00000 */
[----:B------:R-:W-:Y:S02]  /*a6d0*/  ELECT P6, UR62, PT ;  /* 0x00000000003e782f */ /* 0x000fe400038c0000 */
[----:B------:R-:W-:Y:S01]  /*a6e0*/  MOV R14, UR62 ;  /* 0x0000003e000e7c02 */ /* 0x000fe20008000f00 */
[----:B------:R-:W-:Y:S10]  /*a6f0*/  ENDCOLLECTIVE ;  /* 0x000000000000791b */ /* 0x000ff40003800000 */
.L_x_6298:
[----:B------:R-:W-:Y:S05]  /*a700*/  BSYNC B0 ;  /* 0x0000000000007941 */ /* 0x000fea0003800000 */
.L_x_6297:
[----:B------:R-:W-:Y:S05]  /*a710*/  BRA `(.L_x_6299) ;  /* 0xfffffff800007947 */ /* 0x000fea000383ffff */
.L_x_6272:
[----:B-1----:R1:W2:Y:S02]  /*a720*/  SYNCS.PHASECHK.TRANS64.TRYWAIT P0, [R6+URZ], R5 ;  /* 0x00000005060075a7 */ /* 0x0022a4000800017f */
[----:B--2---:R-:W-:Y:S05]  /*a730*/  @!P0 NANOSLEEP.SYNCS 0x989680 ;  /* 0x009896800000895d */ /* 0x004fea0003900000 */
[----:B------:R-:W2:Y:S02]  /*a740*/  @!P0 SYNCS.PHASECHK.TRANS64 P0, [R6+URZ], R5 ;  /* 0x00000005060085a7 */ /* 0x000ea4000800007f */
[----:B--2---:R-:W-:Y:S05]  /*a750*/  @!P0 BRA `(.L_x_6272) ;  /* 0xfffffffc00f08947 */ /* 0x004fea000383ffff */
[----:B------:R-:W-:Y:S05]  /*a760*/  BRA `(.L_x_6300) ;  /* 0xfffffff800407947 */ /* 0x000fea000383ffff */
.L_x_6273:
[----:B--2---:R2:W3:Y:S02]  /*a770*/  SYNCS.PHASECHK.TRANS64.TRYWAIT P0, [R3+URZ], R2 ;  /* 0x00000002030075a7 */ /* 0x0044e4000800017f */
[----:B---3--:R-:W-:Y:S05]  /*a780*/  @!P0 NANOSLEEP.SYNCS 0x989680 ;  /* 0x009896800000895d */ /* 0x008fea0003900000 */
[----:B------:R-:W3:Y:S02]  /*a790*/  @!P0 SYNCS.PHASECHK.TRANS64 P0, [R3+URZ], R2 ;  /* 0x00000002030085a7 */ /* 0x000ee4000800007f */
[----:B---3--:R-:W-:Y:S05]  /*a7a0*/  @!P0 BRA `(.L_x_6273) ;  /* 0xfffffffc00f08947 */ /* 0x008fea000383ffff */
[----:B------:R-:W-:Y:S05]  /*a7b0*/  BRA `(.L_x_6301) ;  /* 0xfffffff800347947 */ /* 0x000fea000383ffff */
.L_x_6275:
[----:B--2---:R2:W3:Y:S02]  /*a7c0*/  SYNCS.PHASECHK.TRANS64.TRYWAIT P0, [R0+URZ], R5 ;  /* 0x00000005000075a7 */ /* 0x0044e4000800017f */
[----:B---3--:R-:W-:Y:S05]  /*a7d0*/  @!P0 NANOSLEEP.SYNCS 0x989680 ;  /* 0x009896800000895d */ /* 0x008fea0003900000 */
[----:B------:R-:W3:Y:S02]  /*a7e0*/  @!P0 SYNCS.PHASECHK.TRANS64 P0, [R0+URZ], R5 ;  /* 0x00000005000085a7 */ /* 0x000ee4000800007f */
[----:B---3--:R-:W-:Y:S05]  /*a7f0*/  @!P0 BRA `(.L_x_6275) ;  /* 0xfffffffc00f08947 */ /* 0x008fea000383ffff */
[----:B------:R-:W-:Y:S05]  /*a800*/  BRA `(.L_x_6302) ;  /* 0xfffffff800387947 */ /* 0x000fea000383ffff */
.L_x_6303:
        /* <DEDUP_REMOVED lines=15> */
.L_x_7334:


//--------------------- .text._ZN7cutlass13device_kernelIN5flash11enable_sm90INS1_16FlashAttnBwdSm90INS1_25CollectiveMainloopBwdSm90ILi2ELi2ELi2EN4cute5tupleIJNS5_1CILi1EEES8_S8_EEENS6_IJNS7_ILi64EEENS7_ILi128EEESB_EEENS_10bfloat16_tEfNS_4arch4Sm90ELb1ELb0ELb0ELb0ELb0ELb1ELb0ELb0ELi2ELi1ELi2ELi1ELb0EEENS1_24CollectiveEpilogueBwdGQAISC_fSF_Li256ELb0ELb0EEENS1_25SingleTileBwdLPTSchedulerILb0ELi128ELb0EEEEEEEEEvNT_6ParamsE --------------------------
	.section	.text._ZN7cutlass13device_kernelIN5flash11enable_sm90INS1_16FlashAttnBwdSm90INS1_25CollectiveMainloopBwdSm90ILi2ELi2ELi2EN4cute5tupleIJNS5_1CILi1EEES8_S8_EEENS6_IJNS7_ILi64EEENS7_ILi128EEESB_EEENS_10bfloat16_tEfNS_4arch4Sm90ELb1ELb0ELb0ELb0ELb0ELb1ELb0ELb0ELi2ELi1ELi2ELi1ELb0EEENS1_24CollectiveEpilogueBwdGQAISC_fSF_Li256ELb0ELb0EEENS1_25SingleTileBwdLPTSchedulerILb0ELi128ELb0EEEEEEEEEvNT_6ParamsE,"ax",@progbits
	.align	128
.text._ZN7cutlass13device_kernelIN5flash11enable_sm90INS1_16FlashAttnBwdSm90INS1_25CollectiveMainloopBwdSm90ILi2ELi2ELi2EN4cute5tupleIJNS5_1CILi1EEES8_S8_EEENS6_IJNS7_ILi64EEENS7_ILi128EEESB_EEENS_10bfloat16_tEfNS_4arch4Sm90ELb1ELb0ELb0ELb0ELb0ELb1ELb0ELb0ELi2ELi1ELi2ELi1ELb0EEENS1_24CollectiveEpilogueBwdGQAISC_fSF_Li256ELb0ELb0EEENS1_25SingleTileBwdLPTSchedulerILb0ELi128ELb0EEEEEEEEEvNT_6ParamsE:
        .type           _ZN7cutlass13device_kernelIN5flash11enable_sm90INS1_16FlashAttnBwdSm90INS1_25CollectiveMainloopBwdSm90ILi2ELi2ELi2EN4cute5tupleIJNS5_1CILi1EEES8_S8_EEENS6_IJNS7_ILi64EEENS7_ILi128EEESB_EEENS_10bfloat16_tEfNS_4arch4Sm90ELb1ELb0ELb0ELb0ELb0ELb1ELb0ELb0ELi2ELi1ELi2ELi1ELb0EEENS1_24CollectiveEpilogueBwdGQAISC_fSF_Li256ELb0ELb0EEENS1_25SingleTileBwdLPTSchedulerILb0ELi128ELb0EEEEEEEEEvNT_6ParamsE,@function
        .size           _ZN7cutlass13device_kernelIN5flash11enable_sm90INS1_16FlashAttnBwdSm90INS1_25CollectiveMainloopBwdSm90ILi2ELi2ELi2EN4cute5tupleIJNS5_1CILi1EEES8_S8_EEENS6_IJNS7_ILi64EEENS7_ILi128EEESB_EEENS_10bfloat16_tEfNS_4arch4Sm90ELb1ELb0ELb0ELb0ELb0ELb1ELb0ELb0ELi2ELi1ELi2ELi1ELb0EEENS1_24CollectiveEpilogueBwdGQAISC_fSF_Li256ELb0ELb0EEENS1_25SingleTileBwdLPTSchedulerILb0ELi128ELb0EEEEEEEEEvNT_6ParamsE,(.L_x_7335 - _ZN7cutlass13device_kernelIN5flash11enable_sm90INS1_16FlashAttnBwdSm90INS1_25CollectiveMainloopBwdSm90ILi2ELi2ELi2EN4cute5tupleIJNS5_1CILi1EEES8_S8_EEENS6_IJNS7_ILi64EEENS7_ILi128EEESB_EEENS_10bfloat16_tEfNS_4arch4Sm90ELb1ELb0ELb0ELb0ELb0ELb1ELb0ELb0ELi2ELi1ELi2ELi1ELb0EEENS1_24CollectiveEpilogueBwdGQAISC_fSF_Li256ELb0ELb0EEENS1_25SingleTileBwdLPTSchedulerILb0ELi128ELb0EEEEEEEEEvNT_6ParamsE)
        .other          _ZN7cutlass13device_kernelIN5flash11enable_sm90INS1_16FlashAttnBwdSm90INS1_25CollectiveMainloopBwdSm90ILi2ELi2ELi2EN4cute5tupleIJNS5_1CILi1EEES8_S8_EEENS6_IJNS7_ILi64EEENS7_ILi128EEESB_EEENS_10bfloat16_tEfNS_4arch4Sm90ELb1ELb0ELb0ELb0ELb0ELb1ELb0ELb0ELi2ELi1ELi2ELi1ELb0EEENS1_24CollectiveEpilogueBwdGQAISC_fSF_Li256ELb0ELb0EEENS1_25SingleTileBwdLPTSchedulerILb0ELi128ELb0EEEEEEEEEvNT_6ParamsE,@"STO_CUDA_ENTRY STV_DEFAULT"
_ZN7cutlass13device_kernelIN5flash11enable_sm90INS1_16FlashAttnBwdSm90INS1_25CollectiveMainloopBwdSm90ILi2ELi2ELi2EN4cute5tupleIJNS5_1CILi1EEES8_S8_EEENS6_IJNS7_ILi64EEENS7_ILi128EEESB_EEENS_10bfloat16_tEfNS_4arch4Sm90ELb1ELb0ELb0ELb0ELb0ELb1ELb0ELb0ELi2ELi1ELi2ELi1ELb0EEENS1_24CollectiveEpilogueBwdGQAISC_fSF_Li256ELb0ELb0EEENS1_25SingleTileBwdLPTSchedulerILb0ELi128ELb0EEEEEEEEEvNT_6ParamsE:
        /* <DEDUP_REMOVED lines=24> */
.L_x_6305:
[----:B------:R-:W-:Y:S05]  /*0180*/  BSYNC B0 ;  /* 0x0000000000007941 */ /* 0x000fea0003800000 */
.L_x_6304:
        /* <DEDUP_REMOVED lines=37> */
.L_x_6306:
        /* <DEDUP_REMOVED lines=22> */
.L_x_6307:
[----:B------:R-:W-:Y:S01]  /*0540*/  PLOP3.LUT P0, PT, PT, PT, UP0, 0x80, 0x0 ;  /* 0x000000000000781c */ /* 0x000fe20003f0f008 */
[----:B------:R-:W-:Y:S01]  /*0550*/  NOP ;  /* 0x0000000000007918 */ /* 0x000fe20000000000 */
[----:B------:R-:W-:Y:S01]  /*0560*/  BSSY B6, `(.L_x_6308) ;  /* 0x0000765000067945 */ /* 0x000fe20003800000 */
[----:B-12-4-:R-:W-:Y:S10]  /*0570*/  BAR.SYNC.DEFER_BLOCKING 0x0 ;  /* 0x0000000000007b1d */ /* 0x016ff40000010000 */
[----:B------:R-:W-:Y:S05]  /*0580*/  @!P0 BRA `(.L_x_6309) ;  /* 0x00000044002c8947 */ /* 0x000fea0003800000 */
.L_x_6310:
        /* <DEDUP_REMOVED lines=32> */
.L_x_6311:
[----:B------:R-:W-:Y:S01]  /*0790*/  ULDC UR7, c[0x0][0x8cc] ;  /* 0x0002330000077ab9 */ /* 0x000fe20000000800 */
[----:B------:R-:W-:Y:S01]  /*07a0*/  UMOV UR39, UR10 ;  /* 0x0000000a00277c82 */ /* 0x000fe20008000000 */
[----:B------:R-:W-:-:S11]  /*07b0*/  UISETP.NE.AND UP0, UPT, UR7, 0x1, UPT ;  /* 0x000000010700788c */ /* 0x000fd6000bf05270 */
[----:B------:R-:W-:Y:S02]  /*07c0*/  @UP0 ULDC.64 UR8, c[0x0][0x8d0] ;  /* 0x0002340000080ab9 */ /* 0x000fe40000000a00 */
[----:B------:R-:W-:-:S04]  /*07d0*/  UIMAD.WIDE.U32 UR4, UR10, UR8, URZ ;  /* 0x000000080a0472a5 */ /* 0x000fc8000f8e003f */
[----:B------:R-:W-:-:S04]  /*07e0*/  @UP0 USHF.R.U32.HI UR39, URZ, UR9, UR5 ;  /* 0x000000093f270299 */ /* 0x000fc80008011605 */
[----:B------:R-:W-:-:S12]  /*07f0*/  UIMAD UR4, UR39, UR7, URZ ;  /* 0x00000007270472a4 */ /* 0x000fd8000f8e023f */
.L_x_6312:
        /* <DEDUP_REMOVED lines=117> */
.L_x_6316:
        /* <DEDUP_REMOVED lines=15> */
.L_x_6315:
        /* <DEDUP_REMOVED lines=22> */
.L_x_6318:
        /* <DEDUP_REMOVED lines=15> */
.L_x_6317:
        /* <DEDUP_REMOVED lines=8> */
.L_x_6392:
        /* <DEDUP_REMOVED lines=15> */
.L_x_6320:
        /* <DEDUP_REMOVED lines=103> */
.L_x_6332:
[----:B------:R-:W-:-:S13]  /*1a70*/  ISETP.NE.AND P0, PT, R231, 0x3, PT ;  /* 0x00000003e700780c */ /* 0x000fda0003f05270 */
[----:B------:R-:W-:Y:S05]  /*1a80*/  @!P0 BRA `(.L_x_6322) ;  /* 0x0000000000048947 */ /* 0x000fea0003800000 */
[----:B------:R-:W-:Y:S01]  /*1a90*/  BPT.TRAP 0x1 ;  /* 0x000000040000795c */ /* 0x000fe20000300000 */
.L_x_6322:
[----:B------:R-:W-:Y:S01]  /*1aa0*/  IMAD R0, R3, 0x8, R228 ;  /* 0x0000000803007824 */ /* 0x000fe200078e02e4 */
[----:B------:R-:W-:-:S04]  /*1ab0*/  SHF.L.U32 R9, R4, 0x1f, RZ ;  /* 0x0000001f04097819 */ /* 0x000fc800000006ff */
[----:B------:R2:W3:Y:S01]  /*1ac0*/  SYNCS.PHASECHK.TRANS64.TRYWAIT P1, [R0+URZ+0x30810], R9 ;  /* 0x03081009000075a7 */ /* 0x0004e2000802017f */
[----:B------:R-:W-:Y:S05]  /*1ad0*/  @!P0 BRA `(.L_x_6323) ;  /* 0x0000000000048947 */ /* 0x000fea0003800000 */
[----:B------:R-:W-:Y:S01]  /*1ae0*/  BPT.TRAP 0x1 ;  /* 0x000000040000795c */ /* 0x000fe20000300000 */
.L_x_6323:
[----:B---3--:R-:W-:Y:S05]  /*1af0*/  @P1 BRA `(.L_x_6324) ;  /* 0x0000000000081947 */ /* 0x008fea0003800000 */
[----:B------:R-:W3:Y:S02]  /*1b00*/  SYNCS.PHASECHK.TRANS64.TRYWAIT P1, [R0+URZ+0x30810], R9 ;  /* 0x03081009000075a7 */ /* 0x000ee4000802017f */
[----:B---3--:R-:W-:Y:S05]  /*1b10*/  @!P1 BRA `(.L_x_6325) ;  /* 0x00000060005c9947 */ /* 0x008fea0003800000 */
.L_x_6324:
        /* <DEDUP_REMOVED lines=81> */
.L_x_6326:
[----:B------:R1:W1:Y:S01]  /*2030*/  SYNCS.PHASECHK.TRANS64.TRYWAIT P1, [R0+URZ+0x30830], R9 ;  /* 0x03083009000075a7 */ /* 0x000262000802017f */
[----:B------:R-:W-:Y:S05]  /*2040*/  @!P0 BRA `(.L_x_6327) ;  /* 0x0000000000048947 */ /* 0x000fea0003800000 */
[----:B------:R-:W-:Y:S01]  /*2050*/  BPT.TRAP 0x1 ;  /* 0x000000040000795c */ /* 0x000fe20000300000 */
.L_x_6327:
[----:B------:R-:W-:-:S05]  /*2060*/  VIADD R6, R228, 0x20000 ;  /* 0x00020000e4067836 */ /* 0x000fca0000000000 */
[----:B------:R-:W-:-:S04]  /*2070*/  SHF.R.U32.HI R6, RZ, 0x4, R6 ;  /* 0x00000004ff067819 */ /* 0x000fc80000011606 */
[----:B------:R-:W-:-:S04]  /*2080*/  LOP3.LUT R225, R6, 0x3fff, RZ, 0xc0, !PT ;  /* 0x00003fff06e17812 */ /* 0x000fc800078ec0ff */
[----:B------:R-:W-:Y:S01]  /*2090*/  LOP3.LUT R6, R225, 0x10000, RZ, 0xfc, !PT ;  /* 0x00010000e1067812 */ /* 0x000fe200078efcff */
[----:B-1----:R-:W-:Y:S06]  /*20a0*/  @P1 BRA `(.L_x_6328) ;  /* 0x0000000000081947 */ /* 0x002fec0003800000 */
[----:B------:R-:W1:Y:S02]  /*20b0*/  SYNCS.PHASECHK.TRANS64.TRYWAIT P1, [R0+URZ+0x30830], R9 ;  /* 0x03083009000075a7 */ /* 0x000e64000802017f */
[----:B-1----:R-:W-:Y:S05]  /*20c0*/  @!P1 BRA `(.L_x_6329) ;  /* 0x0000005c00049947 */ /* 0x002fea0003800000 */
.L_x_6328:
        /* <DEDUP_REMOVED lines=406> */
.L_x_6330:
        /* <DEDUP_REMOVED lines=49> */
.L_x_6331:
        /* <DEDUP_REMOVED lines=78> */
.L_x_6314:
        /* <DEDUP_REMOVED lines=82> */
.L_x_6335:
[----:B------:R-:W-:Y:S01]  /*4740*/  @P0 ELECT P1, URZ, PT ;  /* 0x00000000003f082f */ /* 0x000fe20003820000 */
[----:B------:R2:W-:-:S12]  /*4750*/  UBLKRED.G.S.ADD.F32.RN [UR6], [UR4], UR5, desc[UR8] ;  /* 0x00000806040073bb */ /* 0x0005d800080a1405 */
[----:B------:R-:W-:Y:S02]  /*4760*/  @P1 PLOP3.LUT P0, PT, P1, PT, PT, 0x8, 0x0 ;  /* 0x000000000000181c */ /* 0x000fe40000f0e170 */
[----:B------:R-:W-:-:S11]  /*4770*/  PLOP3.LUT P1, PT, PT, PT, PT, 0x8, 0x0 ;  /* 0x000000000000781c */ /* 0x000fd60003f2e170 */
[----:B--2---:R-:W-:Y:S05]  /*4780*/  @P0 BRA.U.ANY `(.L_x_6335) ;  /* 0xfffffffd00ec0947 */ /* 0x004fea000393ffff */
[----:B------:R0:W-:Y:S01]  /*4790*/  UTMACMDFLUSH ;  /* 0x00000000000079b7 */ /* 0x0001e20000000000 */
[----:B------:R-:W-:-:S04]  /*47a0*/  DEPBAR.LE SB0, 0x0 ;  /* 0x000080000000791a */ /* 0x000fc80000000000 */
.L_x_6334:
[----:B------:R-:W-:Y:S05]  /*47b0*/  BSYNC B0 ;  /* 0x0000000000007941 */ /* 0x000fea0003800000 */
.L_x_6333:
        /* <DEDUP_REMOVED lines=32> */
.L_x_6336:
        /* <DEDUP_REMOVED lines=8> */
.L_x_6309:
        /* <DEDUP_REMOVED lines=29> */
.L_x_6338:
[----:B------:R-:W-:Y:S01]  /*4c10*/  ULDC UR9, c[0x0][0x8cc] ;  /* 0x0002330000097ab9 */ /* 0x000fe20000000800 */
[----:B------:R-:W-:Y:S01]  /*4c20*/  UMOV UR7, UR8 ;  /* 0x0000000800077c82 */ /* 0x000fe20008000000 */
[----:B------:R-:W-:-:S11]  /*4c30*/  UISETP.NE.AND UP0, UPT, UR9, 0x1, UPT ;  /* 0x000000010900788c */ /* 0x000fd6000bf05270 */
[----:B------:R-:W-:Y:S02]  /*4c40*/  @UP0 ULDC.64 UR10, c[0x0][0x8d0] ;  /* 0x00023400000a0ab9 */ /* 0x000fe40000000a00 */
[----:B------:R-:W-:-:S04]  /*4c50*/  UIMAD.WIDE.U32 UR4, UR8, UR10, URZ ;  /* 0x0000000a080472a5 */ /* 0x000fc8000f8e003f */
[----:B------:R-:W-:-:S04]  /*4c60*/  @UP0 USHF.R.U32.HI UR7, URZ, UR11, UR5 ;  /* 0x0000000b3f070299 */ /* 0x000fc80008011605 */
[----:B------:R-:W-:-:S12]  /*4c70*/  UIMAD UR4, UR7, UR9, URZ ;  /* 0x00000009070472a4 */ /* 0x000fd8000f8e023f */
.L_x_6339:
        /* <DEDUP_REMOVED lines=67> */
.L_x_6342:
[----:B------:R-:W-:Y:S05]  /*50b0*/  BSYNC B0 ;  /* 0x0000000000007941 */ /* 0x000fea0003800000 */
.L_x_6341:
        /* <DEDUP_REMOVED lines=19> */
.L_x_6344:
[----:B------:R-:W-:Y:S05]  /*51f0*/  BSYNC B0 ;  /* 0x0000000000007941 */ /* 0x000fea0003800000 */
.L_x_6343:
[----:B------:R-:W-:Y:S06]  /*5200*/  BAR.ARV 0xa, 0xa0 ;  /* 0x0282800000007b1d */ /* 0x000fec0000002000 */
[----:B------:R-:W-:Y:S04]  /*5210*/  BSSY B0, `(.L_x_6345) ;  /* 0x0000003000007945 */ /* 0x000fe80003800000 */
[----:B------:R-:W-:Y:S05]  /*5220*/  @!P0 BRA `(.L_x_6346) ;  /* 0x0000000000048947 */ /* 0x000fea0003800000 */
[----:B------:R-:W-:-:S04]  /*5230*/  DEPBAR.LE SB0, 0x0 ;  /* 0x000080000000791a */ /* 0x000fc80000000000 */
.L_x_6346:
[----:B------:R-:W-:Y:S05]  /*5240*/  BSYNC B0 ;  /* 0x0000000000007941 */ /* 0x000fea0003800000 */
.L_x_6345:
[----:B------:R-:W-:Y:S06]  /*5250*/  BAR.ARV 0xb, 0xa0 ;  /* 0x02c2800000007b1d */ /* 0x000fec0000002000 */
[----:B------:R-:W-:Y:S01]  /*5260*/  UIADD3 UR12, UR8, 0x1, URZ ;  /* 0x00000001080c7890 */ /* 0x000fe2000fffe03f */
[----:B------:R-:W-:Y:S11]  /*5270*/  BRA `(.L_x_6347) ;  /* 0x0000000000047947 */ /* 0x000ff60003800000 */
.L_x_6340:
[----:B------:R-:W-:-:S05]  /*5280*/  UMOV UR12, UR8 ;  /* 0x00000008000c7c82 */ /* 0x000fca0008000000 */
.L_x_6347:
        /* <DEDUP_REMOVED lines=18> */
.L_x_6360:
        /* <DEDUP_REMOVED lines=20> */
.L_x_6349:
[----:B------:R-:W-:Y:S05]  /*54f0*/  BSYNC B0 ;  /* 0x0000000000007941 */ /* 0x000fea0003800000 */
.L_x_6348:
        /* <DEDUP_REMOVED lines=13> */
.L_x_6351:
[----:B------:R-:W-:Y:S05]  /*55d0*/  BSYNC B0 ;  /* 0x0000000000007941 */ /* 0x000fea0003800000 */
.L_x_6350:
[----:B------:R-:W-:Y:S06]  /*55e0*/  BAR.ARV 0xa, 0xa0 ;  /* 0x0282800000007b1d */ /* 0x000fec0000002000 */
[----:B------:R-:W-:Y:S04]  /*55f0*/  BSSY B0, `(.L_x_6352) ;  /* 0x0000003000007945 */ /* 0x000fe80003800000 */
[----:B------:R-:W-:Y:S05]  /*5600*/  @!P0 BRA `(.L_x_6353) ;  /* 0x0000000000048947 */ /* 0x000fea0003800000 */
[----:B------:R-:W-:-:S04]  /*5610*/  DEPBAR.LE SB0, 0x0 ;  /* 0x000080000000791a */ /* 0x000fc80000000000 */
.L_x_6353:
[----:B------:R-:W-:Y:S05]  /*5620*/  BSYNC B0 ;  /* 0x0000000000007941 */ /* 0x000fea0003800000 */
.L_x_6352:
        /* <DEDUP_REMOVED lines=13> */
.L_x_6355:
[----:B------:R-:W-:Y:S05]  /*5700*/  BSYNC B0 ;  /* 0x0000000000007941 */ /* 0x000fea0003800000 */
.L_x_6354:
        /* <DEDUP_REMOVED lines=13> */
.L_x_6357:
[----:B------:R-:W-:Y:S05]  /*57e0*/  BSYNC B0 ;  /* 0x0000000000007941 */ /* 0x000fea0003800000 */
.L_x_6356:
[----:B------:R-:W-:Y:S01]  /*57f0*/  UIADD3 UR12, UR12, 0x2, URZ ;  /* 0x000000020c0c7890 */ /* 0x000fe2000fffe03f */
[----:B------:R-:W-:Y:S06]  /*5800*/  BAR.ARV 0xa, 0xa0 ;  /* 0x0282800000007b1d */ /* 0x000fec0000002000 */
[----:B------:R-:W-:Y:S01]  /*5810*/  UISETP.GE.AND UP0, UPT, UR12, UR5, UPT ;  /* 0x000000050c00728c */ /* 0x000fe2000bf06270 */
[----:B------:R-:W-:Y:S04]  /*5820*/  BSSY B0, `(.L_x_6358) ;  /* 0x0000003000007945 */ /* 0x000fe80003800000 */
[----:B------:R-:W-:Y:S06]  /*5830*/  @!P0 BRA `(.L_x_6359) ;  /* 0x0000000000048947 */ /* 0x000fec0003800000 */
[----:B------:R-:W-:-:S04]  /*5840*/  DEPBAR.LE SB0, 0x0 ;  /* 0x000080000000791a */ /* 0x000fc80000000000 */
.L_x_6359:
[----:B------:R-:W-:Y:S05]  /*5850*/  BSYNC B0 ;  /* 0x0000000000007941 */ /* 0x000fea0003800000 */
.L_x_6358:
[----:B------:R-:W-:Y:S06]  /*5860*/  BAR.ARV 0xb, 0xa0 ;  /* 0x02c2800000007b1d */ /* 0x000fec0000002000 */
[----:B------:R-:W-:Y:S01]  /*5870*/  PLOP3.LUT P1, PT, PT, PT, UP0, 0x80, 0x0 ;  /* 0x000000000000781c */ /* 0x000fe20003f2f008 */
[----:B------:R-:W-:Y:S02]  /*5880*/  UIADD3 UR20, UR20, 0x4000, URZ ;  /* 0x0000400014147890 */ /* 0x000fe4000fffe03f */
[----:B------:R-:W-:-:S10]  /*5890*/  UIADD3 UR4, UR4, 0x4000, URZ ;  /* 0x0000400004047890 */ /* 0x000fd4000fffe03f */
[----:B------:R-:W-:Y:S05]  /*58a0*/  @!P1 BRA `(.L_x_6360) ;  /* 0xfffffff800c09947 */ /* 0x000fea000383ffff */
[----:B------:R-:W-:Y:S05]  /*58b0*/  BRA `(.L_x_6313) ;  /* 0x0000002000bc7947 */ /* 0x000fea0003800000 */
.L_x_6337:
        /* <DEDUP_REMOVED lines=21> */
.L_x_6361:
[----:B------:R-:W-:Y:S01]  /*5a10*/  ULDC UR8, c[0x0][0x8cc] ;  /* 0x0002330000087ab9 */ /* 0x000fe20000000800 */
[----:B------:R-:W-:Y:S01]  /*5a20*/  UMOV UR11, UR7 ;  /* 0x00000007000b7c82 */ /* 0x000fe20008000000 */
[----:B------:R-:W-:-:S11]  /*5a30*/  UISETP.NE.AND UP0, UPT, UR8, 0x1, UPT ;  /* 0x000000010800788c */ /* 0x000fd6000bf05270 */
[----:B------:R-:W-:Y:S02]  /*5a40*/  @UP0 ULDC.64 UR12, c[0x0][0x8d0] ;  /* 0x00023400000c0ab9 */ /* 0x000fe40000000a00 */
[----:B------:R-:W-:-:S04]  /*5a50*/  UIMAD.WIDE.U32 UR4, UR7, UR12, URZ ;  /* 0x0000000c070472a5 */ /* 0x000fc8000f8e003f */
[----:B------:R-:W-:-:S04]  /*5a60*/  @UP0 USHF.R.U32.HI UR11, URZ, UR13, UR5 ;  /* 0x0000000d3f0b0299 */ /* 0x000fc80008011605 */
[----:B------:R-:W-:-:S12]  /*5a70*/  UIMAD UR4, UR11, UR8, URZ ;  /* 0x000000080b0472a4 */ /* 0x000fd8000f8e023f */
.L_x_6362:
        /* <DEDUP_REMOVED lines=70> */
.L_x_6393:
        /* <DEDUP_REMOVED lines=15> */
.L_x_6366:
        /* <DEDUP_REMOVED lines=97> */
.L_x_6377:
[----:B--234-:R-:W-:-:S04]  /*65e0*/  SHF.L.U32 R21, R11, 0x1f, RZ ;  /* 0x0000001f0b157819 */ /* 0x01cfc800000006ff */
[----:B------:R-:W1:Y:S02]  /*65f0*/  SYNCS.PHASECHK.TRANS64.TRYWAIT P1, [R16+URZ+0x30840], R21 ;  /* 0x03084015100075a7 */ /* 0x000e64000802017f */
[----:B-1----:R-:W-:Y:S05]  /*6600*/  @!P1 BRA `(.L_x_6369) ;  /* 0x0000001400dc9947 */ /* 0x002fea0003800000 */
.L_x_6394:
[----:B------:R-:W-:Y:S05]  /*6610*/  @P0 BRA `(.L_x_6370) ;  /* 0x0000000000140947 */ /* 0x000fea0003800000 */
[----:B------:R-:W-:Y:S01]  /*6620*/  ISETP.NE.AND P1, PT, R6, RZ, PT ;  /* 0x000000ff0600720c */ /* 0x000fe20003f25270 */
[----:B------:R-:W-:-:S04]  /*6630*/  IMAD.MOV.U32 R3, RZ, RZ, 0x4100 ;  /* 0x00004100ff037424 */ /* 0x000fc800078e00ff */
[----:B------:R3:W-:Y:S08]  /*6640*/  SYNCS.ARRIVE.TRANS64 RZ, [R16+URZ+0x30830], R3 ;  /* 0x0308300310ff79a7 */ /* 0x0007f0000800003f */
[----:B------:R-:W-:Y:S05]  /*6650*/  @!P1 BRA `(.L_x_6370) ;  /* 0x0000000000049947 */ /* 0x000fea0003800000 */
[----:B------:R-:W-:Y:S01]  /*6660*/  BPT.TRAP 0x1 ;  /* 0x000000040000795c */ /* 0x000fe20000300000 */
.L_x_6370:
        /* <DEDUP_REMOVED lines=36> */
.L_x_6395:
[----:B------:R-:W-:Y:S05]  /*68b0*/  @P0 BRA `(.L_x_6372) ;  /* 0x0000000000140947 */ /* 0x000fea0003800000 */
[----:B------:R-:W-:Y:S01]  /*68c0*/  ISETP.NE.AND P1, PT, R6, RZ, PT ;  /* 0x000000ff0600720c */ /* 0x000fe20003f25270 */
[----:B------:R-:W-:-:S04]  /*68d0*/  IMAD.MOV.U32 R2, RZ, RZ, 0x4100 ;  /* 0x00004100ff027424 */ /* 0x000fc800078e00ff */
[----:B------:R3:W-:Y:S08]  /*68e0*/  SYNCS.ARRIVE.TRANS64 RZ, [R16+URZ+0x30818], R2 ;  /* 0x0308180210ff79a7 */ /* 0x0007f0000800003f */
[----:B------:R-:W-:Y:S05]  /*68f0*/  @!P1 BRA `(.L_x_6372) ;  /* 0x0000000000049947 */ /* 0x000fea0003800000 */
[----:B------:R-:W-:Y:S01]  /*6900*/  BPT.TRAP 0x1 ;  /* 0x000000040000795c */ /* 0x000fe20000300000 */
.L_x_6372:
        /* <DEDUP_REMOVED lines=36> */
.L_x_6396:
[----:B------:R-:W-:Y:S05]  /*6b50*/  @P0 BRA `(.L_x_6374) ;  /* 0x0000000000140947 */ /* 0x000fea0003800000 */
[----:B------:R-:W-:Y:S01]  /*6b60*/  ISETP.NE.AND P1, PT, R6, RZ, PT ;  /* 0x000000ff0600720c */ /* 0x000fe20003f25270 */
[----:B-123--:R-:W-:-:S04]  /*6b70*/  IMAD.MOV.U32 R21, RZ, RZ, 0x4100 ;  /* 0x00004100ff157424 */ /* 0x00efc800078e00ff */
[----:B------:R4:W-:Y:S08]  /*6b80*/  SYNCS.ARRIVE.TRANS64 RZ, [R16+URZ+0x30838], R21 ;  /* 0x0308381510ff79a7 */ /* 0x0009f0000800003f */
[----:B------:R-:W-:Y:S05]  /*6b90*/  @!P1 BRA `(.L_x_6374) ;  /* 0x0000000000049947 */ /* 0x000fea0003800000 */
[----:B------:R-:W-:Y:S01]  /*6ba0*/  BPT.TRAP 0x1 ;  /* 0x000000040000795c */ /* 0x000fe20000300000 */
.L_x_6374:
        /* <DEDUP_REMOVED lines=31> */
.L_x_6398:
[----:B------:R-:W-:Y:S05]  /*6da0*/  @P0 BRA `(.L_x_6376) ;  /* 0x0000000000140947 */ /* 0x000fea0003800000 */
[----:B------:R-:W-:Y:S01]  /*6db0*/  ISETP.NE.AND P1, PT, R6, RZ, PT ;  /* 0x000000ff0600720c */ /* 0x000fe20003f25270 */
[----:B------:R-:W-:-:S04]  /*6dc0*/  IMAD.MOV.U32 R5, RZ, RZ, 0x4100 ;  /* 0x00004100ff057424 */ /* 0x000fc800078e00ff */
[----:B------:R1:W-:Y:S08]  /*6dd0*/  SYNCS.ARRIVE.TRANS64 RZ, [R16+URZ+0x30810], R5 ;  /* 0x0308100510ff79a7 */ /* 0x0003f0000800003f */
[----:B------:R-:W-:Y:S05]  /*6de0*/  @!P1 BRA `(.L_x_6376) ;  /* 0x0000000000049947 */ /* 0x000fea0003800000 */
[----:B------:R-:W-:Y:S01]  /*6df0*/  BPT.TRAP 0x1 ;  /* 0x000000040000795c */ /* 0x000fe20000300000 */
.L_x_6376:
        /* <DEDUP_REMOVED lines=37> */
.L_x_6368:
        /* <DEDUP_REMOVED lines=8> */
.L_x_6399:
[----:B------:R-:W-:Y:S05]  /*70d0*/  @P0 BRA `(.L_x_6379) ;  /* 0x0000000000140947 */ /* 0x000fea0003800000 */
[----:B------:R-:W-:Y:S01]  /*70e0*/  ISETP.NE.AND P1, PT, R6, RZ, PT ;  /* 0x000000ff0600720c */ /* 0x000fe20003f25270 */
[----:B------:R-:W-:-:S04]  /*70f0*/  IMAD.MOV.U32 R5, RZ, RZ, 0x4100 ;  /* 0x00004100ff057424 */ /* 0x000fc800078e00ff */
[----:B------:R2:W-:Y:S08]  /*7100*/  SYNCS.ARRIVE.TRANS64 RZ, [R16+URZ+0x30830], R5 ;  /* 0x0308300510ff79a7 */ /* 0x0005f0000800003f */
[----:B------:R-:W-:Y:S05]  /*7110*/  @!P1 BRA `(.L_x_6379) ;  /* 0x0000000000049947 */ /* 0x000fea0003800000 */
[----:B------:R-:W-:Y:S01]  /*7120*/  BPT.TRAP 0x1 ;  /* 0x000000040000795c */ /* 0x000fe20000300000 */
.L_x_6379:
        /* <DEDUP_REMOVED lines=33> */
.L_x_6400:
[----:B------:R-:W-:Y:S05]  /*7340*/  @P0 BRA `(.L_x_6381) ;  /* 0x0000000000140947 */ /* 0x000fea0003800000 */
[----:B------:R-:W-:Y:S01]  /*7350*/  ISETP.NE.AND P0, PT, R6, RZ, PT ;  /* 0x000000ff0600720c */ /* 0x000fe20003f05270 */
[----:B------:R-:W-:-:S04]  /*7360*/  IMAD.MOV.U32 R5, RZ, RZ, 0x4100 ;  /* 0x00004100ff057424 */ /* 0x000fc800078e00ff */
[----:B------:R1:W-:Y:S08]  /*7370*/  SYNCS.ARRIVE.TRANS64 RZ, [R16+URZ+0x30818], R5 ;  /* 0x0308180510ff79a7 */ /* 0x0003f0000800003f */
[----:B------:R-:W-:Y:S05]  /*7380*/  @!P0 BRA `(.L_x_6381) ;  /* 0x0000000000048947 */ /* 0x000fea0003800000 */
[----:B------:R-:W-:Y:S01]  /*7390*/  BPT.TRAP 0x1 ;  /* 0x000000040000795c */ /* 0x000fe20000300000 */
.L_x_6381:
        /* <DEDUP_REMOVED lines=37> */
.L_x_6367:
[----:B------:R-:W1:Y:S01]  /*75f0*/  S2R R0, SR_TID.X ;  /* 0x0000000000007919 */ /* 0x000e620000002100 */
[----:B------:R-:W-:Y:S01]  /*7600*/  IMAD R3, R19, 0x8, R16 ;  /* 0x0000000813037824 */ /* 0x000fe200078e0210 */
[----:B-1----:R-:W-:Y:S02]  /*7610*/  LOP3.LUT R2, R0, 0x7f, RZ, 0xc0, !PT ;  /* 0x0000007f00027812 */ /* 0x002fe400078ec0ff */
[----:B------:R-:W-:Y:S02]  /*7620*/  SHF.L.U32 R0, R11, 0x1f, RZ ;  /* 0x0000001f0b007819 */ /* 0x000fe400000006ff */
[----:B------:R-:W-:Y:S02]  /*7630*/  ISETP.NE.AND P1, PT, R2, RZ, PT ;  /* 0x000000ff0200720c */ /* 0x000fe40003f25270 */
[----:B------:R-:W1:Y:S02]  /*7640*/  SYNCS.PHASECHK.TRANS64.TRYWAIT P0, [R3+URZ+0x30840], R0 ;  /* 0x03084000030075a7 */ /* 0x000e64000800017f */
[----:B-1----:R-:W-:Y:S09]  /*7650*/  @!P0 BRA `(.L_x_6382) ;  /* 0x0000000800448947 */ /* 0x002ff20003800000 */
.L_x_6401:
[----:B------:R-:W-:Y:S05]  /*7660*/  @P1 BRA `(.L_x_6383) ;  /* 0x0000000000181947 */ /* 0x000fea0003800000 */
[----:B------:R-:W1:Y:S01]  /*7670*/  S2R R2, SR_TID.X ;  /* 0x0000000000027919 */ /* 0x000e620000002100 */
[----:B------:R-:W-:-:S04]  /*7680*/  IMAD.MOV.U32 R0, RZ, RZ, 0x4100 ;  /* 0x00004100ff007424 */ /* 0x000fc800078e00ff */
[----:B------:R1:W-:Y:S02]  /*7690*/  SYNCS.ARRIVE.TRANS64 RZ, [R3+URZ+0x30830], R0 ;  /* 0x0308300003ff79a7 */ /* 0x0003e4000800003f */
[----:B-1----:R-:W-:-:S13]  /*76a0*/  LOP3.LUT P0, RZ, R2, 0x1f, RZ, 0xc0, !PT ;  /* 0x0000001f02ff7812 */ /* 0x002fda000780c0ff */
[----:B------:R-:W-:Y:S05]  /*76b0*/  @!P0 BRA `(.L_x_6383) ;  /* 0x0000000000048947 */ /* 0x000fea0003800000 */
[----:B------:R-:W-:Y:S01]  /*76c0*/  BPT.TRAP 0x1 ;  /* 0x000000040000795c */ /* 0x000fe20000300000 */
.L_x_6383:
        /* <DEDUP_REMOVED lines=40> */
.L_x_6364:
[----:B------:R-:W-:Y:S05]  /*7950*/  BSYNC B0 ;  /* 0x0000000000007941 */ /* 0x000fea0003800000 */
.L_x_6363:
[----:B------:R-:W-:-:S03]  /*7960*/  UMOV UR7, 0xffffffff ;  /* 0xffffffff00077882 */ /* 0x000fc60000000000 */
[----:B------:R-:W-:Y:S05]  /*7970*/  BRA.DIV UR7, `(.L_x_6384) ;  /* 0x0000000607907947 */ /* 0x000fea000b800000 */
[----:B------:R-:W-:-:S13]  /*7980*/  ELECT P6, URZ, PT ;  /* 0x00000000003f782f */ /* 0x000fda00038c0000 */
.L_x_6404:
[----:B------:R-:W-:Y:S05]  /*7990*/  @!P6 BRA `(.L_x_6313) ;  /* 0x000000000084e947 */ /* 0x000fea0003800000 */
[----:B------:R-:W-:-:S06]  /*79a0*/  ULOP3.LUT UR7, UR38, 0x2, URZ, 0xfc, !UPT ;  /* 0x0000000226077892 */ /* 0x000fcc000f8efc3f */
[----:B------:R-:W-:-:S05]  /*79b0*/  IMAD.U32 R2, RZ, RZ, UR7 ;  /* 0x00000007ff027e24 */ /* 0x000fca000f8e00ff */
[----:B------:R-:W-:-:S13]  /*79c0*/  ISETP.NE.AND P2, PT, R2, 0x3, PT ;  /* 0x000000030200780c */ /* 0x000fda0003f45270 */
[----:B------:R-:W-:Y:S05]  /*79d0*/  @!P2 BRA `(.L_x_6385) ;  /* 0x000000000004a947 */ /* 0x000fea0003800000 */
[----:B------:R-:W-:Y:S01]  /*79e0*/  BPT.TRAP 0x1 ;  /* 0x000000040000795c */ /* 0x000fe20000300000 */
.L_x_6385:
        /* <DEDUP_REMOVED lines=15> */
.L_x_6405:
[----:B------:R-:W2:Y:S02]  /*7ae0*/  SYNCS.PHASECHK.TRANS64.TRYWAIT P0, [R3+URZ], R2 ;  /* 0x00000002030075a7 */ /* 0x000ea4000800017f */
[----:B--2---:R-:W-:Y:S05]  /*7af0*/  @!P0 BRA `(.L_x_6387) ;  /* 0x0000000400648947 */ /* 0x004fea0003800000 */
.L_x_6406:
[----:B------:R-:W-:Y:S05]  /*7b00*/  @!P2 BRA `(.L_x_6388) ;  /* 0x000000000004a947 */ /* 0x000fea0003800000 */
[----:B------:R-:W-:Y:S01]  /*7b10*/  BPT.TRAP 0x1 ;  /* 0x000000040000795c */ /* 0x000fe20000300000 */
.L_x_6388:
[----:B--2---:R-:W-:-:S04]  /*7b20*/  VIADD R3, R7, 0x30840 ;  /* 0x0003084007037836 */ /* 0x004fc80000000000 */
[----:B------:R-:W-:-:S04]  /*7b30*/  IMAD R0, R0, 0x8, R3 ;  /* 0x0000000800007824 */ /* 0x000fc800078e0203 */
[----:B------:R-:W2:Y:S02]  /*7b40*/  SYNCS.PHASECHK.TRANS64.TRYWAIT P0, [R0+URZ], R5 ;  /* 0x00000005000075a7 */ /* 0x000ea4000800017f */
[----:B--2---:R-:W-:Y:S05]  /*7b50*/  @!P0 BRA `(.L_x_6389) ;  /* 0x0000000400608947 */ /* 0x004fea0003800000 */
.L_x_6407:
[----:B------:R-:W-:-:S07]  /*7b60*/  IMAD R3, R4, 0x8, R3 ;  /* 0x0000000804037824 */ /* 0x000fce00078e0203 */
.L_x_6390:
[----:B---3--:R3:W4:Y:S02]  /*7b70*/  SYNCS.PHASECHK.TRANS64.TRYWAIT P0, [R3+URZ], R2 ;  /* 0x00000002030075a7 */ /* 0x008724000800017f */
[----:B----4-:R-:W-:Y:S05]  /*7b80*/  @!P0 NANOSLEEP.SYNCS 0x989680 ;  /* 0x009896800000895d */ /* 0x010fea0003900000 */
[----:B------:R-:W4:Y:S02]  /*7b90*/  @!P0 SYNCS.PHASECHK.TRANS64 P0, [R3+URZ], R2 ;  /* 0x00000002030085a7 */ /* 0x000f24000800007f */
[----:B----4-:R-:W-:Y:S05]  /*7ba0*/  @!P0 BRA `(.L_x_6390) ;  /* 0xfffffffc00f08947 */ /* 0x010fea000383ffff */
.L_x_6313:
[----:B------:R-:W-:Y:S05]  /*7bb0*/  BSYNC B6 ;  /* 0x0000000000067941 */ /* 0x000fea0003800000 */
.L_x_6308:
[----:B------:R-:W-:Y:S05]  /*7bc0*/  EXIT ;  /* 0x000000000000794d */ /* 0x000fea0003800000 */
.L_x_6319:
[----:B------:R-:W-:Y:S02]  /*7bd0*/  IMAD.MOV.U32 R12, RZ, RZ, RZ ;  /* 0x000000ffff0c7224 */ /* 0x000fe400078e00ff */
[----:B------:R-:W-:Y:S02]  /*7be0*/  IMAD.MOV.U32 R11, RZ, RZ, 0x1f ;  /* 0x0000001fff0b7424 */ /* 0x000fe400078e00ff */
[----:B------:R-:W-:-:S07]  /*7bf0*/  IMAD.MOV.U32 R15, RZ, RZ, -0x1 ;  /* 0xffffffffff0f7424 */ /* 0x000fce00078e00ff */
[----:B------:R-:W-:Y:S05]  /*7c00*/  WARPSYNC.COLLECTIVE R15, `(.L_x_6391) ;  /* 0x000000000f087348 */ /* 0x000fea0003c00000 */
[----:B------:R1:W2:Y:S02]  /*7c10*/  SHFL.IDX P6, R14, R13, R12, R11 ;  /* 0x0000000c0d0e7389 */ /* 0x0002a400000c000b */
[----:B-12---:R-:W-:Y:S01]  /*7c20*/  ENDCOLLECTIVE ;  /* 0x000000000000791b */ /* 0x006fe20003800000 */
.L_x_6391:
[----:B------:R-:W-:Y:S05]  /*7c30*/  BRA `(.L_x_6392) ;  /* 0xffffff9400b47947 */ /* 0x000fea000383ffff */
.L_x_6321:
[----:B---3--:R3:W4:Y:S02]  /*7c40*/  SYNCS.PHASECHK.TRANS64.TRYWAIT P0, [R228+URZ+0x30800], R9 ;  /* 0x03080009e40075a7 */ /* 0x008724000800017f */
[----:B----4-:R-:W-:Y:S05]  /*7c50*/  @!P0 NANOSLEEP.SYNCS 0x989680 ;  /* 0x009896800000895d */ /* 0x010fea0003900000 */
[----:B------:R-:W4:Y:S02]  /*7c60*/  @!P0 SYNCS.PHASECHK.TRANS64 P0, [R228+URZ+0x30800], R9 ;  /* 0x03080009e40085a7 */ /* 0x000f24000800007f */
[----:B----4-:R-:W-:Y:S05]  /*7c70*/  @!P0 BRA `(.L_x_6321) ;  /* 0xfffffffc00f08947 */ /* 0x010fea000383ffff */
[----:B------:R-:W-:Y:S05]  /*7c80*/  BRA `(.L_x_6320) ;  /* 0xffffff9400dc7947 */ /* 0x000fea000383ffff */
.L_x_6325:
[----:B---3--:R3:W4:Y:S02]  /*7c90*/  SYNCS.PHASECHK.TRANS64.TRYWAIT P1, [R0+URZ+0x30810], R9 ;  /* 0x03081009000075a7 */ /* 0x008724000802017f */
[----:B----4-:R-:W-:Y:S05]  /*7ca0*/  @!P1 NANOSLEEP.SYNCS 0x989680 ;  /* 0x009896800000995d */ /* 0x010fea0003900000 */
[----:B------:R-:W4:Y:S02]  /*7cb0*/  @!P1 SYNCS.PHASECHK.TRANS64 P1, [R0+URZ+0x30810], R9 ;  /* 0x03081009000095a7 */ /* 0x000f24000802007f */
[----:B----4-:R-:W-:Y:S05]  /*7cc0*/  @!P1 BRA `(.L_x_6325) ;  /* 0xfffffffc00f09947 */ /* 0x010fea000383ffff */
[----:B------:R-:W-:Y:S05]  /*7cd0*/  BRA `(.L_x_6324) ;  /* 0xffffff9c00907947 */ /* 0x000fea000383ffff */
.L_x_6329:
[----:B------:R1:W1:Y:S02]  /*7ce0*/  SYNCS.PHASECHK.TRANS64.TRYWAIT P1, [R0+URZ+0x30830], R9 ;  /* 0x03083009000075a7 */ /* 0x000264000802017f */
[----:B-1----:R-:W-:Y:S05]  /*7cf0*/  @!P1 NANOSLEEP.SYNCS 0x989680 ;  /* 0x009896800000995d */ /* 0x002fea0003900000 */
[----:B------:R-:W1:Y:S02]  /*7d00*/  @!P1 SYNCS.PHASECHK.TRANS64 P1, [R0+URZ+0x30830], R9 ;  /* 0x03083009000095a7 */ /* 0x000e64000802007f */
[----:B-1----:R-:W-:Y:S05]  /*7d10*/  @!P1 BRA `(.L_x_6329) ;  /* 0xfffffffc00f09947 */ /* 0x002fea000383ffff */
[----:B------:R-:W-:Y:S05]  /*7d20*/  BRA `(.L_x_6328) ;  /* 0xffffffa000e87947 */ /* 0x000fea000383ffff */
.L_x_6365:
[----:B-1----:R1:W2:Y:S02]  /*7d30*/  SYNCS.PHASECHK.TRANS64.TRYWAIT P0, [R16+URZ+0x30820], R3 ;  /* 0x03082003100075a7 */ /* 0x0022a4000800017f */
[----:B--2---:R-:W-:Y:S05]  /*7d40*/  @!P0 NANOSLEEP.SYNCS 0x989680 ;  /* 0x009896800000895d */ /* 0x004fea0003900000 */
[----:B------:R-:W2:Y:S02]  /*7d50*/  @!P0 SYNCS.PHASECHK.TRANS64 P0, [R16+URZ+0x30820], R3 ;  /* 0x03082003100085a7 */ /* 0x000ea4000800007f */
[----:B--2---:R-:W-:Y:S05]  /*7d60*/  @!P0 BRA `(.L_x_6365) ;  /* 0xfffffffc00f08947 */ /* 0x004fea000383ffff */
[----:B------:R-:W-:Y:S05]  /*7d70*/  BRA `(.L_x_6393) ;  /* 0xffffffe000587947 */ /* 0x000fea000383ffff */
.L_x_6369:
[----:B-1----:R1:W3:Y:S02]  /*7d80*/  SYNCS.PHASECHK.TRANS64.TRYWAIT P1, [R16+URZ+0x30840], R21 ;  /* 0x03084015100075a7 */ /* 0x0022e4000802017f */
[----:B---3--:R-:W-:Y:S05]  /*7d90*/  @!P1 NANOSLEEP.SYNCS 0x989680 ;  /* 0x009896800000995d */ /* 0x008fea0003900000 */
[----:B------:R-:W3:Y:S02]  /*7da0*/  @!P1 SYNCS.PHASECHK.TRANS64 P1, [R16+URZ+0x30840], R21 ;  /* 0x03084015100095a7 */ /* 0x000ee4000802007f */
[----:B---3--:R-:W-:Y:S05]  /*7db0*/  @!P1 BRA `(.L_x_6369) ;  /* 0xfffffffc00f09947 */ /* 0x008fea000383ffff */
[----:B------:R-:W-:Y:S05]  /*7dc0*/  BRA `(.L_x_6394) ;  /* 0xffffffe800107947 */ /* 0x000fea000383ffff */
.L_x_6371:
[----:B--2---:R2:W3:Y:S02]  /*7dd0*/  SYNCS.PHASECHK.TRANS64.TRYWAIT P1, [R16+URZ+0x30828], R21 ;  /* 0x03082815100075a7 */ /* 0x0044e4000802017f */
[----:B---3--:R-:W-:Y:S05]  /*7de0*/  @!P1 NANOSLEEP.SYNCS 0x989680 ;  /* 0x009896800000995d */ /* 0x008fea0003900000 */
[----:B------:R-:W3:Y:S02]  /*7df0*/  @!P1 SYNCS.PHASECHK.TRANS64 P1, [R16+URZ+0x30828], R21 ;  /* 0x03082815100095a7 */ /* 0x000ee4000802007f */
[----:B---3--:R-:W-:Y:S05]  /*7e00*/  @!P1 BRA `(.L_x_6371) ;  /* 0xfffffffc00f09947 */ /* 0x008fea000383ffff */
[----:B------:R-:W-:Y:S05]  /*7e10*/  BRA `(.L_x_6395) ;  /* 0xffffffe800a47947 */ /* 0x000fea000383ffff */
.L_x_6373:
[----:B---3--:R3:W4:Y:S02]  /*7e20*/  SYNCS.PHASECHK.TRANS64.TRYWAIT P1, [R16+URZ+0x30848], R21 ;  /* 0x03084815100075a7 */ /* 0x008724000802017f */
[----:B----4-:R-:W-:Y:S05]  /*7e30*/  @!P1 NANOSLEEP.SYNCS 0x989680 ;  /* 0x009896800000995d */ /* 0x010fea0003900000 */
[----:B------:R-:W4:Y:S02]  /*7e40*/  @!P1 SYNCS.PHASECHK.TRANS64 P1, [R16+URZ+0x30848], R21 ;  /* 0x03084815100095a7 */ /* 0x000f24000802007f */
[----:B----4-:R-:W-:Y:S05]  /*7e50*/  @!P1 BRA `(.L_x_6373) ;  /* 0xfffffffc00f09947 */ /* 0x010fea000383ffff */
[----:B------:R-:W-:Y:S05]  /*7e60*/  BRA `(.L_x_6396) ;  /* 0xffffffec00387947 */ /* 0x000fea000383ffff */
.L_x_6375:
[----:B------:R-:W-:-:S07]  /*7e70*/  SHF.L.U32 R5, R11, 0x1f, RZ ;  /* 0x0000001f0b057819 */ /* 0x000fce00000006ff */
.L_x_6397:
[----:B------:R1:W1:Y:S02]  /*7e80*/  SYNCS.PHASECHK.TRANS64.TRYWAIT P1, [R16+URZ+0x30820], R5 ;  /* 0x03082005100075a7 */ /* 0x000264000802017f */
[----:B-1----:R-:W-:Y:S05]  /*7e90*/  @!P1 NANOSLEEP.SYNCS 0x989680 ;  /* 0x009896800000995d */ /* 0x002fea0003900000 */
[----:B------:R-:W1:Y:S02]  /*7ea0*/  @!P1 SYNCS.PHASECHK.TRANS64 P1, [R16+URZ+0x30820], R5 ;  /* 0x03082005100095a7 */ /* 0x000e64000802007f */
[----:B-1----:R-:W-:Y:S05]  /*7eb0*/  @!P1 BRA `(.L_x_6397) ;  /* 0xfffffffc00f09947 */ /* 0x002fea000383ffff */
[----:B------:R-:W-:Y:S05]  /*7ec0*/  BRA `(.L_x_6398) ;  /* 0xffffffec00b47947 */ /* 0x000fea000383ffff */
.L_x_6378:
[----:B-1----:R1:W2:Y:S02]  /*7ed0*/  SYNCS.PHASECHK.TRANS64.TRYWAIT P1, [R16+URZ+0x30840], R13 ;  /* 0x0308400d100075a7 */ /* 0x0022a4000802017f */
[----:B--2---:R-:W-:Y:S05]  /*7ee0*/  @!P1 NANOSLEEP.SYNCS 0x989680 ;  /* 0x009896800000995d */ /* 0x004fea0003900000 */
[----:B------:R-:W2:Y:S02]  /*7ef0*/  @!P1 SYNCS.PHASECHK.TRANS64 P1, [R16+URZ+0x30840], R13 ;  /* 0x0308400d100095a7 */ /* 0x000ea4000802007f */
[----:B--2---:R-:W-:Y:S05]  /*7f00*/  @!P1 BRA `(.L_x_6378) ;  /* 0xfffffffc00f09947 */ /* 0x004fea000383ffff */
[----:B------:R-:W-:Y:S05]  /*7f10*/  BRA `(.L_x_6399) ;  /* 0xfffffff0006c7947 */ /* 0x000fea000383ffff */
.L_x_6380:
[----:B--2---:R2:W1:Y:S02]  /*7f20*/  SYNCS.PHASECHK.TRANS64.TRYWAIT P1, [R16+URZ+0x30828], R13 ;  /* 0x0308280d100075a7 */ /* 0x004464000802017f */
[----:B-1----:R-:W-:Y:S05]  /*7f30*/  @!P1 NANOSLEEP.SYNCS 0x989680 ;  /* 0x009896800000995d */ /* 0x002fea0003900000 */
[----:B------:R-:W1:Y:S02]  /*7f40*/  @!P1 SYNCS.PHASECHK.TRANS64 P1, [R16+URZ+0x30828], R13 ;  /* 0x0308280d100095a7 */ /* 0x000e64000802007f */
[----:B-1----:R-:W-:Y:S05]  /*7f50*/  @!P1 BRA `(.L_x_6380) ;  /* 0xfffffffc00f09947 */ /* 0x002fea000383ffff */
[----:B------:R-:W-:Y:S05]  /*7f60*/  BRA `(.L_x_6400) ;  /* 0xfffffff000f47947 */ /* 0x000fea000383ffff */
.L_x_6382:
[----:B------:R1:W1:Y:S02]  /*7f70*/  SYNCS.PHASECHK.TRANS64.TRYWAIT P0, [R3+URZ+0x30840], R0 ;  /* 0x03084000030075a7 */ /* 0x000264000800017f */
[----:B-1----:R-:W-:Y:S05]  /*7f80*/  @!P0 NANOSLEEP.SYNCS 0x989680 ;  /* 0x009896800000895d */ /* 0x002fea0003900000 */
[----:B------:R-:W1:Y:S02]  /*7f90*/  @!P0 SYNCS.PHASECHK.TRANS64 P0, [R3+URZ+0x30840], R0 ;  /* 0x03084000030085a7 */ /* 0x000e64000800007f */
[----:B-1----:R-:W-:Y:S05]  /*7fa0*/  @!P0 BRA `(.L_x_6382) ;  /* 0xfffffffc00f08947 */ /* 0x002fea000383ffff */
[----:B------:R-:W-:Y:S05]  /*7fb0*/  BRA `(.L_x_6401) ;  /* 0xfffffff400a87947 */ /* 0x000fea000383ffff */
.L_x_6384:
[----:B------:R-:W-:Y:S01]  /*7fc0*/  BSSY B0, `(.L_x_6402) ;  /* 0x0000006000007945 */ /* 0x000fe20003800000 */
[----:B------:R-:W-:-:S07]  /*7fd0*/  IMAD.MOV.U32 R15, RZ, RZ, -0x1 ;  /* 0xffffffffff0f7424 */ /* 0x000fce00078e00ff */
[----:B------:R-:W-:Y:S05]  /*7fe0*/  WARPSYNC.COLLECTIVE R15, `(.L_x_6403) ;  /* 0x000000000f0c7348 */ /* 0x000fea0003c00000 */
[----:B------:R-:W-:Y:S02]  /*7ff0*/  ELECT P6, UR62, PT ;  /* 0x00000000003e782f */ /* 0x000fe400038c0000 */
[----:B------:R-:W-:Y:S01]  /*8000*/  MOV R14, UR62 ;  /* 0x0000003e000e7c02 */ /* 0x000fe20008000f00 */
[----:B------:R-:W-:Y:S10]  /*8010*/  ENDCOLLECTIVE ;  /* 0x000000000000791b */ /* 0x000ff40003800000 */
.L_x_6403:
[----:B------:R-:W-:Y:S05]  /*8020*/  BSYNC B0 ;  /* 0x0000000000007941 */ /* 0x000fea0003800000 */
.L_x_6402:
[----:B------:R-:W-:Y:S05]  /*8030*/  BRA `(.L_x_6404) ;  /* 0xfffffff800547947 */ /* 0x000fea000383ffff */
.L_x_6386:
[----:B-1----:R1:W2:Y:S02]  /*8040*/  SYNCS.PHASECHK.TRANS64.TRYWAIT P0, [R6+URZ], R5 ;  /* 0x00000005060075a7 */ /* 0x0022a4000800017f */
[----:B--2---:R-:W-:Y:S05]  /*8050*/  @!P0 NANOSLEEP.SYNCS 0x989680 ;  /* 0x009896800000895d */ /* 0x004fea0003900000 */
[----:B------:R-:W2:Y:S02]  /*8060*/  @!P0 SYNCS.PHASECHK.TRANS64 P0, [R6+URZ], R5 ;  /* 0x00000005060085a7 */ /* 0x000ea4000800007f */
[----:B--2---:R-:W-:Y:S05]  /*8070*/  @!P0 BRA `(.L_x_6386) ;  /* 0xfffffffc00f08947 */ /* 0x004fea000383ffff */
[----:B------:R-:W-:Y:S05]  /*8080*/  BRA `(.L_x_6405) ;  /* 0xfffffff800947947 */ /* 0x000fea000383ffff */
.L_x_6387:
[----:B--2---:R2:W3:Y:S02]  /*8090*/  SYNCS.PHASECHK.TRANS64.TRYWAIT P0, [R3+URZ], R2 ;  /* 0x00000002030075a7 */ /* 0x0044e4000800017f */
[----:B---3--:R-:W-:Y:S05]  /*80a0*/  @!P0 NANOSLEEP.SYNCS 0x989680 ;  /* 0x009896800000895d */ /* 0x008fea0003900000 */
[----:B------:R-:W3:Y:S02]  /*80b0*/  @!P0 SYNCS.PHASECHK.TRANS64 P0, [R3+URZ], R2 ;  /* 0x00000002030085a7 */ /* 0x000ee4000800007f */
[----:B---3--:R-:W-:Y:S05]  /*80c0*/  @!P0 BRA `(.L_x_6387) ;  /* 0xfffffffc00f08947 */ /* 0x008fea000383ffff */
[----:B------:R-:W-:Y:S05]  /*80d0*/  BRA `(.L_x_6406) ;  /* 0xfffffff800887947 */ /* 0x000fea000383ffff */
.L_x_6389:
[----:B--2---:R2:W3:Y:S02]  /*80e0*/  SYNCS.PHASECHK.TRANS64.TRYWAIT P0, [R0+URZ], R5 ;  /* 0x00000005000075a7 */ /* 0x0044e4000800017f */
[----:B---3--:R-:W-:Y:S05]  /*80f0*/  @!P0 NANOSLEEP.SYNCS 0x989680 ;  /* 0x009896800000895d */ /* 0x008fea0003900000 */
[----:B------:R-:W3:Y:S02]  /*8100*/  @!P0 SYNCS.PHASECHK.TRANS64 P0, [R0+URZ], R5 ;  /* 0x00000005000085a7 */ /* 0x000ee4000800007f */
[----:B---3--:R-:W-:Y:S05]  /*8110*/  @!P0 BRA `(.L_x_6389) ;  /* 0xfffffffc00f08947 */ /* 0x008fea000383ffff */
[----:B------:R-:W-:Y:S05]  /*8120*/  BRA `(.L_x_6407) ;  /* 0xfffffff8008c7947 */ /* 0x000fea000383ffff */
.L_x_6408:
        /* <DEDUP_REMOVED lines=13> */
.L_x_7335:


//--------------------- .text._ZN7cutlass13device_kernelIN5flash11enable_sm90INS1_16FlashAttnBwdSm90INS1_25CollectiveMainloopBwdSm90ILi2ELi2ELi2EN4cute5tupleIJNS5_1CILi1EEES8_S8_EEENS6_IJNS7_ILi64EEENS7_ILi128EEESB_EEENS_10bfloat16_tEfNS_4arch4Sm90ELb1ELb0ELb0ELb0ELb1ELb1ELb0ELb0ELi2ELi1ELi2ELi1ELb0EEENS1_24CollectiveEpilogueBwdGQAISC_fSF_Li256ELb0ELb1EEENS1_25SingleTileBwdLPTSchedulerILb0ELi128ELb1EEEEEEEEEvNT_6ParamsE --------------------------
	.section	.text._ZN7cutlass13device_kernelIN5flash11enable_sm90INS1_16FlashAttnBwdSm90INS1_25CollectiveMainloopBwdSm90ILi2ELi2ELi2EN4cute5tupleIJNS5_1CILi1EEES8_S8_EEENS6_IJNS7_ILi64EEENS7_ILi128EEESB_EEENS_10bfloat16_tEfNS_4arch4Sm90ELb1ELb0ELb0ELb0ELb1ELb1ELb0ELb0ELi2ELi1ELi2ELi1ELb0EEENS1_24CollectiveEpilogueBwdGQAISC_fSF_Li256ELb0ELb1EEENS1_25SingleTileBwdLPTSchedulerILb0ELi128ELb1EEEEEEEEEvNT_6ParamsE,"ax",@progbits
	.align	128
.text._ZN7cutlass13device_kernelIN5flash11enable_sm90INS1_16FlashAttnBwdSm90INS1_25CollectiveMainloopBwdSm90ILi2ELi2ELi2EN4cute5tupleIJNS5_1CILi1EEES8_S8_EEENS6_IJNS7_ILi64EEENS7_ILi128EEESB_EEENS_10bfloat16_tEfNS_4arch4Sm90ELb1ELb0ELb0ELb0ELb1ELb1ELb0ELb0ELi2ELi1ELi2ELi1ELb0EEENS1_24CollectiveEpilogueBwdGQAISC_fSF_Li256ELb0ELb1EEENS1_25SingleTileBwdLPTSchedulerILb0ELi128ELb1EEEEEEEEEvNT_6ParamsE:
        .type           _ZN7cutlass13device_kernelIN5flash11enable_sm90INS1_16FlashAttnBwdSm90INS1_25CollectiveMainloopBwdSm90ILi2ELi2ELi2EN4cute5tupleIJNS5_1CILi1EEES8_S8_EEENS6_IJNS7_ILi64EEENS7_ILi128EEESB_EEENS_10bfloat16_tEfNS_4arch4Sm90ELb1ELb0ELb0ELb0ELb1ELb1ELb0ELb0ELi2ELi1ELi2ELi1ELb0EEENS1_24CollectiveEpilogueBwdGQAISC_fSF_Li256ELb0ELb1EEENS1_25SingleTileBwdLPTSchedulerILb0ELi128ELb1EEEEEEEEEvNT_6ParamsE,@function
        .size           _ZN7cutlass13device_kernelIN5flash11enable_sm90INS1_16FlashAttnBwdSm90INS1_25CollectiveMainloopBwdSm90ILi2ELi2ELi2EN4cute5tupleIJNS5_1CILi1EEES8_S8_EEENS6_IJNS7_ILi64EEENS7_ILi128EEESB_EEENS_10bfloat16_tEfNS_4arch4Sm90ELb1ELb0ELb0ELb0ELb1ELb1ELb0ELb0ELi2ELi1ELi2ELi1ELb0EEENS1_24CollectiveEpilogueBwdGQAISC_fSF_Li256ELb0ELb1EEENS1_25SingleTileBwdLPTSchedulerILb0ELi128ELb1EEEEEEEEEvNT_6ParamsE,(.L_x_7336 - _ZN7cutlass13device_kernelIN5flash11enable_sm90INS1_16FlashAttnBwdSm90INS1_25CollectiveMainloopBwdSm90ILi2ELi2ELi2EN4cute5tupleIJNS5_1CILi1EEES8_S8_EEENS6_IJNS7_ILi64EEENS7_ILi128EEESB_EEENS_10bfloat16_tEfNS_4arch4Sm90ELb1ELb0ELb0ELb0ELb1ELb1ELb0ELb0ELi2ELi1ELi2ELi1ELb0EEENS1_24CollectiveEpilogueBwdGQAISC_fSF_Li256ELb0ELb1EEENS1_25SingleTileBwdLPTSchedulerILb0ELi128ELb1EEEEEEEEEvNT_6ParamsE)
        .other          _ZN7cutlass13device_kernelIN5flash11enable_sm90INS1_16FlashAttnBwdSm90INS1_25CollectiveMainloopBwdSm90ILi2ELi2ELi2EN4cute5tupleIJNS5_1CILi1EEES8_S8_EEENS6_IJNS7_ILi64EEENS7_ILi128EEESB_EEENS_10bfloat16_tEfNS_4arch4Sm90ELb1ELb0ELb0ELb0ELb1ELb1ELb0ELb0ELi2ELi1ELi2ELi1ELb0EEENS1_24CollectiveEpilogueBwdGQAISC_fSF_Li256ELb0ELb1EEENS1_25SingleTileBwdLPTSchedulerILb0ELi128ELb1EEEEEEEEEvNT_6ParamsE,@"STO_CUDA_ENTRY STV_DEFAULT"
_ZN7cutlass13device_kernelIN5flash11enable_sm90INS1_16FlashAttnBwdSm90INS1_25CollectiveMainloopBwdSm90ILi2ELi2ELi2EN4cute5tupleIJNS5_1CILi1EEES8_S8_EEENS6_IJNS7_ILi64EEENS7_ILi128EEESB_EEENS_10bfloat16_tEfNS_4arch4Sm90ELb1ELb0ELb0ELb0ELb1ELb1ELb0ELb0ELi2ELi1ELi2ELi1ELb0EEENS1_24CollectiveEpilogueBwdGQAISC_fSF_Li256ELb0ELb1EEENS1_25SingleTileBwdLPTSchedulerILb0ELi128ELb1EEEEEEEEEvNT_6ParamsE:
        /* <DEDUP_REMOVED lines=24> */
.L_x_6410:
[----:B------:R-:W-:Y:S05]  /*0180*/  BSYNC B0 ;  /* 0x0000000000007941 */ /* 0x000fea0003800000 */
.L_x_6409:
        /* <DEDUP_REMOVED lines=37> */
.L_x_6411:
        /* <DEDUP_REMOVED lines=22> */
.L_x_6412:
[----:B------:R-:W-:Y:S01]  /*0540*/  PLOP3.LUT P0, PT, PT, PT, UP0, 0x80, 0x0 ;  /* 0x000000000000781c */ /* 0x000fe20003f0f008 */
[----:B------:R-:W-:Y:S01]  /*0550*/  NOP ;  /* 0x0000000000007918 */ /* 0x000fe20000000000 */
[----:B------:R-:W-:Y:S01]  /*0560*/  ULDC.64 UR46, c[0x0][0x208] ;  /* 0x00008200002e7ab9 */ /* 0x000fe20000000a00 */
[----:B------:R-:W-:Y:S01]  /*0570*/  BSSY B6, `(.L_x_6413) ;  /* 0x000085a000067945 */ /* 0x000fe20003800000 */
[----:B-12-4-:R-:W-:Y:S09]  /*0580*/  BAR.SYNC.DEFER_BLOCKING 0x0 ;  /* 0x0000000000007b1d */ /* 0x016ff20000010000 */
[----:B------:R-:W-:Y:S05]  /*0590*/  @!P0 BRA `(.L_x_6414) ;  /* 0x00000048007c8947 */ /* 0x000fea0003800000 */
.L_x_6415:
        /* <DEDUP_REMOVED lines=32> */
.L_x_6416:
[----:B------:R-:W-:Y:S01]  /*07a0*/  ULDC UR7, c[0x0][0x8cc] ;  /* 0x0002330000077ab9 */ /* 0x000fe20000000800 */
[----:B------:R-:W-:Y:S01]  /*07b0*/  UMOV UR36, UR10 ;  /* 0x0000000a00247c82 */ /* 0x000fe20008000000 */
[----:B------:R-:W-:-:S11]  /*07c0*/  UISETP.NE.AND UP0, UPT, UR7, 0x1, UPT ;  /* 0x000000010700788c */ /* 0x000fd6000bf05270 */
[----:B------:R-:W-:Y:S02]  /*07d0*/  @UP0 ULDC.64 UR8, c[0x0][0x8d0] ;  /* 0x0002340000080ab9 */ /* 0x000fe40000000a00 */
[----:B------:R-:W-:-:S04]  /*07e0*/  UIMAD.WIDE.U32 UR4, UR10, UR8, URZ ;  /* 0x000000080a0472a5 */ /* 0x000fc8000f8e003f */
[----:B------:R-:W-:-:S04]  /*07f0*/  @UP0 USHF.R.U32.HI UR36, URZ, UR9, UR5 ;  /* 0x000000093f240299 */ /* 0x000fc80008011605 */
[----:B------:R-:W-:-:S12]  /*0800*/  UIMAD UR4, UR36, UR7, URZ ;  /* 0x00000007240472a4 */ /* 0x000fd8000f8e023f */
.L_x_6417:
        /* <DEDUP_REMOVED lines=120> */
.L_x_6421:
        /* <DEDUP_REMOVED lines=15> */
.L_x_6420:
        /* <DEDUP_REMOVED lines=22> */
.L_x_6423:
        /* <DEDUP_REMOVED lines=15> */
.L_x_6422:
        /* <DEDUP_REMOVED lines=8> */
.L_x_6527:
        /* <DEDUP_REMOVED lines=15> */
.L_x_6425:
        /* <DEDUP_REMOVED lines=103> */
.L_x_6437:
[----:B------:R-:W-:-:S13]  /*1ab0*/  ISETP.NE.AND P0, PT, R231, 0x3, PT ;  /* 0x00000003e700780c */ /* 0x000fda0003f05270 */
[----:B------:R-:W-:Y:S05]  /*1ac0*/  @!P0 BRA `(.L_x_6427) ;  /* 0x0000000000048947 */ /* 0x000fea0003800000 */
[----:B------:R-:W-:Y:S01]  /*1ad0*/  BPT.TRAP 0x1 ;  /* 0x000000040000795c */ /* 0x000fe20000300000 */
.L_x_6427:
[----:B------:R-:W-:Y:S01]  /*1ae0*/  IMAD R0, R3, 0x8, R228 ;  /* 0x0000000803007824 */ /* 0x000fe200078e02e4 */
[----:B------:R-:W-:-:S04]  /*1af0*/  SHF.L.U32 R9, R4, 0x1f, RZ ;  /* 0x0000001f04097819 */ /* 0x000fc800000006ff */
[----:B------:R2:W3:Y:S01]  /*1b00*/  SYNCS.PHASECHK.TRANS64.TRYWAIT P1, [R0+URZ+0x30810], R9 ;  /* 0x03081009000075a7 */ /* 0x0004e2000802017f */
[----:B------:R-:W-:Y:S05]  /*1b10*/  @!P0 BRA `(.L_x_6428) ;  /* 0x0000000000048947 */ /* 0x000fea0003800000 */
[----:B------:R-:W-:Y:S01]  /*1b20*/  BPT.TRAP 0x1 ;  /* 0x000000040000795c */ /* 0x000fe20000300000 */
.L_x_6428:
[----:B---3--:R-:W-:Y:S05]  /*1b30*/  @P1 BRA `(.L_x_6429) ;  /* 0x0000000000081947 */ /* 0x008fea0003800000 */
[----:B------:R-:W3:Y:S02]  /*1b40*/  SYNCS.PHASECHK.TRANS64.TRYWAIT P1, [R0+URZ+0x30810], R9 ;  /* 0x03081009000075a7 */ /* 0x000ee4000802017f */
[----:B---3--:R-:W-:Y:S05]  /*1b50*/  @!P1 BRA `(.L_x_6430) ;  /* 0x0000007000249947 */ /* 0x008fea0003800000 */
.L_x_6429:
        /* <DEDUP_REMOVED lines=81> */
.L_x_6431:
[----:B------:R1:W1:Y:S01]  /*2070*/  SYNCS.PHASECHK.TRANS64.TRYWAIT P1, [R0+URZ+0x30830], R9 ;  /* 0x03083009000075a7 */ /* 0x000262000802017f */
[----:B------:R-:W-:Y:S05]  /*2080*/  @!P0 BRA `(.L_x_6432) ;  /* 0x0000000000048947 */ /* 0x000fea0003800000 */
[----:B------:R-:W-:Y:S01]  /*2090*/  BPT.TRAP 0x1 ;  /* 0x000000040000795c */ /* 0x000fe20000300000 */
.L_x_6432:
[----:B------:R-:W-:-:S05]  /*20a0*/  VIADD R6, R228, 0x20000 ;  /* 0x00020000e4067836 */ /* 0x000fca0000000000 */
[----:B------:R-:W-:-:S04]  /*20b0*/  SHF.R.U32.HI R6, RZ, 0x4, R6 ;  /* 0x00000004ff067819 */ /* 0x000fc80000011606 */
[----:B------:R-:W-:-:S04]  /*20c0*/  LOP3.LUT R225, R6, 0x3fff, RZ, 0xc0, !PT ;  /* 0x00003fff06e17812 */ /* 0x000fc800078ec0ff */
[----:B------:R-:W-:Y:S01]  /*20d0*/  LOP3.LUT R6, R225, 0x10000, RZ, 0xfc, !PT ;  /* 0x00010000e1067812 */ /* 0x000fe200078efcff */
[----:B-1----:R-:W-:Y:S06]  /*20e0*/  @P1 BRA `(.L_x_6433) ;  /* 0x0000000000081947 */ /* 0x002fec0003800000 */
[----:B------:R-:W1:Y:S02]  /*20f0*/  SYNCS.PHASECHK.TRANS64.TRYWAIT P1, [R0+URZ+0x30830], R9 ;  /* 0x03083009000075a7 */ /* 0x000e64000802017f */
[----:B-1----:R-:W-:Y:S05]  /*2100*/  @!P1 BRA `(.L_x_6434) ;  /* 0x0000006800cc9947 */ /* 0x002fea0003800000 */
.L_x_6433:
        /* <DEDUP_REMOVED lines=406> */
.L_x_6435:
        /* <DEDUP_REMOVED lines=49> */
.L_x_6436:
        /* <DEDUP_REMOVED lines=78> */
.L_x_6419:
        /* <DEDUP_REMOVED lines=93> */
.L_x_6440:
[----:B------:R-:W2:Y:S04]  /*4830*/  LDG.E.STRONG.GPU R4, desc[UR46][R2.64] ;  /* 0x0000002e02047981 */ /* 0x000ea8000c1ef900 */
[----:B--2---:R-:W-:Y:S01]  /*4840*/  CCTL.IVALL ;  /* 0x00000000ff00798f */ /* 0x004fe20002000000 */
[----:B------:R-:W-:Y:S05]  /*4850*/  YIELD ;  /* 0x0000000000007946 */ /* 0x000fea0003800000 */
[----:B------:R-:W-:-:S13]  /*4860*/  ISETP.NE.AND P0, PT, R4, UR15, PT ;  /* 0x0000000f04007c0c */ /* 0x000fda000bf05270 */
[----:B------:R-:W-:Y:S05]  /*4870*/  @P0 BRA `(.L_x_6440) ;  /* 0xfffffffc00ec0947 */ /* 0x000fea000383ffff */
.L_x_6439:
[----:B------:R-:W-:Y:S05]  /*4880*/  BSYNC B0 ;  /* 0x0000000000007941 */ /* 0x000fea0003800000 */
.L_x_6438:
[----:B------:R-:W-:-:S03]  /*4890*/  UMOV UR4, 0xffffffff ;  /* 0xffffffff00047882 */ /* 0x000fc60000000000 */
[----:B------:R-:W-:Y:S05]  /*48a0*/  BRA.DIV UR4, `(.L_x_6441) ;  /* 0x0000004204f87947 */ /* 0x000fea000b800000 */
[----:B------:R-:W-:Y:S01]  /*48b0*/  NOP ;  /* 0x0000000000007918 */ /* 0x000fe20000000000 */
.L_x_6530:
        /* <DEDUP_REMOVED lines=15> */
.L_x_6444:
[----:B------:R-:W-:Y:S01]  /*49b0*/  @P0 ELECT P2, URZ, PT ;  /* 0x00000000003f082f */ /* 0x000fe20003840000 */
[----:B------:R2:W-:-:S12]  /*49c0*/  UBLKRED.G.S.ADD.F32.RN [UR4], [UR9], UR6, desc[UR12] ;  /* 0x00000c04090073bb */ /* 0x0005d800080a1406 */
[----:B------:R-:W-:Y:S02]  /*49d0*/  @P2 PLOP3.LUT P0, PT, P2, PT, PT, 0x8, 0x0 ;  /* 0x000000000000281c */ /* 0x000fe4000170e170 */
[----:B------:R-:W-:-:S11]  /*49e0*/  PLOP3.LUT P2, PT, PT, PT, PT, 0x8, 0x0 ;  /* 0x000000000000781c */ /* 0x000fd60003f4e170 */
[----:B--2---:R-:W-:Y:S05]  /*49f0*/  @P0 BRA.U.ANY `(.L_x_6444) ;  /* 0xfffffffd00ec0947 */ /* 0x004fea000393ffff */
[----:B------:R0:W-:Y:S01]  /*4a00*/  UTMACMDFLUSH ;  /* 0x00000000000079b7 */ /* 0x0001e20000000000 */
[----:B------:R-:W-:-:S04]  /*4a10*/  DEPBAR.LE SB0, 0x0 ;  /* 0x000080000000791a */ /* 0x000fc80000000000 */
.L_x_6443:
[----:B------:R-:W-:Y:S05]  /*4a20*/  BSYNC B0 ;  /* 0x0000000000007941 */ /* 0x000fea0003800000 */
.L_x_6442:
        /* <DEDUP_REMOVED lines=14> */
.L_x_6446:
[----:B------:R-:W-:Y:S05]  /*4b10*/  BSYNC B0 ;  /* 0x0000000000007941 */ /* 0x000fea0003800000 */
.L_x_6445:
        /* <DEDUP_REMOVED lines=24> */
.L_x_6449:
[----:B-12---:R-:W2:Y:S04]  /*4ca0*/  LDG.E.STRONG.GPU R0, desc[UR46][R2.64] ;  /* 0x0000002e02007981 */ /* 0x006ea8000c1ef900 */
[----:B--2---:R-:W-:Y:S01]  /*4cb0*/  CCTL.IVALL ;  /* 0x00000000ff00798f */ /* 0x004fe20002000000 */
[----:B------:R-:W-:Y:S05]  /*4cc0*/  YIELD ;  /* 0x0000000000007946 */ /* 0x000fea0003800000 */
[----:B------:R-:W-:-:S13]  /*4cd0*/  ISETP.NE.AND P0, PT, R0, UR15, PT ;  /* 0x0000000f00007c0c */ /* 0x000fda000bf05270 */
[----:B------:R-:W-:Y:S05]  /*4ce0*/  @P0 BRA `(.L_x_6449) ;  /* 0xfffffffc00ec0947 */ /* 0x000fea000383ffff */
.L_x_6448:
[----:B------:R-:W-:Y:S05]  /*4cf0*/  BSYNC B0 ;  /* 0x0000000000007941 */ /* 0x000fea0003800000 */
.L_x_6447:
[----:B------:R-:W-:-:S03]  /*4d00*/  UMOV UR4, 0xffffffff ;  /* 0xffffffff00047882 */ /* 0x000fc60000000000 */
[----:B------:R-:W-:Y:S05]  /*4d10*/  BRA.DIV UR4, `(.L_x_6450) ;  /* 0x0000003e04f87947 */ /* 0x000fea000b800000 */
[----:B------:R-:W-:Y:S01]  /*4d20*/  NOP ;  /* 0x0000000000007918 */ /* 0x000fe20000000000 */
.L_x_6533:
        /* <DEDUP_REMOVED lines=16> */
.L_x_6453:
[----:B------:R-:W-:Y:S01]  /*4e30*/  @P0 ELECT P2, URZ, PT ;  /* 0x00000000003f082f */ /* 0x000fe20003840000 */
[----:B------:R3:W-:-:S12]  /*4e40*/  UBLKRED.G.S.ADD.F32.RN [UR4], [UR9], UR6, desc[UR10] ;  /* 0x00000a04090073bb */ /* 0x0007d800080a1406 */
[----:B------:R-:W-:Y:S02]  /*4e50*/  @P2 PLOP3.LUT P0, PT, P2, PT, PT, 0x8, 0x0 ;  /* 0x000000000000281c */ /* 0x000fe4000170e170 */
[----:B------:R-:W-:-:S11]  /*4e60*/  PLOP3.LUT P2, PT, PT, PT, PT, 0x8, 0x0 ;  /* 0x000000000000781c */ /* 0x000fd60003f4e170 */
[----:B---3--:R-:W-:Y:S05]  /*4e70*/  @P0 BRA.U.ANY `(.L_x_6453) ;  /* 0xfffffffd00ec0947 */ /* 0x008fea000393ffff */
[----:B------:R0:W-:Y:S01]  /*4e80*/  UTMACMDFLUSH ;  /* 0x00000000000079b7 */ /* 0x0001e20000000000 */
[----:B------:R-:W-:-:S04]  /*4e90*/  DEPBAR.LE SB0, 0x0 ;  /* 0x000080000000791a */ /* 0x000fc80000000000 */
.L_x_6452:
[----:B------:R-:W-:Y:S05]  /*4ea0*/  BSYNC B0 ;  /* 0x0000000000007941 */ /* 0x000fea0003800000 */
.L_x_6451:
        /* <DEDUP_REMOVED lines=14> */
.L_x_6414:
        /* <DEDUP_REMOVED lines=29> */
.L_x_6455:
[----:B------:R-:W-:Y:S01]  /*5160*/  ULDC UR9, c[0x0][0x8cc] ;  /* 0x0002330000097ab9 */ /* 0x000fe20000000800 */
[----:B------:R-:W-:Y:S01]  /*5170*/  UMOV UR7, UR8 ;  /* 0x0000000800077c82 */ /* 0x000fe20008000000 */
[----:B------:R-:W-:-:S11]  /*5180*/  UISETP.NE.AND UP0, UPT, UR9, 0x1, UPT ;  /* 0x000000010900788c */ /* 0x000fd6000bf05270 */
[----:B------:R-:W-:Y:S02]  /*5190*/  @UP0 ULDC.64 UR10, c[0x0][0x8d0] ;  /* 0x00023400000a0ab9 */ /* 0x000fe40000000a00 */
[----:B------:R-:W-:-:S04]  /*51a0*/  UIMAD.WIDE.U32 UR4, UR8, UR10, URZ ;  /* 0x0000000a080472a5 */ /* 0x000fc8000f8e003f */
[----:B------:R-:W-:-:S04]  /*51b0*/  @UP0 USHF.R.U32.HI UR7, URZ, UR11, UR5 ;  /* 0x0000000b3f070299 */ /* 0x000fc80008011605 */
[----:B------:R-:W-:-:S12]  /*51c0*/  UIMAD UR4, UR7, UR9, URZ ;  /* 0x00000009070472a4 */ /* 0x000fd8000f8e023f */
.L_x_6456:
        /* <DEDUP_REMOVED lines=84> */
.L_x_6460:
[----:B------:R-:W2:Y:S04]  /*5710*/  LDG.E.STRONG.GPU R4, desc[UR46][R2.64] ;  /* 0x0000002e02047981 */ /* 0x000ea8000c1ef900 */
[----:B--2---:R-:W-:Y:S01]  /*5720*/  CCTL.IVALL ;  /* 0x00000000ff00798f */ /* 0x004fe20002000000 */
[----:B------:R-:W-:Y:S05]  /*5730*/  YIELD ;  /* 0x0000000000007946 */ /* 0x000fea0003800000 */
[----:B------:R-:W-:-:S13]  /*5740*/  ISETP.NE.AND P1, PT, R4, R5, PT ;  /* 0x000000050400720c */ /* 0x000fda0003f25270 */
[----:B------:R-:W-:Y:S05]  /*5750*/  @P1 BRA `(.L_x_6460) ;  /* 0xfffffffc00ec1947 */ /* 0x000fea000383ffff */
.L_x_6459:
[----:B------:R-:W-:Y:S05]  /*5760*/  BSYNC B0 ;  /* 0x0000000000007941 */ /* 0x000fea0003800000 */
.L_x_6458:
[----:B------:R-:W-:-:S03]  /*5770*/  UMOV UR4, 0xffffffff ;  /* 0xffffffff00047882 */ /* 0x000fc60000000000 */
[----:B------:R-:W-:Y:S05]  /*5780*/  BRA.DIV UR4, `(.L_x_6461) ;  /* 0x0000003604787947 */ /* 0x000fea000b800000 */
[----:B------:R-:W-:Y:S01]  /*5790*/  NOP ;  /* 0x0000000000007918 */ /* 0x000fe20000000000 */
.L_x_6536:
        /* <DEDUP_REMOVED lines=22> */
.L_x_6463:
[----:B------:R-:W-:Y:S05]  /*5900*/  BSYNC B0 ;  /* 0x0000000000007941 */ /* 0x000fea0003800000 */
.L_x_6462:
        /* <DEDUP_REMOVED lines=20> */
.L_x_6465:
[----:B------:R-:W-:Y:S05]  /*5a50*/  BSYNC B0 ;  /* 0x0000000000007941 */ /* 0x000fea0003800000 */
.L_x_6464:
[----:B------:R-:W-:Y:S06]  /*5a60*/  BAR.ARV 0xa, 0xa0 ;  /* 0x0282800000007b1d */ /* 0x000fec0000002000 */
[----:B------:R-:W-:Y:S04]  /*5a70*/  BSSY B0, `(.L_x_6466) ;  /* 0x0000003000007945 */ /* 0x000fe80003800000 */
[----:B------:R-:W-:Y:S05]  /*5a80*/  @!P0 BRA `(.L_x_6467) ;  /* 0x0000000000048947 */ /* 0x000fea0003800000 */
[----:B------:R-:W-:-:S04]  /*5a90*/  DEPBAR.LE SB0, 0x0 ;  /* 0x000080000000791a */ /* 0x000fc80000000000 */
.L_x_6467:
[----:B------:R-:W-:Y:S05]  /*5aa0*/  BSYNC B0 ;  /* 0x0000000000007941 */ /* 0x000fea0003800000 */
.L_x_6466:
        /* <DEDUP_REMOVED lines=19> */
.L_x_6469:
[----:B------:R-:W-:Y:S05]  /*5be0*/  BSYNC B0 ;  /* 0x0000000000007941 */ /* 0x000fea0003800000 */
.L_x_6468:
[----:B------:R-:W-:Y:S01]  /*5bf0*/  UIADD3 UR17, UR8, 0x1, URZ ;  /* 0x0000000108117890 */ /* 0x000fe2000fffe03f */
[----:B------:R-:W-:Y:S11]  /*5c00*/  BRA `(.L_x_6470) ;  /* 0x0000000000047947 */ /* 0x000ff60003800000 */
.L_x_6457:
[----:B------:R-:W-:-:S05]  /*5c10*/  UMOV UR17, UR8 ;  /* 0x0000000800117c82 */ /* 0x000fca0008000000 */
.L_x_6470:
        /* <DEDUP_REMOVED lines=12> */
.L_x_6495:
        /* <DEDUP_REMOVED lines=18> */
.L_x_6473:
[----:B------:R-:W2:Y:S04]  /*5e00*/  LDG.E.STRONG.GPU R4, desc[UR46][R2.64] ;  /* 0x0000002e02047981 */ /* 0x000ea8000c1ef900 */
[----:B--2---:R-:W-:Y:S01]  /*5e10*/  CCTL.IVALL ;  /* 0x00000000ff00798f */ /* 0x004fe20002000000 */
[----:B------:R-:W-:Y:S05]  /*5e20*/  YIELD ;  /* 0x0000000000007946 */ /* 0x000fea0003800000 */
[----:B------:R-:W-:-:S13]  /*5e30*/  ISETP.NE.AND P1, PT, R4, R5, PT ;  /* 0x000000050400720c */ /* 0x000fda0003f25270 */
[----:B------:R-:W-:Y:S05]  /*5e40*/  @P1 BRA `(.L_x_6473) ;  /* 0xfffffffc00ec1947 */ /* 0x000fea000383ffff */
.L_x_6472:
[----:B------:R-:W-:Y:S05]  /*5e50*/  BSYNC B0 ;  /* 0x0000000000007941 */ /* 0x000fea0003800000 */
.L_x_6471:
[----:B------:R-:W-:-:S03]  /*5e60*/  UMOV UR18, 0xffffffff ;  /* 0xffffffff00127882 */ /* 0x000fc60000000000 */
[----:B------:R-:W-:Y:S05]  /*5e70*/  BRA.DIV UR18, `(.L_x_6474) ;  /* 0x0000002e12d87947 */ /* 0x000fea000b800000 */
[----:B------:R-:W-:Y:S01]  /*5e80*/  NOP ;  /* 0x0000000000007918 */ /* 0x000fe20000000000 */
.L_x_6539:
        /* <DEDUP_REMOVED lines=19> */
.L_x_6476:
[----:B------:R-:W-:Y:S05]  /*5fc0*/  BSYNC B0 ;  /* 0x0000000000007941 */ /* 0x000fea0003800000 */
.L_x_6475:
        /* <DEDUP_REMOVED lines=15> */
.L_x_6478:
[----:B------:R-:W-:Y:S05]  /*60c0*/  BSYNC B0 ;  /* 0x0000000000007941 */ /* 0x000fea0003800000 */
.L_x_6477:
[----:B------:R-:W-:Y:S06]  /*60d0*/  BAR.ARV 0xa, 0xa0 ;  /* 0x0282800000007b1d */ /* 0x000fec0000002000 */
[----:B------:R-:W-:Y:S04]  /*60e0*/  BSSY B0, `(.L_x_6479) ;  /* 0x0000003000007945 */ /* 0x000fe80003800000 */
[----:B------:R-:W-:Y:S05]  /*60f0*/  @!P0 BRA `(.L_x_6480) ;  /* 0x0000000000048947 */ /* 0x000fea0003800000 */
[----:B------:R-:W-:-:S04]  /*6100*/  DEPBAR.LE SB0, 0x0 ;  /* 0x000080000000791a */ /* 0x000fc80000000000 */
.L_x_6480:
[----:B------:R-:W-:Y:S05]  /*6110*/  BSYNC B0 ;  /* 0x0000000000007941 */ /* 0x000fea0003800000 */
.L_x_6479:
        /* <DEDUP_REMOVED lines=19> */
.L_x_6482:
[----:B------:R-:W-:Y:S05]  /*6250*/  BSYNC B0 ;  /* 0x0000000000007941 */ /* 0x000fea0003800000 */
.L_x_6481:
        /* <DEDUP_REMOVED lines=17> */
.L_x_6485:
[----:B------:R-:W2:Y:S04]  /*6370*/  LDG.E.STRONG.GPU R4, desc[UR46][R2.64] ;  /* 0x0000002e02047981 */ /* 0x000ea8000c1ef900 */
[----:B--2---:R-:W-:Y:S01]  /*6380*/  CCTL.IVALL ;  /* 0x00000000ff00798f */ /* 0x004fe20002000000 */
[----:B------:R-:W-:Y:S05]  /*6390*/  YIELD ;  /* 0x0000000000007946 */ /* 0x000fea0003800000 */
[----:B------:R-:W-:-:S13]  /*63a0*/  ISETP.NE.AND P1, PT, R4, R5, PT ;  /* 0x000000050400720c */ /* 0x000fda0003f25270 */
[----:B------:R-:W-:Y:S05]  /*63b0*/  @P1 BRA `(.L_x_6485) ;  /* 0xfffffffc00ec1947 */ /* 0x000fea000383ffff */
.L_x_6484:
[----:B------:R-:W-:Y:S05]  /*63c0*/  BSYNC B0 ;  /* 0x0000000000007941 */ /* 0x000fea0003800000 */
.L_x_6483:
[----:B------:R-:W-:-:S03]  /*63d0*/  UMOV UR10, 0xffffffff ;  /* 0xffffffff000a7882 */ /* 0x000fc60000000000 */
[----:B------:R-:W-:Y:S05]  /*63e0*/  BRA.DIV UR10, `(.L_x_6486) ;  /* 0x0000002a0a987947 */ /* 0x000fea000b800000 */
[----:B------:R-:W-:Y:S01]  /*63f0*/  NOP ;  /* 0x0000000000007918 */ /* 0x000fe20000000000 */
.L_x_6542:
        /* <DEDUP_REMOVED lines=15> */
.L_x_6488:
[----:B------:R-:W-:Y:S05]  /*64f0*/  BSYNC B0 ;  /* 0x0000000000007941 */ /* 0x000fea0003800000 */
.L_x_6487:
        /* <DEDUP_REMOVED lines=15> */
.L_x_6490:
[----:B------:R-:W-:Y:S05]  /*65f0*/  BSYNC B0 ;  /* 0x0000000000007941 */ /* 0x000fea0003800000 */
.L_x_6489:
[----:B------:R-:W-:Y:S06]  /*6600*/  BAR.ARV 0xa, 0xa0 ;  /* 0x0282800000007b1d */ /* 0x000fec0000002000 */
[----:B------:R-:W-:Y:S04]  /*6610*/  BSSY B0, `(.L_x_6491) ;  /* 0x0000003000007945 */ /* 0x000fe80003800000 */
[----:B------:R-:W-:Y:S05]  /*6620*/  @!P0 BRA `(.L_x_6492) ;  /* 0x0000000000048947 */ /* 0x000fea0003800000 */
[----:B------:R-:W-:-:S04]  /*6630*/  DEPBAR.LE SB0, 0x0 ;  /* 0x000080000000791a */ /* 0x000fc80000000000 */
.L_x_6492:
[----:B------:R-:W-:Y:S05]  /*6640*/  BSYNC B0 ;  /* 0x0000000000007941 */ /* 0x000fea0003800000 */
.L_x_6491:
        /* <DEDUP_REMOVED lines=19> */
.L_x_6494:
[----:B------:R-:W-:Y:S05]  /*6780*/  BSYNC B0 ;  /* 0x0000000000007941 */ /* 0x000fea0003800000 */
.L_x_6493:
[----:B------:R-:W-:Y:S02]  /*6790*/  UIADD3 UR17, UR17, 0x2, URZ ;  /* 0x0000000211117890 */ /* 0x000fe4000fffe03f */
[----:B------:R-:W-:Y:S02]  /*67a0*/  UIADD3 UR4, UR4, 0x4000, URZ ;  /* 0x0000400004047890 */ /* 0x000fe4000fffe03f */
[----:B------:R-:W-:-:S06]  /*67b0*/  UISETP.GE.AND UP0, UPT, UR17, UR5, UPT ;  /* 0x000000051100728c */ /* 0x000fcc000bf06270 */
[----:B------:R-:W-:-:S13]  /*67c0*/  PLOP3.LUT P1, PT, PT, PT, UP0, 0x80, 0x0 ;  /* 0x000000000000781c */ /* 0x000fda0003f2f008 */
[----:B------:R-:W-:Y:S05]  /*67d0*/  @!P1 BRA `(.L_x_6495) ;  /* 0xfffffff400409947 */ /* 0x000fea000383ffff */
[----:B------:R-:W-:Y:S05]  /*67e0*/  BRA `(.L_x_6418) ;  /* 0x0000002000c87947 */ /* 0x000fea0003800000 */
.L_x_6454:
        /* <DEDUP_REMOVED lines=21> */
.L_x_6496:
[----:B------:R-:W-:Y:S01]  /*6940*/  ULDC UR9, c[0x0][0x8cc] ;  /* 0x0002330000097ab9 */ /* 0x000fe20000000800 */
[----:B------:R-:W-:Y:S01]  /*6950*/  UMOV UR7, UR8 ;  /* 0x0000000800077c82 */ /* 0x000fe20008000000 */
[----:B------:R-:W-:-:S11]  /*6960*/  UISETP.NE.AND UP0, UPT, UR9, 0x1, UPT ;  /* 0x000000010900788c */ /* 0x000fd6000bf05270 */
[----:B------:R-:W-:Y:S02]  /*6970*/  @UP0 ULDC.64 UR10, c[0x0][0x8d0] ;  /* 0x00023400000a0ab9 */ /* 0x000fe40000000a00 */
[----:B------:R-:W-:-:S04]  /*6980*/  UIMAD.WIDE.U32 UR4, UR8, UR10, URZ ;  /* 0x0000000a080472a5 */ /* 0x000fc8000f8e003f */
[----:B------:R-:W-:-:S04]  /*6990*/  @UP0 USHF.R.U32.HI UR7, URZ, UR11, UR5 ;  /* 0x0000000b3f070299 */ /* 0x000fc80008011605 */
[----:B------:R-:W-:-:S12]  /*69a0*/  UIMAD UR4, UR7, UR9, URZ ;  /* 0x00000009070472a4 */ /* 0x000fd8000f8e023f */
.L_x_6497:
        /* <DEDUP_REMOVED lines=73> */
.L_x_6543:
        /* <DEDUP_REMOVED lines=15> */
.L_x_6501:
        /* <DEDUP_REMOVED lines=97> */
.L_x_6512:
[----:B--234-:R-:W-:-:S04]  /*7540*/  SHF.L.U32 R21, R11, 0x1f, RZ ;  /* 0x0000001f0b157819 */ /* 0x01cfc800000006ff */
[----:B------:R-:W1:Y:S02]  /*7550*/  SYNCS.PHASECHK.TRANS64.TRYWAIT P1, [R16+URZ+0x30840], R21 ;  /* 0x03084015100075a7 */ /* 0x000e64000802017f */
[----:B-1----:R-:W-:Y:S05]  /*7560*/  @!P1 BRA `(.L_x_6504) ;  /* 0x0000001800689947 */ /* 0x002fea0003800000 */
.L_x_6544:
[----:B------:R-:W-:Y:S05]  /*7570*/  @P0 BRA `(.L_x_6505) ;  /* 0x0000000000140947 */ /* 0x000fea0003800000 */
[----:B------:R-:W-:Y:S01]  /*7580*/  ISETP.NE.AND P1, PT, R6, RZ, PT ;  /* 0x000000ff0600720c */ /* 0x000fe20003f25270 */
[----:B------:R-:W-:-:S04]  /*7590*/  IMAD.MOV.U32 R3, RZ, RZ, 0x4100 ;  /* 0x00004100ff037424 */ /* 0x000fc800078e00ff */
[----:B------:R3:W-:Y:S08]  /*75a0*/  SYNCS.ARRIVE.TRANS64 RZ, [R16+URZ+0x30830], R3 ;  /* 0x0308300310ff79a7 */ /* 0x0007f0000800003f */
[----:B------:R-:W-:Y:S05]  /*75b0*/  @!P1 BRA `(.L_x_6505) ;  /* 0x0000000000049947 */ /* 0x000fea0003800000 */
[----:B------:R-:W-:Y:S01]  /*75c0*/  BPT.TRAP 0x1 ;  /* 0x000000040000795c */ /* 0x000fe20000300000 */
.L_x_6505:
        /* <DEDUP_REMOVED lines=36> */
.L_x_6545:
[----:B------:R-:W-:Y:S05]  /*7810*/  @P0 BRA `(.L_x_6507) ;  /* 0x0000000000140947 */ /* 0x000fea0003800000 */
[----:B------:R-:W-:Y:S01]  /*7820*/  ISETP.NE.AND P1, PT, R6, RZ, PT ;  /* 0x000000ff0600720c */ /* 0x000fe20003f25270 */
[----:B------:R-:W-:-:S04]  /*7830*/  IMAD.MOV.U32 R2, RZ, RZ, 0x4100 ;  /* 0x00004100ff027424 */ /* 0x000fc800078e00ff */
[----:B------:R3:W-:Y:S08]  /*7840*/  SYNCS.ARRIVE.TRANS64 RZ, [R16+URZ+0x30818], R2 ;  /* 0x0308180210ff79a7 */ /* 0x0007f0000800003f */
[----:B------:R-:W-:Y:S05]  /*7850*/  @!P1 BRA `(.L_x_6507) ;  /* 0x0000000000049947 */ /* 0x000fea0003800000 */
[----:B------:R-:W-:Y:S01]  /*7860*/  BPT.TRAP 0x1 ;  /* 0x000000040000795c */ /* 0x000fe20000300000 */
.L_x_6507:
        /* <DEDUP_REMOVED lines=36> */
.L_x_6546:
[----:B------:R-:W-:Y:S05]  /*7ab0*/  @P0 BRA `(.L_x_6509) ;  /* 0x0000000000140947 */ /* 0x000fea0003800000 */
[----:B------:R-:W-:Y:S01]  /*7ac0*/  ISETP.NE.AND P1, PT, R6, RZ, PT ;  /* 0x000000ff0600720c */ /* 0x000fe20003f25270 */
[----:B-123--:R-:W-:-:S04]  /*7ad0*/  IMAD.MOV.U32 R21, RZ, RZ, 0x4100 ;  /* 0x00004100ff157424 */ /* 0x00efc800078e00ff */
[----:B------:R4:W-:Y:S08]  /*7ae0*/  SYNCS.ARRIVE.TRANS64 RZ, [R16+URZ+0x30838], R21 ;  /* 0x0308381510ff79a7 */ /* 0x0009f0000800003f */
[----:B------:R-:W-:Y:S05]  /*7af0*/  @!P1 BRA `(.L_x_6509) ;  /* 0x0000000000049947 */ /* 0x000fea0003800000 */
[----:B------:R-:W-:Y:S01]  /*7b00*/  BPT.TRAP 0x1 ;  /* 0x000000040000795c */ /* 0x000fe20000300000 */
.L_x_6509:
        /* <DEDUP_REMOVED lines=31> */
.L_x_6548:
[----:B------:R-:W-:Y:S05]  /*7d00*/  @P0 BRA `(.L_x_6511) ;  /* 0x0000000000140947 */ /* 0x000fea0003800000 */
[----:B------:R-:W-:Y:S01]  /*7d10*/  ISETP.NE.AND P1, PT, R6, RZ, PT ;  /* 0x000000ff0600720c */ /* 0x000fe20003f25270 */
[----:B------:R-:W-:-:S04]  /*7d20*/  IMAD.MOV.U32 R5, RZ, RZ, 0x4100 ;  /* 0x00004100ff057424 */ /* 0x000fc800078e00ff */
[----:B------:R1:W-:Y:S08]  /*7d30*/  SYNCS.ARRIVE.TRANS64 RZ, [R16+URZ+0x30810], R5 ;  /* 0x0308100510ff79a7 */ /* 0x0003f0000800003f */
[----:B------:R-:W-:Y:S05]  /*7d40*/  @!P1 BRA `(.L_x_6511) ;  /* 0x0000000000049947 */ /* 0x000fea0003800000 */
[----:B------:R-:W-:Y:S01]  /*7d50*/  BPT.TRAP 0x1 ;  /* 0x000000040000795c */ /* 0x000fe20000300000 */
.L_x_6511:
        /* <DEDUP_REMOVED lines=37> */
.L_x_6503:
        /* <DEDUP_REMOVED lines=8> */
.L_x_6549:
[----:B------:R-:W-:Y:S05]  /*8030*/  @P0 BRA `(.L_x_6514) ;  /* 0x0000000000140947 */ /* 0x000fea0003800000 */
[----:B------:R-:W-:Y:S01]  /*8040*/  ISETP.NE.AND P1, PT, R6, RZ, PT ;  /* 0x000000ff0600720c */ /* 0x000fe20003f25270 */
[----:B------:R-:W-:-:S04]  /*8050*/  IMAD.MOV.U32 R5, RZ, RZ, 0x4100 ;  /* 0x00004100ff057424 */ /* 0x000fc800078e00ff */
[----:B------:R2:W-:Y:S08]  /*8060*/  SYNCS.ARRIVE.TRANS64 RZ, [R16+URZ+0x30830], R5 ;  /* 0x0308300510ff79a7 */ /* 0x0005f0000800003f */
[----:B------:R-:W-:Y:S05]  /*8070*/  @!P1 BRA `(.L_x_6514) ;  /* 0x0000000000049947 */ /* 0x000fea0003800000 */
[----:B------:R-:W-:Y:S01]  /*8080*/  BPT.TRAP 0x1 ;  /* 0x000000040000795c */ /* 0x000fe20000300000 */
.L_x_6514:
        /* <DEDUP_REMOVED lines=33> */
.L_x_6550:
[----:B------:R-:W-:Y:S05]  /*82a0*/  @P0 BRA `(.L_x_6516) ;  /* 0x0000000000140947 */ /* 0x000fea0003800000 */
[----:B------:R-:W-:Y:S01]  /*82b0*/  ISETP.NE.AND P0, PT, R6, RZ, PT ;  /* 0x000000ff0600720c */ /* 0x000fe20003f05270 */
[----:B------:R-:W-:-:S04]  /*82c0*/  IMAD.MOV.U32 R5, RZ, RZ, 0x4100 ;  /* 0x00004100ff057424 */ /* 0x000fc800078e00ff */
[----:B------:R1:W-:Y:S08]  /*82d0*/  SYNCS.ARRIVE.TRANS64 RZ, [R16+URZ+0x30818], R5 ;  /* 0x0308180510ff79a7 */ /* 0x0003f0000800003f */
[----:B------:R-:W-:Y:S05]  /*82e0*/  @!P0 BRA `(.L_x_6516) ;  /* 0x0000000000048947 */ /* 0x000fea0003800000 */
[----:B------:R-:W-:Y:S01]  /*82f0*/  BPT.TRAP 0x1 ;  /* 0x000000040000795c */ /* 0x000fe20000300000 */
.L_x_6516:
        /* <DEDUP_REMOVED lines=37> */
.L_x_6502:
[----:B------:R-:W1:Y:S01]  /*8550*/  S2R R0, SR_TID.X ;  /* 0x0000000000007919 */ /* 0x000e620000002100 */
[----:B------:R-:W-:Y:S01]  /*8560*/  IMAD R3, R19, 0x8, R16 ;  /* 0x0000000813037824 */ /* 0x000fe200078e0210 */
[----:B-1----:R-:W-:Y:S02]  /*8570*/  LOP3.LUT R2, R0, 0x7f, RZ, 0xc0, !PT ;  /* 0x0000007f00027812 */ /* 0x002fe400078ec0ff */
[----:B------:R-:W-:Y:S02]  /*8580*/  SHF.L.U32 R0, R11, 0x1f, RZ ;  /* 0x0000001f0b007819 */ /* 0x000fe400000006ff */
[----:B------:R-:W-:Y:S02]  /*8590*/  ISETP.NE.AND P1, PT, R2, RZ, PT ;  /* 0x000000ff0200720c */ /* 0x000fe40003f25270 */
[----:B------:R-:W1:Y:S02]  /*85a0*/  SYNCS.PHASECHK.TRANS64.TRYWAIT P0, [R3+URZ+0x30840], R0 ;  /* 0x03084000030075a7 */ /* 0x000e64000800017f */
[----:B-1----:R-:W-:Y:S09]  /*85b0*/  @!P0 BRA `(.L_x_6517) ;  /* 0x0000000800d08947 */ /* 0x002ff20003800000 */
.L_x_6551:
[----:B------:R-:W-:Y:S05]  /*85c0*/  @P1 BRA `(.L_x_6518) ;  /* 0x0000000000181947 */ /* 0x000fea0003800000 */
[----:B------:R-:W1:Y:S01]  /*85d0*/  S2R R2, SR_TID.X ;  /* 0x0000000000027919 */ /* 0x000e620000002100 */
[----:B------:R-:W-:-:S04]  /*85e0*/  IMAD.MOV.U32 R0, RZ, RZ, 0x4100 ;  /* 0x00004100ff007424 */ /* 0x000fc800078e00ff */
[----:B------:R1:W-:Y:S02]  /*85f0*/  SYNCS.ARRIVE.TRANS64 RZ, [R3+URZ+0x30830], R0 ;  /* 0x0308300003ff79a7 */ /* 0x0003e4000800003f */
[----:B-1----:R-:W-:-:S13]  /*8600*/  LOP3.LUT P0, RZ, R2, 0x1f, RZ, 0xc0, !PT ;  /* 0x0000001f02ff7812 */ /* 0x002fda000780c0ff */
[----:B------:R-:W-:Y:S05]  /*8610*/  @!P0 BRA `(.L_x_6518) ;  /* 0x0000000000048947 */ /* 0x000fea0003800000 */
[----:B------:R-:W-:Y:S01]  /*8620*/  BPT.TRAP 0x1 ;  /* 0x000000040000795c */ /* 0x000fe20000300000 */
.L_x_6518:
        /* <DEDUP_REMOVED lines=40> */
.L_x_6499:
[----:B------:R-:W-:Y:S05]  /*88b0*/  BSYNC B0 ;  /* 0x0000000000007941 */ /* 0x000fea0003800000 */
.L_x_6498:
[----:B------:R-:W-:-:S03]  /*88c0*/  UMOV UR7, 0xffffffff ;  /* 0xffffffff00077882 */ /* 0x000fc60000000000 */
[----:B------:R-:W-:Y:S05]  /*88d0*/  BRA.DIV UR7, `(.L_x_6519) ;  /* 0x0000000a071c7947 */ /* 0x000fea000b800000 */
[----:B------:R-:W-:-:S13]  /*88e0*/  ELECT P6, URZ, PT ;  /* 0x00000000003f782f */ /* 0x000fda00038c0000 */
.L_x_6554:
[----:B------:R-:W-:Y:S05]  /*88f0*/  @!P6 BRA `(.L_x_6418) ;  /* 0x000000000084e947 */ /* 0x000fea0003800000 */
[----:B------:R-:W-:-:S06]  /*8900*/  ULOP3.LUT UR7, UR38, 0x2, URZ, 0xfc, !UPT ;  /* 0x0000000226077892 */ /* 0x000fcc000f8efc3f */
[----:B------:R-:W-:-:S05]  /*8910*/  IMAD.U32 R2, RZ, RZ, UR7 ;  /* 0x00000007ff027e24 */ /* 0x000fca000f8e00ff */
[----:B------:R-:W-:-:S13]  /*8920*/  ISETP.NE.AND P2, PT, R2, 0x3, PT ;  /* 0x000000030200780c */ /* 0x000fda0003f45270 */
[----:B------:R-:W-:Y:S05]  /*8930*/  @!P2 BRA `(.L_x_6520) ;  /* 0x000000000004a947 */ /* 0x000fea0003800000 */
[----:B------:R-:W-:Y:S01]  /*8940*/  BPT.TRAP 0x1 ;  /* 0x000000040000795c */ /* 0x000fe20000300000 */
.L_x_6520:
        /* <DEDUP_REMOVED lines=15> */
.L_x_6555:
[----:B------:R-:W2:Y:S02]  /*8a40*/  SYNCS.PHASECHK.TRANS64.TRYWAIT P0, [R3+URZ], R2 ;  /* 0x00000002030075a7 */ /* 0x000ea4000800017f */
[----:B--2---:R-:W-:Y:S05]  /*8a50*/  @!P0 BRA `(.L_x_6522) ;  /* 0x0000000400f08947 */ /* 0x004fea0003800000 */
.L_x_6556:
[----:B------:R-:W-:Y:S05]  /*8a60*/  @!P2 BRA `(.L_x_6523) ;  /* 0x000000000004a947 */ /* 0x000fea0003800000 */
[----:B------:R-:W-:Y:S01]  /*8a70*/  BPT.TRAP 0x1 ;  /* 0x000000040000795c */ /* 0x000fe20000300000 */
.L_x_6523:
[----:B--2---:R-:W-:-:S04]  /*8a80*/  VIADD R3, R7, 0x30840 ;  /* 0x0003084007037836 */ /* 0x004fc80000000000 */
[----:B------:R-:W-:-:S04]  /*8a90*/  IMAD R0, R0, 0x8, R3 ;  /* 0x0000000800007824 */ /* 0x000fc800078e0203 */
[----:B------:R-:W2:Y:S02]  /*8aa0*/  SYNCS.PHASECHK.TRANS64.TRYWAIT P0, [R0+URZ], R5 ;  /* 0x00000005000075a7 */ /* 0x000ea4000800017f */
[----:B--2---:R-:W-:Y:S05]  /*8ab0*/  @!P0 BRA `(.L_x_6524) ;  /* 0x0000000400ec8947 */ /* 0x004fea0003800000 */
.L_x_6557:
[----:B------:R-:W-:-:S07]  /*8ac0*/  IMAD R3, R4, 0x8, R3 ;  /* 0x0000000804037824 */ /* 0x000fce00078e0203 */
.L_x_6525:
[----:B---3--:R3:W4:Y:S02]  /*8ad0*/  SYNCS.PHASECHK.TRANS64.TRYWAIT P0, [R3+URZ], R2 ;  /* 0x00000002030075a7 */ /* 0x008724000800017f */
[----:B----4-:R-:W-:Y:S05]  /*8ae0*/  @!P0 NANOSLEEP.SYNCS 0x989680 ;  /* 0x009896800000895d */ /* 0x010fea0003900000 */
[----:B------:R-:W4:Y:S02]  /*8af0*/  @!P0 SYNCS.PHASECHK.TRANS64 P0, [R3+URZ], R2 ;  /* 0x00000002030085a7 */ /* 0x000f24000800007f */
[----:B----4-:R-:W-:Y:S05]  /*8b00*/  @!P0 BRA `(.L_x_6525) ;  /* 0xfffffffc00f08947 */ /* 0x010fea000383ffff */
.L_x_6418:
[----:B------:R-:W-:Y:S05]  /*8b10*/  BSYNC B6 ;  /* 0x0000000000067941 */ /* 0x000fea0003800000 */
.L_x_6413:
[----:B------:R-:W-:Y:S05]  /*8b20*/  EXIT ;  /* 0x000000000000794d */ /* 0x000fea0003800000 */
.L_x_6424:
[----:B------:R-:W-:Y:S02]  /*8b30*/  IMAD.MOV.U32 R12, RZ, RZ, RZ ;  /* 0x000000ffff0c7224 */ /* 0x000fe400078e00ff */
[----:B------:R-:W-:Y:S02]  /*8b40*/  IMAD.MOV.U32 R11, RZ, RZ, 0x1f ;  /* 0x0000001fff0b7424 */ /* 0x000fe400078e00ff */
[----:B------:R-:W-:-:S07]  /*8b50*/  IMAD.MOV.U32 R15, RZ, RZ, -0x1 ;  /* 0xffffffffff0f7424 */ /* 0x000fce00078e00ff */
[----:B------:R-:W-:Y:S05]  /*8b60*/  WARPSYNC.COLLECTIVE R15, `(.L_x_6526) ;  /* 0x000000000f087348 */ /* 0x000fea0003c00000 */
[----:B------:R1:W2:Y:S02]  /*8b70*/  SHFL.IDX P6, R14, R13, R12, R11 ;  /* 0x0000000c0d0e7389 */ /* 0x0002a400000c000b */
[----:B-12---:R-:W-:Y:S01]  /*8b80*/  ENDCOLLECTIVE ;  /* 0x000000000000791b */ /* 0x006fe20003800000 */
.L_x_6526:
[----:B------:R-:W-:Y:S05]  /*8b90*/  BRA `(.L_x_6527) ;  /* 0xffffff8400ec7947 */ /* 0x000fea000383ffff */
.L_x_6426:
[----:B---3--:R3:W4:Y:S02]  /*8ba0*/  SYNCS.PHASECHK.TRANS64.TRYWAIT P0, [R228+URZ+0x30800], R9 ;  /* 0x03080009e40075a7 */ /* 0x008724000800017f */
[----:B----4-:R-:W-:Y:S05]  /*8bb0*/  @!P0 NANOSLEEP.SYNCS 0x989680 ;  /* 0x009896800000895d */ /* 0x010fea0003900000 */
[----:B------:R-:W4:Y:S02]  /*8bc0*/  @!P0 SYNCS.PHASECHK.TRANS64 P0, [R228+URZ+0x30800], R9 ;  /* 0x03080009e40085a7 */ /* 0x000f24000800007f */
[----:B----4-:R-:W-:Y:S05]  /*8bd0*/  @!P0 BRA `(.L_x_6426) ;  /* 0xfffffffc00f08947 */ /* 0x010fea000383ffff */
[----:B------:R-:W-:Y:S05]  /*8be0*/  BRA `(.L_x_6425) ;  /* 0xffffff8800147947 */ /* 0x000fea000383ffff */
.L_x_6430:
[----:B---3--:R3:W4:Y:S02]  /*8bf0*/  SYNCS.PHASECHK.TRANS64.TRYWAIT P1, [R0+URZ+0x30810], R9 ;  /* 0x03081009000075a7 */ /* 0x008724000802017f */
[----:B----4-:R-:W-:Y:S05]  /*8c00*/  @!P1 NANOSLEEP.SYNCS 0x989680 ;  /* 0x009896800000995d */ /* 0x010fea0003900000 */
[----:B------:R-:W4:Y:S02]  /*8c10*/  @!P1 SYNCS.PHASECHK.TRANS64 P1, [R0+URZ+0x30810], R9 ;  /* 0x03081009000095a7 */ /* 0x000f24000802007f */
[----:B----4-:R-:W-:Y:S05]  /*8c20*/  @!P1 BRA `(.L_x_6430) ;  /* 0xfffffffc00f09947 */ /* 0x010fea000383ffff */
[----:B------:R-:W-:Y:S05]  /*8c30*/  BRA `(.L_x_6429) ;  /* 0xffffff8c00c87947 */ /* 0x000fea000383ffff */
.L_x_6434:
[----:B------:R1:W1:Y:S02]  /*8c40*/  SYNCS.PHASECHK.TRANS64.TRYWAIT P1, [R0+URZ+0x30830], R9 ;  /* 0x03083009000075a7 */ /* 0x000264000802017f */
[----:B-1----:R-:W-:Y:S05]  /*8c50*/  @!P1 NANOSLEEP.SYNCS 0x989680 ;  /* 0x009896800000995d */ /* 0x002fea0003900000 */
[----:B------:R-:W1:Y:S02]  /*8c60*/  @!P1 SYNCS.PHASECHK.TRANS64 P1, [R0+URZ+0x30830], R9 ;  /* 0x03083009000095a7 */ /* 0x000e64000802007f */
[----:B-1----:R-:W-:Y:S05]  /*8c70*/  @!P1 BRA `(.L_x_6434) ;  /* 0xfffffffc00f09947 */ /* 0x002fea000383ffff */
[----:B------:R-:W-:Y:S05]  /*8c80*/  BRA `(.L_x_6433) ;  /* 0xffffff9400207947 */ /* 0x000fea000383ffff */
.L_x_6441:
[----:B------:R-:W-:Y:S01]  /*8c90*/  BSSY B0, `(.L_x_6528) ;  /* 0x0000005000007945 */ /* 0x000fe20003800000 */
[----:B------:R-:W-:-:S07]  /*8ca0*/  IMAD.MOV.U32 R15, RZ, RZ, -0x1 ;  /* 0xffffffffff0f7424 */ /* 0x000fce00078e00ff */
[----:B-1----:R-:W-:Y:S05]  /*8cb0*/  WARPSYNC.COLLECTIVE R15, `(.L_x_6529) ;  /* 0x000000000f087348 */ /* 0x002fea0003c00000 */
[----:B------:R-:W-:Y:S01]  /*8cc0*/  NOP ;  /* 0x0000000000007918 */ /* 0x000fe20000000000 */
[----:B-1----:R-:W-:Y:S01]  /*8cd0*/  ENDCOLLECTIVE ;  /* 0x000000000000791b */ /* 0x002fe20003800000 */
.L_x_6529:
[----:B------:R-:W-:Y:S05]  /*8ce0*/  BSYNC B0 ;  /* 0x0000000000007941 */ /* 0x000fea0003800000 */
.L_x_6528:
[----:B------:R-:W-:Y:S05]  /*8cf0*/  BRA `(.L_x_6530) ;  /* 0xffffffb800f07947 */ /* 0x000fea000383ffff */
.L_x_6450:
[----:B------:R-:W-:Y:S01]  /*8d00*/  BSSY B0, `(.L_x_6531) ;  /* 0x0000005000007945 */ /* 0x000fe20003800000 */
[----:B------:R-:W-:-:S07]  /*8d10*/  IMAD.MOV.U32 R15, RZ, RZ, -0x1 ;  /* 0xffffffffff0f7424 */ /* 0x000fce00078e00ff */
[----:B-12---:R-:W-:Y:S05]  /*8d20*/  WARPSYNC.COLLECTIVE R15, `(.L_x_6532) ;  /* 0x000000000f087348 */ /* 0x006fea0003c00000 */
[----:B------:R-:W-:Y:S01]  /*8d30*/  NOP ;  /* 0x0000000000007918 */ /* 0x000fe20000000000 */
[----:B-12---:R-:W-:Y:S01]  /*8d40*/  ENDCOLLECTIVE ;  /* 0x000000000000791b */ /* 0x006fe20003800000 */
.L_x_6532:
[----:B------:R-:W-:Y:S05]  /*8d50*/  BSYNC B0 ;  /* 0x0000000000007941 */ /* 0x000fea0003800000 */
.L_x_6531:
[----:B------:R-:W-:Y:S05]  /*8d60*/  BRA `(.L_x_6533) ;  /* 0xffffffbc00f07947 */ /* 0x000fea000383ffff */
.L_x_6461:
[----:B------:R-:W-:Y:S01]  /*8d70*/  BSSY B0, `(.L_x_6534) ;  /* 0x0000005000007945 */ /* 0x000fe20003800000 */
[----:B------:R-:W-:-:S07]  /*8d80*/  IMAD.MOV.U32 R15, RZ, RZ, -0x1 ;  /* 0xffffffffff0f7424 */ /* 0x000fce00078e00ff */
[----:B------:R-:W-:Y:S05]  /*8d90*/  WARPSYNC.COLLECTIVE R15, `(.L_x_6535) ;  /* 0x000000000f087348 */ /* 0x000fea0003c00000 */
[----:B------:R-:W-:Y:S01]  /*8da0*/  NOP ;  /* 0x0000000000007918 */ /* 0x000fe20000000000 */
[----:B------:R-:W-:Y:S01]  /*8db0*/  ENDCOLLECTIVE ;  /* 0x000000000000791b */ /* 0x000fe20003800000 */
.L_x_6535:
[----:B------:R-:W-:Y:S05]  /*8dc0*/  BSYNC B0 ;  /* 0x0000000000007941 */ /* 0x000fea0003800000 */
.L_x_6534:
[----:B------:R-:W-:Y:S05]  /*8dd0*/  BRA `(.L_x_6536) ;  /* 0xffffffc800707947 */ /* 0x000fea000383ffff */
.L_x_6474:
[----:B------:R-:W-:Y:S01]  /*8de0*/  BSSY B0, `(.L_x_6537) ;  /* 0x0000005000007945 */ /* 0x000fe20003800000 */
[----:B------:R-:W-:-:S07]  /*8df0*/  IMAD.MOV.U32 R15, RZ, RZ, -0x1 ;  /* 0xffffffffff0f7424 */ /* 0x000fce00078e00ff */
[----:B------:R-:W-:Y:S05]  /*8e00*/  WARPSYNC.COLLECTIVE R15, `(.L_x_6538) ;  /* 0x000000000f087348 */ /* 0x000fea0003c00000 */
[----:B------:R-:W-:Y:S01]  /*8e10*/  NOP ;  /* 0x0000000000007918 */ /* 0x000fe20000000000 */
[----:B------:R-:W-:Y:S01]  /*8e20*/  ENDCOLLECTIVE ;  /* 0x000000000000791b */ /* 0x000fe20003800000 */
.L_x_6538:
[----:B------:R-:W-:Y:S05]  /*8e30*/  BSYNC B0 ;  /* 0x0000000000007941 */ /* 0x000fea0003800000 */
.L_x_6537:
[----:B------:R-:W-:Y:S05]  /*8e40*/  BRA `(.L_x_6539) ;  /* 0xffffffd000107947 */ /* 0x000fea000383ffff */
.L_x_6486:
[----:B------:R-:W-:Y:S01]  /*8e50*/  BSSY B0, `(.L_x_6540) ;  /* 0x0000005000007945 */ /* 0x000fe20003800000 */
[----:B------:R-:W-:-:S07]  /*8e60*/  IMAD.MOV.U32 R15, RZ, RZ, -0x1 ;  /* 0xffffffffff0f7424 */ /* 0x000fce00078e00ff */
[----:B------:R-:W-:Y:S05]  /*8e70*/  WARPSYNC.COLLECTIVE R15, `(.L_x_6541) ;  /* 0x000000000f087348 */ /* 0x000fea0003c00000 */
[----:B------:R-:W-:Y:S01]  /*8e80*/  NOP ;  /* 0x0000000000007918 */ /* 0x000fe20000000000 */
[----:B------:R-:W-:Y:S01]  /*8e90*/  ENDCOLLECTIVE ;  /* 0x000000000000791b */ /* 0x000fe20003800000 */
.L_x_6541:
[----:B------:R-:W-:Y:S05]  /*8ea0*/  BSYNC B0 ;  /* 0x0000000000007941 */ /* 0x000fea0003800000 */
.L_x_6540:
[----:B------:R-:W-:Y:S05]  /*8eb0*/  BRA `(.L_x_6542) ;  /* 0xffffffd400507947 */ /* 0x000fea000383ffff */
.L_x_6500:
[----:B-1----:R1:W2:Y:S02]  /*8ec0*/  SYNCS.PHASECHK.TRANS64.TRYWAIT P0, [R16+URZ+0x30820], R3 ;  /* 0x03082003100075a7 */ /* 0x0022a4000800017f */
[----:B--2---:R-:W-:Y:S05]  /*8ed0*/  @!P0 NANOSLEEP.SYNCS 0x989680 ;  /* 0x009896800000895d */ /* 0x004fea0003900000 */
[----:B------:R-:W2:Y:S02]  /*8ee0*/  @!P0 SYNCS.PHASECHK.TRANS64 P0, [R16+URZ+0x30820], R3 ;  /* 0x03082003100085a7 */ /* 0x000ea4000800007f */
[----:B--2---:R-:W-:Y:S05]  /*8ef0*/  @!P0 BRA `(.L_x_6500) ;  /* 0xfffffffc00f08947 */ /* 0x004fea000383ffff */
[----:B------:R-:W-:Y:S05]  /*8f00*/  BRA `(.L_x_6543) ;  /* 0xffffffdc00cc7947 */ /* 0x000fea000383ffff */
.L_x_6504:
[----:B-1----:R1:W3:Y:S02]  /*8f10*/  SYNCS.PHASECHK.TRANS64.TRYWAIT P1, [R16+URZ+0x30840], R21 ;  /* 0x03084015100075a7 */ /* 0x0022e4000802017f */
[----:B---3--:R-:W-:Y:S05]  /*8f20*/  @!P1 NANOSLEEP.SYNCS 0x989680 ;  /* 0x009896800000995d */ /* 0x008fea0003900000 */
[----:B------:R-:W3:Y:S02]  /*8f30*/  @!P1 SYNCS.PHASECHK.TRANS64 P1, [R16+URZ+0x30840], R21 ;  /* 0x03084015100095a7 */ /* 0x000ee4000802007f */
[----:B---3--:R-:W-:Y:S05]  /*8f40*/  @!P1 BRA `(.L_x_6504) ;  /* 0xfffffffc00f09947 */ /* 0x008fea000383ffff */
[----:B------:R-:W-:Y:S05]  /*8f50*/  BRA `(.L_x_6544) ;  /* 0xffffffe400847947 */ /* 0x000fea000383ffff */
.L_x_6506:
[----:B--2---:R2:W3:Y:S02]  /*8f60*/  SYNCS.PHASECHK.TRANS64.TRYWAIT P1, [R16+URZ+0x30828], R21 ;  /* 0x03082815100075a7 */ /* 0x0044e4000802017f */
[----:B---3--:R-:W-:Y:S05]  /*8f70*/  @!P1 NANOSLEEP.SYNCS 0x989680 ;  /* 0x009896800000995d */ /* 0x008fea0003900000 */
[----:B------:R-:W3:Y:S02]  /*8f80*/  @!P1 SYNCS.PHASECHK.TRANS64 P1, [R16+URZ+0x30828], R21 ;  /* 0x03082815100095a7 */ /* 0x000ee4000802007f */
[----:B---3--:R-:W-:Y:S05]  /*8f90*/  @!P1 BRA `(.L_x_6506) ;  /* 0xfffffffc00f09947 */ /* 0x008fea000383ffff */
[----:B------:R-:W-:Y:S05]  /*8fa0*/  BRA `(.L_x_6545) ;  /* 0xffffffe800187947 */ /* 0x000fea000383ffff */
.L_x_6508:
[----:B---3--:R3:W4:Y:S02]  /*8fb0*/  SYNCS.PHASECHK.TRANS64.TRYWAIT P1, [R16+URZ+0x30848], R21 ;  /* 0x03084815100075a7 */ /* 0x008724000802017f */
[----:B----4-:R-:W-:Y:S05]  /*8fc0*/  @!P1 NANOSLEEP.SYNCS 0x989680 ;  /* 0x009896800000995d */ /* 0x010fea0003900000 */
[----:B------:R-:W4:Y:S02]  /*8fd0*/  @!P1 SYNCS.PHASECHK.TRANS64 P1, [R16+URZ+0x30848], R21 ;  /* 0x03084815100095a7 */ /* 0x000f24000802007f */
[----:B----4-:R-:W-:Y:S05]  /*8fe0*/  @!P1 BRA `(.L_x_6508) ;  /* 0xfffffffc00f09947 */ /* 0x010fea000383ffff */
[----:B------:R-:W-:Y:S05]  /*8ff0*/  BRA `(.L_x_6546) ;  /* 0xffffffe800ac7947 */ /* 0x000fea000383ffff */
.L_x_6510:
[----:B------:R-:W-:-:S07]  /*9000*/  SHF.L.U32 R5, R11, 0x1f, RZ ;  /* 0x0000001f0b057819 */ /* 0x000fce00000006ff */
.L_x_6547:
[----:B------:R1:W1:Y:S02]  /*9010*/  SYNCS.PHASECHK.TRANS64.TRYWAIT P1, [R16+URZ+0x30820], R5 ;  /* 0x03082005100075a7 */ /* 0x000264000802017f */
[----:B-1----:R-:W-:Y:S05]  /*9020*/  @!P1 NANOSLEEP.SYNCS 0x989680 ;  /* 0x009896800000995d */ /* 0x002fea0003900000 */
[----:B------:R-:W1:Y:S02]  /*9030*/  @!P1 SYNCS.PHASECHK.TRANS64 P1, [R16+URZ+0x30820], R5 ;  /* 0x03082005100095a7 */ /* 0x000e64000802007f */
[----:B-1----:R-:W-:Y:S05]  /*9040*/  @!P1 BRA `(.L_x_6547) ;  /* 0xfffffffc00f09947 */ /* 0x002fea000383ffff */
[----:B------:R-:W-:Y:S05]  /*9050*/  BRA `(.L_x_6548) ;  /* 0xffffffec00287947 */ /* 0x000fea000383ffff */
.L_x_6513:
[----:B-1----:R1:W2:Y:S02]  /*9060*/  SYNCS.PHASECHK.TRANS64.TRYWAIT P1, [R16+URZ+0x30840], R13 ;  /* 0x0308400d100075a7 */ /* 0x0022a4000802017f */
[----:B--2---:R-:W-:Y:S05]  /*9070*/  @!P1 NANOSLEEP.SYNCS 0x989680 ;  /* 0x009896800000995d */ /* 0x004fea0003900000 */
[----:B------:R-:W2:Y:S02]  /*9080*/  @!P1 SYNCS.PHASECHK.TRANS64 P1, [R16+URZ+0x30840], R13 ;  /* 0x0308400d100095a7 */ /* 0x000ea4000802007f */
[----:B--2---:R-:W-:Y:S05]  /*9090*/  @!P1 BRA `(.L_x_6513) ;  /* 0xfffffffc00f09947 */ /* 0x004fea000383ffff */
[----:B------:R-:W-:Y:S05]  /*90a0*/  BRA `(.L_x_6549) ;  /* 0xffffffec00e07947 */ /* 0x000fea000383ffff */
.L_x_6515:
[----:B--2---:R2:W1:Y:S02]  /*90b0*/  SYNCS.PHASECHK.TRANS64.TRYWAIT P1, [R16+URZ+0x30828], R13 ;  /* 0x0308280d100075a7 */ /* 0x004464000802017f */
[----:B-1----:R-:W-:Y:S05]  /*90c0*/  @!P1 NANOSLEEP.SYNCS 0x989680 ;  /* 0x009896800000995d */ /* 0x002fea0003900000 */
[----:B------:R-:W1:Y:S02]  /*90d0*/  @!P1 SYNCS.PHASECHK.TRANS64 P1, [R16+URZ+0x30828], R13 ;  /* 0x0308280d100095a7 */ /* 0x000e64000802007f */
[----:B-1----:R-:W-:Y:S05]  /*90e0*/  @!P1 BRA `(.L_x_6515) ;  /* 0xfffffffc00f09947 */ /* 0x002fea000383ffff */
[----:B------:R-:W-:Y:S05]  /*90f0*/  BRA `(.L_x_6550) ;  /* 0xfffffff000687947 */ /* 0x000fea000383ffff */
.L_x_6517:
[----:B------:R1:W1:Y:S02]  /*9100*/  SYNCS.PHASECHK.TRANS64.TRYWAIT P0, [R3+URZ+0x30840], R0 ;  /* 0x03084000030075a7 */ /* 0x000264000800017f */
[----:B-1----:R-:W-:Y:S05]  /*9110*/  @!P0 NANOSLEEP.SYNCS 0x989680 ;  /* 0x009896800000895d */ /* 0x002fea0003900000 */
[----:B------:R-:W1:Y:S02]  /*9120*/  @!P0 SYNCS.PHASECHK.TRANS64 P0, [R3+URZ+0x30840], R0 ;  /* 0x03084000030085a7 */ /* 0x000e64000800007f */
[----:B-1----:R-:W-:Y:S05]  /*9130*/  @!P0 BRA `(.L_x_6517) ;  /* 0xfffffffc00f08947 */ /* 0x002fea000383ffff */
[----:B------:R-:W-:Y:S05]  /*9140*/  BRA `(.L_x_6551) ;  /* 0xfffffff4001c7947 */ /* 0x000fea000383ffff */
.L_x_6519:
[----:B------:R-:W-:Y:S01]  /*9150*/  BSSY B0, `(.L_x_6552) ;  /* 0x0000006000007945 */ /* 0x000fe20003800000 */
[----:B------:R-:W-:-:S07]  /*9160*/  IMAD.MOV.U32 R15, RZ, RZ, -0x1 ;  /* 0xffffffffff0f7424 */ /* 0x000fce00078e00ff */
[----:B------:R-:W-:Y:S05]  /*9170*/  WARPSYNC.COLLECTIVE R15, `(.L_x_6553) ;  /* 0x000000000f0c7348 */ /* 0x000fea0003c00000 */
[----:B------:R-:W-:Y:S02]  /*9180*/  ELECT P6, UR62, PT ;  /* 0x00000000003e782f */ /* 0x000fe400038c0000 */
[----:B------:R-:W-:Y:S01]  /*9190*/  MOV R14, UR62 ;  /* 0x0000003e000e7c02 */ /* 0x000fe20008000f00 */
[----:B------:R-:W-:Y:S10]  /*91a0*/  ENDCOLLECTIVE ;  /* 0x000000000000791b */ /* 0x000ff40003800000 */
.L_x_6553:
[----:B------:R-:W-:Y:S05]  /*91b0*/  BSYNC B0 ;  /* 0x0000000000007941 */ /* 0x000fea0003800000 */
.L_x_6552:
[----:B------:R-:W-:Y:S05]  /*91c0*/  BRA `(.L_x_6554) ;  /* 0xfffffff400c87947 */ /* 0x000fea000383ffff */
.L_x_6521:
[----:B-1----:R1:W2:Y:S02]  /*91d0*/  SYNCS.PHASECHK.TRANS64.TRYWAIT P0, [R6+URZ], R5 ;  /* 0x00000005060075a7 */ /* 0x0022a4000800017f */
[----:B--2---:R-:W-:Y:S05]  /*91e0*/  @!P0 NANOSLEEP.SYNCS 0x989680 ;  /* 0x009896800000895d */ /* 0x004fea0003900000 */
[----:B------:R-:W2:Y:S02]  /*91f0*/  @!P0 SYNCS.PHASECHK.TRANS64 P0, [R6+URZ], R5 ;  /* 0x00000005060085a7 */ /* 0x000ea4000800007f */
[----:B--2---:R-:W-:Y:S05]  /*9200*/  @!P0 BRA `(.L_x_6521) ;  /* 0xfffffffc00f08947 */ /* 0x004fea000383ffff */
[----:B------:R-:W-:Y:S05]  /*9210*/  BRA `(.L_x_6555) ;  /* 0xfffffff800087947 */ /* 0x000fea000383ffff */
.L_x_6522:
[----:B--2---:R2:W3:Y:S02]  /*9220*/  SYNCS.PHASECHK.TRANS64.TRYWAIT P0, [R3+URZ], R2 ;  /* 0x00000002030075a7 */ /* 0x0044e4000800017f */
[----:B---3--:R-:W-:Y:S05]  /*9230*/  @!P0 NANOSLEEP.SYNCS 0x989680 ;  /* 0x009896800000895d */ /* 0x008fea0003900000 */
[----:B------:R-:W3:Y:S02]  /*9240*/  @!P0 SYNCS.PHASECHK.TRANS64 P0, [R3+URZ], R2 ;  /* 0x00000002030085a7 */ /* 0x000ee4000800007f */
[----:B---3--:R-:W-:Y:S05]  /*9250*/  @!P0 BRA `(.L_x_6522) ;  /* 0xfffffffc00f08947 */ /* 0x008fea000383ffff */
[----:B------:R-:W-:Y:S05]  /*9260*/  BRA `(.L_x_6556) ;  /* 0xfffffff400fc7947 */ /* 0x000fea000383ffff */
.L_x_6524:
[----:B--2---:R2:W3:Y:S02]  /*9270*/  SYNCS.PHASECHK.TRANS64.TRYWAIT P0, [R0+URZ], R5 ;  /* 0x00000005000075a7 */ /* 0x0044e4000800017f */
[----:B---3--:R-:W-:Y:S05]  /*9280*/  @!P0 NANOSLEEP.SYNCS 0x989680 ;  /* 0x009896800000895d */ /* 0x008fea0003900000 */
[----:B------:R-:W3:Y:S02]  /*9290*/  @!P0 SYNCS.PHASECHK.TRANS64 P0, [R0+URZ], R5 ;  /* 0x00000005000085a7 */ /* 0x000ee4000800007f */
[----:B---3--:R-:W-:Y:S05]  /*92a0*/  @!P0 BRA `(.L_x_6524) ;  /* 0xfffffffc00f08947 */ /* 0x008fea000383ffff */
[----:B------:R-:W-:Y:S05]  /*92b0*/  BRA `(.L_x_6557) ;  /* 0xfffffff800007947 */ /* 0x000fea000383ffff */
.L_x_6558:
        /* <DEDUP_REMOVED lines=12> */
.L_x_7336:


//--------------------- .text._ZN7cutlass13device_kernelIN5flash22FlashAttnBwdPreprocessIN4cute5tupleIJNS3_1CILi64EEENS5_ILi128EEEEEENS_10bfloat16_tEfNS_4arch4Sm90ELb1ELb0EEEEEvNT_6ParamsE --------------------------
	.section	.text._ZN7cutlass13device_kernelIN5flash22FlashAttnBwdPreprocessIN4cute5tupleIJNS3_1CILi64EEENS5_ILi128EEEEEENS_10bfloat16_tEfNS_4arch4Sm90ELb1ELb0EEEEEvNT_6ParamsE,"ax",@progbits
	.align	128
.text._ZN7cutlass13device_kernelIN5flash22FlashAttnBwdPreprocessIN4cute5tupleIJNS3_1CILi64EEENS5_ILi128EEEEEENS_10bfloat16_tEfNS_4arch4Sm90ELb1ELb0EEEEEvNT_6ParamsE:
        .type           _ZN7cutlass13device_kernelIN5flash22FlashAttnBwdPreprocessIN4cute5tupleIJNS3_1CILi64EEENS5_ILi128EEEEEENS_10bfloat16_tEfNS_4arch4Sm90ELb1ELb0EEEEEvNT_6ParamsE,@function
        .size           _ZN7cutlass13device_kernelIN5flash22FlashAttnBwdPreprocessIN4cute5tupleIJNS3_1CILi64EEENS5_ILi128EEEEEENS_10bfloat16_tEfNS_4arch4Sm90ELb1ELb0EEEEEvNT_6ParamsE,(.L_x_7337 - _ZN7cutlass13device_kernelIN5flash22FlashAttnBwdPreprocessIN4cute5tupleIJNS3_1CILi64EEENS5_ILi128EEEEEENS_10bfloat16_tEfNS_4arch4Sm90ELb1ELb0EEEEEvNT_6ParamsE)
        .other          _ZN7cutlass13device_kernelIN5flash22FlashAttnBwdPreprocessIN4cute5tupleIJNS3_1CILi64EEENS5_ILi128EEEEEENS_10bfloat16_tEfNS_4arch4Sm90ELb1ELb0EEEEEvNT_6ParamsE,@"STO_CUDA_ENTRY STV_DEFAULT"
_ZN7cutlass13device_kernelIN5flash22FlashAttnBwdPreprocessIN4cute5tupleIJNS3_1CILi64EEENS5_ILi128EEEEEENS_10bfloat16_tEfNS_4arch4Sm90ELb1ELb0EEEEEvNT_6ParamsE:
[----:B------:R-:W-:Y:S01]  /*0000*/  LDC R1, c[0x0][0x28] ;  /* 0x00000a00ff017b82 */ /* 0x000fe20000000800 */
[----:B------:R-:W0:Y:S07]  /*0010*/  S2R R0, SR_TID.X ;  /* 0x0000000000007919 */ /* 0x000e2e0000002100 */
[----:B------:R-:W1:Y:S01]  /*0020*/  S2UR UR8, SR_CTAID.Y ;  /* 0x00000000000879c3 */ /* 0x000e620000002600 */
[----:B------:R-:W-:Y:S01]  /*0030*/  ULDC UR4, c[0x0][0x218] ;  /* 0x0000860000047ab9 */ /* 0x000fe20000000800 */
[----:B------:R-:W-:Y:S01]  /*0040*/  ULDC UR5, c[0x0][0x21c] ;  /* 0x0000870000057ab9 */ /* 0x000fe20000000800 */
[----:B------:R-:W2:Y:S01]  /*0050*/  S2R R2, SR_CTAID.X ;  /* 0x0000000000027919 */ /* 0x000ea20000002500 */
[----:B------:R-:W-:-:S04]  /*0060*/  ULDC.64 UR6, c[0x0][0x208] ;  /* 0x0000820000067ab9 */ /* 0x000fc80000000a00 */
[----:B------:R-:W3:Y:S08]  /*0070*/  LDC.64 R10, c[0x0][0x230] ;  /* 0x00008c00ff0a7b82 */ /* 0x000ef00000000a00 */
[----:B------:R-:W4:Y:S08]  /*0080*/  S2UR UR9, SR_CTAID.Z ;  /* 0x00000000000979c3 */ /* 0x000f300000002700 */
[----:B------:R-:W4:Y:S01]  /*0090*/  LDC.64 R18, c[0x0][0x250] ;  /* 0x00009400ff127b82 */ /* 0x000f220000000a00 */
[----:B-1----:R-:W-:Y:S01]  /*00a0*/  USHF.R.S32.HI UR10, URZ, 0x1f, UR8 ;  /* 0x0000001f3f0a7899 */ /* 0x002fe20008011408 */
[----:B0-----:R-:W-:-:S06]  /*00b0*/  SHF.R.S32.HI R3, RZ, 0x1f, R0 ;  /* 0x0000001fff037819 */ /* 0x001fcc0000011400 */
[----:B------:R-:W0:Y:S01]  /*00c0*/  LDC.64 R40, c[0x0][0x238] ;  /* 0x00008e00ff287b82 */ /* 0x000e220000000a00 */
[----:B---3--:R-:W-:Y:S01]  /*00d0*/  IMAD R4, R10, UR10, RZ ;  /* 0x0000000a0a047c24 */ /* 0x008fe2000f8e02ff */
[----:B------:R-:W-:Y:S01]  /*00e0*/  LEA.HI R46, R3, R0, RZ, 0x4 ;  /* 0x00000000032e7211 */ /* 0x000fe200078f20ff */
[----:B--2---:R-:W-:Y:S02]  /*00f0*/  IMAD.SHL.U32 R44, R2, 0x40, RZ ;  /* 0x00000040022c7824 */ /* 0x004fe400078e00ff */
[----:B------:R-:W-:Y:S01]  /*0100*/  IMAD R11, R11, UR8, R4 ;  /* 0x000000080b0b7c24 */ /* 0x000fe2000f8e0204 */
[----:B------:R-:W-:Y:S02]  /*0110*/  LOP3.LUT R5, R46, 0xfffffff0, RZ, 0xc0, !PT ;  /* 0xfffffff02e057812 */ /* 0x000fe400078ec0ff */
[----:B------:R-:W1:Y:S01]  /*0120*/  LDC.64 R42, c[0x0][0x258] ;  /* 0x00009600ff2a7b82 */ /* 0x000e620000000a00 */
[----:B------:R-:W-:Y:S01]  /*0130*/  IADD3 R3, -R44, UR4, RZ ;  /* 0x000000042c037c10 */ /* 0x000fe2000fffe1ff */
[----:B----4-:R-:W-:Y:S01]  /*0140*/  USHF.R.S32.HI UR11, URZ, 0x1f, UR9 ;  /* 0x0000001f3f0b7899 */ /* 0x010fe20008011409 */
[----:B------:R-:W-:Y:S01]  /*0150*/  SHF.R.S32.HI R46, RZ, 0x4, R46 ;  /* 0x00000004ff2e7819 */ /* 0x000fe2000001142e */
[----:B------:R-:W-:-:S03]  /*0160*/  IMAD.IADD R5, R0, 0x1, -R5 ;  /* 0x0000000100057824 */ /* 0x000fc600078e0a05 */
[C---:B------:R-:W-:Y:S01]  /*0170*/  ISETP.GE.AND P1, PT, R46.reuse, R3, PT ;  /* 0x000000032e00720c */ /* 0x040fe20003f26270 */
[----:B------:R-:W-:Y:S01]  /*0180*/  VIADD R4, R46, 0x10 ;  /* 0x000000102e047836 */ /* 0x000fe20000000000 */
[----:B------:R-:W-:Y:S01]  /*0190*/  SHF.L.U32 R8, R5, 0x3, RZ ;  /* 0x0000000305087819 */ /* 0x000fe200000006ff */
[----:B------:R-:W-:Y:S01]  /*01a0*/  IMAD R16, R18, UR10, RZ ;  /* 0x0000000a12107c24 */ /* 0x000fe2000f8e02ff */
[--C-:B------:R-:W-:Y:S02]  /*01b0*/  SHF.R.S32.HI R47, RZ, 0x1f, R46.reuse ;  /* 0x0000001fff2f7819 */ /* 0x100fe4000001142e */
[C---:B------:R-:W-:Y:S02]  /*01c0*/  ISETP.LT.AND P3, PT, R8.reuse, UR5, !P1 ;  /* 0x0000000508007c0c */ /* 0x040fe4000cf61270 */
[----:B------:R-:W-:Y:S01]  /*01d0*/  ISETP.GE.AND P0, PT, R8, UR5, PT ;  /* 0x0000000508007c0c */ /* 0x000fe2000bf06270 */
[----:B------:R-:W-:Y:S01]  /*01e0*/  IMAD.WIDE R48, R2, 0x40, R46 ;  /* 0x0000004002307825 */ /* 0x000fe200078e022e */
[----:B------:R-:W-:-:S02]  /*01f0*/  SHF.R.S32.HI R9, RZ, 0x1f, R8 ;  /* 0x0000001fff097819 */ /* 0x000fc40000011408 */
[----:B------:R-:W-:Y:S01]  /*0200*/  ISETP.LT.AND P2, PT, R4, R3, !P0 ;  /* 0x000000030400720c */ /* 0x000fe20004741270 */
[----:B------:R-:W-:-:S06]  /*0210*/  IMAD.WIDE.U32 R6, R10, UR8, R8 ;  /* 0x000000080a067c25 */ /* 0x000fcc000f8e0008 */
[----:B------:R-:W2:Y:S01]  /*0220*/  @P3 LDC.64 R14, c[0x0][0x228] ;  /* 0x00008a00ff0e3b82 */ /* 0x000ea20000000a00 */
[----:B0-----:R-:W-:Y:S02]  /*0230*/  IMAD R10, R40, UR11, RZ ;  /* 0x0000000b280a7c24 */ /* 0x001fe4000f8e02ff */
[----:B------:R-:W-:Y:S02]  /*0240*/  IMAD.IADD R7, R7, 0x1, R11 ;  /* 0x0000000107077824 */ /* 0x000fe400078e020b */
[----:B------:R-:W-:Y:S01]  /*0250*/  IMAD R11, R19, UR8, R16 ;  /* 0x00000008130b7c24 */ /* 0x000fe2000f8e0210 */
[----:B------:R-:W-:Y:S01]  /*0260*/  @P2 IADD3 R29, P4, R48, 0x10, RZ ;  /* 0x00000010301d2810 */ /* 0x000fe20007f9e0ff */
[----:B------:R-:W-:Y:S01]  /*0270*/  IMAD.WIDE.U32 R8, R18, UR8, R8 ;  /* 0x0000000812087c25 */ /* 0x000fe2000f8e0008 */
[----:B------:R-:W0:Y:S03]  /*0280*/  @P3 LDC.64 R12, c[0x0][0x248] ;  /* 0x00009200ff0c3b82 */ /* 0x000e260000000a00 */
[----:B------:R-:W-:Y:S01]  /*0290*/  IMAD R17, R41, UR9, R10 ;  /* 0x0000000929117c24 */ /* 0x000fe2000f8e020a */
[----:B------:R-:W-:Y:S01]  /*02a0*/  IADD3 R9, R9, R11, RZ ;  /* 0x0000000b09097210 */ /* 0x000fe20007ffe0ff */
[----:B------:R-:W-:-:S03]  /*02b0*/  IMAD.WIDE.U32 R40, R40, UR9, R6 ;  /* 0x0000000928287c25 */ /* 0x000fc6000f8e0006 */
[----:B------:R-:W3:Y:S01]  /*02c0*/  @P2 LDC.64 R6, c[0x0][0x228] ;  /* 0x00008a00ff062b82 */ /* 0x000ee20000000a00 */
[----:B-1----:R-:W-:Y:S02]  /*02d0*/  IMAD R16, R42, UR11, RZ ;  /* 0x0000000b2a107c24 */ /* 0x002fe4000f8e02ff */
[----:B------:R-:W-:Y:S01]  /*02e0*/  IMAD.IADD R41, R41, 0x1, R17 ;  /* 0x0000000129297824 */ /* 0x000fe200078e0211 */
[----:B------:R-:W-:Y:S01]  /*02f0*/  @P2 IADD3 R17, P5, R48, 0x10, RZ ;  /* 0x0000001030112810 */ /* 0x000fe20007fbe0ff */
[----:B------:R-:W-:Y:S02]  /*0300*/  IMAD R19, R43, UR9, R16 ;  /* 0x000000092b137c24 */ /* 0x000fe4000f8e0210 */
[----:B------:R-:W-:Y:S01]  /*0310*/  IMAD.WIDE.U32 R42, R42, UR9, R8 ;  /* 0x000000092a2a7c25 */ /* 0x000fe2000f8e0008 */
[----:B------:R-:W1:Y:S03]  /*0320*/  @P3 LDC.64 R10, c[0x0][0x240] ;  /* 0x00009000ff0a3b82 */ /* 0x000e660000000a00 */
[----:B--2---:R-:W-:-:S02]  /*0330*/  @P3 IMAD R16, R49, R14, RZ ;  /* 0x0000000e31103224 */ /* 0x004fc400078e02ff */
[----:B------:R-:W-:Y:S01]  /*0340*/  IMAD.IADD R43, R43, 0x1, R19 ;  /* 0x000000012b2b7824 */ /* 0x000fe200078e0213 */
[----:B------:R-:W-:Y:S01]  /*0350*/  @P2 IADD3.X R19, RZ, R49, RZ, P5, !PT ;  /* 0x00000031ff132210 */ /* 0x000fe20002ffe4ff */
[C---:B------:R-:W-:Y:S01]  /*0360*/  @P3 IMAD R23, R48.reuse, R15, R16 ;  /* 0x0000000f30173224 */ /* 0x040fe200078e0210 */
[----:B------:R-:W2:Y:S01]  /*0370*/  @P3 LDC.64 R20, c[0x0][0x210] ;  /* 0x00008400ff143b82 */ /* 0x000ea20000000a00 */
[----:B0-----:R-:W-:Y:S02]  /*0380*/  @P3 IMAD R16, R49, R12, RZ ;  /* 0x0000000c31103224 */ /* 0x001fe400078e02ff */
[----:B------:R-:W-:-:S04]  /*0390*/  @P3 IMAD.WIDE.U32 R14, R48, R14, R40 ;  /* 0x0000000e300e3225 */ /* 0x000fc800078e0028 */
[C---:B------:R-:W-:Y:S01]  /*03a0*/  @P3 IMAD R25, R48.reuse, R13, R16 ;  /* 0x0000000d30193224 */ /* 0x040fe200078e0210 */
[----:B------:R-:W0:Y:S01]  /*03b0*/  @P2 LDC.64 R8, c[0x0][0x248] ;  /* 0x00009200ff082b82 */ /* 0x000e220000000a00 */
[----:B------:R-:W-:-:S04]  /*03c0*/  @P3 IMAD.WIDE.U32 R12, R48, R12, R42 ;  /* 0x0000000c300c3225 */ /* 0x000fc800078e002a */
[----:B------:R-:W-:Y:S01]  /*03d0*/  @P3 IMAD.IADD R13, R13, 0x1, R25 ;  /* 0x000000010d0d3824 */ /* 0x000fe200078e0219 */
[----:B------:R-:W-:Y:S01]  /*03e0*/  @P2 MOV R25, R43 ;  /* 0x0000002b00192202 */ /* 0x000fe20000000f00 */
[----:B---3--:R-:W-:Y:S01]  /*03f0*/  @P2 IMAD R16, R19, R6, RZ ;  /* 0x0000000613102224 */ /* 0x008fe200078e02ff */
[C---:B-1----:R-:W-:Y:S01]  /*0400*/  @P3 LEA R10, P6, R12.reuse, R10, 0x1 ;  /* 0x0000000a0c0a3211 */ /* 0x042fe200078c08ff */
[----:B------:R-:W-:Y:S01]  /*0410*/  @P3 IMAD.IADD R15, R15, 0x1, R23 ;  /* 0x000000010f0f3824 */ /* 0x000fe200078e0217 */
[----:B------:R-:W-:Y:S01]  /*0420*/  @P2 IADD3.X R19, RZ, R49, RZ, P4, !PT ;  /* 0x00000031ff132210 */ /* 0x000fe200027fe4ff */
[----:B------:R-:W-:Y:S01]  /*0430*/  @P2 IMAD.MOV.U32 R22, RZ, RZ, R40 ;  /* 0x000000ffff162224 */ /* 0x000fe200078e0028 */
[----:B------:R-:W-:Y:S01]  /*0440*/  @P3 LEA.HI.X R11, R12, R11, R13, 0x1, P6 ;  /* 0x0000000b0c0b3211 */ /* 0x000fe200030f0c0d */
[----:B------:R-:W-:Y:S01]  /*0450*/  @P2 IMAD R7, R17, R7, R16 ;  /* 0x0000000711072224 */ /* 0x000fe200078e0210 */
[----:B------:R-:W-:Y:S01]  /*0460*/  @P2 MOV R23, R41 ;  /* 0x0000002900172202 */ /* 0x000fe20000000f00 */
[----:B------:R-:W1:Y:S01]  /*0470*/  @P2 LDC.64 R52, c[0x0][0x210] ;  /* 0x00008400ff342b82 */ /* 0x000e620000000a00 */
[----:B--2---:R-:W-:Y:S01]  /*0480*/  @P3 LEA R20, P5, R14, R20, 0x1 ;  /* 0x000000140e143211 */ /* 0x004fe200078a08ff */
[----:B------:R-:W-:-:S02]  /*0490*/  @P2 IMAD.MOV.U32 R24, RZ, RZ, R42 ;  /* 0x000000ffff182224 */ /* 0x000fc400078e002a */
[----:B------:R-:W-:Y:S01]  /*04a0*/  @P2 IMAD.WIDE.U32 R22, R17, R6, R22 ;  /* 0x0000000611162225 */ /* 0x000fe200078e0016 */
[----:B------:R-:W-:Y:S02]  /*04b0*/  @P3 LEA.HI.X R21, R14, R21, R15, 0x1, P5 ;  /* 0x000000150e153211 */ /* 0x000fe400028f0c0f */
[----:B------:R-:W-:Y:S02]  /*04c0*/  CS2R R14, SRZ ;  /* 0x00000000000e7805 */ /* 0x000fe4000001ff00 */
[----:B------:R-:W-:Y:S01]  /*04d0*/  CS2R R16, SRZ ;  /* 0x0000000000107805 */ /* 0x000fe2000001ff00 */
[----:B------:R-:W2:Y:S01]  /*04e0*/  @P2 LDC.64 R56, c[0x0][0x240] ;  /* 0x00009000ff382b82 */ /* 0x000ea20000000a00 */
[-C--:B0-----:R-:W-:Y:S01]  /*04f0*/  @P2 IMAD R12, R19, R8.reuse, RZ ;  /* 0x00000008130c2224 */ /* 0x081fe200078e02ff */
[----:B------:R-:W-:Y:S01]  /*0500*/  CS2R R18, SRZ ;  /* 0x0000000000127805 */ /* 0x000fe2000001ff00 */
[----:B------:R-:W-:-:S04]  /*0510*/  @P2 IMAD.WIDE.U32 R24, R29, R8, R24 ;  /* 0x000000081d182225 */ /* 0x000fc800078e0018 */
[----:B------:R-:W-:Y:S01]  /*0520*/  @P2 IMAD R27, R29, R9, R12 ;  /* 0x000000091d1b2224 */ /* 0x000fe200078e020c */
[----:B------:R-:W-:Y:S01]  /*0530*/  CS2R R12, SRZ ;  /* 0x00000000000c7805 */ /* 0x000fe2000001ff00 */
[----:B------:R-:W-:Y:S01]  /*0540*/  VIADD R6, R46, 0x20 ;  /* 0x000000202e067836 */ /* 0x000fe20000000000 */
[----:B------:R-:W3:Y:S04]  /*0550*/  @P3 LDG.E.128 R16, desc[UR6][R10.64] ;  /* 0x000000060a103981 */ /* 0x000ee8000c1e1d00 */
[----:B------:R0:W4:Y:S01]  /*0560*/  @P3 LDG.E.128 R12, desc[UR6][R20.64] ;  /* 0x00000006140c3981 */ /* 0x000122000c1e1d00 */
[----:B------:R-:W-:Y:S01]  /*0570*/  ISETP.LT.AND P3, PT, R6, R3, !P0 ;  /* 0x000000030600720c */ /* 0x000fe20004761270 */
[----:B------:R-:W-:Y:S01]  /*0580*/  @P2 IMAD.IADD R9, R23, 0x1, R7 ;  /* 0x0000000117092824 */ /* 0x000fe200078e0207 */
[----:B------:R-:W-:-:S02]  /*0590*/  IADD3 R8, R46, 0x30, RZ ;  /* 0x000000302e087810 */ /* 0x000fc40007ffe0ff */
[----:B-1----:R-:W-:Y:S02]  /*05a0*/  @P2 LEA R52, P4, R22, R52, 0x1 ;  /* 0x0000003416342211 */ /* 0x002fe400078808ff */
[----:B------:R-:W-:Y:S02]  /*05b0*/  @P2 IADD3 R7, R25, R27, RZ ;  /* 0x0000001b19072210 */ /* 0x000fe40007ffe0ff */
[----:B--2---:R-:W-:-:S05]  /*05c0*/  @P2 LEA R56, P5, R24, R56, 0x1 ;  /* 0x0000003818382211 */ /* 0x004fca00078a08ff */
[----:B------:R-:W1:Y:S01]  /*05d0*/  @P3 LDC.64 R34, c[0x0][0x228] ;  /* 0x00008a00ff223b82 */ /* 0x000e620000000a00 */
[----:B------:R-:W-:Y:S02]  /*05e0*/  ISETP.LT.AND P0, PT, R8, R3, !P0 ;  /* 0x000000030800720c */ /* 0x000fe40004701270 */
[----:B0-----:R-:W-:Y:S02]  /*05f0*/  CS2R R20, SRZ ;  /* 0x0000000000147805 */ /* 0x001fe4000001ff00 */
[----:B------:R-:W-:Y:S02]  /*0600*/  @P2 LEA.HI.X R53, R22, R53, R9, 0x1, P4 ;  /* 0x0000003516352211 */ /* 0x000fe400020f0c09 */
[----:B------:R-:W-:Y:S02]  /*0610*/  CS2R R22, SRZ ;  /* 0x0000000000167805 */ /* 0x000fe4000001ff00 */
[----:B------:R-:W-:Y:S02]  /*0620*/  @P2 LEA.HI.X R57, R24, R57, R7, 0x1, P5 ;  /* 0x0000003918392211 */ /* 0x000fe400028f0c07 */
[----:B------:R-:W-:-:S02]  /*0630*/  CS2R R24, SRZ ;  /* 0x0000000000187805 */ /* 0x000fc4000001ff00 */
[----:B------:R-:W-:Y:S01]  /*0640*/  CS2R R26, SRZ ;  /* 0x00000000001a7805 */ /* 0x000fe2000001ff00 */
[----:B------:R-:W0:Y:S01]  /*0650*/  @P3 LDC.64 R36, c[0x0][0x248] ;  /* 0x00009200ff243b82 */ /* 0x000e220000000a00 */
[----:B------:R2:W4:Y:S04]  /*0660*/  @P2 LDG.E.128 R20, desc[UR6][R52.64] ;  /* 0x0000000634142981 */ /* 0x000528000c1e1d00 */
[----:B------:R1:W4:Y:S01]  /*0670*/  @P2 LDG.E.128 R24, desc[UR6][R56.64] ;  /* 0x0000000638182981 */ /* 0x000322000c1e1d00 */
[C---:B------:R-:W-:Y:S02]  /*0680*/  @P3 IADD3 R55, P2, R48.reuse, 0x20, RZ ;  /* 0x0000002030373810 */ /* 0x040fe40007f5e0ff */
[----:B------:R-:W0:Y:S01]  /*0690*/  @P0 LDC.64 R38, c[0x0][0x228] ;  /* 0x00008a00ff260b82 */ /* 0x000e220000000a00 */
[----:B------:R-:W-:-:S02]  /*06a0*/  @P0 IADD3 R51, P4, R48, 0x30, RZ ;  /* 0x0000003030330810 */ /* 0x000fc40007f9e0ff */
[C---:B------:R-:W-:Y:S01]  /*06b0*/  @P3 IADD3 R50, P5, R48.reuse, 0x20, RZ ;  /* 0x0000002030323810 */ /* 0x040fe20007fbe0ff */
[--C-:B------:R-:W-:Y:S01]  /*06c0*/  @P3 IMAD.X R59, RZ, RZ, R49.reuse, P2 ;  /* 0x000000ffff3b3224 */ /* 0x100fe200010e0631 */
[----:B------:R-:W-:Y:S01]  /*06d0*/  @P0 IADD3 R7, P6, R48, 0x30, RZ ;  /* 0x0000003030070810 */ /* 0x000fe20007fde0ff */
[----:B--2---:R-:W-:Y:S01]  /*06e0*/  @P0 IMAD.X R53, RZ, RZ, R49, P4 ;  /* 0x000000ffff350224 */ /* 0x004fe200020e0631 */
[-C--:B------:R-:W-:Y:S01]  /*06f0*/  @P3 IADD3.X R61, RZ, R49.reuse, RZ, P5, !PT ;  /* 0x00000031ff3d3210 */ /* 0x080fe20002ffe4ff */
[----:B-1----:R-:W-:Y:S01]  /*0700*/  @P3 IMAD R54, R59, R34, RZ ;  /* 0x000000223b363224 */ /* 0x002fe200078e02ff */
[----:B------:R-:W-:Y:S01]  /*0710*/  @P0 IADD3.X R9, RZ, R49, RZ, P6, !PT ;  /* 0x00000031ff090210 */ /* 0x000fe200037fe4ff */
[----:B------:R-:W1:Y:S01]  /*0720*/  @P3 LDC.64 R10, c[0x0][0x210] ;  /* 0x00008400ff0a3b82 */ /* 0x000e620000000a00 */
[----:B------:R-:W-:Y:S01]  /*0730*/  @P3 MOV R49, R41 ;  /* 0x0000002900313202 */ /* 0x000fe20000000f00 */
[----:B------:R-:W-:Y:S02]  /*0740*/  @P3 IMAD.MOV.U32 R48, RZ, RZ, R40 ;  /* 0x000000ffff303224 */ /* 0x000fe400078e0028 */
[----:B------:R-:W-:-:S04]  /*0750*/  @P3 IMAD R57, R55, R35, R54 ;  /* 0x0000002337393224 */ /* 0x000fc800078e0236 */
[----:B------:R-:W2:Y:S01]  /*0760*/  @P0 LDC.64 R28, c[0x0][0x210] ;  /* 0x00008400ff1c0b82 */ /* 0x000ea20000000a00 */
[----:B------:R-:W-:Y:S01]  /*0770*/  @P3 IMAD.WIDE.U32 R34, R55, R34, R48 ;  /* 0x0000002237223225 */ /* 0x000fe200078e0030 */
[----:B------:R-:W-:-:S06]  /*0780*/  @P3 MOV R49, R43 ;  /* 0x0000002b00313202 */ /* 0x000fcc0000000f00 */
[----:B------:R-:W2:Y:S01]  /*0790*/  @P0 LDC.64 R32, c[0x0][0x248] ;  /* 0x00009200ff200b82 */ /* 0x000ea20000000a00 */
[----:B0-----:R-:W-:Y:S02]  /*07a0*/  @P3 IMAD R52, R61, R36, RZ ;  /* 0x000000243d343224 */ /* 0x001fe400078e02ff */
[----:B------:R-:W-:Y:S02]  /*07b0*/  @P3 IMAD.MOV.U32 R48, RZ, RZ, R42 ;  /* 0x000000ffff303224 */ /* 0x000fe400078e002a */
[----:B------:R-:W-:-:S03]  /*07c0*/  @P3 IMAD R55, R50, R37, R52 ;  /* 0x0000002532373224 */ /* 0x000fc600078e0234 */
[----:B------:R-:W0:Y:S01]  /*07d0*/  @P3 LDC.64 R30, c[0x0][0x240] ;  /* 0x00009000ff1e3b82 */ /* 0x000e220000000a00 */
[----:B------:R-:W-:-:S07]  /*07e0*/  @P3 IMAD.WIDE.U32 R48, R50, R36, R48 ;  /* 0x0000002432303225 */ /* 0x000fce00078e0030 */
[----:B------:R-:W0:Y:S01]  /*07f0*/  @P0 LDC.64 R36, c[0x0][0x240] ;  /* 0x00009000ff240b82 */ /* 0x000e220000000a00 */
[-C--:B------:R-:W-:Y:S02]  /*0800*/  @P0 IMAD R52, R53, R38.reuse, RZ ;  /* 0x0000002635340224 */ /* 0x080fe400078e02ff */
[----:B------:R-:W-:-:S04]  /*0810*/  @P0 IMAD.WIDE.U32 R40, R51, R38, R40 ;  /* 0x0000002633280225 */ /* 0x000fc800078e0028 */
[----:B------:R-:W-:Y:S01]  /*0820*/  @P0 IMAD R39, R51, R39, R52 ;  /* 0x0000002733270224 */ /* 0x000fe200078e0234 */
[----:B-1----:R-:W-:Y:S02]  /*0830*/  @P3 LEA R52, P2, R34, R10, 0x1 ;  /* 0x0000000a22343211 */ /* 0x002fe400078408ff */
[----:B--2---:R-:W-:Y:S01]  /*0840*/  @P0 LEA R10, P4, R40, R28, 0x1 ;  /* 0x0000001c280a0211 */ /* 0x004fe200078808ff */
[-C--:B------:R-:W-:Y:S02]  /*0850*/  @P0 IMAD R28, R9, R32.reuse, RZ ;  /* 0x00000020091c0224 */ /* 0x080fe400078e02ff */
[----:B------:R-:W-:Y:S02]  /*0860*/  @P3 IMAD.IADD R57, R35, 0x1, R57 ;  /* 0x0000000123393824 */ /* 0x000fe400078e0239 */
[C---:B------:R-:W-:Y:S02]  /*0870*/  @P0 IMAD R9, R7.reuse, R33, R28 ;  /* 0x0000002107090224 */ /* 0x040fe400078e021c */
[----:B------:R-:W-:Y:S01]  /*0880*/  @P0 IMAD.WIDE.U32 R42, R7, R32, R42 ;  /* 0x00000020072a0225 */ /* 0x000fe200078e002a */
[----:B------:R-:W-:-:S02]  /*0890*/  @P3 IADD3 R55, R49, R55, RZ ;  /* 0x0000003731373210 */ /* 0x000fc40007ffe0ff */
[----:B0-----:R-:W-:Y:S01]  /*08a0*/  @P3 LEA R50, P5, R48, R30, 0x1 ;  /* 0x0000001e30323211 */ /* 0x001fe200078a08ff */
[----:B------:R-:W-:Y:S01]  /*08b0*/  @P0 IMAD.IADD R39, R41, 0x1, R39 ;  /* 0x0000000129270824 */ /* 0x000fe200078e0227 */
[----:B------:R-:W-:Y:S02]  /*08c0*/  @P3 LEA.HI.X R53, R34, R11, R57, 0x1, P2 ;  /* 0x0000000b22353211 */ /* 0x000fe400010f0c39 */
[----:B------:R-:W-:Y:S02]  /*08d0*/  @P0 IADD3 R7, R43, R9, RZ ;  /* 0x000000092b070210 */ /* 0x000fe40007ffe0ff */
[----:B------:R-:W-:Y:S02]  /*08e0*/  @P0 LEA R54, P2, R42, R36, 0x1 ;  /* 0x000000242a360211 */ /* 0x000fe400078408ff */
[----:B------:R-:W-:Y:S02]  /*08f0*/  @P0 LEA.HI.X R11, R40, R29, R39, 0x1, P4 ;  /* 0x0000001d280b0211 */ /* 0x000fe400020f0c27 */
[----:B------:R-:W-:-:S02]  /*0900*/  CS2R R28, SRZ ;  /* 0x00000000001c7805 */ /* 0x000fc4000001ff00 */
[----:B------:R-:W-:Y:S02]  /*0910*/  @P3 LEA.HI.X R51, R48, R31, R55, 0x1, P5 ;  /* 0x0000001f30333211 */ /* 0x000fe400028f0c37 */
[----:B------:R-:W-:Y:S02]  /*0920*/  CS2R R30, SRZ ;  /* 0x00000000001e7805 */ /* 0x000fe4000001ff00 */
[----:B------:R-:W-:Y:S02]  /*0930*/  CS2R R32, SRZ ;  /* 0x0000000000207805 */ /* 0x000fe4000001ff00 */
[----:B------:R-:W-:Y:S02]  /*0940*/  CS2R R34, SRZ ;  /* 0x0000000000227805 */ /* 0x000fe4000001ff00 */
[----:B------:R-:W-:Y:S02]  /*0950*/  @P0 LEA.HI.X R55, R42, R37, R7, 0x1, P2 ;  /* 0x000000252a370211 */ /* 0x000fe400010f0c07 */
[----:B------:R-:W-:-:S02]  /*0960*/  CS2R R36, SRZ ;  /* 0x0000000000247805 */ /* 0x000fc4000001ff00 */
[----:B------:R-:W-:Y:S02]  /*0970*/  CS2R R38, SRZ ;  /* 0x0000000000267805 */ /* 0x000fe4000001ff00 */
[----:B------:R-:W-:Y:S02]  /*0980*/  CS2R R40, SRZ ;  /* 0x0000000000287805 */ /* 0x000fe4000001ff00 */
[----:B------:R-:W-:Y:S01]  /*0990*/  CS2R R42, SRZ ;  /* 0x00000000002a7805 */ /* 0x000fe2000001ff00 */
[----:B------:R-:W2:Y:S04]  /*09a0*/  @P3 LDG.E.128 R28, desc[UR6][R52.64] ;  /* 0x00000006341c3981 */ /* 0x000ea8000c1e1d00 */
[----:B------:R-:W2:Y:S04]  /*09b0*/  @P3 LDG.E.128 R32, desc[UR6][R50.64] ;  /* 0x0000000632203981 */ /* 0x000ea8000c1e1d00 */
[----:B------:R-:W2:Y:S04]  /*09c0*/  @P0 LDG.E.128 R36, desc[UR6][R10.64] ;  /* 0x000000060a240981 */ /* 0x000ea8000c1e1d00 */
[----:B------:R0:W2:Y:S01]  /*09d0*/  @P0 LDG.E.128 R40, desc[UR6][R54.64] ;  /* 0x0000000636280981 */ /* 0x0000a2000c1e1d00 */
[----:B------:R-:W-:-:S04]  /*09e0*/  ISETP.GT.AND P0, PT, R0, 0x3f, PT ;  /* 0x0000003f0000780c */ /* 0x000fc80003f04270 */
[----:B------:R-:W-:-:S13]  /*09f0*/  ISETP.GE.OR P2, PT, R0, R3, P0 ;  /* 0x000000030000720c */ /* 0x000fda0000746670 */
[----:B0-----:R-:W-:Y:S02]  /*0a00*/  @!P2 SHF.R.S32.HI R55, RZ, 0x1f, R0 ;  /* 0x0000001fff37a819 */ /* 0x001fe40000011400 */
[----:B---3--:R-:W-:Y:S02]  /*0a10*/  LOP3.LUT R48, R16, 0xffff0000, RZ, 0xc0, !PT ;  /* 0xffff000010307812 */ /* 0x008fe400078ec0ff */
[C---:B----4-:R-:W-:Y:S01]  /*0a20*/  LOP3.LUT R7, R12.reuse, 0xffff0000, RZ, 0xc0, !PT ;  /* 0xffff00000c077812 */ /* 0x050fe200078ec0ff */
[----:B------:R-:W-:Y:S01]  /*0a30*/  IMAD.U32 R12, R12, 0x10000, RZ ;  /* 0x000100000c0c7824 */ /* 0x000fe200078e00ff */
[----:B------:R-:W-:-:S03]  /*0a40*/  SHF.L.U32 R9, R16, 0x10, RZ ;  /* 0x0000001010097819 */ /* 0x000fc600000006ff */
[----:B------:R-:W-:Y:S02]  /*0a50*/  FMUL.FTZ R51, R7, R48 ;  /* 0x0000003007337220 */ /* 0x000fe40000410000 */
[----:B------:R-:W0:Y:S01]  /*0a60*/  @!P2 LDC.64 R48, c[0x0][0x290] ;  /* 0x0000a400ff30ab82 */ /* 0x000e220000000a00 */
        /* <DEDUP_REMOVED lines=9> */
[C---:B------:R-:W-:Y:S01]  /*0b00*/  IMAD.U32 R9, R15.reuse, 0x10000, RZ ;  /* 0x000100000f097824 */ /* 0x040fe200078e00ff */
[----:B------:R-:W-:Y:S02]  /*0b10*/  LOP3.LUT R7, R15, 0xffff0000, RZ, 0xc0, !PT ;  /* 0xffff00000f077812 */ /* 0x000fe400078ec0ff */
[----:B------:R-:W-:Y:S01]  /*0b20*/  FFMA.FTZ R51, R10, R11, R13 ;  /* 0x0000000b0a337223 */ /* 0x000fe2000001000d */
[----:B------:R-:W-:Y:S01]  /*0b30*/  LOP3.LUT R10, R20, 0xffff0000, RZ, 0xc0, !PT ;  /* 0xffff0000140a7812 */ /* 0x000fe200078ec0ff */
[----:B------:R-:W1:Y:S01]  /*0b40*/  @!P2 LDC.64 R12, c[0x0][0x298] ;  /* 0x0000a600ff0cab82 */ /* 0x000e620000000a00 */
[C---:B------:R-:W-:Y:S01]  /*0b50*/  LOP3.LUT R15, R24.reuse, 0xffff0000, RZ, 0xc0, !PT ;  /* 0xffff0000180f7812 */ /* 0x040fe200078ec0ff */
[----:B------:R-:W-:Y:S01]  /*0b60*/  IMAD.U32 R11, R24, 0x10000, RZ ;  /* 0x00010000180b7824 */ /* 0x000fe200078e00ff */
[----:B------:R-:W-:-:S03]  /*0b70*/  SHF.L.U32 R20, R20, 0x10, RZ ;  /* 0x0000001014147819 */ /* 0x000fc600000006ff */
[----:B------:R-:W-:Y:S01]  /*0b80*/  FMUL.FTZ R53, R10, R15 ;  /* 0x0000000f0a357220 */ /* 0x000fe20000410000 */
[----:B0-----:R-:W-:Y:S01]  /*0b90*/  @!P2 IMAD R10, R48, UR10, RZ ;  /* 0x0000000a300aac24 */ /* 0x001fe2000f8e02ff */
[----:B------:R-:W-:Y:S02]  /*0ba0*/  LOP3.LUT R16, R14, 0xffff0000, RZ, 0xc0, !PT ;  /* 0xffff00000e107812 */ /* 0x000fe400078ec0ff */
[----:B------:R-:W-:Y:S01]  /*0bb0*/  FFMA.FTZ R50, R20, R11, R53 ;  /* 0x0000000b14327223 */ /* 0x000fe20000010035 */
[----:B------:R-:W-:Y:S02]  /*0bc0*/  @!P2 IMAD R49, R49, UR8, R10 ;  /* 0x000000083131ac24 */ /* 0x000fe4000f8e020a */
[----:B------:R-:W0:Y:S01]  /*0bd0*/  @!P2 LDC.64 R10, c[0x0][0x288] ;  /* 0x0000a200ff0aab82 */ /* 0x000e220000000a00 */
[----:B------:R-:W-:Y:S02]  /*0be0*/  @!P2 IADD3 R14, P3, R44, R0, RZ ;  /* 0x000000002c0ea210 */ /* 0x000fe40007f7e0ff */
[----:B------:R-:W-:-:S02]  /*0bf0*/  LOP3.LUT R17, R18, 0xffff0000, RZ, 0xc0, !PT ;  /* 0xffff000012117812 */ /* 0x000fc400078ec0ff */
[----:B------:R-:W-:Y:S01]  /*0c00*/  @!P2 LEA.HI.X.SX32 R15, R44, R55, 0x1, P3 ;  /* 0x000000372c0fa211 */ /* 0x000fe200018f0eff */
[----:B------:R-:W-:Y:S02]  /*0c10*/  IMAD.U32 R18, R25, 0x10000, RZ ;  /* 0x0001000019127824 */ /* 0x000fe400078e00ff */
[----:B------:R-:W-:Y:S01]  /*0c20*/  FFMA.FTZ R16, R16, R17, R51 ;  /* 0x0000001110107223 */ /* 0x000fe20000010033 */
[----:B------:R-:W-:Y:S01]  /*0c30*/  SHF.L.U32 R17, R21, 0x10, RZ ;  /* 0x0000001015117819 */ /* 0x000fe200000006ff */
[----:B------:R-:W-:Y:S01]  /*0c40*/  @!P2 IMAD.WIDE.U32 R14, R48, UR8, R14 ;  /* 0x00000008300eac25 */ /* 0x000fe2000f8e000e */
[----:B------:R-:W-:Y:S02]  /*0c50*/  SHF.L.U32 R24, R19, 0x10, RZ ;  /* 0x0000001013187819 */ /* 0x000fe400000006ff */
[----:B------:R-:W-:Y:S01]  /*0c60*/  LOP3.LUT R21, R21, 0xffff0000, RZ, 0xc0, !PT ;  /* 0xffff000015157812 */ /* 0x000fe200078ec0ff */
[----:B-1----:R-:W-:Y:S01]  /*0c70*/  @!P2 IMAD R48, R12, UR11, RZ ;  /* 0x0000000b0c30ac24 */ /* 0x002fe2000f8e02ff */
[----:B------:R-:W-:Y:S01]  /*0c80*/  LOP3.LUT R20, R25, 0xffff0000, RZ, 0xc0, !PT ;  /* 0xffff000019147812 */ /* 0x000fe200078ec0ff */
[----:B------:R-:W-:Y:S01]  /*0c90*/  FFMA.FTZ R50, R17, R18, R50 ;  /* 0x0000001211327223 */ /* 0x000fe20000010032 */
[----:B------:R-:W-:-:S02]  /*0ca0*/  @!P2 IMAD.IADD R15, R15, 0x1, R49 ;  /* 0x000000010f0fa824 */ /* 0x000fc400078e0231 */
[----:B------:R-:W-:Y:S01]  /*0cb0*/  FFMA.FTZ R24, R9, R24, R16 ;  /* 0x0000001809187223 */ /* 0x000fe20000010010 */
[----:B------:R-:W-:Y:S01]  /*0cc0*/  SHF.L.U32 R9, R22, 0x10, RZ ;  /* 0x0000001016097819 */ /* 0x000fe200000006ff */
[----:B------:R-:W-:Y:S02]  /*0cd0*/  @!P2 IMAD R17, R13, UR9, R48 ;  /* 0x000000090d11ac24 */ /* 0x000fe4000f8e0230 */
[----:B------:R-:W-:Y:S01]  /*0ce0*/  FFMA.FTZ R20, R21, R20, R50 ;  /* 0x0000001415147223 */ /* 0x000fe20000010032 */
[----:B------:R-:W-:Y:S02]  /*0cf0*/  IMAD.U32 R16, R26, 0x10000, RZ ;  /* 0x000100001a107824 */ /* 0x000fe400078e00ff */
[----:B------:R-:W-:Y:S01]  /*0d00*/  @!P2 IMAD.WIDE.U32 R12, R12, UR9, R14 ;  /* 0x000000090c0cac25 */ /* 0x000fe2000f8e000e */
[----:B------:R-:W-:-:S03]  /*0d10*/  LOP3.LUT R22, R22, 0xffff0000, RZ, 0xc0, !PT ;  /* 0xffff000016167812 */ /* 0x000fc600078ec0ff */
[----:B------:R-:W-:Y:S01]  /*0d20*/  FFMA.FTZ R9, R9, R16, R20 ;  /* 0x0000001009097223 */ /* 0x000fe20000010014 */
[----:B------:R-:W-:Y:S02]  /*0d30*/  LOP3.LUT R15, R26, 0xffff0000, RZ, 0xc0, !PT ;  /* 0xffff00001a0f7812 */ /* 0x000fe400078ec0ff */
[----:B------:R-:W-:Y:S02]  /*0d40*/  @!P2 IADD3 R13, R13, R17, RZ ;  /* 0x000000110d0da210 */ /* 0x000fe40007ffe0ff */
[----:B0-----:R-:W-:Y:S02]  /*0d50*/  @!P2 LEA R14, P3, R12, R10, 0x2 ;  /* 0x0000000a0c0ea211 */ /* 0x001fe400078610ff */
[----:B------:R-:W-:Y:S01]  /*0d60*/  LOP3.LUT R18, R19, 0xffff0000, RZ, 0xc0, !PT ;  /* 0xffff000013127812 */ /* 0x000fe200078ec0ff */
[----:B------:R-:W-:Y:S01]  /*0d70*/  FFMA.FTZ R22, R22, R15, R9 ;  /* 0x0000000f16167223 */ /* 0x000fe20000010009 */
[----:B------:R-:W-:Y:S01]  /*0d80*/  IMAD.MOV.U32 R17, RZ, RZ, 0x7f800000 ;  /* 0x7f800000ff117424 */ /* 0x000fe200078e00ff */
[----:B------:R-:W-:-:S02]  /*0d90*/  @!P2 LEA.HI.X R15, R12, R11, R13, 0x2, P3 ;  /* 0x0000000b0c0fa211 */ /* 0x000fc400018f140d */
[----:B------:R-:W-:Y:S01]  /*0da0*/  FFMA.FTZ R7, R7, R18, R24 ;  /* 0x0000001207077223 */ /* 0x000fe20000010018 */
[----:B------:R-:W-:Y:S01]  /*0db0*/  SHF.L.U32 R16, R27, 0x10, RZ ;  /* 0x000000101b107819 */ /* 0x000fe200000006ff */
[----:B------:R-:W-:Y:S01]  /*0dc0*/  IMAD.U32 R9, R23, 0x10000, RZ ;  /* 0x0001000017097824 */ /* 0x000fe200078e00ff */
[----:B------:R0:W5:Y:S01]  /*0dd0*/  @!P2 LDG.E R17, desc[UR6][R14.64] ;  /* 0x000000060e11a981 */ /* 0x000162000c1e1900 */
[----:B------:R-:W-:Y:S02]  /*0de0*/  LOP3.LUT R10, R27, 0xffff0000, RZ, 0xc0, !PT ;  /* 0xffff00001b0a7812 */ /* 0x000fe400078ec0ff */
[----:B------:R-:W-:Y:S01]  /*0df0*/  FFMA.FTZ R12, R9, R16, R22 ;  /* 0x00000010090c7223 */ /* 0x000fe20000010016 */
[C---:B--2---:R-:W-:Y:S02]  /*0e00*/  SHF.L.U32 R18, R28.reuse, 0x10, RZ ;  /* 0x000000101c127819 */ /* 0x044fe400000006ff */
[----:B------:R-:W-:Y:S02]  /*0e10*/  LOP3.LUT R28, R28, 0xffff0000, RZ, 0xc0, !PT ;  /* 0xffff00001c1c7812 */ /* 0x000fe400078ec0ff */
[----:B------:R-:W-:-:S02]  /*0e20*/  LOP3.LUT R25, R32, 0xffff0000, RZ, 0xc0, !PT ;  /* 0xffff000020197812 */ /* 0x000fc400078ec0ff */
[----:B------:R-:W-:Y:S02]  /*0e30*/  SHF.L.U32 R21, R32, 0x10, RZ ;  /* 0x0000001020157819 */ /* 0x000fe400000006ff */
[----:B0-----:R-:W-:Y:S01]  /*0e40*/  LOP3.LUT R15, R36, 0xffff0000, RZ, 0xc0, !PT ;  /* 0xffff0000240f7812 */ /* 0x001fe200078ec0ff */
[----:B------:R-:W-:Y:S01]  /*0e50*/  FMUL.FTZ R27, R28, R25 ;  /* 0x000000191c1b7220 */ /* 0x000fe20000410000 */
[C---:B------:R-:W-:Y:S01]  /*0e60*/  LOP3.LUT R20, R40.reuse, 0xffff0000, RZ, 0xc0, !PT ;  /* 0xffff000028147812 */ /* 0x040fe200078ec0ff */
[C---:B------:R-:W-:Y:S01]  /*0e70*/  IMAD.U32 R22, R33.reuse, 0x10000, RZ ;  /* 0x0001000021167824 */ /* 0x040fe200078e00ff */
[----:B------:R-:W-:Y:S01]  /*0e80*/  LOP3.LUT R24, R33, 0xffff0000, RZ, 0xc0, !PT ;  /* 0xffff000021187812 */ /* 0x000fe200078ec0ff */
[----:B------:R-:W-:Y:S01]  /*0e90*/  IMAD.U32 R25, R40, 0x10000, RZ ;  /* 0x0001000028197824 */ /* 0x000fe200078e00ff */
[----:B------:R-:W-:Y:S01]  /*0ea0*/  SHF.L.U32 R36, R36, 0x10, RZ ;  /* 0x0000001024247819 */ /* 0x000fe200000006ff */
[----:B------:R-:W-:Y:S01]  /*0eb0*/  FMUL.FTZ R33, R15, R20 ;  /* 0x000000140f217220 */ /* 0x000fe20000410000 */
[----:B------:R-:W-:-:S02]  /*0ec0*/  IMAD.U32 R19, R29, 0x10000, RZ ;  /* 0x000100001d137824 */ /* 0x000fc400078e00ff */
[----:B------:R-:W-:Y:S01]  /*0ed0*/  FFMA.FTZ R20, R18, R21, R27 ;  /* 0x0000001512147223 */ /* 0x000fe2000001001b */
[----:B------:R-:W-:Y:S01]  /*0ee0*/  SHF.L.U32 R15, R37, 0x10, RZ ;  /* 0x00000010250f7819 */ /* 0x000fe200000006ff */
[----:B------:R-:W-:Y:S02]  /*0ef0*/  IMAD.U32 R18, R41, 0x10000, RZ ;  /* 0x0001000029127824 */ /* 0x000fe400078e00ff */
[----:B------:R-:W-:Y:S01]  /*0f00*/  FFMA.FTZ R36, R36, R25, R33 ;  /* 0x0000001924247223 */ /* 0x000fe20000010021 */
[----:B------:R-:W-:Y:S01]  /*0f10*/  LOP3.LUT R29, R29, 0xffff0000, RZ, 0xc0, !PT ;  /* 0xffff00001d1d7812 */ /* 0x000fe200078ec0ff */
[----:B------:R-:W-:Y:S01]  /*0f20*/  FFMA.FTZ R22, R19, R22, R20 ;  /* 0x0000001613167223 */ /* 0x000fe20000010014 */
[----:B------:R-:W-:Y:S01]  /*0f30*/  LOP3.LUT R37, R37, 0xffff0000, RZ, 0xc0, !PT ;  /* 0xffff000025257812 */ /* 0x000fe200078ec0ff */
[----:B------:R-:W-:Y:S01]  /*0f40*/  FFMA.FTZ R36, R15, R18, R36 ;  /* 0x000000120f247223 */ /* 0x000fe20000010024 */
[----:B------:R-:W-:Y:S01]  /*0f50*/  LOP3.LUT R20, R41, 0xffff0000, RZ, 0xc0, !PT ;  /* 0xffff000029147812 */ /* 0x000fe200078ec0ff */
[----:B------:R-:W-:Y:S01]  /*0f60*/  FFMA.FTZ R22, R29, R24, R22 ;  /* 0x000000181d167223 */ /* 0x000fe20000010016 */
[----:B------:R-:W-:-:S02]  /*0f70*/  SHF.L.U32 R11, R30, 0x10, RZ ;  /* 0x000000101e0b7819 */ /* 0x000fc400000006ff */
        /* <DEDUP_REMOVED lines=8> */
[----:B------:R-:W-:Y:S02]  /*1000*/  LOP3.LUT R38, R38, 0xffff0000, RZ, 0xc0, !PT ;  /* 0xffff000026267812 */ /* 0x000fe400078ec0ff */
[----:B------:R-:W-:Y:S01]  /*1010*/  LOP3.LUT R19, R42, 0xffff0000, RZ, 0xc0, !PT ;  /* 0xffff00002a137812 */ /* 0x000fe200078ec0ff */
[----:B------:R-:W-:-:S02]  /*1020*/  IMAD.U32 R9, R31, 0x10000, RZ ;  /* 0x000100001f097824 */ /* 0x000fc400078e00ff */
        /* <DEDUP_REMOVED lines=11> */
[----:B------:R-:W-:Y:S01]  /*10e0*/  LOP3.LUT R16, R43, 0xffff0000, RZ, 0xc0, !PT ;  /* 0xffff00002b107812 */ /* 0x000fe200078ec0ff */
[----:B------:R-:W-:Y:S01]  /*10f0*/  FFMA.FTZ R12, R23, R10, R12 ;  /* 0x0000000a170c7223 */ /* 0x000fe2000001000c */
[----:B------:R-:W-:-:S03]  /*1100*/  FFMA.FTZ R30, R31, R14, R30 ;  /* 0x0000000e1f1e7223 */ /* 0x000fc6000001001e */
[----:B------:R-:W-:Y:S01]  /*1110*/  FFMA.FTZ R18, R39, R16, R18 ;  /* 0x0000001027127223 */ /* 0x000fe20000010012 */
[----:B------:R-:W0:Y:S04]  /*1120*/  SHFL.BFLY PT, R9, R12, 0x8, 0x1f ;  /* 0x0d001f000c097f89 */ /* 0x000e2800000e0000 */
[----:B------:R-:W1:Y:S04]  /*1130*/  SHFL.BFLY PT, R10, R7, 0x8, 0x1f ;  /* 0x0d001f00070a7f89 */ /* 0x000e6800000e0000 */
[----:B------:R-:W2:Y:S04]  /*1140*/  SHFL.BFLY PT, R13, R30, 0x8, 0x1f ;  /* 0x0d001f001e0d7f89 */ /* 0x000ea800000e0000 */
[----:B------:R-:W3:Y:S01]  /*1150*/  SHFL.BFLY PT, R19, R18, 0x8, 0x1f ;  /* 0x0d001f0012137f89 */ /* 0x000ee200000e0000 */
[----:B0-----:R-:W-:Y:S01]  /*1160*/  FADD.FTZ R11, R12, R9 ;  /* 0x000000090c0b7221 */ /* 0x001fe20000010000 */
[----:B-1----:R-:W-:Y:S01]  /*1170*/  FADD.FTZ R10, R7, R10 ;  /* 0x0000000a070a7221 */ /* 0x002fe20000010000 */
[----:B--2---:R-:W-:Y:S01]  /*1180*/  FADD.FTZ R15, R30, R13 ;  /* 0x0000000d1e0f7221 */ /* 0x004fe20000010000 */
[----:B---3--:R-:W-:-:S02]  /*1190*/  FADD.FTZ R20, R18, R19 ;  /* 0x0000001312147221 */ /* 0x008fc40000010000 */
        /* <DEDUP_REMOVED lines=16> */
[----:B------:R-:W0:Y:S01]  /*12a0*/  SHFL.BFLY PT, R16, R15, 0x1, 0x1f ;  /* 0x0c201f000f107f89 */ /* 0x000e2200000e0000 */
[----:B------:R-:W1:Y:S03]  /*12b0*/  LDC.64 R12, c[0x0][0x2d0] ;  /* 0x0000b400ff0c7b82 */ /* 0x000e660000000a00 */
[----:B------:R-:W2:Y:S04]  /*12c0*/  SHFL.BFLY PT, R14, R7, 0x1, 0x1f ;  /* 0x0c201f00070e7f89 */ /* 0x000ea800000e0000 */
[----:B------:R-:W3:Y:S01]  /*12d0*/  SHFL.BFLY PT, R20, R19, 0x1, 0x1f ;  /* 0x0c201f0013147f89 */ /* 0x000ee200000e0000 */
[----:B------:R-:W4:Y:S03]  /*12e0*/  LDC.64 R10, c[0x0][0x2d8] ;  /* 0x0000b600ff0a7b82 */ /* 0x000f260000000a00 */
[----:B------:R-:W3:Y:S01]  /*12f0*/  SHFL.BFLY PT, R9, R22, 0x1, 0x1f ;  /* 0x0c201f0016097f89 */ /* 0x000ee200000e0000 */
[----:B------:R-:W-:Y:S01]  /*1300*/  ISETP.NE.AND P2, PT, R5, RZ, PT ;  /* 0x000000ff0500720c */ /* 0x000fe20003f45270 */
[----:B------:R-:W-:Y:S01]  /*1310*/  BSSY B0, `(.L_x_6559) ;  /* 0x0000022000007945 */ /* 0x000fe20003800000 */
[----:B------:R-:W-:Y:S01]  /*1320*/  SHF.L.U32 R21, R0, 0x2, RZ ;  /* 0x0000000200157819 */ /* 0x000fe200000006ff */
[----:B0-----:R-:W-:Y:S01]  /*1330*/  FADD.FTZ R27, R15, R16 ;  /* 0x000000100f1b7221 */ /* 0x001fe20000010000 */
[----:B------:R-:W-:-:S02]  /*1340*/  IMAD.SHL.U32 R16, R2, 0x2000, RZ ;  /* 0x0000200002107824 */ /* 0x000fc400078e00ff */
[----:B--2---:R-:W-:Y:S01]  /*1350*/  FADD.FTZ R26, R7, R14 ;  /* 0x0000000e071a7221 */ /* 0x004fe20000010000 */
[----:B---3--:R-:W-:Y:S01]  /*1360*/  FADD.FTZ R20, R19, R20 ;  /* 0x0000001413147221 */ /* 0x008fe20000010000 */
[----:B------:R-:W-:-:S05]  /*1370*/  FADD.FTZ R9, R22, R9 ;  /* 0x0000000916097221 */ /* 0x000fca0000010000 */
[----:B------:R-:W-:Y:S05]  /*1380*/  @P2 BRA `(.L_x_6560) ;  /* 0x0000000000682947 */ /* 0x000fea0003800000 */
[----:B------:R-:W0:Y:S01]  /*1390*/  LDC.64 R22, c[0x0][0x278] ;  /* 0x00009e00ff167b82 */ /* 0x000e220000000a00 */
[----:B------:R-:W-:Y:S01]  /*13a0*/  SHF.R.S32.HI R45, RZ, 0x1f, R44 ;  /* 0x0000001fff2d7819 */ /* 0x000fe2000001142c */
[----:B------:R-:W-:Y:S01]  /*13b0*/  ULDC.64 UR12, c[0x0][0x260] ;  /* 0x00009800000c7ab9 */ /* 0x000fe20000000a00 */
[-C--:B------:R-:W-:Y:S02]  /*13c0*/  ISETP.GE.AND P4, PT, R4, R3.reuse, PT ;  /* 0x000000030400720c */ /* 0x080fe40003f86270 */
[----:B------:R-:W-:-:S03]  /*13d0*/  ISETP.GE.AND P3, PT, R6, R3, PT ;  /* 0x000000030600720c */ /* 0x000fc60003f66270 */
[----:B------:R-:W2:Y:S01]  /*13e0*/  LDC.64 R24, c[0x0][0x280] ;  /* 0x0000a000ff187b82 */ /* 0x000ea20000000a00 */
[C---:B0-----:R-:W-:Y:S02]  /*13f0*/  IMAD R18, R22.reuse, UR10, RZ ;  /* 0x0000000a16127c24 */ /* 0x041fe4000f8e02ff */
[----:B------:R-:W-:-:S04]  /*1400*/  IMAD.WIDE.U32 R14, R22, UR8, R44 ;  /* 0x00000008160e7c25 */ /* 0x000fc8000f8e002c */
[----:B------:R-:W-:Y:S02]  /*1410*/  IMAD R5, R23, UR8, R18 ;  /* 0x0000000817057c24 */ /* 0x000fe4000f8e0212 */
[----:B--2---:R-:W-:-:S03]  /*1420*/  IMAD R18, R24, UR11, RZ ;  /* 0x0000000b18127c24 */ /* 0x004fc6000f8e02ff */
        /* <DEDUP_REMOVED lines=12> */
[----:B------:R-:W-:-:S03]  /*14f0*/  FSEL R9, R9, RZ, !P2 ;  /* 0x000000ff09097208 */ /* 0x000fc60005000000 */
[----:B------:R0:W-:Y:S04]  /*1500*/  STG.E desc[UR6][R14.64+0x40], R5 ;  /* 0x000040050e007986 */ /* 0x0001e8000c101906 */
[----:B------:R0:W-:Y:S04]  /*1510*/  STG.E desc[UR6][R14.64+0x80], R7 ;  /* 0x000080070e007986 */ /* 0x0001e8000c101906 */
[----:B------:R0:W-:Y:S02]  /*1520*/  STG.E desc[UR6][R14.64+0xc0], R9 ;  /* 0x0000c0090e007986 */ /* 0x0001e4000c101906 */
.L_x_6560:
[----:B------:R-:W-:Y:S05]  /*1530*/  BSYNC B0 ;  /* 0x0000000000007941 */ /* 0x000fea0003800000 */
.L_x_6559:
[----:B------:R-:W-:Y:S01]  /*1540*/  UIADD3 UR4, UR4, 0x3f, URZ ;  /* 0x0000003f04047890 */ /* 0x000fe2000fffe03f */
[----:B0-----:R-:W-:Y:S01]  /*1550*/  SHF.R.S32.HI R3, RZ, 0x1f, R21 ;  /* 0x0000001fff037819 */ /* 0x001fe20000011415 */
[----:B-1----:R-:W-:Y:S01]  /*1560*/  IMAD R6, R12, UR10, RZ ;  /* 0x0000000a0c067c24 */ /* 0x002fe2000f8e02ff */
[C---:B------:R-:W-:Y:S01]  /*1570*/  IADD3 R4, P1, R16.reuse, R21, RZ ;  /* 0x0000001510047210 */ /* 0x040fe20007f3e0ff */
[----:B------:R-:W-:Y:S01]  /*1580*/  USHF.R.S32.HI UR5, URZ, 0x1f, UR4 ;  /* 0x0000001f3f057899 */ /* 0x000fe20008011404 */
[----:B------:R-:W-:Y:S02]  /*1590*/  BSSY B0, `(.L_x_6561) ;  /* 0x0000022000007945 */ /* 0x000fe40003800000 */
[----:B------:R-:W-:Y:S01]  /*15a0*/  LEA.HI.X.SX32 R5, R16, R3, 0x1, P1 ;  /* 0x0000000310057211 */ /* 0x000fe200008f0eff */
[----:B------:R-:W-:Y:S01]  /*15b0*/  ULEA.HI UR5, UR5, UR4, URZ, 0x6 ;  /* 0x0000000405057291 */ /* 0x000fe2000f8f303f */
[----:B------:R-:W-:-:S03]  /*15c0*/  IMAD R3, R13, UR8, R6 ;  /* 0x000000080d037c24 */ /* 0x000fc6000f8e0206 */
[----:B------:R-:W-:Y:S01]  /*15d0*/  ULOP3.LUT UR5, UR5, 0xffffffc0, URZ, 0xc0, !UPT ;  /* 0xffffffc005057892 */ /* 0x000fe2000f8ec03f */
[----:B------:R-:W-:-:S04]  /*15e0*/  IMAD.WIDE.U32 R12, R12, UR8, R4 ;  /* 0x000000080c0c7c25 */ /* 0x000fc8000f8e0004 */
[----:B------:R-:W-:Y:S01]  /*15f0*/  IMAD.IADD R13, R13, 0x1, R3 ;  /* 0x000000010d0d7824 */ /* 0x000fe200078e0203 */
[----:B------:R-:W-:Y:S01]  /*1600*/  IADD3 R3, -R44, UR5, RZ ;  /* 0x000000052c037c10 */ /* 0x000fe2000fffe1ff */
[----:B----4-:R-:W-:-:S03]  /*1610*/  IMAD R4, R10, UR11, RZ ;  /* 0x0000000b0a047c24 */ /* 0x010fc6000f8e02ff */
[----:B------:R-:W-:Y:S01]  /*1620*/  ISETP.GE.OR P0, PT, R0, R3, P0 ;  /* 0x000000030000720c */ /* 0x000fe20000706670 */
[----:B------:R-:W-:Y:S02]  /*1630*/  IMAD R9, R11, UR9, R4 ;  /* 0x000000090b097c24 */ /* 0x000fe4000f8e0204 */
[----:B------:R-:W-:-:S05]  /*1640*/  IMAD.WIDE.U32 R10, R10, UR9, R12 ;  /* 0x000000090a0a7c25 */ /* 0x000fca000f8e000c */
[----:B------:R-:W-:-:S05]  /*1650*/  IADD3 R9, R11, R9, RZ ;  /* 0x000000090b097210 */ /* 0x000fca0007ffe0ff */
[----:B------:R-:W-:Y:S05]  /*1660*/  @P0 BRA `(.L_x_6562) ;  /* 0x0000000000500947 */ /* 0x000fea0003800000 */
[----:B------:R-:W0:Y:S01]  /*1670*/  LDC.64 R12, c[0x0][0x2a8] ;  /* 0x0000aa00ff0c7b82 */ /* 0x000e220000000a00 */
[----:B------:R-:W-:Y:S01]  /*1680*/  SHF.R.S32.HI R3, RZ, 0x1f, R0 ;  /* 0x0000001fff037819 */ /* 0x000fe20000011400 */
[----:B------:R-:W-:Y:S01]  /*1690*/  ULDC.64 UR4, c[0x0][0x2a0] ;  /* 0x0000a80000047ab9 */ /* 0x000fe20000000a00 */
[----:B------:R-:W-:-:S04]  /*16a0*/  IADD3 R4, P0, R44, R0, RZ ;  /* 0x000000002c047210 */ /* 0x000fc80007f1e0ff */
[----:B------:R-:W-:Y:S01]  /*16b0*/  LEA.HI.X.SX32 R5, R44, R3, 0x1, P0 ;  /* 0x000000032c057211 */ /* 0x000fe200000f0eff */
[----:B------:R-:W1:Y:S01]  /*16c0*/  LDC.64 R14, c[0x0][0x2b0] ;  /* 0x0000ac00ff0e7b82 */ /* 0x000e620000000a00 */
[----:B-----5:R-:W-:Y:S01]  /*16d0*/  FSETP.NEU.FTZ.AND P0, PT, R17, -INF , PT ;  /* 0xff8000001100780b */ /* 0x020fe20003f1d000 */
[C---:B0-----:R-:W-:Y:S02]  /*16e0*/  IMAD R6, R12.reuse, UR10, RZ ;  /* 0x0000000a0c067c24 */ /* 0x041fe4000f8e02ff */
[----:B------:R-:W-:-:S04]  /*16f0*/  IMAD.WIDE.U32 R4, R12, UR8, R4 ;  /* 0x000000080c047c25 */ /* 0x000fc8000f8e0004 */
[----:B------:R-:W-:Y:S02]  /*1700*/  IMAD R3, R13, UR8, R6 ;  /* 0x000000080d037c24 */ /* 0x000fe4000f8e0206 */
[C---:B-1----:R-:W-:Y:S02]  /*1710*/  IMAD R6, R14.reuse, UR11, RZ ;  /* 0x0000000b0e067c24 */ /* 0x042fe4000f8e02ff */
        /* <DEDUP_REMOVED lines=9> */
.L_x_6562:
[----:B------:R-:W-:Y:S05]  /*17b0*/  BSYNC B0 ;  /* 0x0000000000007941 */ /* 0x000fea0003800000 */
.L_x_6561:
[----:B------:R-:W-:Y:S01]  /*17c0*/  ULDC.64 UR12, c[0x0][0x2e8] ;  /* 0x0000ba00000c7ab9 */ /* 0x000fe20000000a00 */
[----:B------:R-:W-:Y:S01]  /*17d0*/  ULDC.64 UR4, c[0x0][0x2b8] ;  /* 0x0000ae0000047ab9 */ /* 0x000fe20000000a00 */
[----:B------:R-:W-:Y:S02]  /*17e0*/  ISETP.NE.U32.AND P0, PT, RZ, UR12, PT ;  /* 0x0000000cff007c0c */ /* 0x000fe4000bf05070 */
[C---:B------:R-:W-:Y:S02]  /*17f0*/  LEA R4, P1, R10.reuse, UR4, 0x2 ;  /* 0x000000040a047c11 */ /* 0x040fe4000f8210ff */
        /* <DEDUP_REMOVED lines=12> */
[----:B0-----:R-:W0:Y:S08]  /*18c0*/  LDC R3, c[0x0][0x2e0] ;  /* 0x0000b800ff037b82 */ /* 0x001e300000000800 */
[----:B------:R-:W2:Y:S08]  /*18d0*/  LDC R7, c[0x0][0x220] ;  /* 0x00008800ff077b82 */ /* 0x000eb00000000800 */
[----:B-1----:R-:W1:Y:S01]  /*18e0*/  LDC.64 R4, c[0x0][0x2e8] ;  /* 0x0000ba00ff047b82 */ /* 0x002e620000000a00 */
[----:B0-----:R-:W-:-:S04]  /*18f0*/  IMAD R2, R2, R3, UR9 ;  /* 0x0000000902027e24 */ /* 0x001fc8000f8e0203 */
[----:B--2---:R-:W-:-:S04]  /*1900*/  IMAD R3, R2, R7, UR8 ;  /* 0x0000000802037e24 */ /* 0x004fc8000f8e0207 */
[----:B-1----:R-:W-:-:S05]  /*1910*/  IMAD.WIDE R2, R3, 0x4, R4 ;  /* 0x0000000403027825 */ /* 0x002fca00078e0204 */
[----:B------:R-:W-:Y:S01]  /*1920*/  STG.E desc[UR6][R2.64], RZ ;  /* 0x000000ff02007986 */ /* 0x000fe2000c101906 */
[----:B------:R-:W-:Y:S05]  /*1930*/  EXIT ;  /* 0x000000000000794d */ /* 0x000fea0003800000 */
.L_x_6563:
        /* <DEDUP_REMOVED lines=12> */
.L_x_7337:


//--------------------- .text._ZN7cutlass13device_kernelIN5flash11enable_sm90INS1_16FlashAttnBwdSm90INS1_25CollectiveMainloopBwdSm90ILi2ELi2ELi2EN4cute5tupleIJNS5_1CILi1EEES8_S8_EEENS6_IJNS7_ILi64EEENS7_ILi128EEESB_EEENS_10bfloat16_tEfNS_4arch4Sm90ELb1ELb0ELb0ELb1ELb0ELb1ELb0ELb0ELi2ELi1ELi2ELi1ELb0EEENS1_21CollectiveEpilogueBwdISC_SD_SF_Li256ELb1ELb0ELi1EEENS1_25SingleTileBwdLPTSchedulerILb1ELi128ELb0EEEEEEEEEvNT_6ParamsE --------------------------
	.section	.text._ZN7cutlass13device_kernelIN5flash11enable_sm90INS1_16FlashAttnBwdSm90INS1_25CollectiveMainloopBwdSm90ILi2ELi2ELi2EN4cute5tupleIJNS5_1CILi1EEES8_S8_EEENS6_IJNS7_ILi64EEENS7_ILi128EEESB_EEENS_10bfloat16_tEfNS_4arch4Sm90ELb1ELb0ELb0ELb1ELb0ELb1ELb0ELb0ELi2ELi1ELi2ELi1ELb0EEENS1_21CollectiveEpilogueBwdISC_SD_SF_Li256ELb1ELb0ELi1EEENS1_25SingleTileBwdLPTSchedulerILb1ELi128ELb0EEEEEEEEEvNT_6ParamsE,"ax",@progbits
	.align	128
.text._ZN7cutlass13device_kernelIN5flash11enable_sm90INS1_16FlashAttnBwdSm90INS1_25CollectiveMainloopBwdSm90ILi2ELi2ELi2EN4cute5tupleIJNS5_1CILi1EEES8_S8_EEENS6_IJNS7_ILi64EEENS7_ILi128EEESB_EEENS_10bfloat16_tEfNS_4arch4Sm90ELb1ELb0ELb0ELb1ELb0ELb1ELb0ELb0ELi2ELi1ELi2ELi1ELb0EEENS1_21CollectiveEpilogueBwdISC_SD_SF_Li256ELb1ELb0ELi1EEENS1_25SingleTileBwdLPTSchedulerILb1ELi128ELb0EEEEEEEEEvNT_6ParamsE:
        .type           _ZN7cutlass13device_kernelIN5flash11enable_sm90INS1_16FlashAttnBwdSm90INS1_25CollectiveMainloopBwdSm90ILi2ELi2ELi2EN4cute5tupleIJNS5_1CILi1EEES8_S8_EEENS6_IJNS7_ILi64EEENS7_ILi128EEESB_EEENS_10bfloat16_tEfNS_4arch4Sm90ELb1ELb0ELb0ELb1ELb0ELb1ELb0ELb0ELi2ELi1ELi2ELi1ELb0EEENS1_21CollectiveEpilogueBwdISC_SD_SF_Li256ELb1ELb0ELi1EEENS1_25SingleTileBwdLPTSchedulerILb1ELi128ELb0EEEEEEEEEvNT_6ParamsE,@function
        .size           _ZN7cutlass13device_kernelIN5flash11enable_sm90INS1_16FlashAttnBwdSm90INS1_25CollectiveMainloopBwdSm90ILi2ELi2ELi2EN4cute5tupleIJNS5_1CILi1EEES8_S8_EEENS6_IJNS7_ILi64EEENS7_ILi128EEESB_EEENS_10bfloat16_tEfNS_4arch4Sm90ELb1ELb0ELb0ELb1ELb0ELb1ELb0ELb0ELi2ELi1ELi2ELi1ELb0EEENS1_21CollectiveEpilogueBwdISC_SD_SF_Li256ELb1ELb0ELi1EEENS1_25SingleTileBwdLPTSchedulerILb1ELi128ELb0EEEEEEEEEvNT_6ParamsE,(.L_x_7338 - _ZN7cutlass13device_kernelIN5flash11enable_sm90INS1_16FlashAttnBwdSm90INS1_25CollectiveMainloopBwdSm90ILi2ELi2ELi2EN4cute5tupleIJNS5_1CILi1EEES8_S8_EEENS6_IJNS7_ILi64EEENS7_ILi128EEESB_EEENS_10bfloat16_tEfNS_4arch4Sm90ELb1ELb0ELb0ELb1ELb0ELb1ELb0ELb0ELi2ELi1ELi2ELi1ELb0EEENS1_21CollectiveEpilogueBwdISC_SD_SF_Li256ELb1ELb0ELi1EEENS1_25SingleTileBwdLPTSchedulerILb1ELi128ELb0EEEEEEEEEvNT_6ParamsE)
        .other          _ZN7cutlass13device_kernelIN5flash11enable_sm90INS1_16FlashAttnBwdSm90INS1_25CollectiveMainloopBwdSm90ILi2ELi2ELi2EN4cute5tupleIJNS5_1CILi1EEES8_S8_EEENS6_IJNS7_ILi64EEENS7_ILi128EEESB_EEENS_10bfloat16_tEfNS_4arch4Sm90ELb1ELb0ELb0ELb1ELb0ELb1ELb0ELb0ELi2ELi1ELi2ELi1ELb0EEENS1_21CollectiveEpilogueBwdISC_SD_SF_Li256ELb1ELb0ELi1EEENS1_25SingleTileBwdLPTSchedulerILb1ELi128ELb0EEEEEEEEEvNT_6ParamsE,@"STO_CUDA_ENTRY STV_DEFAULT"
_ZN7cutlass13device_kernelIN5flash11enable_sm90INS1_16FlashAttnBwdSm90INS1_25CollectiveMainloopBwdSm90ILi2ELi2ELi2EN4cute5tupleIJNS5_1CILi1EEES8_S8_EEENS6_IJNS7_ILi64EEENS7_ILi128EEESB_EEENS_10bfloat16_tEfNS_4arch4Sm90ELb1ELb0ELb0ELb1ELb0ELb1ELb0ELb0ELi2ELi1ELi2ELi1ELb0EEENS1_21CollectiveEpilogueBwdISC_SD_SF_Li256ELb1ELb0ELi1EEENS1_25SingleTileBwdLPTSchedulerILb1ELi128ELb0EEEEEEEEEvNT_6ParamsE:
        /* <DEDUP_REMOVED lines=24> */
.L_x_6565:
[----:B------:R-:W-:Y:S05]  /*0180*/  BSYNC B0 ;  /* 0x0000000000007941 */ /* 0x000fea0003800000 */
.L_x_6564:
        /* <DEDUP_REMOVED lines=37> */
.L_x_6566:
        /* <DEDUP_REMOVED lines=22> */
.L_x_6567:
[----:B------:R-:W-:Y:S01]  /*0540*/  PLOP3.LUT P0, PT, PT, PT, UP0, 0x80, 0x0 ;  /* 0x000000000000781c */ /* 0x000fe20003f0f008 */
[----:B------:R-:W-:Y:S01]  /*0550*/  NOP ;  /* 0x0000000000007918 */ /* 0x000fe20000000000 */
[----:B------:R-:W-:Y:S01]  /*0560*/  ULDC.64 UR46, c[0x0][0x208] ;  /* 0x00008200002e7ab9 */ /* 0x000fe20000000a00 */
[----:B------:R-:W-:Y:S01]  /*0570*/  BSSY B6, `(.L_x_6568) ;  /* 0x0000b72000067945 */ /* 0x000fe20003800000 */
[----:B-12-4-:R-:W-:Y:S09]  /*0580*/  BAR.SYNC.DEFER_BLOCKING 0x0 ;  /* 0x0000000000007b1d */ /* 0x016ff20000010000 */
[----:B------:R-:W-:Y:S05]  /*0590*/  @!P0 BRA `(.L_x_6569) ;  /* 0x0000007800048947 */ /* 0x000fea0003800000 */
.L_x_6570:
        /* <DEDUP_REMOVED lines=32> */
.L_x_6571:
[----:B------:R-:W-:Y:S01]  /*07a0*/  ULDC UR7, c[0x0][0x8c4] ;  /* 0x0002310000077ab9 */ /* 0x000fe20000000800 */
[----:B------:R-:W-:Y:S01]  /*07b0*/  UMOV UR36, UR10 ;  /* 0x0000000a00247c82 */ /* 0x000fe20008000000 */
[----:B------:R-:W-:-:S11]  /*07c0*/  UISETP.NE.AND UP0, UPT, UR7, 0x1, UPT ;  /* 0x000000010700788c */ /* 0x000fd6000bf05270 */
[----:B------:R-:W-:Y:S02]  /*07d0*/  @UP0 ULDC.64 UR8, c[0x0][0x8c8] ;  /* 0x0002320000080ab9 */ /* 0x000fe40000000a00 */
[----:B------:R-:W-:-:S04]  /*07e0*/  UIMAD.WIDE.U32 UR4, UR10, UR8, URZ ;  /* 0x000000080a0472a5 */ /* 0x000fc8000f8e003f */
[----:B------:R-:W-:-:S04]  /*07f0*/  @UP0 USHF.R.U32.HI UR36, URZ, UR9, UR5 ;  /* 0x000000093f240299 */ /* 0x000fc80008011605 */
[----:B------:R-:W-:-:S12]  /*0800*/  UIMAD UR4, UR36, UR7, URZ ;  /* 0x00000007240472a4 */ /* 0x000fd8000f8e023f */
.L_x_6572:
        /* <DEDUP_REMOVED lines=23> */
.L_x_6573:
        /* <DEDUP_REMOVED lines=14> */
.L_x_6575:
[----:B------:R-:W-:-:S05]  /*0a60*/  ULDC UR4, c[0x0][0x8ec] ;  /* 0x00023b0000047ab9 */ /* 0x000fca0000000800 */
.L_x_6574:
        /* <DEDUP_REMOVED lines=9> */
[----:B------:R-:W-:Y:S01]  /*0b00*/  USHF.R.S32.HI UR40, URZ, 0x1f, UR37 ;  /* 0x0000001f3f287899 */ /* 0x000fe20008011425 */
[----:B------:R-:W-:Y:S01]  /*0b10*/  ISETP.NE.U32.AND P0, PT, RZ, UR4, PT ;  /* 0x00000004ff007c0c */ /* 0x000fe2000bf05070 */
[----:B------:R-:W-:-:S03]  /*0b20*/  ULDC UR41, c[0x0][0x290] ;  /* 0x0000a40000297ab9 */ /* 0x000fc60000000800 */
        /* <DEDUP_REMOVED lines=9> */
.L_x_6577:
        /* <DEDUP_REMOVED lines=14> */
.L_x_6578:
        /* <DEDUP_REMOVED lines=11> */
.L_x_6579:
        /* <DEDUP_REMOVED lines=13> */
.L_x_6580:
        /* <DEDUP_REMOVED lines=103> */
.L_x_6583:
        /* <DEDUP_REMOVED lines=15> */
.L_x_6582:
        /* <DEDUP_REMOVED lines=22> */
.L_x_6585:
        /* <DEDUP_REMOVED lines=15> */
.L_x_6584:
        /* <DEDUP_REMOVED lines=8> */
.L_x_6730:
        /* <DEDUP_REMOVED lines=15> */
.L_x_6587:
[----:B------:R-:W-:Y:S01]  /*1940*/  SHF.R.S32.HI R8, RZ, 0x4, R3 ;  /* 0x00000004ff087819 */ /* 0x000fe20000011403 */
[----:B------:R-:W-:Y:S01]  /*1950*/  UIMAD UR4, UR36, -0x80, UR41 ;  /* 0xffffff80240478a4 */ /* 0x000fe2000f8e0229 */
[----:B------:R-:W-:Y:S01]  /*1960*/  SHF.R.S32.HI R0, RZ, 0x1f, R5 ;  /* 0x0000001fff007819 */ /* 0x000fe20000011405 */
[----:B------:R-:W-:Y:S01]  /*1970*/  IMAD.U32 R231, RZ, RZ, UR38 ;  /* 0x00000026ffe77e24 */ /* 0x000fe2000f8e00ff */
[----:B---3--:R-:W-:Y:S02]  /*1980*/  LOP3.LUT R9, R7, 0x8, R2, 0xf8, !PT ;  /* 0x0000000807097812 */ /* 0x008fe400078ef802 */
        /* <DEDUP_REMOVED lines=9> */
[----:B------:R-:W-:-:S02]  /*1a20*/  LEA.HI R7, R13, R13, RZ, 0x1 ;  /* 0x0000000d0d077211 */ /* 0x000fc400078f08ff */
[----:B------:R-:W-:Y:S02]  /*1a30*/  CS2R R78, SRZ ;  /* 0x00000000004e7805 */ /* 0x000fe4000001ff00 */
[----:B------:R-:W-:Y:S02]  /*1a40*/  LOP3.LUT R11, R3, 0x7ffffe, RZ, 0xc0, !PT ;  /* 0x007ffffe030b7812 */ /* 0x000fe400078ec0ff */
[----:B------:R-:W-:Y:S02]  /*1a50*/  CS2R R76, SRZ ;  /* 0x00000000004c7805 */ /* 0x000fe4000001ff00 */
[--C-:B------:R-:W-:Y:S02]  /*1a60*/  SHF.R.S32.HI R6, RZ, 0x2, R2.reuse ;  /* 0x00000002ff067819 */ /* 0x100fe40000011402 */
[----:B------:R-:W-:Y:S02]  /*1a70*/  CS2R R74, SRZ ;  /* 0x00000000004a7805 */ /* 0x000fe4000001ff00 */
[----:B------:R-:W-:Y:S01]  /*1a80*/  SHF.R.S32.HI R3, RZ, 0x1f, R2 ;  /* 0x0000001fff037819 */ /* 0x000fe20000011402 */
[----:B------:R-:W-:Y:S01]  /*1a90*/  IMAD.IADD R11, R8, 0x1, -R11 ;  /* 0x00000001080b7824 */ /* 0x000fe200078e0a0b */
[----:B------:R-:W-:-:S02]  /*1aa0*/  SHF.R.S32.HI R0, RZ, 0x5, R0 ;  /* 0x00000005ff007819 */ /* 0x000fc40000011400 */
[----:B------:R-:W-:Y:S02]  /*1ab0*/  CS2R R72, SRZ ;  /* 0x0000000000487805 */ /* 0x000fe4000001ff00 */
[----:B------:R-:W-:Y:S02]  /*1ac0*/  LOP3.LUT R229, R9, R4, RZ, 0x3c, !PT ;  /* 0x0000000409e57212 */ /* 0x000fe400078e3cff */
[----:B------:R-:W-:Y:S02]  /*1ad0*/  CS2R R70, SRZ ;  /* 0x0000000000467805 */ /* 0x000fe4000001ff00 */
[----:B------:R-:W-:Y:S01]  /*1ae0*/  LOP3.LUT R4, R7, 0xfffffffe, RZ, 0xc0, !PT ;  /* 0xfffffffe07047812 */ /* 0x000fe200078ec0ff */
[----:B------:R-:W-:Y:S01]  /*1af0*/  IMAD R9, R0, -0x10, R15 ;  /* 0xfffffff000097824 */ /* 0x000fe200078e020f */
[----:B------:R-:W-:Y:S02]  /*1b00*/  LEA.HI R3, R3, R6, RZ, 0x3 ;  /* 0x0000000603037211 */ /* 0x000fe400078f18ff */
[----:B------:R-:W-:-:S02]  /*1b10*/  CS2R R68, SRZ ;  /* 0x0000000000447805 */ /* 0x000fc4000001ff00 */
[----:B--2---:R-:W-:Y:S01]  /*1b20*/  LEA.HI R0, R14, R14, RZ, 0x1 ;  /* 0x0000000e0e007211 */ /* 0x004fe200078f08ff */
[----:B------:R-:W-:Y:S01]  /*1b30*/  IMAD.IADD R8, R13, 0x1, -R4 ;  /* 0x000000010d087824 */ /* 0x000fe200078e0a04 */
[----:B------:R-:W-:Y:S01]  /*1b40*/  LOP3.LUT R7, R3, 0xfffffff8, RZ, 0xc0, !PT ;  /* 0xfffffff803077812 */ /* 0x000fe200078ec0ff */
[----:B------:R-:W-:Y:S01]  /*1b50*/  IMAD.SHL.U32 R4, R13, 0x1000, RZ ;  /* 0x000010000d047824 */ /* 0x000fe200078e00ff */
[----:B------:R-:W-:Y:S02]  /*1b60*/  LOP3.LUT R2, R2, 0xfffffffc, RZ, 0xc0, !PT ;  /* 0xfffffffc02027812 */ /* 0x000fe400078ec0ff */
        /* <DEDUP_REMOVED lines=65> */
[----:B------:R-:W-:Y:S02]  /*1f80*/  IMAD R2, R9, 0x4, R228 ;  /* 0x0000000409027824 */ /* 0x000fe400078e02e4 */
[----:B------:R-:W-:-:S07]  /*1f90*/  IMAD.SHL.U32 R227, R227, 0x2, RZ ;  /* 0x00000002e3e37824 */ /* 0x000fce00078e00ff */
.L_x_6599:
[----:B------:R-:W-:-:S13]  /*1fa0*/  ISETP.NE.AND P0, PT, R231, 0x3, PT ;  /* 0x00000003e700780c */ /* 0x000fda0003f05270 */
[----:B------:R-:W-:Y:S05]  /*1fb0*/  @!P0 BRA `(.L_x_6589) ;  /* 0x0000000000048947 */ /* 0x000fea0003800000 */
[----:B------:R-:W-:Y:S01]  /*1fc0*/  BPT.TRAP 0x1 ;  /* 0x000000040000795c */ /* 0x000fe20000300000 */
.L_x_6589:
[----:B------:R-:W-:Y:S01]  /*1fd0*/  IMAD R0, R3, 0x8, R228 ;  /* 0x0000000803007824 */ /* 0x000fe200078e02e4 */
[----:B------:R-:W-:-:S04]  /*1fe0*/  SHF.L.U32 R9, R4, 0x1f, RZ ;  /* 0x0000001f04097819 */ /* 0x000fc800000006ff */
[----:B------:R2:W3:Y:S01]  /*1ff0*/  SYNCS.PHASECHK.TRANS64.TRYWAIT P1, [R0+URZ+0x30810], R9 ;  /* 0x03081009000075a7 */ /* 0x0004e2000802017f */
[----:B------:R-:W-:Y:S05]  /*2000*/  @!P0 BRA `(.L_x_6590) ;  /* 0x0000000000048947 */ /* 0x000fea0003800000 */
[----:B------:R-:W-:Y:S01]  /*2010*/  BPT.TRAP 0x1 ;  /* 0x000000040000795c */ /* 0x000fe20000300000 */
.L_x_6590:
[----:B---3--:R-:W-:Y:S05]  /*2020*/  @P1 BRA `(.L_x_6591) ;  /* 0x0000000000081947 */ /* 0x008fea0003800000 */
[----:B------:R-:W3:Y:S02]  /*2030*/  SYNCS.PHASECHK.TRANS64.TRYWAIT P1, [R0+URZ+0x30810], R9 ;  /* 0x03081009000075a7 */ /* 0x000ee4000802017f */
[----:B---3--:R-:W-:Y:S05]  /*2040*/  @!P1 BRA `(.L_x_6592) ;  /* 0x0000009c00489947 */ /* 0x008fea0003800000 */
.L_x_6591:
        /* <DEDUP_REMOVED lines=81> */
.L_x_6593:
[----:B------:R1:W1:Y:S01]  /*2560*/  SYNCS.PHASECHK.TRANS64.TRYWAIT P1, [R0+URZ+0x30830], R9 ;  /* 0x03083009000075a7 */ /* 0x000262000802017f */
[----:B------:R-:W-:Y:S05]  /*2570*/  @!P0 BRA `(.L_x_6594) ;  /* 0x0000000000048947 */ /* 0x000fea0003800000 */
[----:B------:R-:W-:Y:S01]  /*2580*/  BPT.TRAP 0x1 ;  /* 0x000000040000795c */ /* 0x000fe20000300000 */
.L_x_6594:
[----:B------:R-:W-:-:S05]  /*2590*/  VIADD R6, R228, 0x20000 ;  /* 0x00020000e4067836 */ /* 0x000fca0000000000 */
[----:B------:R-:W-:-:S04]  /*25a0*/  SHF.R.U32.HI R6, RZ, 0x4, R6 ;  /* 0x00000004ff067819 */ /* 0x000fc80000011606 */
[----:B------:R-:W-:-:S04]  /*25b0*/  LOP3.LUT R225, R6, 0x3fff, RZ, 0xc0, !PT ;  /* 0x00003fff06e17812 */ /* 0x000fc800078ec0ff */
[----:B------:R-:W-:Y:S01]  /*25c0*/  LOP3.LUT R6, R225, 0x10000, RZ, 0xfc, !PT ;  /* 0x00010000e1067812 */ /* 0x000fe200078efcff */
[----:B-1----:R-:W-:Y:S06]  /*25d0*/  @P1 BRA `(.L_x_6595) ;  /* 0x0000000000081947 */ /* 0x002fec0003800000 */
[----:B------:R-:W1:Y:S02]  /*25e0*/  SYNCS.PHASECHK.TRANS64.TRYWAIT P1, [R0+URZ+0x30830], R9 ;  /* 0x03083009000075a7 */ /* 0x000e64000802017f */
[----:B-1----:R-:W-:Y:S05]  /*25f0*/  @!P1 BRA `(.L_x_6596) ;  /* 0x0000009400f09947 */ /* 0x002fea0003800000 */
.L_x_6595:
        /* <DEDUP_REMOVED lines=312> */
[----:B------:R-:W-:Y:S01]  /*3980*/  R2UR UR7, R7 ;  /* 0x00000000070772ca */ /* 0x000fe200000e0000 */
[----:B------:R-:W-:Y:S01]  /*3990*/  UIADD3 UR6, UR6, 0x180, URZ ;  /* 0x0000018006067890 */ /* 0x000fe2000fffe03f */
[----:B------:R-:W-:-:S04]  /*39a0*/  LOP3.LUT R6, R6, 0x3fff, RZ, 0xc0, !PT ;  /* 0x00003fff06067812 */ /* 0x000fc800078ec0ff */
[----:B------:R-:W-:-:S05]  /*39b0*/  LOP3.LUT R6, R6, 0x10000, RZ, 0xfc, !PT ;  /* 0x0001000006067812 */ /* 0x000fca00078efcff */
[----:B------:R-:W-:Y:S02]  /*39c0*/  IMAD R6, R3, 0x400, R6 ;  /* 0x0000040003067824 */ /* 0x000fe400078e0206 */
[----:B------:R-:W-:-:S03]  /*39d0*/  USHF.R.U32.HI UR7, URZ, 0x4, UR7 ;  /* 0x000000043f077899 */ /* 0x000fc60008011607 */
[----:B------:R-:W-:Y:S01]  /*39e0*/  R2UR UR5, R6 ;  /* 0x00000000060572ca */ /* 0x000fe200000e0000 */
[----:B------:R-:W-:-:S03]  /*39f0*/  ULOP3.LUT UR12, UR7, 0x3fff, URZ, 0xc0, !UPT ;  /* 0x00003fff070c7892 */ /* 0x000fc6000f8ec03f */
[----:B------:R-:W-:Y:S01]  /*3a00*/  UMOV UR7, 0x40000040 ;  /* 0x4000004000077882 */ /* 0x000fe20000000000 */
        /* <DEDUP_REMOVED lines=84> */
.L_x_6597:
        /* <DEDUP_REMOVED lines=49> */
.L_x_6598:
        /* <DEDUP_REMOVED lines=78> */
.L_x_6581:
        /* <DEDUP_REMOVED lines=142> */
[----:B------:R-:W-:-:S04]  /*5020*/  UMOV UR5, URZ ;  /* 0x0000003f00057c82 */ /* 0x000fc80008000000 */
        /* <DEDUP_REMOVED lines=19> */
.L_x_6601:
        /* <DEDUP_REMOVED lines=60> */
.L_x_6603:
[----:B------:R-:W-:Y:S05]  /*5520*/  BSYNC B0 ;  /* 0x0000000000007941 */ /* 0x000fea0003800000 */
.L_x_6602:
        /* <DEDUP_REMOVED lines=15> */
.L_x_6605:
[----:B------:R-:W-:Y:S05]  /*5620*/  BSYNC B0 ;  /* 0x0000000000007941 */ /* 0x000fea0003800000 */
.L_x_6604:
        /* <DEDUP_REMOVED lines=18> */
.L_x_6607:
[----:B------:R-:W-:Y:S05]  /*5750*/  BSYNC B0 ;  /* 0x0000000000007941 */ /* 0x000fea0003800000 */
.L_x_6606:
        /* <DEDUP_REMOVED lines=17> */
.L_x_6609:
[----:B------:R-:W-:Y:S05]  /*5870*/  BSYNC B0 ;  /* 0x0000000000007941 */ /* 0x000fea0003800000 */
.L_x_6608:
        /* <DEDUP_REMOVED lines=18> */
.L_x_6611:
[----:B------:R-:W-:Y:S05]  /*59a0*/  BSYNC B0 ;  /* 0x0000000000007941 */ /* 0x000fea0003800000 */
.L_x_6610:
        /* <DEDUP_REMOVED lines=18> */
.L_x_6613:
[----:B------:R-:W-:Y:S05]  /*5ad0*/  BSYNC B0 ;  /* 0x0000000000007941 */ /* 0x000fea0003800000 */
.L_x_6612:
        /* <DEDUP_REMOVED lines=19> */
.L_x_6615:
[----:B------:R-:W-:Y:S05]  /*5c10*/  BSYNC B0 ;  /* 0x0000000000007941 */ /* 0x000fea0003800000 */
.L_x_6614:
        /* <DEDUP_REMOVED lines=18> */
.L_x_6617:
[----:B------:R-:W-:Y:S05]  /*5d40*/  BSYNC B0 ;  /* 0x0000000000007941 */ /* 0x000fea0003800000 */
.L_x_6616:
        /* <DEDUP_REMOVED lines=39> */
.L_x_6619:
[----:B------:R-:W-:Y:S05]  /*5fc0*/  BSYNC B0 ;  /* 0x0000000000007941 */ /* 0x000fea0003800000 */
.L_x_6618:
        /* <DEDUP_REMOVED lines=17> */
.L_x_6621:
[----:B------:R-:W-:Y:S05]  /*60e0*/  BSYNC B0 ;  /* 0x0000000000007941 */ /* 0x000fea0003800000 */
.L_x_6620:
        /* <DEDUP_REMOVED lines=15> */
.L_x_6623:
[----:B------:R-:W-:Y:S05]  /*61e0*/  BSYNC B0 ;  /* 0x0000000000007941 */ /* 0x000fea0003800000 */
.L_x_6622:
        /* <DEDUP_REMOVED lines=15> */
.L_x_6625:
[----:B------:R-:W-:Y:S05]  /*62e0*/  BSYNC B0 ;  /* 0x0000000000007941 */ /* 0x000fea0003800000 */
.L_x_6624:
        /* <DEDUP_REMOVED lines=15> */
.L_x_6627:
[----:B------:R-:W-:Y:S05]  /*63e0*/  BSYNC B0 ;  /* 0x0000000000007941 */ /* 0x000fea0003800000 */
.L_x_6626:
        /* <DEDUP_REMOVED lines=15> */
.L_x_6629:
[----:B------:R-:W-:Y:S05]  /*64e0*/  BSYNC B0 ;  /* 0x0000000000007941 */ /* 0x000fea0003800000 */
.L_x_6628:
        /* <DEDUP_REMOVED lines=15> */
.L_x_6631:
[----:B------:R-:W-:Y:S05]  /*65e0*/  BSYNC B0 ;  /* 0x0000000000007941 */ /* 0x000fea0003800000 */
.L_x_6630:
        /* <DEDUP_REMOVED lines=15> */
.L_x_6600:
        /* <DEDUP_REMOVED lines=30> */
[----:B------:R-:W-:Y:S01]  /*68c0*/  VIADD R6, R12, 0x10 ;  /* 0x000000100c067836 */ /* 0x000fe20000000000 */
[----:B---3--:R-:W-:Y:S01]  /*68d0*/  @P1 R2UR UR6, R4 ;  /* 0x00000000040612ca */ /* 0x008fe200000e0000 */
[----:B------:R-:W-:-:S04]  /*68e0*/  @UP0 UMOV UR4, UR7 ;  /* 0x0000000700040c82 */ /* 0x000fc80008000000 */
[----:B------:R-:W-:Y:S01]  /*68f0*/  @UP0 UMOV UR5, UR8 ;  /* 0x0000000800050c82 */ /* 0x000fe20008000000 */
[----:B------:R-:W-:Y:S09]  /*6900*/  @P1 BRA `(.L_x_6632) ;  /* 0x0000000000181947 */ /* 0x000ff20003800000 */
[----:B------:R-:W-:Y:S05]  /*6910*/  @!P0 BRA `(.L_x_6632) ;  /* 0x0000000000148947 */ /* 0x000fea0003800000 */
[----:B------:R-:W2:Y:S04]  /*6920*/  LDG.E R5, desc[UR46][R2.64] ;  /* 0x0000002e02057981 */ /* 0x000ea8000c1e1900 */
[----:B------:R-:W3:Y:S01]  /*6930*/  LDG.E R4, desc[UR46][R2.64+0x4] ;  /* 0x0000042e02047981 */ /* 0x000ee2000c1e1900 */
[----:B--2---:R-:W-:Y:S02]  /*6940*/  R2UR UR7, R5 ;  /* 0x00000000050772ca */ /* 0x004fe400000e0000 */
[----:B---3--:R-:W-:-:S13]  /*6950*/  R2UR UR6, R4 ;  /* 0x00000000040672ca */ /* 0x008fda00000e0000 */
[----:B------:R-:W-:-:S12]  /*6960*/  UIADD3 UR6, -UR7, UR6, URZ ;  /* 0x0000000607067290 */ /* 0x000fd8000fffe13f */
.L_x_6632:
[----:B------:R-:W-:Y:S01]  /*6970*/  IMAD.SHL.U32 R4, R0, 0x8, RZ ;  /* 0x0000000800047824 */ /* 0x000fe200078e00ff */
[----:B------:R-:W-:Y:S01]  /*6980*/  UIMAD UR7, UR36, -0x80, UR6 ;  /* 0xffffff80240778a4 */ /* 0x000fe2000f8e0206 */
[----:B------:R-:W-:Y:S01]  /*6990*/  VIADD R0, R12, 0x20 ;  /* 0x000000200c007836 */ /* 0x000fe20000000000 */
[----:B------:R-:W-:Y:S01]  /*69a0*/  ULDC.64 UR8, c[0x0][0x820] ;  /* 0x0002080000087ab9 */ /* 0x000fe20000000a00 */
[----:B------:R-:W-:Y:S01]  /*69b0*/  ULDC.64 UR10, c[0x0][0x828] ;  /* 0x00020a00000a7ab9 */ /* 0x000fe20000000a00 */
[----:B------:R-:W-:Y:S01]  /*69c0*/  UIMAD UR6, UR40, UR8, URZ ;  /* 0x00000008280672a4 */ /* 0x000fe2000f8e023f */
[----:B------:R-:W-:Y:S01]  /*69d0*/  SHF.R.S32.HI R5, RZ, 0x1f, R4 ;  /* 0x0000001fff057819 */ /* 0x000fe20000011404 */
[----:B------:R-:W-:Y:S01]  /*69e0*/  IMAD.U32 R3, RZ, RZ, UR8 ;  /* 0x00000008ff037e24 */ /* 0x000fe2000f8e00ff */
[----:B------:R-:W-:Y:S01]  /*69f0*/  ISETP.GE.AND P6, PT, R6, UR7, PT ;  /* 0x0000000706007c0c */ /* 0x000fe2000bfc6270 */
[----:B------:R-:W-:Y:S01]  /*6a00*/  VIADD R6, R12, 0x30 ;  /* 0x000000300c067836 */ /* 0x000fe20000000000 */
[----:B------:R-:W-:-:S02]  /*6a10*/  UIMAD UR8, UR37, UR9, UR6 ;  /* 0x00000009250872a4 */ /* 0x000fc4000f8e0206 */
[----:B------:R-:W-:Y:S01]  /*6a20*/  IMAD.WIDE.U32 R2, R3, UR37, R4 ;  /* 0x0000002503027c25 */ /* 0x000fe2000f8e0004 */
[----:B------:R-:W-:Y:S01]  /*6a30*/  USHF.R.S32.HI UR6, URZ, 0x1f, UR39 ;  /* 0x0000001f3f067899 */ /* 0x000fe20008011427 */
[----:B------:R-:W-:Y:S01]  /*6a40*/  ISETP.GE.AND P2, PT, R12, UR7, PT ;  /* 0x000000070c007c0c */ /* 0x000fe2000bf46270 */
[----:B------:R-:W-:Y:S01]  /*6a50*/  USEL UR39, UR39, URZ, !UP0 ;  /* 0x0000003f27277287 */ /* 0x000fe2000c000000 */
[----:B------:R-:W-:Y:S01]  /*6a60*/  ISETP.GE.AND P0, PT, R6, UR7, PT ;  /* 0x0000000706007c0c */ /* 0x000fe2000bf06270 */
[----:B------:R-:W-:Y:S01]  /*6a70*/  IMAD.MOV.U32 R6, RZ, RZ, R2 ;  /* 0x000000ffff067224 */ /* 0x000fe200078e0002 */
[C---:B------:R-:W-:Y:S01]  /*6a80*/  IADD3 R2, P3, R12.reuse, UR4, RZ ;  /* 0x000000040c027c10 */ /* 0x040fe2000ff7e0ff */
[----:B------:R-:W-:Y:S01]  /*6a90*/  VIADD R7, R3, UR8 ;  /* 0x0000000803077c36 */ /* 0x000fe20008000000 */
[----:B------:R-:W-:Y:S01]  /*6aa0*/  USEL UR8, UR6, URZ, !UP0 ;  /* 0x0000003f06087287 */ /* 0x000fe2000c000000 */
[----:B------:R-:W-:Y:S01]  /*6ab0*/  IMAD.U32 R11, RZ, RZ, UR10 ;  /* 0x0000000aff0b7e24 */ /* 0x000fe2000f8e00ff */
[----:B------:R-:W-:Y:S01]  /*6ac0*/  ULDC UR4, c[0x0][0x80c] ;  /* 0x0002030000047ab9 */ /* 0x000fe20000000800 */
[----:B------:R-:W-:Y:S01]  /*6ad0*/  LEA.HI.X.SX32 R3, R12, UR5, 0x1, P3 ;  /* 0x000000050c037c11 */ /* 0x000fe200098f0eff */
[----:B------:R-:W-:Y:S01]  /*6ae0*/  UIMAD UR6, UR8, UR10, URZ ;  /* 0x0000000a080672a4 */ /* 0x000fe2000f8e023f */
[----:B------:R-:W-:Y:S01]  /*6af0*/  ISETP.GE.OR P4, PT, R4, UR4, P2 ;  /* 0x0000000404007c0c */ /* 0x000fe20009786670 */
        /* <DEDUP_REMOVED lines=23> */
.L_x_6634:
[----:B------:R-:W-:Y:S05]  /*6c70*/  BSYNC B0 ;  /* 0x0000000000007941 */ /* 0x000fea0003800000 */
.L_x_6633:
        /* <DEDUP_REMOVED lines=16> */
.L_x_6636:
[----:B------:R-:W-:Y:S05]  /*6d80*/  BSYNC B0 ;  /* 0x0000000000007941 */ /* 0x000fea0003800000 */
.L_x_6635:
        /* <DEDUP_REMOVED lines=16> */
.L_x_6638:
[----:B------:R-:W-:Y:S05]  /*6e90*/  BSYNC B0 ;  /* 0x0000000000007941 */ /* 0x000fea0003800000 */
.L_x_6637:
        /* <DEDUP_REMOVED lines=17> */
.L_x_6640:
[----:B------:R-:W-:Y:S05]  /*6fb0*/  BSYNC B0 ;  /* 0x0000000000007941 */ /* 0x000fea0003800000 */
.L_x_6639:
        /* <DEDUP_REMOVED lines=16> */
.L_x_6642:
[----:B------:R-:W-:Y:S05]  /*70c0*/  BSYNC B0 ;  /* 0x0000000000007941 */ /* 0x000fea0003800000 */
.L_x_6641:
        /* <DEDUP_REMOVED lines=17> */
.L_x_6644:
[----:B------:R-:W-:Y:S05]  /*71e0*/  BSYNC B0 ;  /* 0x0000000000007941 */ /* 0x000fea0003800000 */
.L_x_6643:
        /* <DEDUP_REMOVED lines=18> */
.L_x_6646:
[----:B------:R-:W-:Y:S05]  /*7310*/  BSYNC B0 ;  /* 0x0000000000007941 */ /* 0x000fea0003800000 */
.L_x_6645:
        /* <DEDUP_REMOVED lines=17> */
.L_x_6648:
[----:B------:R-:W-:Y:S05]  /*7430*/  BSYNC B0 ;  /* 0x0000000000007941 */ /* 0x000fea0003800000 */
.L_x_6647:
        /* <DEDUP_REMOVED lines=38> */
.L_x_6650:
[----:B------:R-:W-:Y:S05]  /*76a0*/  BSYNC B0 ;  /* 0x0000000000007941 */ /* 0x000fea0003800000 */
.L_x_6649:
        /* <DEDUP_REMOVED lines=16> */
.L_x_6652:
[----:B------:R-:W-:Y:S05]  /*77b0*/  BSYNC B0 ;  /* 0x0000000000007941 */ /* 0x000fea0003800000 */
.L_x_6651:
        /* <DEDUP_REMOVED lines=15> */
.L_x_6654:
[----:B------:R-:W-:Y:S05]  /*78b0*/  BSYNC B0 ;  /* 0x0000000000007941 */ /* 0x000fea0003800000 */
.L_x_6653:
        /* <DEDUP_REMOVED lines=15> */
.L_x_6656:
[----:B------:R-:W-:Y:S05]  /*79b0*/  BSYNC B0 ;  /* 0x0000000000007941 */ /* 0x000fea0003800000 */
.L_x_6655:
        /* <DEDUP_REMOVED lines=15> */
.L_x_6658:
[----:B------:R-:W-:Y:S05]  /*7ab0*/  BSYNC B0 ;  /* 0x0000000000007941 */ /* 0x000fea0003800000 */
.L_x_6657:
        /* <DEDUP_REMOVED lines=15> */
.L_x_6660:
[----:B------:R-:W-:Y:S05]  /*7bb0*/  BSYNC B0 ;  /* 0x0000000000007941 */ /* 0x000fea0003800000 */
.L_x_6659:
        /* <DEDUP_REMOVED lines=15> */
.L_x_6662:
[----:B------:R-:W-:Y:S05]  /*7cb0*/  BSYNC B0 ;  /* 0x0000000000007941 */ /* 0x000fea0003800000 */
.L_x_6661:
        /* <DEDUP_REMOVED lines=15> */
.L_x_6569:
        /* <DEDUP_REMOVED lines=29> */
.L_x_6664:
[----:B------:R-:W-:Y:S01]  /*7f80*/  ULDC UR9, c[0x0][0x8c4] ;  /* 0x0002310000097ab9 */ /* 0x000fe20000000800 */
[----:B------:R-:W-:Y:S01]  /*7f90*/  UMOV UR7, UR8 ;  /* 0x0000000800077c82 */ /* 0x000fe20008000000 */
[----:B------:R-:W-:-:S11]  /*7fa0*/  UISETP.NE.AND UP0, UPT, UR9, 0x1, UPT ;  /* 0x000000010900788c */ /* 0x000fd6000bf05270 */
[----:B------:R-:W-:Y:S02]  /*7fb0*/  @UP0 ULDC.64 UR10, c[0x0][0x8c8] ;  /* 0x00023200000a0ab9 */ /* 0x000fe40000000a00 */
[----:B------:R-:W-:-:S04]  /*7fc0*/  UIMAD.WIDE.U32 UR4, UR8, UR10, URZ ;  /* 0x0000000a080472a5 */ /* 0x000fc8000f8e003f */
[----:B------:R-:W-:-:S04]  /*7fd0*/  @UP0 USHF.R.U32.HI UR7, URZ, UR11, UR5 ;  /* 0x0000000b3f070299 */ /* 0x000fc80008011605 */
[----:B------:R-:W-:-:S12]  /*7fe0*/  UIMAD UR4, UR7, UR9, URZ ;  /* 0x00000009070472a4 */ /* 0x000fd8000f8e023f */
.L_x_6665:
        /* <DEDUP_REMOVED lines=23> */
.L_x_6666:
        /* <DEDUP_REMOVED lines=13> */
.L_x_6668:
[----:B------:R-:W-:-:S05]  /*8230*/  ULDC UR4, c[0x0][0x8ec] ;  /* 0x00023b0000047ab9 */ /* 0x000fca0000000800 */
.L_x_6667:
        /* <DEDUP_REMOVED lines=46> */
.L_x_6669:
        /* <DEDUP_REMOVED lines=13> */
.L_x_6670:
        /* <DEDUP_REMOVED lines=12> */
.L_x_6671:
        /* <DEDUP_REMOVED lines=54> */
.L_x_6674:
[----:B------:R-:W-:Y:S05]  /*8a10*/  BSYNC B0 ;  /* 0x0000000000007941 */ /* 0x000fea0003800000 */
.L_x_6673:
        /* <DEDUP_REMOVED lines=19> */
.L_x_6676:
[----:B------:R-:W-:Y:S05]  /*8b50*/  BSYNC B0 ;  /* 0x0000000000007941 */ /* 0x000fea0003800000 */
.L_x_6675:
[----:B------:R-:W-:Y:S06]  /*8b60*/  BAR.ARV 0xa, 0xa0 ;  /* 0x0282800000007b1d */ /* 0x000fec0000002000 */
[----:B------:R-:W-:Y:S04]  /*8b70*/  BSSY B0, `(.L_x_6677) ;  /* 0x0000003000007945 */ /* 0x000fe80003800000 */
[----:B------:R-:W-:Y:S05]  /*8b80*/  @!P0 BRA `(.L_x_6678) ;  /* 0x0000000000048947 */ /* 0x000fea0003800000 */
[----:B------:R-:W-:-:S04]  /*8b90*/  DEPBAR.LE SB0, 0x0 ;  /* 0x000080000000791a */ /* 0x000fc80000000000 */
.L_x_6678:
[----:B------:R-:W-:Y:S05]  /*8ba0*/  BSYNC B0 ;  /* 0x0000000000007941 */ /* 0x000fea0003800000 */
.L_x_6677:
[----:B------:R-:W-:Y:S06]  /*8bb0*/  BAR.ARV 0xb, 0xa0 ;  /* 0x02c2800000007b1d */ /* 0x000fec0000002000 */
[----:B------:R-:W-:Y:S01]  /*8bc0*/  UIADD3 UR18, UR12, 0x1, URZ ;  /* 0x000000010c127890 */ /* 0x000fe2000fffe03f */
[----:B------:R-:W-:Y:S11]  /*8bd0*/  BRA `(.L_x_6679) ;  /* 0x0000000000047947 */ /* 0x000ff60003800000 */
.L_x_6672:
[----:B------:R-:W-:-:S05]  /*8be0*/  UMOV UR18, UR12 ;  /* 0x0000000c00127c82 */ /* 0x000fca0008000000 */
.L_x_6679:
        /* <DEDUP_REMOVED lines=22> */
.L_x_6692:
        /* <DEDUP_REMOVED lines=20> */
.L_x_6681:
[----:B------:R-:W-:Y:S05]  /*8e90*/  BSYNC B0 ;  /* 0x0000000000007941 */ /* 0x000fea0003800000 */
.L_x_6680:
        /* <DEDUP_REMOVED lines=13> */
.L_x_6683:
[----:B------:R-:W-:Y:S05]  /*8f70*/  BSYNC B0 ;  /* 0x0000000000007941 */ /* 0x000fea0003800000 */
.L_x_6682:
[----:B------:R-:W-:Y:S06]  /*8f80*/  BAR.ARV 0xa, 0xa0 ;  /* 0x0282800000007b1d */ /* 0x000fec0000002000 */
[----:B------:R-:W-:Y:S04]  /*8f90*/  BSSY B0, `(.L_x_6684) ;  /* 0x0000003000007945 */ /* 0x000fe80003800000 */
[----:B------:R-:W-:Y:S05]  /*8fa0*/  @!P0 BRA `(.L_x_6685) ;  /* 0x0000000000048947 */ /* 0x000fea0003800000 */
[----:B------:R-:W-:-:S04]  /*8fb0*/  DEPBAR.LE SB0, 0x0 ;  /* 0x000080000000791a */ /* 0x000fc80000000000 */
.L_x_6685:
[----:B------:R-:W-:Y:S05]  /*8fc0*/  BSYNC B0 ;  /* 0x0000000000007941 */ /* 0x000fea0003800000 */
.L_x_6684:
        /* <DEDUP_REMOVED lines=13> */
.L_x_6687:
[----:B------:R-:W-:Y:S05]  /*90a0*/  BSYNC B0 ;  /* 0x0000000000007941 */ /* 0x000fea0003800000 */
.L_x_6686:
        /* <DEDUP_REMOVED lines=13> */
.L_x_6689:
[----:B------:R-:W-:Y:S05]  /*9180*/  BSYNC B0 ;  /* 0x0000000000007941 */ /* 0x000fea0003800000 */
.L_x_6688:
[----:B------:R-:W-:Y:S01]  /*9190*/  UIADD3 UR18, UR18, 0x2, URZ ;  /* 0x0000000212127890 */ /* 0x000fe2000fffe03f */
[----:B------:R-:W-:Y:S06]  /*91a0*/  BAR.ARV 0xa, 0xa0 ;  /* 0x0282800000007b1d */ /* 0x000fec0000002000 */
[----:B------:R-:W-:Y:S01]  /*91b0*/  UISETP.GE.AND UP0, UPT, UR18, UR7, UPT ;  /* 0x000000071200728c */ /* 0x000fe2000bf06270 */
[----:B------:R-:W-:Y:S04]  /*91c0*/  BSSY B0, `(.L_x_6690) ;  /* 0x0000003000007945 */ /* 0x000fe80003800000 */
[----:B------:R-:W-:Y:S06]  /*91d0*/  @!P0 BRA `(.L_x_6691) ;  /* 0x0000000000048947 */ /* 0x000fec0003800000 */
[----:B------:R-:W-:-:S04]  /*91e0*/  DEPBAR.LE SB0, 0x0 ;  /* 0x000080000000791a */ /* 0x000fc80000000000 */
.L_x_6691:
[----:B------:R-:W-:Y:S05]  /*91f0*/  BSYNC B0 ;  /* 0x0000000000007941 */ /* 0x000fea0003800000 */
.L_x_6690:
[----:B------:R-:W-:Y:S06]  /*9200*/  BAR.ARV 0xb, 0xa0 ;  /* 0x02c2800000007b1d */ /* 0x000fec0000002000 */
[----:B------:R-:W-:Y:S01]  /*9210*/  PLOP3.LUT P1, PT, PT, PT, UP0, 0x80, 0x0 ;  /* 0x000000000000781c */ /* 0x000fe20003f2f008 */
[----:B------:R-:W-:Y:S02]  /*9220*/  UIADD3 UR26, UR26, 0x4000, URZ ;  /* 0x000040001a1a7890 */ /* 0x000fe4000fffe03f */
[----:B------:R-:W-:-:S10]  /*9230*/  UIADD3 UR6, UR6, 0x4000, URZ ;  /* 0x0000400006067890 */ /* 0x000fd4000fffe03f */
[----:B------:R-:W-:Y:S05]  /*9240*/  @!P1 BRA `(.L_x_6692) ;  /* 0xfffffff800c09947 */ /* 0x000fea000383ffff */
[----:B------:R-:W-:Y:S05]  /*9250*/  BRA `(.L_x_6576) ;  /* 0x00000028008c7947 */ /* 0x000fea0003800000 */
.L_x_6663:
        /* <DEDUP_REMOVED lines=22> */
.L_x_6693:
[----:B------:R-:W-:Y:S01]  /*93c0*/  ULDC UR9, c[0x0][0x8c4] ;  /* 0x0002310000097ab9 */ /* 0x000fe20000000800 */
[----:B------:R-:W-:Y:S01]  /*93d0*/  UMOV UR7, UR8 ;  /* 0x0000000800077c82 */ /* 0x000fe20008000000 */
[----:B------:R-:W-:-:S11]  /*93e0*/  UISETP.NE.AND UP0, UPT, UR9, 0x1, UPT ;  /* 0x000000010900788c */ /* 0x000fd6000bf05270 */
[----:B------:R-:W-:Y:S02]  /*93f0*/  @UP0 ULDC.64 UR10, c[0x0][0x8c8] ;  /* 0x00023200000a0ab9 */ /* 0x000fe40000000a00 */
[----:B------:R-:W-:-:S04]  /*9400*/  UIMAD.WIDE.U32 UR4, UR8, UR10, URZ ;  /* 0x0000000a080472a5 */ /* 0x000fc8000f8e003f */
[----:B------:R-:W-:-:S04]  /*9410*/  @UP0 USHF.R.U32.HI UR7, URZ, UR11, UR5 ;  /* 0x0000000b3f070299 */ /* 0x000fc80008011605 */
[----:B------:R-:W-:-:S12]  /*9420*/  UIMAD UR4, UR7, UR9, URZ ;  /* 0x00000009070472a4 */ /* 0x000fd8000f8e023f */
.L_x_6694:
        /* <DEDUP_REMOVED lines=23> */
.L_x_6695:
        /* <DEDUP_REMOVED lines=14> */
.L_x_6697:
[----:B------:R-:W-:-:S05]  /*9680*/  ULDC UR4, c[0x0][0x8ec] ;  /* 0x00023b0000047ab9 */ /* 0x000fca0000000800 */
.L_x_6696:
        /* <DEDUP_REMOVED lines=60> */
.L_x_6699:
        /* <DEDUP_REMOVED lines=12> */
.L_x_6700:
[----:B------:R-:W-:Y:S05]  /*9b10*/  @!P2 BRA `(.L_x_6701) ;  /* 0x000000000014a947 */ /* 0x000fea0003800000 */
[----:B------:R-:W-:Y:S02]  /*9b20*/  IMAD.U32 R2, RZ, RZ, UR14 ;  /* 0x0000000eff027e24 */ /* 0x000fe4000f8e00ff */
[----:B------:R-:W-:-:S05]  /*9b30*/  IMAD.U32 R3, RZ, RZ, UR15 ;  /* 0x0000000fff037e24 */ /* 0x000fca000f8e00ff */
[----:B------:R-:W2:Y:S04]  /*9b40*/  LDG.E R5, desc[UR46][R2.64] ;  /* 0x0000002e02057981 */ /* 0x000ea8000c1e1900 */
[----:B------:R-:W2:Y:S02]  /*9b50*/  LDG.E R4, desc[UR46][R2.64+0x4] ;  /* 0x0000042e02047981 */ /* 0x000ea4000c1e1900 */
[----:B--2---:R-:W-:-:S07]  /*9b60*/  IMAD.IADD R4, R4, 0x1, -R5 ;  /* 0x0000000104047824 */ /* 0x004fce00078e0a05 */
.L_x_6701:
        /* <DEDUP_REMOVED lines=62> */
.L_x_6731:
        /* <DEDUP_REMOVED lines=15> */
.L_x_6704:
        /* <DEDUP_REMOVED lines=39> */
[----:B------:R1:W-:Y:S01]  /*a2b0*/  STL [R1], R5 ;  /* 0x0000000501007387 */ /* 0x0003e20000100800 */
        /* <DEDUP_REMOVED lines=52> */
.L_x_6715:
[----:B-123--:R-:W-:-:S04]  /*a600*/  SHF.L.U32 R18, R10, 0x1f, RZ ;  /* 0x0000001f0a127819 */ /* 0x00efc800000006ff */
[----:B------:R-:W2:Y:S02]  /*a610*/  SYNCS.PHASECHK.TRANS64.TRYWAIT P1, [R15+URZ+0x30840], R18 ;  /* 0x030840120f0075a7 */ /* 0x000ea4000802017f */
[----:B--2---:R-:W-:Y:S05]  /*a620*/  @!P1 BRA `(.L_x_6707) ;  /* 0x00000018000c9947 */ /* 0x004fea0003800000 */
.L_x_6732:
        /* <DEDUP_REMOVED lines=8> */
.L_x_6708:
        /* <DEDUP_REMOVED lines=37> */
.L_x_6733:
        /* <DEDUP_REMOVED lines=8> */
.L_x_6710:
        /* <DEDUP_REMOVED lines=37> */
.L_x_6734:
        /* <DEDUP_REMOVED lines=8> */
.L_x_6712:
        /* <DEDUP_REMOVED lines=31> */
.L_x_6736:
        /* <DEDUP_REMOVED lines=8> */
.L_x_6714:
        /* <DEDUP_REMOVED lines=37> */
.L_x_6706:
[----:B------:R-:W4:Y:S02]  /*b110*/  LDL.LU R4, [R1+0x4] ;  /* 0x0000040001047983 */ /* 0x000f240000300800 */
[----:B----4-:R-:W-:Y:S02]  /*b120*/  ISETP.NE.AND P1, PT, R4, RZ, PT ;  /* 0x000000ff0400720c */ /* 0x010fe40003f25270 */
[----:B------:R4:W5:Y:S11]  /*b130*/  LDL R4, [R1] ;  /* 0x0000000001047983 */ /* 0x0009760000100800 */
[----:B----4-:R-:W-:Y:S05]  /*b140*/  @!P1 BRA `(.L_x_6705) ;  /* 0x00000004005c9947 */ /* 0x010fea0003800000 */
[----:B------:R-:W-:-:S04]  /*b150*/  SHF.L.U32 R12, R10, 0x1f, RZ ;  /* 0x0000001f0a0c7819 */ /* 0x000fc800000006ff */
[----:B------:R-:W4:Y:S02]  /*b160*/  SYNCS.PHASECHK.TRANS64.TRYWAIT P1, [R15+URZ+0x30840], R12 ;  /* 0x0308400c0f0075a7 */ /* 0x000f24000802017f */
[----:B----4-:R-:W-:Y:S05]  /*b170*/  @!P1 BRA `(.L_x_6716) ;  /* 0x0000000c008c9947 */ /* 0x010fea0003800000 */
.L_x_6737:
        /* <DEDUP_REMOVED lines=8> */
.L_x_6717:
        /* <DEDUP_REMOVED lines=34> */
.L_x_6738:
        /* <DEDUP_REMOVED lines=8> */
.L_x_6719:
[----:B------:R2:W5:Y:S01]  /*b4a0*/  LDL.LU R4, [R1] ;  /* 0x0000000001047983 */ /* 0x0005620000300800 */
        /* <DEDUP_REMOVED lines=33> */
.L_x_6705:
[----:B------:R-:W1:Y:S01]  /*b6c0*/  S2R R0, SR_TID.X ;  /* 0x0000000000007919 */ /* 0x000e620000002100 */
[----:B------:R-:W-:Y:S01]  /*b6d0*/  IMAD R3, R16, 0x8, R15 ;  /* 0x0000000810037824 */ /* 0x000fe200078e020f */
[----:B-1----:R-:W-:Y:S02]  /*b6e0*/  LOP3.LUT R2, R0, 0x7f, RZ, 0xc0, !PT ;  /* 0x0000007f00027812 */ /* 0x002fe400078ec0ff */
[----:B------:R-:W-:Y:S02]  /*b6f0*/  SHF.L.U32 R0, R10, 0x1f, RZ ;  /* 0x0000001f0a007819 */ /* 0x000fe400000006ff */
[----:B------:R-:W-:Y:S02]  /*b700*/  ISETP.NE.AND P1, PT, R2, RZ, PT ;  /* 0x000000ff0200720c */ /* 0x000fe40003f25270 */
[----:B------:R-:W1:Y:S02]  /*b710*/  SYNCS.PHASECHK.TRANS64.TRYWAIT P0, [R3+URZ+0x30840], R0 ;  /* 0x03084000030075a7 */ /* 0x000e64000800017f */
[----:B-1----:R-:W-:Y:S09]  /*b720*/  @!P0 BRA `(.L_x_6720) ;  /* 0x0000000800488947 */ /* 0x002ff20003800000 */
.L_x_6739:
[----:B------:R-:W-:Y:S05]  /*b730*/  @P1 BRA `(.L_x_6721) ;  /* 0x0000000000181947 */ /* 0x000fea0003800000 */
[----:B------:R-:W1:Y:S01]  /*b740*/  S2R R2, SR_TID.X ;  /* 0x0000000000027919 */ /* 0x000e620000002100 */
[----:B------:R-:W-:-:S04]  /*b750*/  IMAD.MOV.U32 R0, RZ, RZ, 0x4100 ;  /* 0x00004100ff007424 */ /* 0x000fc800078e00ff */
[----:B------:R1:W-:Y:S02]  /*b760*/  SYNCS.ARRIVE.TRANS64 RZ, [R3+URZ+0x30830], R0 ;  /* 0x0308300003ff79a7 */ /* 0x0003e4000800003f */
[----:B-1----:R-:W-:-:S13]  /*b770*/  LOP3.LUT P0, RZ, R2, 0x1f, RZ, 0xc0, !PT ;  /* 0x0000001f02ff7812 */ /* 0x002fda000780c0ff */
[----:B------:R-:W-:Y:S05]  /*b780*/  @!P0 BRA `(.L_x_6721) ;  /* 0x0000000000048947 */ /* 0x000fea0003800000 */
[----:B------:R-:W-:Y:S01]  /*b790*/  BPT.TRAP 0x1 ;  /* 0x000000040000795c */ /* 0x000fe20000300000 */
.L_x_6721:
        /* <DEDUP_REMOVED lines=41> */
.L_x_6702:
[----:B------:R-:W-:Y:S05]  /*ba30*/  BSYNC B0 ;  /* 0x0000000000007941 */ /* 0x000fea0003800000 */
.L_x_6698:
[----:B------:R-:W-:-:S03]  /*ba40*/  UMOV UR7, 0xffffffff ;  /* 0xffffffff00077882 */ /* 0x000fc60000000000 */
[----:B------:R-:W-:Y:S05]  /*ba50*/  BRA.DIV UR7, `(.L_x_6722) ;  /* 0x0000000607907947 */ /* 0x000fea000b800000 */
[----:B------:R-:W-:-:S13]  /*ba60*/  ELECT P6, URZ, PT ;  /* 0x00000000003f782f */ /* 0x000fda00038c0000 */
.L_x_6742:
[----:B------:R-:W-:Y:S05]  /*ba70*/  @!P6 BRA `(.L_x_6576) ;  /* 0x000000000084e947 */ /* 0x000fea0003800000 */
[----:B------:R-:W-:-:S06]  /*ba80*/  ULOP3.LUT UR7, UR38, 0x2, URZ, 0xfc, !UPT ;  /* 0x0000000226077892 */ /* 0x000fcc000f8efc3f */
[----:B------:R-:W-:-:S05]  /*ba90*/  IMAD.U32 R0, RZ, RZ, UR7 ;  /* 0x00000007ff007e24 */ /* 0x000fca000f8e00ff */
[----:B------:R-:W-:-:S13]  /*baa0*/  ISETP.NE.AND P2, PT, R0, 0x3, PT ;  /* 0x000000030000780c */ /* 0x000fda0003f45270 */
[----:B------:R-:W-:Y:S05]  /*bab0*/  @!P2 BRA `(.L_x_6723) ;  /* 0x000000000004a947 */ /* 0x000fea0003800000 */
[----:B------:R-:W-:Y:S01]  /*bac0*/  BPT.TRAP 0x1 ;  /* 0x000000040000795c */ /* 0x000fe20000300000 */
.L_x_6723:
        /* <DEDUP_REMOVED lines=15> */
.L_x_6743:
[----:B------:R-:W2:Y:S02]  /*bbc0*/  SYNCS.PHASECHK.TRANS64.TRYWAIT P0, [R3+URZ], R0 ;  /* 0x00000000030075a7 */ /* 0x000ea4000800017f */
[----:B--2---:R-:W-:Y:S05]  /*bbd0*/  @!P0 BRA `(.L_x_6725) ;  /* 0x0000000400648947 */ /* 0x004fea0003800000 */
.L_x_6744:
[----:B------:R-:W-:Y:S05]  /*bbe0*/  @!P2 BRA `(.L_x_6726) ;  /* 0x000000000004a947 */ /* 0x000fea0003800000 */
[----:B------:R-:W-:Y:S01]  /*bbf0*/  BPT.TRAP 0x1 ;  /* 0x000000040000795c */ /* 0x000fe20000300000 */
.L_x_6726:
[----:B--2---:R-:W-:-:S04]  /*bc00*/  VIADD R3, R8, 0x30840 ;  /* 0x0003084008037836 */ /* 0x004fc80000000000 */
[----:B------:R-:W-:-:S04]  /*bc10*/  IMAD R5, R2, 0x8, R3 ;  /* 0x0000000802057824 */ /* 0x000fc800078e0203 */
[----:B------:R-:W2:Y:S02]  /*bc20*/  SYNCS.PHASECHK.TRANS64.TRYWAIT P0, [R5+URZ], R4 ;  /* 0x00000004050075a7 */ /* 0x000ea4000800017f */
[----:B--2---:R-:W-:Y:S05]  /*bc30*/  @!P0 BRA `(.L_x_6727) ;  /* 0x0000000400608947 */ /* 0x004fea0003800000 */
.L_x_6745:
[----:B------:R-:W-:-:S07]  /*bc40*/  IMAD R3, R6, 0x8, R3 ;  /* 0x0000000806037824 */ /* 0x000fce00078e0203 */
.L_x_6728:
[----:B---3--:R3:W4:Y:S02]  /*bc50*/  SYNCS.PHASECHK.TRANS64.TRYWAIT P0, [R3+URZ], R0 ;  /* 0x00000000030075a7 */ /* 0x008724000800017f */
[----:B----4-:R-:W-:Y:S05]  /*bc60*/  @!P0 NANOSLEEP.SYNCS 0x989680 ;  /* 0x009896800000895d */ /* 0x010fea0003900000 */
[----:B------:R-:W4:Y:S02]  /*bc70*/  @!P0 SYNCS.PHASECHK.TRANS64 P0, [R3+URZ], R0 ;  /* 0x00000000030085a7 */ /* 0x000f24000800007f */
[----:B----4-:R-:W-:Y:S05]  /*bc80*/  @!P0 BRA `(.L_x_6728) ;  /* 0xfffffffc00f08947 */ /* 0x010fea000383ffff */
.L_x_6576:
[----:B------:R-:W-:Y:S05]  /*bc90*/  BSYNC B6 ;  /* 0x0000000000067941 */ /* 0x000fea0003800000 */
.L_x_6568:
[----:B------:R-:W-:Y:S05]  /*bca0*/  EXIT ;  /* 0x000000000000794d */ /* 0x000fea0003800000 */
.L_x_6586:
[----:B------:R-:W-:Y:S02]  /*bcb0*/  IMAD.MOV.U32 R12, RZ, RZ, RZ ;  /* 0x000000ffff0c7224 */ /* 0x000fe400078e00ff */
[----:B------:R-:W-:Y:S02]  /*bcc0*/  IMAD.MOV.U32 R11, RZ, RZ, 0x1f ;  /* 0x0000001fff0b7424 */ /* 0x000fe400078e00ff */
[----:B------:R-:W-:-:S07]  /*bcd0*/  IMAD.MOV.U32 R15, RZ, RZ, -0x1 ;  /* 0xffffffffff0f7424 */ /* 0x000fce00078e00ff */
[----:B------:R-:W-:Y:S05]  /*bce0*/  WARPSYNC.COLLECTIVE R15, `(.L_x_6729) ;  /* 0x000000000f087348 */ /* 0x000fea0003c00000 */
[----:B------:R1:W2:Y:S02]  /*bcf0*/  SHFL.IDX P6, R14, R13, R12, R11 ;  /* 0x0000000c0d0e7389 */ /* 0x0002a400000c000b */
[----:B-12---:R-:W-:Y:S01]  /*bd00*/  ENDCOLLECTIVE ;  /* 0x000000000000791b */ /* 0x006fe20003800000 */
.L_x_6729:
[----:B------:R-:W-:Y:S05]  /*bd10*/  BRA `(.L_x_6730) ;  /* 0xffffff5800cc7947 */ /* 0x000fea000383ffff */
.L_x_6588:
[----:B---3--:R3:W4:Y:S02]  /*bd20*/  SYNCS.PHASECHK.TRANS64.TRYWAIT P0, [R228+URZ+0x30800], R9 ;  /* 0x03080009e40075a7 */ /* 0x008724000800017f */
[----:B----4-:R-:W-:Y:S05]  /*bd30*/  @!P0 NANOSLEEP.SYNCS 0x989680 ;  /* 0x009896800000895d */ /* 0x010fea0003900000 */
[----:B------:R-:W4:Y:S02]  /*bd40*/  @!P0 SYNCS.PHASECHK.TRANS64 P0, [R228+URZ+0x30800], R9 ;  /* 0x03080009e40085a7 */ /* 0x000f24000800007f */
[----:B----4-:R-:W-:Y:S05]  /*bd50*/  @!P0 BRA `(.L_x_6588) ;  /* 0xfffffffc00f08947 */ /* 0x010fea000383ffff */
[----:B------:R-:W-:Y:S05]  /*bd60*/  BRA `(.L_x_6587) ;  /* 0xffffff5800f47947 */ /* 0x000fea000383ffff */
.L_x_6592:
[----:B---3--:R3:W4:Y:S02]  /*bd70*/  SYNCS.PHASECHK.TRANS64.TRYWAIT P1, [R0+URZ+0x30810], R9 ;  /* 0x03081009000075a7 */ /* 0x008724000802017f */
[----:B----4-:R-:W-:Y:S05]  /*bd80*/  @!P1 NANOSLEEP.SYNCS 0x989680 ;  /* 0x009896800000995d */ /* 0x010fea0003900000 */
[----:B------:R-:W4:Y:S02]  /*bd90*/  @!P1 SYNCS.PHASECHK.TRANS64 P1, [R0+URZ+0x30810], R9 ;  /* 0x03081009000095a7 */ /* 0x000f24000802007f */
[----:B----4-:R-:W-:Y:S05]  /*bda0*/  @!P1 BRA `(.L_x_6592) ;  /* 0xfffffffc00f09947 */ /* 0x010fea000383ffff */
[----:B------:R-:W-:Y:S05]  /*bdb0*/  BRA `(.L_x_6591) ;  /* 0xffffff6000a47947 */ /* 0x000fea000383ffff */
.L_x_6596:
[----:B------:R1:W1:Y:S02]  /*bdc0*/  SYNCS.PHASECHK.TRANS64.TRYWAIT P1, [R0+URZ+0x30830], R9 ;  /* 0x03083009000075a7 */ /* 0x000264000802017f */
[----:B-1----:R-:W-:Y:S05]  /*bdd0*/  @!P1 NANOSLEEP.SYNCS 0x989680 ;  /* 0x009896800000995d */ /* 0x002fea0003900000 */
[----:B------:R-:W1:Y:S02]  /*bde0*/  @!P1 SYNCS.PHASECHK.TRANS64 P1, [R0+URZ+0x30830], R9 ;  /* 0x03083009000095a7 */ /* 0x000e64000802007f */
[----:B-1----:R-:W-:Y:S05]  /*bdf0*/  @!P1 BRA `(.L_x_6596) ;  /* 0xfffffffc00f09947 */ /* 0x002fea000383ffff */
[----:B------:R-:W-:Y:S05]  /*be00*/  BRA `(.L_x_6595) ;  /* 0xffffff6400fc7947 */ /* 0x000fea000383ffff */
.L_x_6703:
[----:B-1----:R1:W2:Y:S02]  /*be10*/  SYNCS.PHASECHK.TRANS64.TRYWAIT P0, [R15+URZ+0x30820], R2 ;  /* 0x030820020f0075a7 */ /* 0x0022a4000800017f */
[----:B--2---:R-:W-:Y:S05]  /*be20*/  @!P0 NANOSLEEP.SYNCS 0x989680 ;  /* 0x009896800000895d */ /* 0x004fea0003900000 */
[----:B------:R-:W2:Y:S02]  /*be30*/  @!P0 SYNCS.PHASECHK.TRANS64 P0, [R15+URZ+0x30820], R2 ;  /* 0x030820020f0085a7 */ /* 0x000ea4000800007f */
[----:B--2---:R-:W-:Y:S05]  /*be40*/  @!P0 BRA `(.L_x_6703) ;  /* 0xfffffffc00f08947 */ /* 0x004fea000383ffff */
[----:B------:R-:W-:Y:S05]  /*be50*/  BRA `(.L_x_6731) ;  /* 0xffffffe0003c7947 */ /* 0x000fea000383ffff */
.L_x_6707:
[----:B--2---:R2:W3:Y:S02]  /*be60*/  SYNCS.PHASECHK.TRANS64.TRYWAIT P1, [R15+URZ+0x30840], R18 ;  /* 0x030840120f0075a7 */ /* 0x0044e4000802017f */
[----:B---3--:R-:W-:Y:S05]  /*be70*/  @!P1 NANOSLEEP.SYNCS 0x989680 ;  /* 0x009896800000995d */ /* 0x008fea0003900000 */
[----:B------:R-:W3:Y:S02]  /*be80*/  @!P1 SYNCS.PHASECHK.TRANS64 P1, [R15+URZ+0x30840], R18 ;  /* 0x030840120f0095a7 */ /* 0x000ee4000802007f */
[----:B---3--:R-:W-:Y:S05]  /*be90*/  @!P1 BRA `(.L_x_6707) ;  /* 0xfffffffc00f09947 */ /* 0x008fea000383ffff */
[----:B------:R-:W-:Y:S05]  /*bea0*/  BRA `(.L_x_6732) ;  /* 0xffffffe400e07947 */ /* 0x000fea000383ffff */
.L_x_6709:
[----:B-1----:R1:W3:Y:S02]  /*beb0*/  SYNCS.PHASECHK.TRANS64.TRYWAIT P1, [R15+URZ+0x30828], R18 ;  /* 0x030828120f0075a7 */ /* 0x0022e4000802017f */
[----:B---3--:R-:W-:Y:S05]  /*bec0*/  @!P1 NANOSLEEP.SYNCS 0x989680 ;  /* 0x009896800000995d */ /* 0x008fea0003900000 */
[----:B------:R-:W3:Y:S02]  /*bed0*/  @!P1 SYNCS.PHASECHK.TRANS64 P1, [R15+URZ+0x30828], R18 ;  /* 0x030828120f0095a7 */ /* 0x000ee4000802007f */
[----:B---3--:R-:W-:Y:S05]  /*bee0*/  @!P1 BRA `(.L_x_6709) ;  /* 0xfffffffc00f09947 */ /* 0x008fea000383ffff */
[----:B------:R-:W-:Y:S05]  /*bef0*/  BRA `(.L_x_6733) ;  /* 0xffffffe800807947 */ /* 0x000fea000383ffff */
.L_x_6711:
[----:B---3--:R3:W4:Y:S02]  /*bf00*/  SYNCS.PHASECHK.TRANS64.TRYWAIT P1, [R15+URZ+0x30848], R18 ;  /* 0x030848120f0075a7 */ /* 0x008724000802017f */
[----:B----4-:R-:W-:Y:S05]  /*bf10*/  @!P1 NANOSLEEP.SYNCS 0x989680 ;  /* 0x009896800000995d */ /* 0x010fea0003900000 */
[----:B------:R-:W4:Y:S02]  /*bf20*/  @!P1 SYNCS.PHASECHK.TRANS64 P1, [R15+URZ+0x30848], R18 ;  /* 0x030848120f0095a7 */ /* 0x000f24000802007f */
[----:B----4-:R-:W-:Y:S05]  /*bf30*/  @!P1 BRA `(.L_x_6711) ;  /* 0xfffffffc00f09947 */ /* 0x010fea000383ffff */
[----:B------:R-:W-:Y:S05]  /*bf40*/  BRA `(.L_x_6734) ;  /* 0xffffffec00207947 */ /* 0x000fea000383ffff */
.L_x_6713:
[----:B------:R-:W-:-:S07]  /*bf50*/  SHF.L.U32 R4, R10, 0x1f, RZ ;  /* 0x0000001f0a047819 */ /* 0x000fce00000006ff */
.L_x_6735:
[----:B----4-:R4:W1:Y:S02]  /*bf60*/  SYNCS.PHASECHK.TRANS64.TRYWAIT P1, [R15+URZ+0x30820], R4 ;  /* 0x030820040f0075a7 */ /* 0x010864000802017f */
[----:B-1----:R-:W-:Y:S05]  /*bf70*/  @!P1 NANOSLEEP.SYNCS 0x989680 ;  /* 0x009896800000995d */ /* 0x002fea0003900000 */
[----:B------:R-:W1:Y:S02]  /*bf80*/  @!P1 SYNCS.PHASECHK.TRANS64 P1, [R15+URZ+0x30820], R4 ;  /* 0x030820040f0095a7 */ /* 0x000e64000802007f */
[----:B-1----:R-:W-:Y:S05]  /*bf90*/  @!P1 BRA `(.L_x_6735) ;  /* 0xfffffffc00f09947 */ /* 0x002fea000383ffff */
[----:B------:R-:W-:Y:S05]  /*bfa0*/  BRA `(.L_x_6736) ;  /* 0xffffffec00a47947 */ /* 0x000fea000383ffff */
.L_x_6716:
[----:B----4-:R4:W1:Y:S02]  /*bfb0*/  SYNCS.PHASECHK.TRANS64.TRYWAIT P1, [R15+URZ+0x30840], R12 ;  /* 0x0308400c0f0075a7 */ /* 0x010864000802017f */
[----:B-1----:R-:W-:Y:S05]  /*bfc0*/  @!P1 NANOSLEEP.SYNCS 0x989680 ;  /* 0x009896800000995d */ /* 0x002fea0003900000 */
[----:B------:R-:W1:Y:S02]  /*bfd0*/  @!P1 SYNCS.PHASECHK.TRANS64 P1, [R15+URZ+0x30840], R12 ;  /* 0x0308400c0f0095a7 */ /* 0x000e64000802007f */
[----:B-1----:R-:W-:Y:S05]  /*bfe0*/  @!P1 BRA `(.L_x_6716) ;  /* 0xfffffffc00f09947 */ /* 0x002fea000383ffff */
[----:B------:R-:W-:Y:S05]  /*bff0*/  BRA `(.L_x_6737) ;  /* 0xfffffff000607947 */ /* 0x000fea000383ffff */
.L_x_6718:
[----:B-1----:R1:W2:Y:S02]  /*c000*/  SYNCS.PHASECHK.TRANS64.TRYWAIT P1, [R15+URZ+0x30828], R12 ;  /* 0x0308280c0f0075a7 */ /* 0x0022a4000802017f */
[----:B--2---:R-:W-:Y:S05]  /*c010*/  @!P1 NANOSLEEP.SYNCS 0x989680 ;  /* 0x009896800000995d */ /* 0x004fea0003900000 */
[----:B------:R-:W2:Y:S02]  /*c020*/  @!P1 SYNCS.PHASECHK.TRANS64 P1, [R15+URZ+0x30828], R12 ;  /* 0x0308280c0f0095a7 */ /* 0x000ea4000802007f */
[----:B--2---:R-:W-:Y:S05]  /*c030*/  @!P1 BRA `(.L_x_6718) ;  /* 0xfffffffc00f09947 */ /* 0x004fea000383ffff */
[----:B------:R-:W-:Y:S05]  /*c040*/  BRA `(.L_x_6738) ;  /* 0xfffffff000f47947 */ /* 0x000fea000383ffff */
.L_x_6720:
[----:B------:R1:W1:Y:S02]  /*c050*/  SYNCS.PHASECHK.TRANS64.TRYWAIT P0, [R3+URZ+0x30840], R0 ;  /* 0x03084000030075a7 */ /* 0x000264000800017f */
[----:B-1----:R-:W-:Y:S05]  /*c060*/  @!P0 NANOSLEEP.SYNCS 0x989680 ;  /* 0x009896800000895d */ /* 0x002fea0003900000 */
[----:B------:R-:W1:Y:S02]  /*c070*/  @!P0 SYNCS.PHASECHK.TRANS64 P0, [R3+URZ+0x30840], R0 ;  /* 0x03084000030085a7 */ /* 0x000e64000800007f */
[----:B-1----:R-:W-:Y:S05]  /*c080*/  @!P0 BRA `(.L_x_6720) ;  /* 0xfffffffc00f08947 */ /* 0x002fea000383ffff */
[----:B------:R-:W-:Y:S05]  /*c090*/  BRA `(.L_x_6739) ;  /* 0xfffffff400a47947 */ /* 0x000fea000383ffff */
.L_x_6722:
[----:B------:R-:W-:Y:S01]  /*c0a0*/  BSSY B0, `(.L_x_6740) ;  /* 0x0000006000007945 */ /* 0x000fe20003800000 */
[----:B------:R-:W-:-:S07]  /*c0b0*/  IMAD.MOV.U32 R15, RZ, RZ, -0x1 ;  /* 0xffffffffff0f7424 */ /* 0x000fce00078e00ff */
[----:B------:R-:W-:Y:S05]  /*c0c0*/  WARPSYNC.COLLECTIVE R15, `(.L_x_6741) ;  /* 0x000000000f0c7348 */ /* 0x000fea0003c00000 */
[----:B------:R-:W-:Y:S02]  /*c0d0*/  ELECT P6, UR62, PT ;  /* 0x00000000003e782f */ /* 0x000fe400038c0000 */
[----:B------:R-:W-:Y:S01]  /*c0e0*/  MOV R14, UR62 ;  /* 0x0000003e000e7c02 */ /* 0x000fe20008000f00 */
[----:B------:R-:W-:Y:S10]  /*c0f0*/  ENDCOLLECTIVE ;  /* 0x000000000000791b */ /* 0x000ff40003800000 */
.L_x_6741:
[----:B------:R-:W-:Y:S05]  /*c100*/  BSYNC B0 ;  /* 0x0000000000007941 */ /* 0x000fea0003800000 */
.L_x_6740:
[----:B------:R-:W-:Y:S05]  /*c110*/  BRA `(.L_x_6742) ;  /* 0xfffffff800547947 */ /* 0x000fea000383ffff */
.L_x_6724:
[----:B-1----:R1:W2:Y:S02]  /*c120*/  SYNCS.PHASECHK.TRANS64.TRYWAIT P0, [R7+URZ], R4 ;  /* 0x00000004070075a7 */ /* 0x0022a4000800017f */
[----:B--2---:R-:W-:Y:S05]  /*c130*/  @!P0 NANOSLEEP.SYNCS 0x989680 ;  /* 0x009896800000895d */ /* 0x004fea0003900000 */
[----:B------:R-:W2:Y:S02]  /*c140*/  @!P0 SYNCS.PHASECHK.TRANS64 P0, [R7+URZ], R4 ;  /* 0x00000004070085a7 */ /* 0x000ea4000800007f */
[----:B--2---:R-:W-:Y:S05]  /*c150*/  @!P0 BRA `(.L_x_6724) ;  /* 0xfffffffc00f08947 */ /* 0x004fea000383ffff */
[----:B------:R-:W-:Y:S05]  /*c160*/  BRA `(.L_x_6743) ;  /* 0xfffffff800947947 */ /* 0x000fea000383ffff */
.L_x_6725:
[----:B--2---:R2:W3:Y:S02]  /*c170*/  SYNCS.PHASECHK.TRANS64.TRYWAIT P0, [R3+URZ], R0 ;  /* 0x00000000030075a7 */ /* 0x0044e4000800017f */
[----:B---3--:R-:W-:Y:S05]  /*c180*/  @!P0 NANOSLEEP.SYNCS 0x989680 ;  /* 0x009896800000895d */ /* 0x008fea0003900000 */
[----:B------:R-:W3:Y:S02]  /*c190*/  @!P0 SYNCS.PHASECHK.TRANS64 P0, [R3+URZ], R0 ;  /* 0x00000000030085a7 */ /* 0x000ee4000800007f */
[----:B---3--:R-:W-:Y:S05]  /*c1a0*/  @!P0 BRA `(.L_x_6725) ;  /* 0xfffffffc00f08947 */ /* 0x008fea000383ffff */
[----:B------:R-:W-:Y:S05]  /*c1b0*/  BRA `(.L_x_6744) ;  /* 0xfffffff800887947 */ /* 0x000fea000383ffff */
.L_x_6727:
[----:B--2---:R2:W3:Y:S02]  /*c1c0*/  SYNCS.PHASECHK.TRANS64.TRYWAIT P0, [R5+URZ], R4 ;  /* 0x00000004050075a7 */ /* 0x0044e4000800017f */
[----:B---3--:R-:W-:Y:S05]  /*c1d0*/  @!P0 NANOSLEEP.SYNCS 0x989680 ;  /* 0x009896800000895d */ /* 0x008fea0003900000 */
[----:B------:R-:W3:Y:S02]  /*c1e0*/  @!P0 SYNCS.PHASECHK.TRANS64 P0, [R5+URZ], R4 ;  /* 0x00000004050085a7 */ /* 0x000ee4000800007f */
[----:B---3--:R-:W-:Y:S05]  /*c1f0*/  @!P0 BRA `(.L_x_6727) ;  /* 0xfffffffc00f08947 */ /* 0x008fea000383ffff */
[----:B------:R-:W-:Y:S05]  /*c200*/  BRA `(.L_x_6745) ;  /* 0xfffffff8008c7947 */ /* 0x000fea000383ffff */
.L_x_6746:
        /* <DEDUP_REMOVED lines=15> */
.L_x_7338:


//--------------------- .text._ZN7cutlass13device_kernelIN5flash11enable_sm90INS1_16FlashAttnBwdSm90INS1_25CollectiveMainloopBwdSm90ILi2ELi2ELi2EN4cute5tupleIJNS5_1CILi1EEES8_S8_EEENS6_IJNS7_ILi64EEENS7_ILi128EEESB_EEENS_10bfloat16_tEfNS_4arch4Sm90ELb1ELb0ELb0ELb1ELb1ELb1ELb0ELb0ELi2ELi1ELi2ELi1ELb0EEENS1_21CollectiveEpilogueBwdISC_SD_SF_Li256ELb1ELb0ELi1EEENS1_25SingleTileBwdLPTSchedulerILb1ELi128ELb1EEEEEEEEEvNT_6ParamsE --------------------------
	.section	.text._ZN7cutlass13device_kernelIN5flash11enable_sm90INS1_16FlashAttnBwdSm90INS1_25CollectiveMainloopBwdSm90ILi2ELi2ELi2EN4cute5tupleIJNS5_1CILi1EEES8_S8_EEENS6_IJNS7_ILi64EEENS7_ILi128EEESB_EEENS_10bfloat16_tEfNS_4arch4Sm90ELb1ELb0ELb0ELb1ELb1ELb1ELb0ELb0ELi2ELi1ELi2ELi1ELb0EEENS1_21CollectiveEpilogueBwdISC_SD_SF_Li256ELb1ELb0ELi1EEENS1_25SingleTileBwdLPTSchedulerILb1ELi128ELb1EEEEEEEEEvNT_6ParamsE,"ax",@progbits
	.align	128
.text._ZN7cutlass13device_kernelIN5flash11enable_sm90INS1_16FlashAttnBwdSm90INS1_25CollectiveMainloopBwdSm90ILi2ELi2ELi2EN4cute5tupleIJNS5_1CILi1EEES8_S8_EEENS6_IJNS7_ILi64EEENS7_ILi128EEESB_EEENS_10bfloat16_tEfNS_4arch4Sm90ELb1ELb0ELb0ELb1ELb1ELb1ELb0ELb0ELi2ELi1ELi2ELi1ELb0EEENS1_21CollectiveEpilogueBwdISC_SD_SF_Li256ELb1ELb0ELi1EEENS1_25SingleTileBwdLPTSchedulerILb1ELi128ELb1EEEEEEEEEvNT_6ParamsE:
        .type           _ZN7cutlass13device_kernelIN5flash11enable_sm90INS1_16FlashAttnBwdSm90INS1_25CollectiveMainloopBwdSm90ILi2ELi2ELi2EN4cute5tupleIJNS5_1CILi1EEES8_S8_EEENS6_IJNS7_ILi64EEENS7_ILi128EEESB_EEENS_10bfloat16_tEfNS_4arch4Sm90ELb1ELb0ELb0ELb1ELb1ELb1ELb0ELb0ELi2ELi1ELi2ELi1ELb0EEENS1_21CollectiveEpilogueBwdISC_SD_SF_Li256ELb1ELb0ELi1EEENS1_25SingleTileBwdLPTSchedulerILb1ELi128ELb1EEEEEEEEEvNT_6ParamsE,@function
        .size           _ZN7cutlass13device_kernelIN5flash11enable_sm90INS1_16FlashAttnBwdSm90INS1_25CollectiveMainloopBwdSm90ILi2ELi2ELi2EN4cute5tupleIJNS5_1CILi1EEES8_S8_EEENS6_IJNS7_ILi64EEENS7_ILi128EEESB_EEENS_10bfloat16_tEfNS_4arch4Sm90ELb1ELb0ELb0ELb1ELb1ELb1ELb0ELb0ELi2ELi1ELi2ELi1ELb0EEENS1_21CollectiveEpilogueBwdISC_SD_SF_Li256ELb1ELb0ELi1EEENS1_25SingleTileBwdLPTSchedulerILb1ELi128ELb1EEEEEEEEEvNT_6ParamsE,(.L_x_7339 - _ZN7cutlass13device_kernelIN5flash11enable_sm90INS1_16FlashAttnBwdSm90INS1_25CollectiveMainloopBwdSm90ILi2ELi2ELi2EN4cute5tupleIJNS5_1CILi1EEES8_S8_EEENS6_IJNS7_ILi64EEENS7_ILi128EEESB_EEENS_10bfloat16_tEfNS_4arch4Sm90ELb1ELb0ELb0ELb1ELb1ELb1ELb0ELb0ELi2ELi1ELi2ELi1ELb0EEENS1_21CollectiveEpilogueBwdISC_SD_SF_Li256ELb1ELb0ELi1EEENS1_25SingleTileBwdLPTSchedulerILb1ELi128ELb1EEEEEEEEEvNT_6ParamsE)
        .other          _ZN7cutlass13device_kernelIN5flash11enable_sm90INS1_16FlashAttnBwdSm90INS1_25CollectiveMainloopBwdSm90ILi2ELi2ELi2EN4cute5tupleIJNS5_1CILi1EEES8_S8_EEENS6_IJNS7_ILi64EEENS7_ILi128EEESB_EEENS_10bfloat16_tEfNS_4arch4Sm90ELb1ELb0ELb0ELb1ELb1ELb1ELb0ELb0ELi2ELi1ELi2ELi1ELb0EEENS1_21CollectiveEpilogueBwdISC_SD_SF_Li256ELb1ELb0ELi1EEENS1_25SingleTileBwdLPTSchedulerILb1ELi128ELb1EEEEEEEEEvNT_6ParamsE,@"STO_CUDA_ENTRY STV_DEFAULT"
_ZN7cutlass13device_kernelIN5flash11enable_sm90INS1_16FlashAttnBwdSm90INS1_25CollectiveMainloopBwdSm90ILi2ELi2ELi2EN4cute5tupleIJNS5_1CILi1EEES8_S8_EEENS6_IJNS7_ILi64EEENS7_ILi128EEESB_EEENS_10bfloat16_tEfNS_4arch4Sm90ELb1ELb0ELb0ELb1ELb1ELb1ELb0ELb0ELi2ELi1ELi2ELi1ELb0EEENS1_21CollectiveEpilogueBwdISC_SD_SF_Li256ELb1ELb0ELi1EEENS1_25SingleTileBwdLPTSchedulerILb1ELi128ELb1EEEEEEEEEvNT_6ParamsE:
        /* <DEDUP_REMOVED lines=24> */
.L_x_6748:
[----:B------:R-:W-:Y:S05]  /*0180*/  BSYNC B0 ;  /* 0x0000000000007941 */ /* 0x000fea0003800000 */
.L_x_6747:
        /* <DEDUP_REMOVED lines=37> */
.L_x_6749:
        /* <DEDUP_REMOVED lines=22> */
.L_x_6750:
[----:B------:R-:W-:Y:S01]  /*0540*/  PLOP3.LUT P0, PT, PT, PT, UP0, 0x80, 0x0 ;  /* 0x000000000000781c */ /* 0x000fe20003f0f008 */
[----:B------:R-:W-:Y:S01]  /*0550*/  NOP ;  /* 0x0000000000007918 */ /* 0x000fe20000000000 */
[----:B------:R-:W-:Y:S01]  /*0560*/  ULDC.64 UR46, c[0x0][0x208] ;  /* 0x00008200002e7ab9 */ /* 0x000fe20000000a00 */
[----:B------:R-:W-:Y:S01]  /*0570*/  BSSY B6, `(.L_x_6751) ;  /* 0x0000c04000067945 */ /* 0x000fe20003800000 */
[----:B-12-4-:R-:W-:Y:S09]  /*0580*/  BAR.SYNC.DEFER_BLOCKING 0x0 ;  /* 0x0000000000007b1d */ /* 0x016ff20000010000 */
[----:B------:R-:W-:Y:S05]  /*0590*/  @!P0 BRA `(.L_x_6752) ;  /* 0x00000078000c8947 */ /* 0x000fea0003800000 */
.L_x_6753:
        /* <DEDUP_REMOVED lines=32> */
.L_x_6754:
[----:B------:R-:W-:Y:S01]  /*07a0*/  ULDC UR8, c[0x0][0x8c4] ;  /* 0x0002310000087ab9 */ /* 0x000fe20000000800 */
[----:B------:R-:W-:Y:S01]  /*07b0*/  UMOV UR7, UR9 ;  /* 0x0000000900077c82 */ /* 0x000fe20008000000 */
[----:B------:R-:W-:-:S11]  /*07c0*/  UISETP.NE.AND UP0, UPT, UR8, 0x1, UPT ;  /* 0x000000010800788c */ /* 0x000fd6000bf05270 */
[----:B------:R-:W-:Y:S02]  /*07d0*/  @UP0 ULDC.64 UR10, c[0x0][0x8c8] ;  /* 0x00023200000a0ab9 */ /* 0x000fe40000000a00 */
[----:B------:R-:W-:-:S04]  /*07e0*/  UIMAD.WIDE.U32 UR4, UR9, UR10, URZ ;  /* 0x0000000a090472a5 */ /* 0x000fc8000f8e003f */
[----:B------:R-:W-:-:S04]  /*07f0*/  @UP0 USHF.R.U32.HI UR7, URZ, UR11, UR5 ;  /* 0x0000000b3f070299 */ /* 0x000fc80008011605 */
[----:B------:R-:W-:-:S12]  /*0800*/  UIMAD UR4, UR7, UR8, URZ ;  /* 0x00000008070472a4 */ /* 0x000fd8000f8e023f */
.L_x_6755:
        /* <DEDUP_REMOVED lines=23> */
.L_x_6756:
        /* <DEDUP_REMOVED lines=14> */
.L_x_6758:
[----:B------:R-:W-:-:S05]  /*0a60*/  ULDC UR4, c[0x0][0x8ec] ;  /* 0x00023b0000047ab9 */ /* 0x000fca0000000800 */
.L_x_6757:
        /* <DEDUP_REMOVED lines=23> */
.L_x_6760:
        /* <DEDUP_REMOVED lines=14> */
.L_x_6761:
        /* <DEDUP_REMOVED lines=11> */
.L_x_6762:
        /* <DEDUP_REMOVED lines=13> */
.L_x_6763:
        /* <DEDUP_REMOVED lines=103> */
.L_x_6766:
        /* <DEDUP_REMOVED lines=15> */
.L_x_6765:
        /* <DEDUP_REMOVED lines=22> */
.L_x_6768:
        /* <DEDUP_REMOVED lines=15> */
.L_x_6767:
        /* <DEDUP_REMOVED lines=8> */
.L_x_6931:
        /* <DEDUP_REMOVED lines=15> */
.L_x_6770:
        /* <DEDUP_REMOVED lines=102> */
.L_x_6782:
[----:B------:R-:W-:-:S13]  /*1fc0*/  ISETP.NE.AND P0, PT, R231, 0x3, PT ;  /* 0x00000003e700780c */ /* 0x000fda0003f05270 */
[----:B------:R-:W-:Y:S05]  /*1fd0*/  @!P0 BRA `(.L_x_6772) ;  /* 0x0000000000048947 */ /* 0x000fea0003800000 */
[----:B------:R-:W-:Y:S01]  /*1fe0*/  BPT.TRAP 0x1 ;  /* 0x000000040000795c */ /* 0x000fe20000300000 */
.L_x_6772:
[----:B------:R-:W-:Y:S01]  /*1ff0*/  IMAD R0, R3, 0x8, R228 ;  /* 0x0000000803007824 */ /* 0x000fe200078e02e4 */
[----:B------:R-:W-:-:S04]  /*2000*/  SHF.L.U32 R9, R4, 0x1f, RZ ;  /* 0x0000001f04097819 */ /* 0x000fc800000006ff */
[----:B------:R2:W3:Y:S01]  /*2010*/  SYNCS.PHASECHK.TRANS64.TRYWAIT P1, [R0+URZ+0x30810], R9 ;  /* 0x03081009000075a7 */ /* 0x0004e2000802017f */
[----:B------:R-:W-:Y:S05]  /*2020*/  @!P0 BRA `(.L_x_6773) ;  /* 0x0000000000048947 */ /* 0x000fea0003800000 */
[----:B------:R-:W-:Y:S01]  /*2030*/  BPT.TRAP 0x1 ;  /* 0x000000040000795c */ /* 0x000fe20000300000 */
.L_x_6773:
[----:B---3--:R-:W-:Y:S05]  /*2040*/  @P1 BRA `(.L_x_6774) ;  /* 0x0000000000081947 */ /* 0x008fea0003800000 */
[----:B------:R-:W3:Y:S02]  /*2050*/  SYNCS.PHASECHK.TRANS64.TRYWAIT P1, [R0+URZ+0x30810], R9 ;  /* 0x03081009000075a7 */ /* 0x000ee4000802017f */
[----:B---3--:R-:W-:Y:S05]  /*2060*/  @!P1 BRA `(.L_x_6775) ;  /* 0x000000a400889947 */ /* 0x008fea0003800000 */
.L_x_6774:
        /* <DEDUP_REMOVED lines=81> */
.L_x_6776:
[----:B------:R1:W1:Y:S01]  /*2580*/  SYNCS.PHASECHK.TRANS64.TRYWAIT P1, [R0+URZ+0x30830], R9 ;  /* 0x03083009000075a7 */ /* 0x000262000802017f */
[----:B------:R-:W-:Y:S05]  /*2590*/  @!P0 BRA `(.L_x_6777) ;  /* 0x0000000000048947 */ /* 0x000fea0003800000 */
[----:B------:R-:W-:Y:S01]  /*25a0*/  BPT.TRAP 0x1 ;  /* 0x000000040000795c */ /* 0x000fe20000300000 */
.L_x_6777:
[----:B------:R-:W-:-:S05]  /*25b0*/  VIADD R6, R228, 0x20000 ;  /* 0x00020000e4067836 */ /* 0x000fca0000000000 */
[----:B------:R-:W-:-:S04]  /*25c0*/  SHF.R.U32.HI R6, RZ, 0x4, R6 ;  /* 0x00000004ff067819 */ /* 0x000fc80000011606 */
[----:B------:R-:W-:-:S04]  /*25d0*/  LOP3.LUT R225, R6, 0x3fff, RZ, 0xc0, !PT ;  /* 0x00003fff06e17812 */ /* 0x000fc800078ec0ff */
[----:B------:R-:W-:Y:S01]  /*25e0*/  LOP3.LUT R6, R225, 0x10000, RZ, 0xfc, !PT ;  /* 0x00010000e1067812 */ /* 0x000fe200078efcff */
[----:B-1----:R-:W-:Y:S06]  /*25f0*/  @P1 BRA `(.L_x_6778) ;  /* 0x0000000000081947 */ /* 0x002fec0003800000 */
[----:B------:R-:W1:Y:S02]  /*2600*/  SYNCS.PHASECHK.TRANS64.TRYWAIT P1, [R0+URZ+0x30830], R9 ;  /* 0x03083009000075a7 */ /* 0x000e64000802017f */
[----:B-1----:R-:W-:Y:S05]  /*2610*/  @!P1 BRA `(.L_x_6779) ;  /* 0x000000a000309947 */ /* 0x002fea0003800000 */
.L_x_6778:
        /* <DEDUP_REMOVED lines=405> */
.L_x_6780:
        /* <DEDUP_REMOVED lines=49> */
.L_x_6781:
        /* <DEDUP_REMOVED lines=78> */
.L_x_6764:
        /* <DEDUP_REMOVED lines=162> */
.L_x_6784:
        /* <DEDUP_REMOVED lines=60> */
.L_x_6786:
[----:B------:R-:W-:Y:S05]  /*5540*/  BSYNC B0 ;  /* 0x0000000000007941 */ /* 0x000fea0003800000 */
.L_x_6785:
        /* <DEDUP_REMOVED lines=15> */
.L_x_6788:
[----:B------:R-:W-:Y:S05]  /*5640*/  BSYNC B0 ;  /* 0x0000000000007941 */ /* 0x000fea0003800000 */
.L_x_6787:
        /* <DEDUP_REMOVED lines=18> */
.L_x_6790:
[----:B------:R-:W-:Y:S05]  /*5770*/  BSYNC B0 ;  /* 0x0000000000007941 */ /* 0x000fea0003800000 */
.L_x_6789:
        /* <DEDUP_REMOVED lines=17> */
.L_x_6792:
[----:B------:R-:W-:Y:S05]  /*5890*/  BSYNC B0 ;  /* 0x0000000000007941 */ /* 0x000fea0003800000 */
.L_x_6791:
        /* <DEDUP_REMOVED lines=18> */
.L_x_6794:
[----:B------:R-:W-:Y:S05]  /*59c0*/  BSYNC B0 ;  /* 0x0000000000007941 */ /* 0x000fea0003800000 */
.L_x_6793:
        /* <DEDUP_REMOVED lines=18> */
.L_x_6796:
[----:B------:R-:W-:Y:S05]  /*5af0*/  BSYNC B0 ;  /* 0x0000000000007941 */ /* 0x000fea0003800000 */
.L_x_6795:
        /* <DEDUP_REMOVED lines=19> */
.L_x_6798:
[----:B------:R-:W-:Y:S05]  /*5c30*/  BSYNC B0 ;  /* 0x0000000000007941 */ /* 0x000fea0003800000 */
.L_x_6797:
        /* <DEDUP_REMOVED lines=18> */
.L_x_6800:
[----:B------:R-:W-:Y:S05]  /*5d60*/  BSYNC B0 ;  /* 0x0000000000007941 */ /* 0x000fea0003800000 */
.L_x_6799:
        /* <DEDUP_REMOVED lines=39> */
.L_x_6802:
[----:B------:R-:W-:Y:S05]  /*5fe0*/  BSYNC B0 ;  /* 0x0000000000007941 */ /* 0x000fea0003800000 */
.L_x_6801:
        /* <DEDUP_REMOVED lines=17> */
.L_x_6804:
[----:B------:R-:W-:Y:S05]  /*6100*/  BSYNC B0 ;  /* 0x0000000000007941 */ /* 0x000fea0003800000 */
.L_x_6803:
        /* <DEDUP_REMOVED lines=15> */
.L_x_6806:
[----:B------:R-:W-:Y:S05]  /*6200*/  BSYNC B0 ;  /* 0x0000000000007941 */ /* 0x000fea0003800000 */
.L_x_6805:
        /* <DEDUP_REMOVED lines=15> */
.L_x_6808:
[----:B------:R-:W-:Y:S05]  /*6300*/  BSYNC B0 ;  /* 0x0000000000007941 */ /* 0x000fea0003800000 */
.L_x_6807:
        /* <DEDUP_REMOVED lines=15> */
.L_x_6810:
[----:B------:R-:W-:Y:S05]  /*6400*/  BSYNC B0 ;  /* 0x0000000000007941 */ /* 0x000fea0003800000 */
.L_x_6809:
        /* <DEDUP_REMOVED lines=15> */
.L_x_6812:
[----:B------:R-:W-:Y:S05]  /*6500*/  BSYNC B0 ;  /* 0x0000000000007941 */ /* 0x000fea0003800000 */
.L_x_6811:
        /* <DEDUP_REMOVED lines=15> */
.L_x_6814:
[----:B------:R-:W-:Y:S05]  /*6600*/  BSYNC B0 ;  /* 0x0000000000007941 */ /* 0x000fea0003800000 */
.L_x_6813:
        /* <DEDUP_REMOVED lines=15> */
.L_x_6783:
        /* <DEDUP_REMOVED lines=41> */
.L_x_6815:
        /* <DEDUP_REMOVED lines=48> */
.L_x_6817:
[----:B------:R-:W-:Y:S05]  /*6c90*/  BSYNC B0 ;  /* 0x0000000000007941 */ /* 0x000fea0003800000 */
.L_x_6816:
        /* <DEDUP_REMOVED lines=16> */
.L_x_6819:
[----:B------:R-:W-:Y:S05]  /*6da0*/  BSYNC B0 ;  /* 0x0000000000007941 */ /* 0x000fea0003800000 */
.L_x_6818:
        /* <DEDUP_REMOVED lines=16> */
.L_x_6821:
[----:B------:R-:W-:Y:S05]  /*6eb0*/  BSYNC B0 ;  /* 0x0000000000007941 */ /* 0x000fea0003800000 */
.L_x_6820:
        /* <DEDUP_REMOVED lines=17> */
.L_x_6823:
[----:B------:R-:W-:Y:S05]  /*6fd0*/  BSYNC B0 ;  /* 0x0000000000007941 */ /* 0x000fea0003800000 */
.L_x_6822:
        /* <DEDUP_REMOVED lines=16> */
.L_x_6825:
[----:B------:R-:W-:Y:S05]  /*70e0*/  BSYNC B0 ;  /* 0x0000000000007941 */ /* 0x000fea0003800000 */
.L_x_6824:
        /* <DEDUP_REMOVED lines=17> */
.L_x_6827:
[----:B------:R-:W-:Y:S05]  /*7200*/  BSYNC B0 ;  /* 0x0000000000007941 */ /* 0x000fea0003800000 */
.L_x_6826:
        /* <DEDUP_REMOVED lines=18> */
.L_x_6829:
[----:B------:R-:W-:Y:S05]  /*7330*/  BSYNC B0 ;  /* 0x0000000000007941 */ /* 0x000fea0003800000 */
.L_x_6828:
        /* <DEDUP_REMOVED lines=17> */
.L_x_6831:
[----:B------:R-:W-:Y:S05]  /*7450*/  BSYNC B0 ;  /* 0x0000000000007941 */ /* 0x000fea0003800000 */
.L_x_6830:
        /* <DEDUP_REMOVED lines=38> */
.L_x_6833:
[----:B------:R-:W-:Y:S05]  /*76c0*/  BSYNC B0 ;  /* 0x0000000000007941 */ /* 0x000fea0003800000 */
.L_x_6832:
        /* <DEDUP_REMOVED lines=16> */
.L_x_6835:
[----:B------:R-:W-:Y:S05]  /*77d0*/  BSYNC B0 ;  /* 0x0000000000007941 */ /* 0x000fea0003800000 */
.L_x_6834:
        /* <DEDUP_REMOVED lines=15> */
.L_x_6837:
[----:B------:R-:W-:Y:S05]  /*78d0*/  BSYNC B0 ;  /* 0x0000000000007941 */ /* 0x000fea0003800000 */
.L_x_6836:
        /* <DEDUP_REMOVED lines=15> */
.L_x_6839:
[----:B------:R-:W-:Y:S05]  /*79d0*/  BSYNC B0 ;  /* 0x0000000000007941 */ /* 0x000fea0003800000 */
.L_x_6838:
        /* <DEDUP_REMOVED lines=15> */
.L_x_6841:
[----:B------:R-:W-:Y:S05]  /*7ad0*/  BSYNC B0 ;  /* 0x0000000000007941 */ /* 0x000fea0003800000 */
.L_x_6840:
        /* <DEDUP_REMOVED lines=15> */
.L_x_6843:
[----:B------:R-:W-:Y:S05]  /*7bd0*/  BSYNC B0 ;  /* 0x0000000000007941 */ /* 0x000fea0003800000 */
.L_x_6842:
        /* <DEDUP_REMOVED lines=15> */
.L_x_6845:
[----:B------:R-:W-:Y:S05]  /*7cd0*/  BSYNC B0 ;  /* 0x0000000000007941 */ /* 0x000fea0003800000 */
.L_x_6844:
        /* <DEDUP_REMOVED lines=15> */
.L_x_6752:
        /* <DEDUP_REMOVED lines=29> */
.L_x_6847:
[----:B------:R-:W-:Y:S01]  /*7fa0*/  ULDC UR9, c[0x0][0x8c4] ;  /* 0x0002310000097ab9 */ /* 0x000fe20000000800 */
[----:B------:R-:W-:Y:S01]  /*7fb0*/  UMOV UR7, UR8 ;  /* 0x0000000800077c82 */ /* 0x000fe20008000000 */
[----:B------:R-:W-:-:S11]  /*7fc0*/  UISETP.NE.AND UP0, UPT, UR9, 0x1, UPT ;  /* 0x000000010900788c */ /* 0x000fd6000bf05270 */
[----:B------:R-:W-:Y:S02]  /*7fd0*/  @UP0 ULDC.64 UR10, c[0x0][0x8c8] ;  /* 0x00023200000a0ab9 */ /* 0x000fe40000000a00 */
[----:B------:R-:W-:-:S04]  /*7fe0*/  UIMAD.WIDE.U32 UR4, UR8, UR10, URZ ;  /* 0x0000000a080472a5 */ /* 0x000fc8000f8e003f */
[----:B------:R-:W-:-:S04]  /*7ff0*/  @UP0 USHF.R.U32.HI UR7, URZ, UR11, UR5 ;  /* 0x0000000b3f070299 */ /* 0x000fc80008011605 */
[----:B------:R-:W-:-:S12]  /*8000*/  UIMAD UR4, UR7, UR9, URZ ;  /* 0x00000009070472a4 */ /* 0x000fd8000f8e023f */
.L_x_6848:
        /* <DEDUP_REMOVED lines=23> */
.L_x_6849:
        /* <DEDUP_REMOVED lines=13> */
.L_x_6851:
[----:B------:R-:W-:-:S05]  /*8250*/  ULDC UR4, c[0x0][0x8ec] ;  /* 0x00023b0000047ab9 */ /* 0x000fca0000000800 */
.L_x_6850:
        /* <DEDUP_REMOVED lines=48> */
.L_x_6852:
        /* <DEDUP_REMOVED lines=13> */
.L_x_6853:
        /* <DEDUP_REMOVED lines=12> */
.L_x_6854:
        /* <DEDUP_REMOVED lines=68> */
.L_x_6858:
[----:B------:R-:W2:Y:S04]  /*8b30*/  LDG.E.STRONG.GPU R4, desc[UR46][R2.64] ;  /* 0x0000002e02047981 */ /* 0x000ea8000c1ef900 */
[----:B--2---:R-:W-:Y:S01]  /*8b40*/  CCTL.IVALL ;  /* 0x00000000ff00798f */ /* 0x004fe20002000000 */
[----:B------:R-:W-:Y:S05]  /*8b50*/  YIELD ;  /* 0x0000000000007946 */ /* 0x000fea0003800000 */
[----:B------:R-:W-:-:S13]  /*8b60*/  ISETP.NE.AND P1, PT, R4, R5, PT ;  /* 0x000000050400720c */ /* 0x000fda0003f25270 */
[----:B------:R-:W-:Y:S05]  /*8b70*/  @P1 BRA `(.L_x_6858) ;  /* 0xfffffffc00ec1947 */ /* 0x000fea000383ffff */
.L_x_6857:
[----:B------:R-:W-:Y:S05]  /*8b80*/  BSYNC B0 ;  /* 0x0000000000007941 */ /* 0x000fea0003800000 */
.L_x_6856:
[----:B------:R-:W-:-:S03]  /*8b90*/  UMOV UR6, 0xffffffff ;  /* 0xffffffff00067882 */ /* 0x000fc60000000000 */
[----:B------:R-:W-:Y:S05]  /*8ba0*/  BRA.DIV UR6, `(.L_x_6859) ;  /* 0x0000003a06e07947 */ /* 0x000fea000b800000 */
[----:B------:R-:W-:Y:S01]  /*8bb0*/  NOP ;  /* 0x0000000000007918 */ /* 0x000fe20000000000 */
.L_x_6934:
        /* <DEDUP_REMOVED lines=22> */
.L_x_6861:
[----:B------:R-:W-:Y:S05]  /*8d20*/  BSYNC B0 ;  /* 0x0000000000007941 */ /* 0x000fea0003800000 */
.L_x_6860:
        /* <DEDUP_REMOVED lines=20> */
.L_x_6863:
[----:B------:R-:W-:Y:S05]  /*8e70*/  BSYNC B0 ;  /* 0x0000000000007941 */ /* 0x000fea0003800000 */
.L_x_6862:
[----:B------:R-:W-:Y:S06]  /*8e80*/  BAR.ARV 0xa, 0xa0 ;  /* 0x0282800000007b1d */ /* 0x000fec0000002000 */
[----:B------:R-:W-:Y:S04]  /*8e90*/  BSSY B0, `(.L_x_6864) ;  /* 0x0000003000007945 */ /* 0x000fe80003800000 */
[----:B------:R-:W-:Y:S05]  /*8ea0*/  @!P0 BRA `(.L_x_6865) ;  /* 0x0000000000048947 */ /* 0x000fea0003800000 */
[----:B------:R-:W-:-:S04]  /*8eb0*/  DEPBAR.LE SB0, 0x0 ;  /* 0x000080000000791a */ /* 0x000fc80000000000 */
.L_x_6865:
[----:B------:R-:W-:Y:S05]  /*8ec0*/  BSYNC B0 ;  /* 0x0000000000007941 */ /* 0x000fea0003800000 */
.L_x_6864:
        /* <DEDUP_REMOVED lines=19> */
.L_x_6867:
[----:B------:R-:W-:Y:S05]  /*9000*/  BSYNC B0 ;  /* 0x0000000000007941 */ /* 0x000fea0003800000 */
.L_x_6866:
[----:B------:R-:W-:Y:S01]  /*9010*/  UIADD3 UR7, UR13, 0x1, URZ ;  /* 0x000000010d077890 */ /* 0x000fe2000fffe03f */
[----:B------:R-:W-:Y:S11]  /*9020*/  BRA `(.L_x_6868) ;  /* 0x0000000000047947 */ /* 0x000ff60003800000 */
.L_x_6855:
[----:B------:R-:W-:-:S05]  /*9030*/  UMOV UR7, UR13 ;  /* 0x0000000d00077c82 */ /* 0x000fca0008000000 */
.L_x_6868:
        /* <DEDUP_REMOVED lines=16> */
.L_x_6893:
        /* <DEDUP_REMOVED lines=18> */
.L_x_6871:
[----:B------:R-:W2:Y:S04]  /*9260*/  LDG.E.STRONG.GPU R4, desc[UR46][R2.64] ;  /* 0x0000002e02047981 */ /* 0x000ea8000c1ef900 */
[----:B--2---:R-:W-:Y:S01]  /*9270*/  CCTL.IVALL ;  /* 0x00000000ff00798f */ /* 0x004fe20002000000 */
[----:B------:R-:W-:Y:S05]  /*9280*/  YIELD ;  /* 0x0000000000007946 */ /* 0x000fea0003800000 */
[----:B------:R-:W-:-:S13]  /*9290*/  ISETP.NE.AND P1, PT, R4, R5, PT ;  /* 0x000000050400720c */ /* 0x000fda0003f25270 */
[----:B------:R-:W-:Y:S05]  /*92a0*/  @P1 BRA `(.L_x_6871) ;  /* 0xfffffffc00ec1947 */ /* 0x000fea000383ffff */
.L_x_6870:
[----:B------:R-:W-:Y:S05]  /*92b0*/  BSYNC B0 ;  /* 0x0000000000007941 */ /* 0x000fea0003800000 */
.L_x_6869:
[----:B------:R-:W-:-:S03]  /*92c0*/  UMOV UR24, 0xffffffff ;  /* 0xffffffff00187882 */ /* 0x000fc60000000000 */
[----:B------:R-:W-:Y:S05]  /*92d0*/  BRA.DIV UR24, `(.L_x_6872) ;  /* 0x0000003618307947 */ /* 0x000fea000b800000 */
[----:B------:R-:W-:Y:S01]  /*92e0*/  NOP ;  /* 0x0000000000007918 */ /* 0x000fe20000000000 */
.L_x_6937:
        /* <DEDUP_REMOVED lines=19> */
.L_x_6874:
[----:B------:R-:W-:Y:S05]  /*9420*/  BSYNC B0 ;  /* 0x0000000000007941 */ /* 0x000fea0003800000 */
.L_x_6873:
        /* <DEDUP_REMOVED lines=15> */
.L_x_6876:
[----:B------:R-:W-:Y:S05]  /*9520*/  BSYNC B0 ;  /* 0x0000000000007941 */ /* 0x000fea0003800000 */
.L_x_6875:
[----:B------:R-:W-:Y:S06]  /*9530*/  BAR.ARV 0xa, 0xa0 ;  /* 0x0282800000007b1d */ /* 0x000fec0000002000 */
[----:B------:R-:W-:Y:S04]  /*9540*/  BSSY B0, `(.L_x_6877) ;  /* 0x0000003000007945 */ /* 0x000fe80003800000 */
[----:B------:R-:W-:Y:S05]  /*9550*/  @!P0 BRA `(.L_x_6878) ;  /* 0x0000000000048947 */ /* 0x000fea0003800000 */
[----:B------:R-:W-:-:S04]  /*9560*/  DEPBAR.LE SB0, 0x0 ;  /* 0x000080000000791a */ /* 0x000fc80000000000 */
.L_x_6878:
[----:B------:R-:W-:Y:S05]  /*9570*/  BSYNC B0 ;  /* 0x0000000000007941 */ /* 0x000fea0003800000 */
.L_x_6877:
        /* <DEDUP_REMOVED lines=19> */
.L_x_6880:
[----:B------:R-:W-:Y:S05]  /*96b0*/  BSYNC B0 ;  /* 0x0000000000007941 */ /* 0x000fea0003800000 */
.L_x_6879:
        /* <DEDUP_REMOVED lines=17> */
.L_x_6883:
[----:B------:R-:W2:Y:S04]  /*97d0*/  LDG.E.STRONG.GPU R4, desc[UR46][R2.64] ;  /* 0x0000002e02047981 */ /* 0x000ea8000c1ef900 */
[----:B--2---:R-:W-:Y:S01]  /*97e0*/  CCTL.IVALL ;  /* 0x00000000ff00798f */ /* 0x004fe20002000000 */
[----:B------:R-:W-:Y:S05]  /*97f0*/  YIELD ;  /* 0x0000000000007946 */ /* 0x000fea0003800000 */
[----:B------:R-:W-:-:S13]  /*9800*/  ISETP.NE.AND P1, PT, R4, R5, PT ;  /* 0x000000050400720c */ /* 0x000fda0003f25270 */
[----:B------:R-:W-:Y:S05]  /*9810*/  @P1 BRA `(.L_x_6883) ;  /* 0xfffffffc00ec1947 */ /* 0x000fea000383ffff */
.L_x_6882:
[----:B------:R-:W-:Y:S05]  /*9820*/  BSYNC B0 ;  /* 0x0000000000007941 */ /* 0x000fea0003800000 */
.L_x_6881:
[----:B------:R-:W-:-:S03]  /*9830*/  UMOV UR18, 0xffffffff ;  /* 0xffffffff00127882 */ /* 0x000fc60000000000 */
[----:B------:R-:W-:Y:S05]  /*9840*/  BRA.DIV UR18, `(.L_x_6884) ;  /* 0x0000002e12f07947 */ /* 0x000fea000b800000 */
[----:B------:R-:W-:Y:S01]  /*9850*/  NOP ;  /* 0x0000000000007918 */ /* 0x000fe20000000000 */
.L_x_6940:
        /* <DEDUP_REMOVED lines=15> */
.L_x_6886:
[----:B------:R-:W-:Y:S05]  /*9950*/  BSYNC B0 ;  /* 0x0000000000007941 */ /* 0x000fea0003800000 */
.L_x_6885:
        /* <DEDUP_REMOVED lines=15> */
.L_x_6888:
[----:B------:R-:W-:Y:S05]  /*9a50*/  BSYNC B0 ;  /* 0x0000000000007941 */ /* 0x000fea0003800000 */
.L_x_6887:
[----:B------:R-:W-:Y:S06]  /*9a60*/  BAR.ARV 0xa, 0xa0 ;  /* 0x0282800000007b1d */ /* 0x000fec0000002000 */
[----:B------:R-:W-:Y:S04]  /*9a70*/  BSSY B0, `(.L_x_6889) ;  /* 0x0000003000007945 */ /* 0x000fe80003800000 */
[----:B------:R-:W-:Y:S05]  /*9a80*/  @!P0 BRA `(.L_x_6890) ;  /* 0x0000000000048947 */ /* 0x000fea0003800000 */
[----:B------:R-:W-:-:S04]  /*9a90*/  DEPBAR.LE SB0, 0x0 ;  /* 0x000080000000791a */ /* 0x000fc80000000000 */
.L_x_6890:
[----:B------:R-:W-:Y:S05]  /*9aa0*/  BSYNC B0 ;  /* 0x0000000000007941 */ /* 0x000fea0003800000 */
.L_x_6889:
        /* <DEDUP_REMOVED lines=19> */
.L_x_6892:
[----:B------:R-:W-:Y:S05]  /*9be0*/  BSYNC B0 ;  /* 0x0000000000007941 */ /* 0x000fea0003800000 */
.L_x_6891:
[----:B------:R-:W-:Y:S02]  /*9bf0*/  UIADD3 UR7, UR7, 0x2, URZ ;  /* 0x0000000207077890 */ /* 0x000fe4000fffe03f */
[----:B------:R-:W-:Y:S02]  /*9c00*/  UIADD3 UR6, UR6, 0x4000, URZ ;  /* 0x0000400006067890 */ /* 0x000fe4000fffe03f */
[----:B------:R-:W-:-:S06]  /*9c10*/  UISETP.GE.AND UP0, UPT, UR7, UR12, UPT ;  /* 0x0000000c0700728c */ /* 0x000fcc000bf06270 */
[----:B------:R-:W-:-:S13]  /*9c20*/  PLOP3.LUT P1, PT, PT, PT, UP0, 0x80, 0x0 ;  /* 0x000000000000781c */ /* 0x000fda0003f2f008 */
[----:B------:R-:W-:Y:S05]  /*9c30*/  @!P1 BRA `(.L_x_6893) ;  /* 0xfffffff400409947 */ /* 0x000fea000383ffff */
[----:B------:R-:W-:Y:S05]  /*9c40*/  BRA `(.L_x_6759) ;  /* 0x0000002800587947 */ /* 0x000fea0003800000 */
.L_x_6846:
        /* <DEDUP_REMOVED lines=21> */
.L_x_6894:
[----:B------:R-:W1:Y:S01]  /*9da0*/  LDC R3, c[0x0][0x8c4] ;  /* 0x00023100ff037b82 */ /* 0x000e620000000800 */
[----:B------:R-:W-:Y:S01]  /*9db0*/  IMAD.MOV.U32 R0, RZ, RZ, R5 ;  /* 0x000000ffff007224 */ /* 0x000fe200078e0005 */
[----:B-1----:R-:W-:-:S13]  /*9dc0*/  ISETP.NE.AND P0, PT, R3, 0x1, PT ;  /* 0x000000010300780c */ /* 0x002fda0003f05270 */
[----:B------:R-:W1:Y:S02]  /*9dd0*/  @P0 LDC.64 R6, c[0x0][0x8c8] ;  /* 0x00023200ff060b82 */ /* 0x000e640000000a00 */
[----:B-1----:R-:W-:-:S05]  /*9de0*/  @P0 IMAD.HI.U32 R4, R5, R6, RZ ;  /* 0x0000000605040227 */ /* 0x002fca00078e00ff */
[----:B------:R-:W-:-:S05]  /*9df0*/  @P0 SHF.R.U32.HI R0, RZ, R7, R4 ;  /* 0x00000007ff000219 */ /* 0x000fca0000011604 */
[----:B------:R-:W-:-:S07]  /*9e00*/  IMAD R3, R0, R3, RZ ;  /* 0x0000000300037224 */ /* 0x000fce00078e02ff */
.L_x_6895:
        /* <DEDUP_REMOVED lines=23> */
.L_x_6896:
        /* <DEDUP_REMOVED lines=10> */
.L_x_6898:
[----:B------:R-:W1:Y:S02]  /*a020*/  LDC R4, c[0x0][0x8ec] ;  /* 0x00023b00ff047b82 */ /* 0x000e640000000800 */
.L_x_6897:
        /* <DEDUP_REMOVED lines=42> */
.L_x_6900:
        /* <DEDUP_REMOVED lines=20> */
.L_x_6901:
[----:B------:R-:W-:Y:S05]  /*a410*/  @!P0 BRA `(.L_x_6902) ;  /* 0x00000000000c8947 */ /* 0x000fea0003800000 */
[----:B------:R-:W2:Y:S04]  /*a420*/  LDG.E R5, desc[UR46][R2.64] ;  /* 0x0000002e02057981 */ /* 0x000ea8000c1e1900 */
[----:B------:R-:W2:Y:S02]  /*a430*/  LDG.E R0, desc[UR46][R2.64+0x4] ;  /* 0x0000042e02007981 */ /* 0x000ea4000c1e1900 */
[----:B--2---:R-:W-:-:S07]  /*a440*/  IMAD.IADD R0, R0, 0x1, -R5 ;  /* 0x0000000100007824 */ /* 0x004fce00078e0a05 */
.L_x_6902:
        /* <DEDUP_REMOVED lines=66> */
.L_x_6941:
        /* <DEDUP_REMOVED lines=15> */
.L_x_6905:
        /* <DEDUP_REMOVED lines=92> */
.L_x_6916:
[----:B-123--:R-:W-:-:S04]  /*af20*/  SHF.L.U32 R18, R10, 0x1f, RZ ;  /* 0x0000001f0a127819 */ /* 0x00efc800000006ff */
[----:B------:R-:W2:Y:S02]  /*af30*/  SYNCS.PHASECHK.TRANS64.TRYWAIT P1, [R15+URZ+0x30840], R18 ;  /* 0x030840120f0075a7 */ /* 0x000ea4000802017f */
[----:B--2---:R-:W-:Y:S05]  /*af40*/  @!P1 BRA `(.L_x_6908) ;  /* 0x0000001800609947 */ /* 0x004fea0003800000 */
.L_x_6942:
        /* <DEDUP_REMOVED lines=8> */
.L_x_6909:
        /* <DEDUP_REMOVED lines=37> */
.L_x_6943:
        /* <DEDUP_REMOVED lines=8> */
.L_x_6911:
        /* <DEDUP_REMOVED lines=37> */
.L_x_6944:
        /* <DEDUP_REMOVED lines=8> */
.L_x_6913:
        /* <DEDUP_REMOVED lines=31> */
.L_x_6946:
        /* <DEDUP_REMOVED lines=8> */
.L_x_6915:
        /* <DEDUP_REMOVED lines=37> */
.L_x_6907:
[----:B------:R-:W4:Y:S02]  /*ba30*/  LDL.LU R4, [R1+0x4] ;  /* 0x0000040001047983 */ /* 0x000f240000300800 */
[----:B----4-:R-:W-:Y:S02]  /*ba40*/  ISETP.NE.AND P1, PT, R4, RZ, PT ;  /* 0x000000ff0400720c */ /* 0x010fe40003f25270 */
[----:B------:R4:W5:Y:S11]  /*ba50*/  LDL R4, [R1] ;  /* 0x0000000001047983 */ /* 0x0009760000100800 */
[----:B----4-:R-:W-:Y:S05]  /*ba60*/  @!P1 BRA `(.L_x_6906) ;  /* 0x00000004005c9947 */ /* 0x010fea0003800000 */
[----:B------:R-:W-:-:S04]  /*ba70*/  SHF.L.U32 R12, R10, 0x1f, RZ ;  /* 0x0000001f0a0c7819 */ /* 0x000fc800000006ff */
[----:B------:R-:W4:Y:S02]  /*ba80*/  SYNCS.PHASECHK.TRANS64.TRYWAIT P1, [R15+URZ+0x30840], R12 ;  /* 0x0308400c0f0075a7 */ /* 0x000f24000802017f */
[----:B----4-:R-:W-:Y:S05]  /*ba90*/  @!P1 BRA `(.L_x_6917) ;  /* 0x0000000c00e09947 */ /* 0x010fea0003800000 */
.L_x_6947:
        /* <DEDUP_REMOVED lines=8> */
.L_x_6918:
        /* <DEDUP_REMOVED lines=34> */
.L_x_6948:
        /* <DEDUP_REMOVED lines=8> */
.L_x_6920:
        /* <DEDUP_REMOVED lines=34> */
.L_x_6906:
[----:B------:R-:W1:Y:S01]  /*bfe0*/  S2R R0, SR_TID.X ;  /* 0x0000000000007919 */ /* 0x000e620000002100 */
[----:B------:R-:W-:Y:S01]  /*bff0*/  IMAD R3, R16, 0x8, R15 ;  /* 0x0000000810037824 */ /* 0x000fe200078e020f */
[----:B-1----:R-:W-:Y:S02]  /*c000*/  LOP3.LUT R2, R0, 0x7f, RZ, 0xc0, !PT ;  /* 0x0000007f00027812 */ /* 0x002fe400078ec0ff */
[----:B------:R-:W-:Y:S02]  /*c010*/  SHF.L.U32 R0, R10, 0x1f, RZ ;  /* 0x0000001f0a007819 */ /* 0x000fe400000006ff */
[----:B------:R-:W-:Y:S02]  /*c020*/  ISETP.NE.AND P1, PT, R2, RZ, PT ;  /* 0x000000ff0200720c */ /* 0x000fe40003f25270 */
[----:B------:R-:W1:Y:S02]  /*c030*/  SYNCS.PHASECHK.TRANS64.TRYWAIT P0, [R3+URZ+0x30840], R0 ;  /* 0x03084000030075a7 */ /* 0x000e64000800017f */
[----:B-1----:R-:W-:Y:S09]  /*c040*/  @!P0 BRA `(.L_x_6921) ;  /* 0x00000008009c8947 */ /* 0x002ff20003800000 */
.L_x_6949:
[----:B------:R-:W-:Y:S05]  /*c050*/  @P1 BRA `(.L_x_6922) ;  /* 0x0000000000181947 */ /* 0x000fea0003800000 */
[----:B------:R-:W1:Y:S01]  /*c060*/  S2R R2, SR_TID.X ;  /* 0x0000000000027919 */ /* 0x000e620000002100 */
[----:B------:R-:W-:-:S04]  /*c070*/  IMAD.MOV.U32 R0, RZ, RZ, 0x4100 ;  /* 0x00004100ff007424 */ /* 0x000fc800078e00ff */
[----:B------:R1:W-:Y:S02]  /*c080*/  SYNCS.ARRIVE.TRANS64 RZ, [R3+URZ+0x30830], R0 ;  /* 0x0308300003ff79a7 */ /* 0x0003e4000800003f */
[----:B-1----:R-:W-:-:S13]  /*c090*/  LOP3.LUT P0, RZ, R2, 0x1f, RZ, 0xc0, !PT ;  /* 0x0000001f02ff7812 */ /* 0x002fda000780c0ff */
[----:B------:R-:W-:Y:S05]  /*c0a0*/  @!P0 BRA `(.L_x_6922) ;  /* 0x0000000000048947 */ /* 0x000fea0003800000 */
[----:B------:R-:W-:Y:S01]  /*c0b0*/  BPT.TRAP 0x1 ;  /* 0x000000040000795c */ /* 0x000fe20000300000 */
.L_x_6922:
        /* <DEDUP_REMOVED lines=41> */
.L_x_6903:
[----:B------:R-:W-:Y:S05]  /*c350*/  BSYNC B0 ;  /* 0x0000000000007941 */ /* 0x000fea0003800000 */
.L_x_6899:
[----:B------:R-:W-:-:S03]  /*c360*/  UMOV UR7, 0xffffffff ;  /* 0xffffffff00077882 */ /* 0x000fc60000000000 */
[----:B------:R-:W-:Y:S05]  /*c370*/  BRA.DIV UR7, `(.L_x_6923) ;  /* 0x0000000607e47947 */ /* 0x000fea000b800000 */
[----:B------:R-:W-:-:S13]  /*c380*/  ELECT P6, URZ, PT ;  /* 0x00000000003f782f */ /* 0x000fda00038c0000 */
.L_x_6952:
[----:B------:R-:W-:Y:S05]  /*c390*/  @!P6 BRA `(.L_x_6759) ;  /* 0x000000000084e947 */ /* 0x000fea0003800000 */
[----:B------:R-:W-:-:S06]  /*c3a0*/  ULOP3.LUT UR7, UR38, 0x2, URZ, 0xfc, !UPT ;  /* 0x0000000226077892 */ /* 0x000fcc000f8efc3f */
[----:B------:R-:W-:-:S05]  /*c3b0*/  IMAD.U32 R0, RZ, RZ, UR7 ;  /* 0x00000007ff007e24 */ /* 0x000fca000f8e00ff */
[----:B------:R-:W-:-:S13]  /*c3c0*/  ISETP.NE.AND P2, PT, R0, 0x3, PT ;  /* 0x000000030000780c */ /* 0x000fda0003f45270 */
[----:B------:R-:W-:Y:S05]  /*c3d0*/  @!P2 BRA `(.L_x_6924) ;  /* 0x000000000004a947 */ /* 0x000fea0003800000 */
[----:B------:R-:W-:Y:S01]  /*c3e0*/  BPT.TRAP 0x1 ;  /* 0x000000040000795c */ /* 0x000fe20000300000 */
.L_x_6924:
        /* <DEDUP_REMOVED lines=15> */
.L_x_6953:
[----:B------:R-:W2:Y:S02]  /*c4e0*/  SYNCS.PHASECHK.TRANS64.TRYWAIT P0, [R3+URZ], R0 ;  /* 0x00000000030075a7 */ /* 0x000ea4000800017f */
[----:B--2---:R-:W-:Y:S05]  /*c4f0*/  @!P0 BRA `(.L_x_6926) ;  /* 0x0000000400b88947 */ /* 0x004fea0003800000 */
.L_x_6954:
[----:B------:R-:W-:Y:S05]  /*c500*/  @!P2 BRA `(.L_x_6927) ;  /* 0x000000000004a947 */ /* 0x000fea0003800000 */
[----:B------:R-:W-:Y:S01]  /*c510*/  BPT.TRAP 0x1 ;  /* 0x000000040000795c */ /* 0x000fe20000300000 */
.L_x_6927:
[----:B--2---:R-:W-:-:S04]  /*c520*/  VIADD R3, R8, 0x30840 ;  /* 0x0003084008037836 */ /* 0x004fc80000000000 */
[----:B------:R-:W-:-:S04]  /*c530*/  IMAD R5, R2, 0x8, R3 ;  /* 0x0000000802057824 */ /* 0x000fc800078e0203 */
[----:B------:R-:W2:Y:S02]  /*c540*/  SYNCS.PHASECHK.TRANS64.TRYWAIT P0, [R5+URZ], R4 ;  /* 0x00000004050075a7 */ /* 0x000ea4000800017f */
[----:B--2---:R-:W-:Y:S05]  /*c550*/  @!P0 BRA `(.L_x_6928) ;  /* 0x0000000400b48947 */ /* 0x004fea0003800000 */
.L_x_6955:
[----:B------:R-:W-:-:S07]  /*c560*/  IMAD R3, R6, 0x8, R3 ;  /* 0x0000000806037824 */ /* 0x000fce00078e0203 */
.L_x_6929:
[----:B---3--:R3:W4:Y:S02]  /*c570*/  SYNCS.PHASECHK.TRANS64.TRYWAIT P0, [R3+URZ], R0 ;  /* 0x00000000030075a7 */ /* 0x008724000800017f */
[----:B----4-:R-:W-:Y:S05]  /*c580*/  @!P0 NANOSLEEP.SYNCS 0x989680 ;  /* 0x009896800000895d */ /* 0x010fea0003900000 */
[----:B------:R-:W4:Y:S02]  /*c590*/  @!P0 SYNCS.PHASECHK.TRANS64 P0, [R3+URZ], R0 ;  /* 0x00000000030085a7 */ /* 0x000f24000800007f */
[----:B----4-:R-:W-:Y:S05]  /*c5a0*/  @!P0 BRA `(.L_x_6929) ;  /* 0xfffffffc00f08947 */ /* 0x010fea000383ffff */
.L_x_6759:
[----:B------:R-:W-:Y:S05]  /*c5b0*/  BSYNC B6 ;  /* 0x0000000000067941 */ /* 0x000fea0003800000 */
.L_x_6751:
[----:B------:R-:W-:Y:S05]  /*c5c0*/  EXIT ;  /* 0x000000000000794d */ /* 0x000fea0003800000 */
.L_x_6769:
[----:B------:R-:W-:Y:S02]  /*c5d0*/  IMAD.MOV.U32 R12, RZ, RZ, RZ ;  /* 0x000000ffff0c7224 */ /* 0x000fe400078e00ff */
[----:B------:R-:W-:Y:S02]  /*c5e0*/  IMAD.MOV.U32 R11, RZ, RZ, 0x1f ;  /* 0x0000001fff0b7424 */ /* 0x000fe400078e00ff */
[----:B------:R-:W-:-:S07]  /*c5f0*/  IMAD.MOV.U32 R15, RZ, RZ, -0x1 ;  /* 0xffffffffff0f7424 */ /* 0x000fce00078e00ff */
[----:B------:R-:W-:Y:S05]  /*c600*/  WARPSYNC.COLLECTIVE R15, `(.L_x_6930) ;  /* 0x000000000f087348 */ /* 0x000fea0003c00000 */
[----:B------:R1:W2:Y:S02]  /*c610*/  SHFL.IDX P6, R14, R13, R12, R11 ;  /* 0x0000000c0d0e7389 */ /* 0x0002a400000c000b */
[----:B-12---:R-:W-:Y:S01]  /*c620*/  ENDCOLLECTIVE ;  /* 0x000000000000791b */ /* 0x006fe20003800000 */
.L_x_6930:
[----:B------:R-:W-:Y:S05]  /*c630*/  BRA `(.L_x_6931) ;  /* 0xffffff50008c7947 */ /* 0x000fea000383ffff */
.L_x_6771:
[----:B---3--:R3:W4:Y:S02]  /*c640*/  SYNCS.PHASECHK.TRANS64.TRYWAIT P0, [R228+URZ+0x30800], R9 ;  /* 0x03080009e40075a7 */ /* 0x008724000800017f */
[----:B----4-:R-:W-:Y:S05]  /*c650*/  @!P0 NANOSLEEP.SYNCS 0x989680 ;  /* 0x009896800000895d */ /* 0x010fea0003900000 */
[----:B------:R-:W4:Y:S02]  /*c660*/  @!P0 SYNCS.PHASECHK.TRANS64 P0, [R228+URZ+0x30800], R9 ;  /* 0x03080009e40085a7 */ /* 0x000f24000800007f */
[----:B----4-:R-:W-:Y:S05]  /*c670*/  @!P0 BRA `(.L_x_6771) ;  /* 0xfffffffc00f08947 */ /* 0x010fea000383ffff */
[----:B------:R-:W-:Y:S05]  /*c680*/  BRA `(.L_x_6770) ;  /* 0xffffff5000b47947 */ /* 0x000fea000383ffff */
.L_x_6775:
[----:B---3--:R3:W4:Y:S02]  /*c690*/  SYNCS.PHASECHK.TRANS64.TRYWAIT P1, [R0+URZ+0x30810], R9 ;  /* 0x03081009000075a7 */ /* 0x008724000802017f */
[----:B----4-:R-:W-:Y:S05]  /*c6a0*/  @!P1 NANOSLEEP.SYNCS 0x989680 ;  /* 0x009896800000995d */ /* 0x010fea0003900000 */
[----:B------:R-:W4:Y:S02]  /*c6b0*/  @!P1 SYNCS.PHASECHK.TRANS64 P1, [R0+URZ+0x30810], R9 ;  /* 0x03081009000095a7 */ /* 0x000f24000802007f */
[----:B----4-:R-:W-:Y:S05]  /*c6c0*/  @!P1 BRA `(.L_x_6775) ;  /* 0xfffffffc00f09947 */ /* 0x010fea000383ffff */
[----:B------:R-:W-:Y:S05]  /*c6d0*/  BRA `(.L_x_6774) ;  /* 0xffffff5800647947 */ /* 0x000fea000383ffff */
.L_x_6779:
[----:B------:R1:W1:Y:S02]  /*c6e0*/  SYNCS.PHASECHK.TRANS64.TRYWAIT P1, [R0+URZ+0x30830], R9 ;  /* 0x03083009000075a7 */ /* 0x000264000802017f */
[----:B-1----:R-:W-:Y:S05]  /*c6f0*/  @!P1 NANOSLEEP.SYNCS 0x989680 ;  /* 0x009896800000995d */ /* 0x002fea0003900000 */
[----:B------:R-:W1:Y:S02]  /*c700*/  @!P1 SYNCS.PHASECHK.TRANS64 P1, [R0+URZ+0x30830], R9 ;  /* 0x03083009000095a7 */ /* 0x000e64000802007f */
[----:B-1----:R-:W-:Y:S05]  /*c710*/  @!P1 BRA `(.L_x_6779) ;  /* 0xfffffffc00f09947 */ /* 0x002fea000383ffff */
[----:B------:R-:W-:Y:S05]  /*c720*/  BRA `(.L_x_6778) ;  /* 0xffffff5c00bc7947 */ /* 0x000fea000383ffff */
.L_x_6859:
[----:B------:R-:W-:Y:S01]  /*c730*/  BSSY B0, `(.L_x_6932) ;  /* 0x0000005000007945 */ /* 0x000fe20003800000 */
[----:B------:R-:W-:-:S07]  /*c740*/  IMAD.MOV.U32 R15, RZ, RZ, -0x1 ;  /* 0xffffffffff0f7424 */ /* 0x000fce00078e00ff */
[----:B------:R-:W-:Y:S05]  /*c750*/  WARPSYNC.COLLECTIVE R15, `(.L_x_6933) ;  /* 0x000000000f087348 */ /* 0x000fea0003c00000 */
[----:B------:R-:W-:Y:S01]  /*c760*/  NOP ;  /* 0x0000000000007918 */ /* 0x000fe20000000000 */
[----:B------:R-:W-:Y:S01]  /*c770*/  ENDCOLLECTIVE ;  /* 0x000000000000791b */ /* 0x000fe20003800000 */
.L_x_6933:
[----:B------:R-:W-:Y:S05]  /*c780*/  BSYNC B0 ;  /* 0x0000000000007941 */ /* 0x000fea0003800000 */
.L_x_6932:
[----:B------:R-:W-:Y:S05]  /*c790*/  BRA `(.L_x_6934) ;  /* 0xffffffc400087947 */ /* 0x000fea000383ffff */
.L_x_6872:
[----:B------:R-:W-:Y:S01]  /*c7a0*/  BSSY B0, `(.L_x_6935) ;  /* 0x0000005000007945 */ /* 0x000fe20003800000 */
[----:B------:R-:W-:-:S07]  /*c7b0*/  IMAD.MOV.U32 R15, RZ, RZ, -0x1 ;  /* 0xffffffffff0f7424 */ /* 0x000fce00078e00ff */
[----:B------:R-:W-:Y:S05]  /*c7c0*/  WARPSYNC.COLLECTIVE R15, `(.L_x_6936) ;  /* 0x000000000f087348 */ /* 0x000fea0003c00000 */
[----:B------:R-:W-:Y:S01]  /*c7d0*/  NOP ;  /* 0x0000000000007918 */ /* 0x000fe20000000000 */
[----:B------:R-:W-:Y:S01]  /*c7e0*/  ENDCOLLECTIVE ;  /* 0x000000000000791b */ /* 0x000fe20003800000 */
.L_x_6936:
[----:B------:R-:W-:Y:S05]  /*c7f0*/  BSYNC B0 ;  /* 0x0000000000007941 */ /* 0x000fea0003800000 */
.L_x_6935:
[----:B------:R-:W-:Y:S05]  /*c800*/  BRA `(.L_x_6937) ;  /* 0xffffffc800b87947 */ /* 0x000fea000383ffff */
.L_x_6884:
[----:B------:R-:W-:Y:S01]  /*c810*/  BSSY B0, `(.L_x_6938) ;  /* 0x0000005000007945 */ /* 0x000fe20003800000 */
[----:B------:R-:W-:-:S07]  /*c820*/  IMAD.MOV.U32 R15, RZ, RZ, -0x1 ;  /* 0xffffffffff0f7424 */ /* 0x000fce00078e00ff */
[----:B------:R-:W-:Y:S05]  /*c830*/  WARPSYNC.COLLECTIVE R15, `(.L_x_6939) ;  /* 0x000000000f087348 */ /* 0x000fea0003c00000 */
[----:B------:R-:W-:Y:S01]  /*c840*/  NOP ;  /* 0x0000000000007918 */ /* 0x000fe20000000000 */
[----:B------:R-:W-:Y:S01]  /*c850*/  ENDCOLLECTIVE ;  /* 0x000000000000791b */ /* 0x000fe20003800000 */
.L_x_6939:
[----:B------:R-:W-:Y:S05]  /*c860*/  BSYNC B0 ;  /* 0x0000000000007941 */ /* 0x000fea0003800000 */
.L_x_6938:
[----:B------:R-:W-:Y:S05]  /*c870*/  BRA `(.L_x_6940) ;  /* 0xffffffcc00f87947 */ /* 0x000fea000383ffff */
.L_x_6904:
[----:B-1----:R1:W2:Y:S02]  /*c880*/  SYNCS.PHASECHK.TRANS64.TRYWAIT P0, [R15+URZ+0x30820], R2 ;  /* 0x030820020f0075a7 */ /* 0x0022a4000800017f */
[----:B--2---:R-:W-:Y:S05]  /*c890*/  @!P0 NANOSLEEP.SYNCS 0x989680 ;  /* 0x009896800000895d */ /* 0x004fea0003900000 */
[----:B------:R-:W2:Y:S02]  /*c8a0*/  @!P0 SYNCS.PHASECHK.TRANS64 P0, [R15+URZ+0x30820], R2 ;  /* 0x030820020f0085a7 */ /* 0x000ea4000800007f */
[----:B--2---:R-:W-:Y:S05]  /*c8b0*/  @!P0 BRA `(.L_x_6904) ;  /* 0xfffffffc00f08947 */ /* 0x004fea000383ffff */
[----:B------:R-:W-:Y:S05]  /*c8c0*/  BRA `(.L_x_6941) ;  /* 0xffffffdc00e87947 */ /* 0x000fea000383ffff */
.L_x_6908:
[----:B--2---:R2:W3:Y:S02]  /*c8d0*/  SYNCS.PHASECHK.TRANS64.TRYWAIT P1, [R15+URZ+0x30840], R18 ;  /* 0x030840120f0075a7 */ /* 0x0044e4000802017f */
[----:B---3--:R-:W-:Y:S05]  /*c8e0*/  @!P1 NANOSLEEP.SYNCS 0x989680 ;  /* 0x009896800000995d */ /* 0x008fea0003900000 */
[----:B------:R-:W3:Y:S02]  /*c8f0*/  @!P1 SYNCS.PHASECHK.TRANS64 P1, [R15+URZ+0x30840], R18 ;  /* 0x030840120f0095a7 */ /* 0x000ee4000802007f */
[----:B---3--:R-:W-:Y:S05]  /*c900*/  @!P1 BRA `(.L_x_6908) ;  /* 0xfffffffc00f09947 */ /* 0x008fea000383ffff */
[----:B------:R-:W-:Y:S05]  /*c910*/  BRA `(.L_x_6942) ;  /* 0xffffffe4008c7947 */ /* 0x000fea000383ffff */
.L_x_6910:
[----:B-1----:R1:W3:Y:S02]  /*c920*/  SYNCS.PHASECHK.TRANS64.TRYWAIT P1, [R15+URZ+0x30828], R18 ;  /* 0x030828120f0075a7 */ /* 0x0022e4000802017f */
[----:B---3--:R-:W-:Y:S05]  /*c930*/  @!P1 NANOSLEEP.SYNCS 0x989680 ;  /* 0x009896800000995d */ /* 0x008fea0003900000 */
[----:B------:R-:W3:Y:S02]  /*c940*/  @!P1 SYNCS.PHASECHK.TRANS64 P1, [R15+URZ+0x30828], R18 ;  /* 0x030828120f0095a7 */ /* 0x000ee4000802007f */
[----:B---3--:R-:W-:Y:S05]  /*c950*/  @!P1 BRA `(.L_x_6910) ;  /* 0xfffffffc00f09947 */ /* 0x008fea000383ffff */
[----:B------:R-:W-:Y:S05]  /*c960*/  BRA `(.L_x_6943) ;  /* 0xffffffe8002c7947 */ /* 0x000fea000383ffff */
.L_x_6912:
[----:B---3--:R3:W4:Y:S02]  /*c970*/  SYNCS.PHASECHK.TRANS64.TRYWAIT P1, [R15+URZ+0x30848], R18 ;  /* 0x030848120f0075a7 */ /* 0x008724000802017f */
[----:B----4-:R-:W-:Y:S05]  /*c980*/  @!P1 NANOSLEEP.SYNCS 0x989680 ;  /* 0x009896800000995d */ /* 0x010fea0003900000 */
[----:B------:R-:W4:Y:S02]  /*c990*/  @!P1 SYNCS.PHASECHK.TRANS64 P1, [R15+URZ+0x30848], R18 ;  /* 0x030848120f0095a7 */ /* 0x000f24000802007f */
[----:B----4-:R-:W-:Y:S05]  /*c9a0*/  @!P1 BRA `(.L_x_6912) ;  /* 0xfffffffc00f09947 */ /* 0x010fea000383ffff */
[----:B------:R-:W-:Y:S05]  /*c9b0*/  BRA `(.L_x_6944) ;  /* 0xffffffe800cc7947 */ /* 0x000fea000383ffff */
.L_x_6914:
[----:B------:R-:W-:-:S07]  /*c9c0*/  SHF.L.U32 R4, R10, 0x1f, RZ ;  /* 0x0000001f0a047819 */ /* 0x000fce00000006ff */
.L_x_6945:
[----:B----4-:R4:W1:Y:S02]  /*c9d0*/  SYNCS.PHASECHK.TRANS64.TRYWAIT P1, [R15+URZ+0x30820], R4 ;  /* 0x030820040f0075a7 */ /* 0x010864000802017f */
[----:B-1----:R-:W-:Y:S05]  /*c9e0*/  @!P1 NANOSLEEP.SYNCS 0x989680 ;  /* 0x009896800000995d */ /* 0x002fea0003900000 */
[----:B------:R-:W1:Y:S02]  /*c9f0*/  @!P1 SYNCS.PHASECHK.TRANS64 P1, [R15+URZ+0x30820], R4 ;  /* 0x030820040f0095a7 */ /* 0x000e64000802007f */
[----:B-1----:R-:W-:Y:S05]  /*ca00*/  @!P1 BRA `(.L_x_6945) ;  /* 0xfffffffc00f09947 */ /* 0x002fea000383ffff */
[----:B------:R-:W-:Y:S05]  /*ca10*/  BRA `(.L_x_6946) ;  /* 0xffffffec00507947 */ /* 0x000fea000383ffff */
.L_x_6917:
[----:B----4-:R4:W1:Y:S02]  /*ca20*/  SYNCS.PHASECHK.TRANS64.TRYWAIT P1, [R15+URZ+0x30840], R12 ;  /* 0x0308400c0f0075a7 */ /* 0x010864000802017f */
[----:B-1----:R-:W-:Y:S05]  /*ca30*/  @!P1 NANOSLEEP.SYNCS 0x989680 ;  /* 0x009896800000995d */ /* 0x002fea0003900000 */
[----:B------:R-:W1:Y:S02]  /*ca40*/  @!P1 SYNCS.PHASECHK.TRANS64 P1, [R15+URZ+0x30840], R12 ;  /* 0x0308400c0f0095a7 */ /* 0x000e64000802007f */
[----:B-1----:R-:W-:Y:S05]  /*ca50*/  @!P1 BRA `(.L_x_6917) ;  /* 0xfffffffc00f09947 */ /* 0x002fea000383ffff */
[----:B------:R-:W-:Y:S05]  /*ca60*/  BRA `(.L_x_6947) ;  /* 0xfffffff0000c7947 */ /* 0x000fea000383ffff */
.L_x_6919:
[----:B-1----:R1:W2:Y:S02]  /*ca70*/  SYNCS.PHASECHK.TRANS64.TRYWAIT P1, [R15+URZ+0x30828], R12 ;  /* 0x0308280c0f0075a7 */ /* 0x0022a4000802017f */
[----:B--2---:R-:W-:Y:S05]  /*ca80*/  @!P1 NANOSLEEP.SYNCS 0x989680 ;  /* 0x009896800000995d */ /* 0x004fea0003900000 */
[----:B------:R-:W2:Y:S02]  /*ca90*/  @!P1 SYNCS.PHASECHK.TRANS64 P1, [R15+URZ+0x30828], R12 ;  /* 0x0308280c0f0095a7 */ /* 0x000ea4000802007f */
[----:B--2---:R-:W-:Y:S05]  /*caa0*/  @!P1 BRA `(.L_x_6919) ;  /* 0xfffffffc00f09947 */ /* 0x004fea000383ffff */
[----:B------:R-:W-:Y:S05]  /*cab0*/  BRA `(.L_x_6948) ;  /* 0xfffffff000a07947 */ /* 0x000fea000383ffff */
.L_x_6921:
[----:B------:R1:W1:Y:S02]  /*cac0*/  SYNCS.PHASECHK.TRANS64.TRYWAIT P0, [R3+URZ+0x30840], R0 ;  /* 0x03084000030075a7 */ /* 0x000264000800017f */
[----:B-1----:R-:W-:Y:S05]  /*cad0*/  @!P0 NANOSLEEP.SYNCS 0x989680 ;  /* 0x009896800000895d */ /* 0x002fea0003900000 */
[----:B------:R-:W1:Y:S02]  /*cae0*/  @!P0 SYNCS.PHASECHK.TRANS64 P0, [R3+URZ+0x30840], R0 ;  /* 0x03084000030085a7 */ /* 0x000e64000800007f */
[----:B-1----:R-:W-:Y:S05]  /*caf0*/  @!P0 BRA `(.L_x_6921) ;  /* 0xfffffffc00f08947 */ /* 0x002fea000383ffff */
[----:B------:R-:W-:Y:S05]  /*cb00*/  BRA `(.L_x_6949) ;  /* 0xfffffff400507947 */ /* 0x000fea000383ffff */
.L_x_6923:
[----:B------:R-:W-:Y:S01]  /*cb10*/  BSSY B0, `(.L_x_6950) ;  /* 0x0000006000007945 */ /* 0x000fe20003800000 */
[----:B------:R-:W-:-:S07]  /*cb20*/  IMAD.MOV.U32 R15, RZ, RZ, -0x1 ;  /* 0xffffffffff0f7424 */ /* 0x000fce00078e00ff */
[----:B------:R-:W-:Y:S05]  /*cb30*/  WARPSYNC.COLLECTIVE R15, `(.L_x_6951) ;  /* 0x000000000f0c7348 */ /* 0x000fea0003c00000 */
[----:B------:R-:W-:Y:S02]  /*cb40*/  ELECT P6, UR62, PT ;  /* 0x00000000003e782f */ /* 0x000fe400038c0000 */
[----:B------:R-:W-:Y:S01]  /*cb50*/  MOV R14, UR62 ;  /* 0x0000003e000e7c02 */ /* 0x000fe20008000f00 */
[----:B------:R-:W-:Y:S10]  /*cb60*/  ENDCOLLECTIVE ;  /* 0x000000000000791b */ /* 0x000ff40003800000 */
.L_x_6951:
[----:B------:R-:W-:Y:S05]  /*cb70*/  BSYNC B0 ;  /* 0x0000000000007941 */ /* 0x000fea0003800000 */
.L_x_6950:
[----:B------:R-:W-:Y:S05]  /*cb80*/  BRA `(.L_x_6952) ;  /* 0xfffffff800007947 */ /* 0x000fea000383ffff */
.L_x_6925:
[----:B-1----:R1:W2:Y:S02]  /*cb90*/  SYNCS.PHASECHK.TRANS64.TRYWAIT P0, [R7+URZ], R4 ;  /* 0x00000004070075a7 */ /* 0x0022a4000800017f */
[----:B--2---:R-:W-:Y:S05]  /*cba0*/  @!P0 NANOSLEEP.SYNCS 0x989680 ;  /* 0x009896800000895d */ /* 0x004fea0003900000 */
[----:B------:R-:W2:Y:S02]  /*cbb0*/  @!P0 SYNCS.PHASECHK.TRANS64 P0, [R7+URZ], R4 ;  /* 0x00000004070085a7 */ /* 0x000ea4000800007f */
[----:B--2---:R-:W-:Y:S05]  /*cbc0*/  @!P0 BRA `(.L_x_6925) ;  /* 0xfffffffc00f08947 */ /* 0x004fea000383ffff */
[----:B------:R-:W-:Y:S05]  /*cbd0*/  BRA `(.L_x_6953) ;  /* 0xfffffff800407947 */ /* 0x000fea000383ffff */
.L_x_6926:
[----:B--2---:R2:W3:Y:S02]  /*cbe0*/  SYNCS.PHASECHK.TRANS64.TRYWAIT P0, [R3+URZ], R0 ;  /* 0x00000000030075a7 */ /* 0x0044e4000800017f */
[----:B---3--:R-:W-:Y:S05]  /*cbf0*/  @!P0 NANOSLEEP.SYNCS 0x989680 ;  /* 0x009896800000895d */ /* 0x008fea0003900000 */
[----:B------:R-:W3:Y:S02]  /*cc00*/  @!P0 SYNCS.PHASECHK.TRANS64 P0, [R3+URZ], R0 ;  /* 0x00000000030085a7 */ /* 0x000ee4000800007f */
[----:B---3--:R-:W-:Y:S05]  /*cc10*/  @!P0 BRA `(.L_x_6926) ;  /* 0xfffffffc00f08947 */ /* 0x008fea000383ffff */
[----:B------:R-:W-:Y:S05]  /*cc20*/  BRA `(.L_x_6954) ;  /* 0xfffffff800347947 */ /* 0x000fea000383ffff */
.L_x_6928:
[----:B--2---:R2:W3:Y:S02]  /*cc30*/  SYNCS.PHASECHK.TRANS64.TRYWAIT P0, [R5+URZ], R4 ;  /* 0x00000004050075a7 */ /* 0x0044e4000800017f */
[----:B---3--:R-:W-:Y:S05]  /*cc40*/  @!P0 NANOSLEEP.SYNCS 0x989680 ;  /* 0x009896800000895d */ /* 0x008fea0003900000 */
[----:B------:R-:W3:Y:S02]  /*cc50*/  @!P0 SYNCS.PHASECHK.TRANS64 P0, [R5+URZ], R4 ;  /* 0x00000004050085a7 */ /* 0x000ee4000800007f */
[----:B---3--:R-:W-:Y:S05]  /*cc60*/  @!P0 BRA `(.L_x_6928) ;  /* 0xfffffffc00f08947 */ /* 0x008fea000383ffff */
[----:B------:R-:W-:Y:S05]  /*cc70*/  BRA `(.L_x_6955) ;  /* 0xfffffff800387947 */ /* 0x000fea000383ffff */
.L_x_6956:
        /* <DEDUP_REMOVED lines=16> */
.L_x_7339:


//--------------------- .text._ZN7cutlass13device_kernelIN5flash11enable_sm90INS1_16FlashAttnBwdSm90INS1_25CollectiveMainloopBwdSm90ILi2ELi2ELi2EN4cute5tupleIJNS5_1CILi1EEES8_S8_EEENS6_IJNS7_ILi64EEENS7_ILi128EEESB_EEENS_10bfloat16_tEfNS_4arch4Sm90ELb1ELb0ELb0ELb1ELb0ELb1ELb0ELb0ELi2ELi1ELi2ELi1ELb0EEENS1_24CollectiveEpilogueBwdGQAISC_fSF_Li256ELb1ELb0EEENS1_25SingleTileBwdLPTSchedulerILb1ELi128ELb0EEEEEEEEEvNT_6ParamsE --------------------------
	.section	.text._ZN7cutlass13device_kernelIN5flash11enable_sm90INS1_16FlashAttnBwdSm90INS1_25CollectiveMainloopBwdSm90ILi2ELi2ELi2EN4cute5tupleIJNS5_1CILi1EEES8_S8_EEENS6_IJNS7_ILi64EEENS7_ILi128EEESB_EEENS_10bfloat16_tEfNS_4arch4Sm90ELb1ELb0ELb0ELb1ELb0ELb1ELb0ELb0ELi2ELi1ELi2ELi1ELb0EEENS1_24CollectiveEpilogueBwdGQAISC_fSF_Li256ELb1ELb0EEENS1_25SingleTileBwdLPTSchedulerILb1ELi128ELb0EEEEEEEEEvNT_6ParamsE,"ax",@progbits
	.align	128
.text._ZN7cutlass13device_kernelIN5flash11enable_sm90INS1_16FlashAttnBwdSm90INS1_25CollectiveMainloopBwdSm90ILi2ELi2ELi2EN4cute5tupleIJNS5_1CILi1EEES8_S8_EEENS6_IJNS7_ILi64EEENS7_ILi128EEESB_EEENS_10bfloat16_tEfNS_4arch4Sm90ELb1ELb0ELb0ELb1ELb0ELb1ELb0ELb0ELi2ELi1ELi2ELi1ELb0EEENS1_24CollectiveEpilogueBwdGQAISC_fSF_Li256ELb1ELb0EEENS1_25SingleTileBwdLPTSchedulerILb1ELi128ELb0EEEEEEEEEvNT_6ParamsE:
        .type           _ZN7cutlass13device_kernelIN5flash11enable_sm90INS1_16FlashAttnBwdSm90INS1_25CollectiveMainloopBwdSm90ILi2ELi2ELi2EN4cute5tupleIJNS5_1CILi1EEES8_S8_EEENS6_IJNS7_ILi64EEENS7_ILi128EEESB_EEENS_10bfloat16_tEfNS_4arch4Sm90ELb1ELb0ELb0ELb1ELb0ELb1ELb0ELb0ELi2ELi1ELi2ELi1ELb0EEENS1_24CollectiveEpilogueBwdGQAISC_fSF_Li256ELb1ELb0EEENS1_25SingleTileBwdLPTSchedulerILb1ELi128ELb0EEEEEEEEEvNT_6ParamsE,@function
        .size           _ZN7cutlass13device_kernelIN5flash11enable_sm90INS1_16FlashAttnBwdSm90INS1_25CollectiveMainloopBwdSm90ILi2ELi2ELi2EN4cute5tupleIJNS5_1CILi1EEES8_S8_EEENS6_IJNS7_ILi64EEENS7_ILi128EEESB_EEENS_10bfloat16_tEfNS_4arch4Sm90ELb1ELb0ELb0ELb1ELb0ELb1ELb0ELb0ELi2ELi1ELi2ELi1ELb0EEENS1_24CollectiveEpilogueBwdGQAISC_fSF_Li256ELb1ELb0EEENS1_25SingleTileBwdLPTSchedulerILb1ELi128ELb0EEEEEEEEEvNT_6ParamsE,(.L_x_7340 - _ZN7cutlass13device_kernelIN5flash11enable_sm90INS1_16FlashAttnBwdSm90INS1_25CollectiveMainloopBwdSm90ILi2ELi2ELi2EN4cute5tupleIJNS5_1CILi1EEES8_S8_EEENS6_IJNS7_ILi64EEENS7_ILi128EEESB_EEENS_10bfloat16_tEfNS_4arch4Sm90ELb1ELb0ELb0ELb1ELb0ELb1ELb0ELb0ELi2ELi1ELi2ELi1ELb0EEENS1_24CollectiveEpilogueBwdGQAISC_fSF_Li256ELb1ELb0EEENS1_25SingleTileBwdLPTSchedulerILb1ELi128ELb0EEEEEEEEEvNT_6ParamsE)
        .other          _ZN7cutlass13device_kernelIN5flash11enable_sm90INS1_16FlashAttnBwdSm90INS1_25CollectiveMainloopBwdSm90ILi2ELi2ELi2EN4cute5tupleIJNS5_1CILi1EEES8_S8_EEENS6_IJNS7_ILi64EEENS7_ILi128EEESB_EEENS_10bfloat16_tEfNS_4arch4Sm90ELb1ELb0ELb0ELb1ELb0ELb1ELb0ELb0ELi2ELi1ELi2ELi1ELb0EEENS1_24CollectiveEpilogueBwdGQAISC_fSF_Li256ELb1ELb0EEENS1_25SingleTileBwdLPTSchedulerILb1ELi128ELb0EEEEEEEEEvNT_6ParamsE,@"STO_CUDA_ENTRY STV_DEFAULT"
_ZN7cutlass13device_kernelIN5flash11enable_sm90INS1_16FlashAttnBwdSm90INS1_25CollectiveMainloopBwdSm90ILi2ELi2ELi2EN4cute5tupleIJNS5_1CILi1EEES8_S8_EEENS6_IJNS7_ILi64EEENS7_ILi128EEESB_EEENS_10bfloat16_tEfNS_4arch4Sm90ELb1ELb0ELb0ELb1ELb0ELb1ELb0ELb0ELi2ELi1ELi2ELi1ELb0EEENS1_24CollectiveEpilogueBwdGQAISC_fSF_Li256ELb1ELb0EEENS1_25SingleTileBwdLPTSchedulerILb1ELi128ELb0EEEEEEEEEvNT_6ParamsE:
        /* <DEDUP_REMOVED lines=24> */
.L_x_6958:
[----:B------:R-:W-:Y:S05]  /*0180*/  BSYNC B0 ;  /* 0x0000000000007941 */ /* 0x000fea0003800000 */
.L_x_6957:
        /* <DEDUP_REMOVED lines=37> */
.L_x_6959:
        /* <DEDUP_REMOVED lines=22> */
.L_x_6960:
[----:B------:R-:W-:Y:S01]  /*0540*/  PLOP3.LUT P0, PT, PT, PT, UP0, 0x80, 0x0 ;  /* 0x000000000000781c */ /* 0x000fe20003f0f008 */
[----:B------:R-:W-:Y:S01]  /*0550*/  NOP ;  /* 0x0000000000007918 */ /* 0x000fe20000000000 */
[----:B------:R-:W-:Y:S01]  /*0560*/  ULDC.64 UR46, c[0x0][0x208] ;  /* 0x00008200002e7ab9 */ /* 0x000fe20000000a00 */
[----:B------:R-:W-:Y:S01]  /*0570*/  BSSY B6, `(.L_x_6961) ;  /* 0x00008a0000067945 */ /* 0x000fe20003800000 */
[----:B-12-4-:R-:W-:Y:S09]  /*0580*/  BAR.SYNC.DEFER_BLOCKING 0x0 ;  /* 0x0000000000007b1d */ /* 0x016ff20000010000 */
[----:B------:R-:W-:Y:S05]  /*0590*/  @!P0 BRA `(.L_x_6962) ;  /* 0x0000004800bc8947 */ /* 0x000fea0003800000 */
.L_x_6963:
        /* <DEDUP_REMOVED lines=32> */
.L_x_6964:
[----:B------:R-:W-:Y:S01]  /*07a0*/  ULDC UR7, c[0x0][0x8cc] ;  /* 0x0002330000077ab9 */ /* 0x000fe20000000800 */
[----:B------:R-:W-:Y:S01]  /*07b0*/  UMOV UR36, UR10 ;  /* 0x0000000a00247c82 */ /* 0x000fe20008000000 */
[----:B------:R-:W-:-:S11]  /*07c0*/  UISETP.NE.AND UP0, UPT, UR7, 0x1, UPT ;  /* 0x000000010700788c */ /* 0x000fd6000bf05270 */
[----:B------:R-:W-:Y:S02]  /*07d0*/  @UP0 ULDC.64 UR8, c[0x0][0x8d0] ;  /* 0x0002340000080ab9 */ /* 0x000fe40000000a00 */
[----:B------:R-:W-:-:S04]  /*07e0*/  UIMAD.WIDE.U32 UR4, UR10, UR8, URZ ;  /* 0x000000080a0472a5 */ /* 0x000fc8000f8e003f */
[----:B------:R-:W-:-:S04]  /*07f0*/  @UP0 USHF.R.U32.HI UR36, URZ, UR9, UR5 ;  /* 0x000000093f240299 */ /* 0x000fc80008011605 */
[----:B------:R-:W-:-:S12]  /*0800*/  UIMAD UR4, UR36, UR7, URZ ;  /* 0x00000007240472a4 */ /* 0x000fd8000f8e023f */
.L_x_6965:
        /* <DEDUP_REMOVED lines=23> */
.L_x_6966:
        /* <DEDUP_REMOVED lines=14> */
.L_x_6968:
[----:B------:R-:W-:-:S05]  /*0a60*/  ULDC UR4, c[0x0][0x8f4] ;  /* 0x00023d0000047ab9 */ /* 0x000fca0000000800 */
.L_x_6967:
        /* <DEDUP_REMOVED lines=20> */
.L_x_6970:
        /* <DEDUP_REMOVED lines=14> */
.L_x_6971:
        /* <DEDUP_REMOVED lines=11> */
.L_x_6972:
        /* <DEDUP_REMOVED lines=13> */
.L_x_6973:
        /* <DEDUP_REMOVED lines=101> */
.L_x_6976:
        /* <DEDUP_REMOVED lines=15> */
.L_x_6975:
        /* <DEDUP_REMOVED lines=22> */
.L_x_6978:
        /* <DEDUP_REMOVED lines=15> */
.L_x_6977:
        /* <DEDUP_REMOVED lines=8> */
.L_x_7064:
        /* <DEDUP_REMOVED lines=15> */
.L_x_6980:
        /* <DEDUP_REMOVED lines=102> */
.L_x_6992:
[----:B------:R-:W-:-:S13]  /*1f70*/  ISETP.NE.AND P0, PT, R231, 0x3, PT ;  /* 0x00000003e700780c */ /* 0x000fda0003f05270 */
[----:B------:R-:W-:Y:S05]  /*1f80*/  @!P0 BRA `(.L_x_6982) ;  /* 0x0000000000048947 */ /* 0x000fea0003800000 */
[----:B------:R-:W-:Y:S01]  /*1f90*/  BPT.TRAP 0x1 ;  /* 0x000000040000795c */ /* 0x000fe20000300000 */
.L_x_6982:
[----:B------:R-:W-:Y:S01]  /*1fa0*/  IMAD R0, R3, 0x8, R228 ;  /* 0x0000000803007824 */ /* 0x000fe200078e02e4 */
[----:B------:R-:W-:-:S04]  /*1fb0*/  SHF.L.U32 R9, R4, 0x1f, RZ ;  /* 0x0000001f04097819 */ /* 0x000fc800000006ff */
[----:B------:R2:W3:Y:S01]  /*1fc0*/  SYNCS.PHASECHK.TRANS64.TRYWAIT P1, [R0+URZ+0x30810], R9 ;  /* 0x03081009000075a7 */ /* 0x0004e2000802017f */
[----:B------:R-:W-:Y:S05]  /*1fd0*/  @!P0 BRA `(.L_x_6983) ;  /* 0x0000000000048947 */ /* 0x000fea0003800000 */
[----:B------:R-:W-:Y:S01]  /*1fe0*/  BPT.TRAP 0x1 ;  /* 0x000000040000795c */ /* 0x000fe20000300000 */
.L_x_6983:
[----:B---3--:R-:W-:Y:S05]  /*1ff0*/  @P1 BRA `(.L_x_6984) ;  /* 0x0000000000081947 */ /* 0x008fea0003800000 */
[----:B------:R-:W3:Y:S02]  /*2000*/  SYNCS.PHASECHK.TRANS64.TRYWAIT P1, [R0+URZ+0x30810], R9 ;  /* 0x03081009000075a7 */ /* 0x000ee4000802017f */
[----:B---3--:R-:W-:Y:S05]  /*2010*/  @!P1 BRA `(.L_x_6985) ;  /* 0x00000070000c9947 */ /* 0x008fea0003800000 */
.L_x_6984:
        /* <DEDUP_REMOVED lines=81> */
.L_x_6986:
[----:B------:R1:W1:Y:S01]  /*2530*/  SYNCS.PHASECHK.TRANS64.TRYWAIT P1, [R0+URZ+0x30830], R9 ;  /* 0x03083009000075a7 */ /* 0x000262000802017f */
[----:B------:R-:W-:Y:S05]  /*2540*/  @!P0 BRA `(.L_x_6987) ;  /* 0x0000000000048947 */ /* 0x000fea0003800000 */
[----:B------:R-:W-:Y:S01]  /*2550*/  BPT.TRAP 0x1 ;  /* 0x000000040000795c */ /* 0x000fe20000300000 */
.L_x_6987:
[----:B------:R-:W-:-:S05]  /*2560*/  VIADD R6, R228, 0x20000 ;  /* 0x00020000e4067836 */ /* 0x000fca0000000000 */
[----:B------:R-:W-:-:S04]  /*2570*/  SHF.R.U32.HI R6, RZ, 0x4, R6 ;  /* 0x00000004ff067819 */ /* 0x000fc80000011606 */
[----:B------:R-:W-:-:S04]  /*2580*/  LOP3.LUT R225, R6, 0x3fff, RZ, 0xc0, !PT ;  /* 0x00003fff06e17812 */ /* 0x000fc800078ec0ff */
[----:B------:R-:W-:Y:S01]  /*2590*/  LOP3.LUT R6, R225, 0x10000, RZ, 0xfc, !PT ;  /* 0x00010000e1067812 */ /* 0x000fe200078efcff */
[----:B-1----:R-:W-:Y:S06]  /*25a0*/  @P1 BRA `(.L_x_6988) ;  /* 0x0000000000081947 */ /* 0x002fec0003800000 */
[----:B------:R-:W1:Y:S02]  /*25b0*/  SYNCS.PHASECHK.TRANS64.TRYWAIT P1, [R0+URZ+0x30830], R9 ;  /* 0x03083009000075a7 */ /* 0x000e64000802017f */
[----:B-1----:R-:W-:Y:S05]  /*25c0*/  @!P1 BRA `(.L_x_6989) ;  /* 0x0000006800b49947 */ /* 0x002fea0003800000 */
.L_x_6988:
        /* <DEDUP_REMOVED lines=406> */
.L_x_6990:
        /* <DEDUP_REMOVED lines=49> */
.L_x_6991:
        /* <DEDUP_REMOVED lines=78> */
.L_x_6974:
        /* <DEDUP_REMOVED lines=103> */
.L_x_6995:
[----:B------:R-:W-:Y:S01]  /*4d90*/  @P0 ELECT P1, URZ, PT ;  /* 0x00000000003f082f */ /* 0x000fe20003820000 */
[----:B------:R2:W-:-:S12]  /*4da0*/  UBLKRED.G.S.ADD.F32.RN [UR6], [UR4], UR5, desc[UR8] ;  /* 0x00000806040073bb */ /* 0x0005d800080a1405 */
[----:B------:R-:W-:Y:S02]  /*4db0*/  @P1 PLOP3.LUT P0, PT, P1, PT, PT, 0x8, 0x0 ;  /* 0x000000000000181c */ /* 0x000fe40000f0e170 */
[----:B------:R-:W-:-:S11]  /*4dc0*/  PLOP3.LUT P1, PT, PT, PT, PT, 0x8, 0x0 ;  /* 0x000000000000781c */ /* 0x000fd60003f2e170 */
[----:B--2---:R-:W-:Y:S05]  /*4dd0*/  @P0 BRA.U.ANY `(.L_x_6995) ;  /* 0xfffffffd00ec0947 */ /* 0x004fea000393ffff */
[----:B------:R0:W-:Y:S01]  /*4de0*/  UTMACMDFLUSH ;  /* 0x00000000000079b7 */ /* 0x0001e20000000000 */
[----:B------:R-:W-:-:S04]  /*4df0*/  DEPBAR.LE SB0, 0x0 ;  /* 0x000080000000791a */ /* 0x000fc80000000000 */
.L_x_6994:
[----:B------:R-:W-:Y:S05]  /*4e00*/  BSYNC B0 ;  /* 0x0000000000007941 */ /* 0x000fea0003800000 */
.L_x_6993:
        /* <DEDUP_REMOVED lines=32> */
.L_x_6996:
        /* <DEDUP_REMOVED lines=8> */
.L_x_6962:
        /* <DEDUP_REMOVED lines=29> */
.L_x_6998:
[----:B------:R-:W-:Y:S01]  /*5260*/  ULDC UR9, c[0x0][0x8cc] ;  /* 0x0002330000097ab9 */ /* 0x000fe20000000800 */
[----:B------:R-:W-:Y:S01]  /*5270*/  UMOV UR7, UR8 ;  /* 0x0000000800077c82 */ /* 0x000fe20008000000 */
[----:B------:R-:W-:-:S11]  /*5280*/  UISETP.NE.AND UP0, UPT, UR9, 0x1, UPT ;  /* 0x000000010900788c */ /* 0x000fd6000bf05270 */
[----:B------:R-:W-:Y:S02]  /*5290*/  @UP0 ULDC.64 UR10, c[0x0][0x8d0] ;  /* 0x00023400000a0ab9 */ /* 0x000fe40000000a00 */
[----:B------:R-:W-:-:S04]  /*52a0*/  UIMAD.WIDE.U32 UR4, UR8, UR10, URZ ;  /* 0x0000000a080472a5 */ /* 0x000fc8000f8e003f */
[----:B------:R-:W-:-:S04]  /*52b0*/  @UP0 USHF.R.U32.HI UR7, URZ, UR11, UR5 ;  /* 0x0000000b3f070299 */ /* 0x000fc80008011605 */
[----:B------:R-:W-:-:S12]  /*52c0*/  UIMAD UR4, UR7, UR9, URZ ;  /* 0x00000009070472a4 */ /* 0x000fd8000f8e023f */
.L_x_6999:
        /* <DEDUP_REMOVED lines=23> */
.L_x_7000:
        /* <DEDUP_REMOVED lines=13> */
.L_x_7002:
[----:B------:R-:W-:-:S05]  /*5510*/  ULDC UR4, c[0x0][0x8f4] ;  /* 0x00023d0000047ab9 */ /* 0x000fca0000000800 */
.L_x_7001:
        /* <DEDUP_REMOVED lines=46> */
.L_x_7003:
        /* <DEDUP_REMOVED lines=13> */
.L_x_7004:
        /* <DEDUP_REMOVED lines=12> */
.L_x_7005:
        /* <DEDUP_REMOVED lines=54> */
.L_x_7008:
[----:B------:R-:W-:Y:S05]  /*5cf0*/  BSYNC B0 ;  /* 0x0000000000007941 */ /* 0x000fea0003800000 */
.L_x_7007:
        /* <DEDUP_REMOVED lines=19> */
.L_x_7010:
[----:B------:R-:W-:Y:S05]  /*5e30*/  BSYNC B0 ;  /* 0x0000000000007941 */ /* 0x000fea0003800000 */
.L_x_7009:
[----:B------:R-:W-:Y:S06]  /*5e40*/  BAR.ARV 0xa, 0xa0 ;  /* 0x0282800000007b1d */ /* 0x000fec0000002000 */
[----:B------:R-:W-:Y:S04]  /*5e50*/  BSSY B0, `(.L_x_7011) ;  /* 0x0000003000007945 */ /* 0x000fe80003800000 */
[----:B------:R-:W-:Y:S05]  /*5e60*/  @!P0 BRA `(.L_x_7012) ;  /* 0x0000000000048947 */ /* 0x000fea0003800000 */
[----:B------:R-:W-:-:S04]  /*5e70*/  DEPBAR.LE SB0, 0x0 ;  /* 0x000080000000791a */ /* 0x000fc80000000000 */
.L_x_7012:
[----:B------:R-:W-:Y:S05]  /*5e80*/  BSYNC B0 ;  /* 0x0000000000007941 */ /* 0x000fea0003800000 */
.L_x_7011:
[----:B------:R-:W-:Y:S06]  /*5e90*/  BAR.ARV 0xb, 0xa0 ;  /* 0x02c2800000007b1d */ /* 0x000fec0000002000 */
[----:B------:R-:W-:Y:S01]  /*5ea0*/  UIADD3 UR18, UR12, 0x1, URZ ;  /* 0x000000010c127890 */ /* 0x000fe2000fffe03f */
[----:B------:R-:W-:Y:S11]  /*5eb0*/  BRA `(.L_x_7013) ;  /* 0x0000000000047947 */ /* 0x000ff60003800000 */
.L_x_7006:
[----:B------:R-:W-:-:S05]  /*5ec0*/  UMOV UR18, UR12 ;  /* 0x0000000c00127c82 */ /* 0x000fca0008000000 */
.L_x_7013:
        /* <DEDUP_REMOVED lines=22> */
.L_x_7026:
        /* <DEDUP_REMOVED lines=20> */
.L_x_7015:
[----:B------:R-:W-:Y:S05]  /*6170*/  BSYNC B0 ;  /* 0x0000000000007941 */ /* 0x000fea0003800000 */
.L_x_7014:
        /* <DEDUP_REMOVED lines=13> */
.L_x_7017:
[----:B------:R-:W-:Y:S05]  /*6250*/  BSYNC B0 ;  /* 0x0000000000007941 */ /* 0x000fea0003800000 */
.L_x_7016:
[----:B------:R-:W-:Y:S06]  /*6260*/  BAR.ARV 0xa, 0xa0 ;  /* 0x0282800000007b1d */ /* 0x000fec0000002000 */
[----:B------:R-:W-:Y:S04]  /*6270*/  BSSY B0, `(.L_x_7018) ;  /* 0x0000003000007945 */ /* 0x000fe80003800000 */
[----:B------:R-:W-:Y:S05]  /*6280*/  @!P0 BRA `(.L_x_7019) ;  /* 0x0000000000048947 */ /* 0x000fea0003800000 */
[----:B------:R-:W-:-:S04]  /*6290*/  DEPBAR.LE SB0, 0x0 ;  /* 0x000080000000791a */ /* 0x000fc80000000000 */
.L_x_7019:
[----:B------:R-:W-:Y:S05]  /*62a0*/  BSYNC B0 ;  /* 0x0000000000007941 */ /* 0x000fea0003800000 */
.L_x_7018:
        /* <DEDUP_REMOVED lines=13> */
.L_x_7021:
[----:B------:R-:W-:Y:S05]  /*6380*/  BSYNC B0 ;  /* 0x0000000000007941 */ /* 0x000fea0003800000 */
.L_x_7020:
        /* <DEDUP_REMOVED lines=13> */
.L_x_7023:
[----:B------:R-:W-:Y:S05]  /*6460*/  BSYNC B0 ;  /* 0x0000000000007941 */ /* 0x000fea0003800000 */
.L_x_7022:
[----:B------:R-:W-:Y:S01]  /*6470*/  UIADD3 UR18, UR18, 0x2, URZ ;  /* 0x0000000212127890 */ /* 0x000fe2000fffe03f */
[----:B------:R-:W-:Y:S06]  /*6480*/  BAR.ARV 0xa, 0xa0 ;  /* 0x0282800000007b1d */ /* 0x000fec0000002000 */
[----:B------:R-:W-:Y:S01]  /*6490*/  UISETP.GE.AND UP0, UPT, UR18, UR7, UPT ;  /* 0x000000071200728c */ /* 0x000fe2000bf06270 */
[----:B------:R-:W-:Y:S04]  /*64a0*/  BSSY B0, `(.L_x_7024) ;  /* 0x0000003000007945 */ /* 0x000fe80003800000 */
[----:B------:R-:W-:Y:S06]  /*64b0*/  @!P0 BRA `(.L_x_7025) ;  /* 0x0000000000048947 */ /* 0x000fec0003800000 */
[----:B------:R-:W-:-:S04]  /*64c0*/  DEPBAR.LE SB0, 0x0 ;  /* 0x000080000000791a */ /* 0x000fc80000000000 */
.L_x_7025:
[----:B------:R-:W-:Y:S05]  /*64d0*/  BSYNC B0 ;  /* 0x0000000000007941 */ /* 0x000fea0003800000 */
.L_x_7024:
[----:B------:R-:W-:Y:S06]  /*64e0*/  BAR.ARV 0xb, 0xa0 ;  /* 0x02c2800000007b1d */ /* 0x000fec0000002000 */
[----:B------:R-:W-:Y:S01]  /*64f0*/  PLOP3.LUT P1, PT, PT, PT, UP0, 0x80, 0x0 ;  /* 0x000000000000781c */ /* 0x000fe20003f2f008 */
[----:B------:R-:W-:Y:S02]  /*6500*/  UIADD3 UR26, UR26, 0x4000, URZ ;  /* 0x000040001a1a7890 */ /* 0x000fe4000fffe03f */
[----:B------:R-:W-:-:S10]  /*6510*/  UIADD3 UR6, UR6, 0x4000, URZ ;  /* 0x0000400006067890 */ /* 0x000fd4000fffe03f */
[----:B------:R-:W-:Y:S05]  /*6520*/  @!P1 BRA `(.L_x_7026) ;  /* 0xfffffff800c09947 */ /* 0x000fea000383ffff */
[----:B------:R-:W-:Y:S05]  /*6530*/  BRA `(.L_x_6969) ;  /* 0x00000028008c7947 */ /* 0x000fea0003800000 */
.L_x_6997:
        /* <DEDUP_REMOVED lines=22> */
.L_x_7027:
[----:B------:R-:W-:Y:S01]  /*66a0*/  ULDC UR9, c[0x0][0x8cc] ;  /* 0x0002330000097ab9 */ /* 0x000fe20000000800 */
[----:B------:R-:W-:Y:S01]  /*66b0*/  UMOV UR7, UR8 ;  /* 0x0000000800077c82 */ /* 0x000fe20008000000 */
[----:B------:R-:W-:-:S11]  /*66c0*/  UISETP.NE.AND UP0, UPT, UR9, 0x1, UPT ;  /* 0x000000010900788c */ /* 0x000fd6000bf05270 */
[----:B------:R-:W-:Y:S02]  /*66d0*/  @UP0 ULDC.64 UR10, c[0x0][0x8d0] ;  /* 0x00023400000a0ab9 */ /* 0x000fe40000000a00 */
[----:B------:R-:W-:-:S04]  /*66e0*/  UIMAD.WIDE.U32 UR4, UR8, UR10, URZ ;  /* 0x0000000a080472a5 */ /* 0x000fc8000f8e003f */
[----:B------:R-:W-:-:S04]  /*66f0*/  @UP0 USHF.R.U32.HI UR7, URZ, UR11, UR5 ;  /* 0x0000000b3f070299 */ /* 0x000fc80008011605 */
[----:B------:R-:W-:-:S12]  /*6700*/  UIMAD UR4, UR7, UR9, URZ ;  /* 0x00000009070472a4 */ /* 0x000fd8000f8e023f */
.L_x_7028:
        /* <DEDUP_REMOVED lines=23> */
.L_x_7029:
        /* <DEDUP_REMOVED lines=14> */
.L_x_7031:
[----:B------:R-:W-:-:S05]  /*6960*/  ULDC UR4, c[0x0][0x8f4] ;  /* 0x00023d0000047ab9 */ /* 0x000fca0000000800 */
.L_x_7030:
        /* <DEDUP_REMOVED lines=60> */
.L_x_7033:
        /* <DEDUP_REMOVED lines=12> */
.L_x_7034:
[----:B------:R-:W-:Y:S05]  /*6df0*/  @!P2 BRA `(.L_x_7035) ;  /* 0x000000000014a947 */ /* 0x000fea0003800000 */
[----:B------:R-:W-:Y:S02]  /*6e00*/  IMAD.U32 R2, RZ, RZ, UR14 ;  /* 0x0000000eff027e24 */ /* 0x000fe4000f8e00ff */
[----:B------:R-:W-:-:S05]  /*6e10*/  IMAD.U32 R3, RZ, RZ, UR15 ;  /* 0x0000000fff037e24 */ /* 0x000fca000f8e00ff */
[----:B------:R-:W2:Y:S04]  /*6e20*/  LDG.E R5, desc[UR46][R2.64] ;  /* 0x0000002e02057981 */ /* 0x000ea8000c1e1900 */
[----:B------:R-:W2:Y:S02]  /*6e30*/  LDG.E R4, desc[UR46][R2.64+0x4] ;  /* 0x0000042e02047981 */ /* 0x000ea4000c1e1900 */
[----:B--2---:R-:W-:-:S07]  /*6e40*/  IMAD.IADD R4, R4, 0x1, -R5 ;  /* 0x0000000104047824 */ /* 0x004fce00078e0a05 */
.L_x_7035:
        /* <DEDUP_REMOVED lines=62> */
.L_x_7065:
        /* <DEDUP_REMOVED lines=15> */
.L_x_7038:
        /* <DEDUP_REMOVED lines=92> */
.L_x_7049:
[----:B-123--:R-:W-:-:S04]  /*78e0*/  SHF.L.U32 R18, R10, 0x1f, RZ ;  /* 0x0000001f0a127819 */ /* 0x00efc800000006ff */
[----:B------:R-:W2:Y:S02]  /*78f0*/  SYNCS.PHASECHK.TRANS64.TRYWAIT P1, [R15+URZ+0x30840], R18 ;  /* 0x030840120f0075a7 */ /* 0x000ea4000802017f */
[----:B--2---:R-:W-:Y:S05]  /*7900*/  @!P1 BRA `(.L_x_7041) ;  /* 0x00000018000c9947 */ /* 0x004fea0003800000 */
.L_x_7066:
        /* <DEDUP_REMOVED lines=8> */
.L_x_7042:
        /* <DEDUP_REMOVED lines=37> */
.L_x_7067:
        /* <DEDUP_REMOVED lines=8> */
.L_x_7044:
        /* <DEDUP_REMOVED lines=37> */
.L_x_7068:
        /* <DEDUP_REMOVED lines=8> */
.L_x_7046:
        /* <DEDUP_REMOVED lines=31> */
.L_x_7070:
        /* <DEDUP_REMOVED lines=8> */
.L_x_7048:
        /* <DEDUP_REMOVED lines=37> */
.L_x_7040:
[----:B------:R-:W4:Y:S02]  /*83f0*/  LDL.LU R4, [R1+0x4] ;  /* 0x0000040001047983 */ /* 0x000f240000300800 */
[----:B----4-:R-:W-:Y:S02]  /*8400*/  ISETP.NE.AND P1, PT, R4, RZ, PT ;  /* 0x000000ff0400720c */ /* 0x010fe40003f25270 */
[----:B------:R4:W5:Y:S11]  /*8410*/  LDL R4, [R1] ;  /* 0x0000000001047983 */ /* 0x0009760000100800 */
[----:B----4-:R-:W-:Y:S05]  /*8420*/  @!P1 BRA `(.L_x_7039) ;  /* 0x00000004005c9947 */ /* 0x010fea0003800000 */
[----:B------:R-:W-:-:S04]  /*8430*/  SHF.L.U32 R12, R10, 0x1f, RZ ;  /* 0x0000001f0a0c7819 */ /* 0x000fc800000006ff */
[----:B------:R-:W4:Y:S02]  /*8440*/  SYNCS.PHASECHK.TRANS64.TRYWAIT P1, [R15+URZ+0x30840], R12 ;  /* 0x0308400c0f0075a7 */ /* 0x000f24000802017f */
[----:B----4-:R-:W-:Y:S05]  /*8450*/  @!P1 BRA `(.L_x_7050) ;  /* 0x0000000c008c9947 */ /* 0x010fea0003800000 */
.L_x_7071:
        /* <DEDUP_REMOVED lines=8> */
.L_x_7051:
        /* <DEDUP_REMOVED lines=34> */
.L_x_7072:
        /* <DEDUP_REMOVED lines=8> */
.L_x_7053:
        /* <DEDUP_REMOVED lines=34> */
.L_x_7039:
[----:B------:R-:W1:Y:S01]  /*89a0*/  S2R R0, SR_TID.X ;  /* 0x0000000000007919 */ /* 0x000e620000002100 */
[----:B------:R-:W-:Y:S01]  /*89b0*/  IMAD R3, R16, 0x8, R15 ;  /* 0x0000000810037824 */ /* 0x000fe200078e020f */
[----:B-1----:R-:W-:Y:S02]  /*89c0*/  LOP3.LUT R2, R0, 0x7f, RZ, 0xc0, !PT ;  /* 0x0000007f00027812 */ /* 0x002fe400078ec0ff */
[----:B------:R-:W-:Y:S02]  /*89d0*/  SHF.L.U32 R0, R10, 0x1f, RZ ;  /* 0x0000001f0a007819 */ /* 0x000fe400000006ff */
[----:B------:R-:W-:Y:S02]  /*89e0*/  ISETP.NE.AND P1, PT, R2, RZ, PT ;  /* 0x000000ff0200720c */ /* 0x000fe40003f25270 */
[----:B------:R-:W1:Y:S02]  /*89f0*/  SYNCS.PHASECHK.TRANS64.TRYWAIT P0, [R3+URZ+0x30840], R0 ;  /* 0x03084000030075a7 */ /* 0x000e64000800017f */
[----:B-1----:R-:W-:Y:S09]  /*8a00*/  @!P0 BRA `(.L_x_7054) ;  /* 0x0000000800488947 */ /* 0x002ff20003800000 */
.L_x_7073:
[----:B------:R-:W-:Y:S05]  /*8a10*/  @P1 BRA `(.L_x_7055) ;  /* 0x0000000000181947 */ /* 0x000fea0003800000 */
[----:B------:R-:W1:Y:S01]  /*8a20*/  S2R R2, SR_TID.X ;  /* 0x0000000000027919 */ /* 0x000e620000002100 */
[----:B------:R-:W-:-:S04]  /*8a30*/  IMAD.MOV.U32 R0, RZ, RZ, 0x4100 ;  /* 0x00004100ff007424 */ /* 0x000fc800078e00ff */
[----:B------:R1:W-:Y:S02]  /*8a40*/  SYNCS.ARRIVE.TRANS64 RZ, [R3+URZ+0x30830], R0 ;  /* 0x0308300003ff79a7 */ /* 0x0003e4000800003f */
[----:B-1----:R-:W-:-:S13]  /*8a50*/  LOP3.LUT P0, RZ, R2, 0x1f, RZ, 0xc0, !PT ;  /* 0x0000001f02ff7812 */ /* 0x002fda000780c0ff */
[----:B------:R-:W-:Y:S05]  /*8a60*/  @!P0 BRA `(.L_x_7055) ;  /* 0x0000000000048947 */ /* 0x000fea0003800000 */
[----:B------:R-:W-:Y:S01]  /*8a70*/  BPT.TRAP 0x1 ;  /* 0x000000040000795c */ /* 0x000fe20000300000 */
.L_x_7055:
        /* <DEDUP_REMOVED lines=41> */
.L_x_7036:
[----:B------:R-:W-:Y:S05]  /*8d10*/  BSYNC B0 ;  /* 0x0000000000007941 */ /* 0x000fea0003800000 */
.L_x_7032:
[----:B------:R-:W-:-:S03]  /*8d20*/  UMOV UR7, 0xffffffff ;  /* 0xffffffff00077882 */ /* 0x000fc60000000000 */
[----:B------:R-:W-:Y:S05]  /*8d30*/  BRA.DIV UR7, `(.L_x_7056) ;  /* 0x0000000607907947 */ /* 0x000fea000b800000 */
[----:B------:R-:W-:-:S13]  /*8d40*/  ELECT P6, URZ, PT ;  /* 0x00000000003f782f */ /* 0x000fda00038c0000 */
.L_x_7076:
[----:B------:R-:W-:Y:S05]  /*8d50*/  @!P6 BRA `(.L_x_6969) ;  /* 0x000000000084e947 */ /* 0x000fea0003800000 */
[----:B------:R-:W-:-:S06]  /*8d60*/  ULOP3.LUT UR7, UR38, 0x2, URZ, 0xfc, !UPT ;  /* 0x0000000226077892 */ /* 0x000fcc000f8efc3f */
[----:B------:R-:W-:-:S05]  /*8d70*/  IMAD.U32 R0, RZ, RZ, UR7 ;  /* 0x00000007ff007e24 */ /* 0x000fca000f8e00ff */
[----:B------:R-:W-:-:S13]  /*8d80*/  ISETP.NE.AND P2, PT, R0, 0x3, PT ;  /* 0x000000030000780c */ /* 0x000fda0003f45270 */
[----:B------:R-:W-:Y:S05]  /*8d90*/  @!P2 BRA `(.L_x_7057) ;  /* 0x000000000004a947 */ /* 0x000fea0003800000 */
[----:B------:R-:W-:Y:S01]  /*8da0*/  BPT.TRAP 0x1 ;  /* 0x000000040000795c */ /* 0x000fe20000300000 */
.L_x_7057:
        /* <DEDUP_REMOVED lines=15> */
.L_x_7077:
[----:B------:R-:W2:Y:S02]  /*8ea0*/  SYNCS.PHASECHK.TRANS64.TRYWAIT P0, [R3+URZ], R0 ;  /* 0x00000000030075a7 */ /* 0x000ea4000800017f */
[----:B--2---:R-:W-:Y:S05]  /*8eb0*/  @!P0 BRA `(.L_x_7059) ;  /* 0x0000000400648947 */ /* 0x004fea0003800000 */
.L_x_7078:
[----:B------:R-:W-:Y:S05]  /*8ec0*/  @!P2 BRA `(.L_x_7060) ;  /* 0x000000000004a947 */ /* 0x000fea0003800000 */
[----:B------:R-:W-:Y:S01]  /*8ed0*/  BPT.TRAP 0x1 ;  /* 0x000000040000795c */ /* 0x000fe20000300000 */
.L_x_7060:
[----:B--2---:R-:W-:-:S04]  /*8ee0*/  VIADD R3, R8, 0x30840 ;  /* 0x0003084008037836 */ /* 0x004fc80000000000 */
[----:B------:R-:W-:-:S04]  /*8ef0*/  IMAD R5, R2, 0x8, R3 ;  /* 0x0000000802057824 */ /* 0x000fc800078e0203 */
[----:B------:R-:W2:Y:S02]  /*8f00*/  SYNCS.PHASECHK.TRANS64.TRYWAIT P0, [R5+URZ], R4 ;  /* 0x00000004050075a7 */ /* 0x000ea4000800017f */
[----:B--2---:R-:W-:Y:S05]  /*8f10*/  @!P0 BRA `(.L_x_7061) ;  /* 0x0000000400608947 */ /* 0x004fea0003800000 */
.L_x_7079:
[----:B------:R-:W-:-:S07]  /*8f20*/  IMAD R3, R6, 0x8, R3 ;  /* 0x0000000806037824 */ /* 0x000fce00078e0203 */
.L_x_7062:
[----:B---3--:R3:W4:Y:S02]  /*8f30*/  SYNCS.PHASECHK.TRANS64.TRYWAIT P0, [R3+URZ], R0 ;  /* 0x00000000030075a7 */ /* 0x008724000800017f */
[----:B----4-:R-:W-:Y:S05]  /*8f40*/  @!P0 NANOSLEEP.SYNCS 0x989680 ;  /* 0x009896800000895d */ /* 0x010fea0003900000 */
[----:B------:R-:W4:Y:S02]  /*8f50*/  @!P0 SYNCS.PHASECHK.TRANS64 P0, [R3+URZ], R0 ;  /* 0x00000000030085a7 */ /* 0x000f24000800007f */
[----:B----4-:R-:W-:Y:S05]  /*8f60*/  @!P0 BRA `(.L_x_7062) ;  /* 0xfffffffc00f08947 */ /* 0x010fea000383ffff */
.L_x_6969:
[----:B------:R-:W-:Y:S05]  /*8f70*/  BSYNC B6 ;  /* 0x0000000000067941 */ /* 0x000fea0003800000 */
.L_x_6961:
[----:B------:R-:W-:Y:S05]  /*8f80*/  EXIT ;  /* 0x000000000000794d */ /* 0x000fea0003800000 */
.L_x_6979:
[----:B------:R-:W-:Y:S02]  /*8f90*/  IMAD.MOV.U32 R12, RZ, RZ, RZ ;  /* 0x000000ffff0c7224 */ /* 0x000fe400078e00ff */
[----:B------:R-:W-:Y:S02]  /*8fa0*/  IMAD.MOV.U32 R11, RZ, RZ, 0x1f ;  /* 0x0000001fff0b7424 */ /* 0x000fe400078e00ff */
[----:B------:R-:W-:-:S07]  /*8fb0*/  IMAD.MOV.U32 R15, RZ, RZ, -0x1 ;  /* 0xffffffffff0f7424 */ /* 0x000fce00078e00ff */
[----:B------:R-:W-:Y:S05]  /*8fc0*/  WARPSYNC.COLLECTIVE R15, `(.L_x_7063) ;  /* 0x000000000f087348 */ /* 0x000fea0003c00000 */
[----:B------:R1:W2:Y:S02]  /*8fd0*/  SHFL.IDX P6, R14, R13, R12, R11 ;  /* 0x0000000c0d0e7389 */ /* 0x0002a400000c000b */
[----:B-12---:R-:W-:Y:S01]  /*8fe0*/  ENDCOLLECTIVE ;  /* 0x000000000000791b */ /* 0x006fe20003800000 */
.L_x_7063:
[----:B------:R-:W-:Y:S05]  /*8ff0*/  BRA `(.L_x_7064) ;  /* 0xffffff8800087947 */ /* 0x000fea000383ffff */
.L_x_6981:
[----:B---3--:R3:W4:Y:S02]  /*9000*/  SYNCS.PHASECHK.TRANS64.TRYWAIT P0, [R228+URZ+0x30800], R9 ;  /* 0x03080009e40075a7 */ /* 0x008724000800017f */
[----:B----4-:R-:W-:Y:S05]  /*9010*/  @!P0 NANOSLEEP.SYNCS 0x989680 ;  /* 0x009896800000895d */ /* 0x010fea0003900000 */
[----:B------:R-:W4:Y:S02]  /*9020*/  @!P0 SYNCS.PHASECHK.TRANS64 P0, [R228+URZ+0x30800], R9 ;  /* 0x03080009e40085a7 */ /* 0x000f24000800007f */
[----:B----4-:R-:W-:Y:S05]  /*9030*/  @!P0 BRA `(.L_x_6981) ;  /* 0xfffffffc00f08947 */ /* 0x010fea000383ffff */
[----:B------:R-:W-:Y:S05]  /*9040*/  BRA `(.L_x_6980) ;  /* 0xffffff8800307947 */ /* 0x000fea000383ffff */
.L_x_6985:
[----:B---3--:R3:W4:Y:S02]  /*9050*/  SYNCS.PHASECHK.TRANS64.TRYWAIT P1, [R0+URZ+0x30810], R9 ;  /* 0x03081009000075a7 */ /* 0x008724000802017f */
[----:B----4-:R-:W-:Y:S05]  /*9060*/  @!P1 NANOSLEEP.SYNCS 0x989680 ;  /* 0x009896800000995d */ /* 0x010fea0003900000 */
[----:B------:R-:W4:Y:S02]  /*9070*/  @!P1 SYNCS.PHASECHK.TRANS64 P1, [R0+URZ+0x30810], R9 ;  /* 0x03081009000095a7 */ /* 0x000f24000802007f */
[----:B----4-:R-:W-:Y:S05]  /*9080*/  @!P1 BRA `(.L_x_6985) ;  /* 0xfffffffc00f09947 */ /* 0x010fea000383ffff */
[----:B------:R-:W-:Y:S05]  /*9090*/  BRA `(.L_x_6984) ;  /* 0xffffff8c00e07947 */ /* 0x000fea000383ffff */
.L_x_6989:
[----:B------:R1:W1:Y:S02]  /*90a0*/  SYNCS.PHASECHK.TRANS64.TRYWAIT P1, [R0+URZ+0x30830], R9 ;  /* 0x03083009000075a7 */ /* 0x000264000802017f */
[----:B-1----:R-:W-:Y:S05]  /*90b0*/  @!P1 NANOSLEEP.SYNCS 0x989680 ;  /* 0x009896800000995d */ /* 0x002fea0003900000 */
[----:B------:R-:W1:Y:S02]  /*90c0*/  @!P1 SYNCS.PHASECHK.TRANS64 P1, [R0+URZ+0x30830], R9 ;  /* 0x03083009000095a7 */ /* 0x000e64000802007f */
[----:B-1----:R-:W-:Y:S05]  /*90d0*/  @!P1 BRA `(.L_x_6989) ;  /* 0xfffffffc00f09947 */ /* 0x002fea000383ffff */
[----:B------:R-:W-:Y:S05]  /*90e0*/  BRA `(.L_x_6988) ;  /* 0xffffff9400387947 */ /* 0x000fea000383ffff */
.L_x_7037:
[----:B-1----:R1:W2:Y:S02]  /*90f0*/  SYNCS.PHASECHK.TRANS64.TRYWAIT P0, [R15+URZ+0x30820], R2 ;  /* 0x030820020f0075a7 */ /* 0x0022a4000800017f */
[----:B--2---:R-:W-:Y:S05]  /*9100*/  @!P0 NANOSLEEP.SYNCS 0x989680 ;  /* 0x009896800000895d */ /* 0x004fea0003900000 */
[----:B------:R-:W2:Y:S02]  /*9110*/  @!P0 SYNCS.PHASECHK.TRANS64 P0, [R15+URZ+0x30820], R2 ;  /* 0x030820020f0085a7 */ /* 0x000ea4000800007f */
[----:B--2---:R-:W-:Y:S05]  /*9120*/  @!P0 BRA `(.L_x_7037) ;  /* 0xfffffffc00f08947 */ /* 0x004fea000383ffff */
[----:B------:R-:W-:Y:S05]  /*9130*/  BRA `(.L_x_7065) ;  /* 0xffffffe0003c7947 */ /* 0x000fea000383ffff */
.L_x_7041:
[----:B--2---:R2:W3:Y:S02]  /*9140*/  SYNCS.PHASECHK.TRANS64.TRYWAIT P1, [R15+URZ+0x30840], R18 ;  /* 0x030840120f0075a7 */ /* 0x0044e4000802017f */
[----:B---3--:R-:W-:Y:S05]  /*9150*/  @!P1 NANOSLEEP.SYNCS 0x989680 ;  /* 0x009896800000995d */ /* 0x008fea0003900000 */
[----:B------:R-:W3:Y:S02]  /*9160*/  @!P1 SYNCS.PHASECHK.TRANS64 P1, [R15+URZ+0x30840], R18 ;  /* 0x030840120f0095a7 */ /* 0x000ee4000802007f */
[----:B---3--:R-:W-:Y:S05]  /*9170*/  @!P1 BRA `(.L_x_7041) ;  /* 0xfffffffc00f09947 */ /* 0x008fea000383ffff */
[----:B------:R-:W-:Y:S05]  /*9180*/  BRA `(.L_x_7066) ;  /* 0xffffffe400e07947 */ /* 0x000fea000383ffff */
.L_x_7043:
[----:B-1----:R1:W3:Y:S02]  /*9190*/  SYNCS.PHASECHK.TRANS64.TRYWAIT P1, [R15+URZ+0x30828], R18 ;  /* 0x030828120f0075a7 */ /* 0x0022e4000802017f */
[----:B---3--:R-:W-:Y:S05]  /*91a0*/  @!P1 NANOSLEEP.SYNCS 0x989680 ;  /* 0x009896800000995d */ /* 0x008fea0003900000 */
[----:B------:R-:W3:Y:S02]  /*91b0*/  @!P1 SYNCS.PHASECHK.TRANS64 P1, [R15+URZ+0x30828], R18 ;  /* 0x030828120f0095a7 */ /* 0x000ee4000802007f */
[----:B---3--:R-:W-:Y:S05]  /*91c0*/  @!P1 BRA `(.L_x_7043) ;  /* 0xfffffffc00f09947 */ /* 0x008fea000383ffff */
[----:B------:R-:W-:Y:S05]  /*91d0*/  BRA `(.L_x_7067) ;  /* 0xffffffe800807947 */ /* 0x000fea000383ffff */
.L_x_7045:
[----:B---3--:R3:W4:Y:S02]  /*91e0*/  SYNCS.PHASECHK.TRANS64.TRYWAIT P1, [R15+URZ+0x30848], R18 ;  /* 0x030848120f0075a7 */ /* 0x008724000802017f */
[----:B----4-:R-:W-:Y:S05]  /*91f0*/  @!P1 NANOSLEEP.SYNCS 0x989680 ;  /* 0x009896800000995d */ /* 0x010fea0003900000 */
[----:B------:R-:W4:Y:S02]  /*9200*/  @!P1 SYNCS.PHASECHK.TRANS64 P1, [R15+URZ+0x30848], R18 ;  /* 0x030848120f0095a7 */ /* 0x000f24000802007f */
[----:B----4-:R-:W-:Y:S05]  /*9210*/  @!P1 BRA `(.L_x_7045) ;  /* 0xfffffffc00f09947 */ /* 0x010fea000383ffff */
[----:B------:R-:W-:Y:S05]  /*9220*/  BRA `(.L_x_7068) ;  /* 0xffffffec00207947 */ /* 0x000fea000383ffff */
.L_x_7047:
[----:B------:R-:W-:-:S07]  /*9230*/  SHF.L.U32 R4, R10, 0x1f, RZ ;  /* 0x0000001f0a047819 */ /* 0x000fce00000006ff */
.L_x_7069:
[----:B----4-:R4:W1:Y:S02]  /*9240*/  SYNCS.PHASECHK.TRANS64.TRYWAIT P1, [R15+URZ+0x30820], R4 ;  /* 0x030820040f0075a7 */ /* 0x010864000802017f */
[----:B-1----:R-:W-:Y:S05]  /*9250*/  @!P1 NANOSLEEP.SYNCS 0x989680 ;  /* 0x009896800000995d */ /* 0x002fea0003900000 */
[----:B------:R-:W1:Y:S02]  /*9260*/  @!P1 SYNCS.PHASECHK.TRANS64 P1, [R15+URZ+0x30820], R4 ;  /* 0x030820040f0095a7 */ /* 0x000e64000802007f */
[----:B-1----:R-:W-:Y:S05]  /*9270*/  @!P1 BRA `(.L_x_7069) ;  /* 0xfffffffc00f09947 */ /* 0x002fea000383ffff */
[----:B------:R-:W-:Y:S05]  /*9280*/  BRA `(.L_x_7070) ;  /* 0xffffffec00a47947 */ /* 0x000fea000383ffff */
.L_x_7050:
[----:B----4-:R4:W1:Y:S02]  /*9290*/  SYNCS.PHASECHK.TRANS64.TRYWAIT P1, [R15+URZ+0x30840], R12 ;  /* 0x0308400c0f0075a7 */ /* 0x010864000802017f */
[----:B-1----:R-:W-:Y:S05]  /*92a0*/  @!P1 NANOSLEEP.SYNCS 0x989680 ;  /* 0x009896800000995d */ /* 0x002fea0003900000 */
[----:B------:R-:W1:Y:S02]  /*92b0*/  @!P1 SYNCS.PHASECHK.TRANS64 P1, [R15+URZ+0x30840], R12 ;  /* 0x0308400c0f0095a7 */ /* 0x000e64000802007f */
[----:B-1----:R-:W-:Y:S05]  /*92c0*/  @!P1 BRA `(.L_x_7050) ;  /* 0xfffffffc00f09947 */ /* 0x002fea000383ffff */
[----:B------:R-:W-:Y:S05]  /*92d0*/  BRA `(.L_x_7071) ;  /* 0xfffffff000607947 */ /* 0x000fea000383ffff */
.L_x_7052:
[----:B-1----:R1:W2:Y:S02]  /*92e0*/  SYNCS.PHASECHK.TRANS64.TRYWAIT P1, [R15+URZ+0x30828], R12 ;  /* 0x0308280c0f0075a7 */ /* 0x0022a4000802017f */
[----:B--2---:R-:W-:Y:S05]  /*92f0*/  @!P1 NANOSLEEP.SYNCS 0x989680 ;  /* 0x009896800000995d */ /* 0x004fea0003900000 */
[----:B------:R-:W2:Y:S02]  /*9300*/  @!P1 SYNCS.PHASECHK.TRANS64 P1, [R15+URZ+0x30828], R12 ;  /* 0x0308280c0f0095a7 */ /* 0x000ea4000802007f */
[----:B--2---:R-:W-:Y:S05]  /*9310*/  @!P1 BRA `(.L_x_7052) ;  /* 0xfffffffc00f09947 */ /* 0x004fea000383ffff */
[----:B------:R-:W-:Y:S05]  /*9320*/  BRA `(.L_x_7072) ;  /* 0xfffffff000f47947 */ /* 0x000fea000383ffff */
.L_x_7054:
[----:B------:R1:W1:Y:S02]  /*9330*/  SYNCS.PHASECHK.TRANS64.TRYWAIT P0, [R3+URZ+0x30840], R0 ;  /* 0x03084000030075a7 */ /* 0x000264000800017f */
[----:B-1----:R-:W-:Y:S05]  /*9340*/  @!P0 NANOSLEEP.SYNCS 0x989680 ;  /* 0x009896800000895d */ /* 0x002fea0003900000 */
[----:B------:R-:W1:Y:S02]  /*9350*/  @!P0 SYNCS.PHASECHK.TRANS64 P0, [R3+URZ+0x30840], R0 ;  /* 0x03084000030085a7 */ /* 0x000e64000800007f */
[----:B-1----:R-:W-:Y:S05]  /*9360*/  @!P0 BRA `(.L_x_7054) ;  /* 0xfffffffc00f08947 */ /* 0x002fea000383ffff */
[----:B------:R-:W-:Y:S05]  /*9370*/  BRA `(.L_x_7073) ;  /* 0xfffffff400a47947 */ /* 0x000fea000383ffff */
.L_x_7056:
[----:B------:R-:W-:Y:S01]  /*9380*/  BSSY B0, `(.L_x_7074) ;  /* 0x0000006000007945 */ /* 0x000fe20003800000 */
[----:B------:R-:W-:-:S07]  /*9390*/  IMAD.MOV.U32 R15, RZ, RZ, -0x1 ;  /* 0xffffffffff0f7424 */ /* 0x000fce00078e00ff */
[----:B------:R-:W-:Y:S05]  /*93a0*/  WARPSYNC.COLLECTIVE R15, `(.L_x_7075) ;  /* 0x000000000f0c7348 */ /* 0x000fea0003c00000 */
[----:B------:R-:W-:Y:S02]  /*93b0*/  ELECT P6, UR62, PT ;  /* 0x00000000003e782f */ /* 0x000fe400038c0000 */
[----:B------:R-:W-:Y:S01]  /*93c0*/  MOV R14, UR62 ;  /* 0x0000003e000e7c02 */ /* 0x000fe20008000f00 */
[----:B------:R-:W-:Y:S10]  /*93d0*/  ENDCOLLECTIVE ;  /* 0x000000000000791b */ /* 0x000ff40003800000 */
.L_x_7075:
[----:B------:R-:W-:Y:S05]  /*93e0*/  BSYNC B0 ;  /* 0x0000000000007941 */ /* 0x000fea0003800000 */
.L_x_7074:
[----:B------:R-:W-:Y:S05]  /*93f0*/  BRA `(.L_x_7076) ;  /* 0xfffffff800547947 */ /* 0x000fea000383ffff */
.L_x_7058:
[----:B-1----:R1:W2:Y:S02]  /*9400*/  SYNCS.PHASECHK.TRANS64.TRYWAIT P0, [R7+URZ], R4 ;  /* 0x00000004070075a7 */ /* 0x0022a4000800017f */
[----:B--2---:R-:W-:Y:S05]  /*9410*/  @!P0 NANOSLEEP.SYNCS 0x989680 ;  /* 0x009896800000895d */ /* 0x004fea0003900000 */
[----:B------:R-:W2:Y:S02]  /*9420*/  @!P0 SYNCS.PHASECHK.TRANS64 P0, [R7+URZ], R4 ;  /* 0x00000004070085a7 */ /* 0x000ea4000800007f */
[----:B--2---:R-:W-:Y:S05]  /*9430*/  @!P0 BRA `(.L_x_7058) ;  /* 0xfffffffc00f08947 */ /* 0x004fea000383ffff */
[----:B------:R-:W-:Y:S05]  /*9440*/  BRA `(.L_x_7077) ;  /* 0xfffffff800947947 */ /* 0x000fea000383ffff */
.L_x_7059:
[----:B--2---:R2:W3:Y:S02]  /*9450*/  SYNCS.PHASECHK.TRANS64.TRYWAIT P0, [R3+URZ], R0 ;  /* 0x00000000030075a7 */ /* 0x0044e4000800017f */
[----:B---3--:R-:W-:Y:S05]  /*9460*/  @!P0 NANOSLEEP.SYNCS 0x989680 ;  /* 0x009896800000895d */ /* 0x008fea0003900000 */
[----:B------:R-:W3:Y:S02]  /*9470*/  @!P0 SYNCS.PHASECHK.TRANS64 P0, [R3+URZ], R0 ;  /* 0x00000000030085a7 */ /* 0x000ee4000800007f */
[----:B---3--:R-:W-:Y:S05]  /*9480*/  @!P0 BRA `(.L_x_7059) ;  /* 0xfffffffc00f08947 */ /* 0x008fea000383ffff */
[----:B------:R-:W-:Y:S05]  /*9490*/  BRA `(.L_x_7078) ;  /* 0xfffffff800887947 */ /* 0x000fea000383ffff */
.L_x_7061:
[----:B--2---:R2:W3:Y:S02]  /*94a0*/  SYNCS.PHASECHK.TRANS64.TRYWAIT P0, [R5+URZ], R4 ;  /* 0x00000004050075a7 */ /* 0x0044e4000800017f */
[----:B---3--:R-:W-:Y:S05]  /*94b0*/  @!P0 NANOSLEEP.SYNCS 0x989680 ;  /* 0x009896800000895d */ /* 0x008fea0003900000 */
[----:B------:R-:W3:Y:S02]  /*94c0*/  @!P0 SYNCS.PHASECHK.TRANS64 P0, [R5+URZ], R4 ;  /* 0x00000004050085a7 */ /* 0x000ee4000800007f */
[----:B---3--:R-:W-:Y:S05]  /*94d0*/  @!P0 BRA `(.L_x_7061) ;  /* 0xfffffffc00f08947 */ /* 0x008fea000383ffff */
[----:B------:R-:W-:Y:S05]  /*94e0*/  BRA `(.L_x_7079) ;  /* 0xfffffff8008c7947 */ /* 0x000fea000383ffff */
.L_x_7080:
        /* <DEDUP_REMOVED lines=9> */
.L_x_7340:


//--------------------- .text._ZN7cutlass13device_kernelIN5flash32FlashAttnBwdPostprocessConvertdQIN4cute5tupleIJNS3_1CILi128EEES6_EEENS_10bfloat16_tEfNS_4arch4Sm90ELi256ENS3_8TiledMMAINS3_8MMA_AtomIJNS3_4SM904GMMA28MMA_64x128x16_F32BF16BF16_RSILNSE_5MajorE0ELSG_1ELNSE_7ScaleInE1ELSH_1EEEEEENS3_6LayoutINS4_IJNS5_ILi2EEENS5_ILi1EEESM_EEENS4_IJSM_NS5_ILi0EEESO_EEEEENS4_IJNS3_10UnderscoreESR_SR_EEEEELb0EEEEEvNT_6ParamsE --------------------------
	.section	.text._ZN7cutlass13device_kernelIN5flash32FlashAttnBwdPostprocessConvertdQIN4cute5tupleIJNS3_1CILi128EEES6_EEENS_10bfloat16_tEfNS_4arch4Sm90ELi256ENS3_8TiledMMAINS3_8MMA_AtomIJNS3_4SM904GMMA28MMA_64x128x16_F32BF16BF16_RSILNSE_5MajorE0ELSG_1ELNSE_7ScaleInE1ELSH_1EEEEEENS3_6LayoutINS4_IJNS5_ILi2EEENS5_ILi1EEESM_EEENS4_IJSM_NS5_ILi0EEESO_EEEEENS4_IJNS3_10UnderscoreESR_SR_EEEEELb0EEEEEvNT_6ParamsE,"ax",@progbits
	.align	128
.text._ZN7cutlass13device_kernelIN5flash32FlashAttnBwdPostprocessConvertdQIN4cute5tupleIJNS3_1CILi128EEES6_EEENS_10bfloat16_tEfNS_4arch4Sm90ELi256ENS3_8TiledMMAINS3_8MMA_AtomIJNS3_4SM904GMMA28MMA_64x128x16_F32BF16BF16_RSILNSE_5MajorE0ELSG_1ELNSE_7ScaleInE1ELSH_1EEEEEENS3_6LayoutINS4_IJNS5_ILi2EEENS5_ILi1EEESM_EEENS4_IJSM_NS5_ILi0EEESO_EEEEENS4_IJNS3_10UnderscoreESR_SR_EEEEELb0EEEEEvNT_6ParamsE:
        .type           _ZN7cutlass13device_kernelIN5flash32FlashAttnBwdPostprocessConvertdQIN4cute5tupleIJNS3_1CILi128EEES6_EEENS_10bfloat16_tEfNS_4arch4Sm90ELi256ENS3_8TiledMMAINS3_8MMA_AtomIJNS3_4SM904GMMA28MMA_64x128x16_F32BF16BF16_RSILNSE_5MajorE0ELSG_1ELNSE_7ScaleInE1ELSH_1EEEEEENS3_6LayoutINS4_IJNS5_ILi2EEENS5_ILi1EEESM_EEENS4_IJSM_NS5_ILi0EEESO_EEEEENS4_IJNS3_10UnderscoreESR_SR_EEEEELb0EEEEEvNT_6ParamsE,@function
        .size           _ZN7cutlass13device_kernelIN5flash32FlashAttnBwdPostprocessConvertdQIN4cute5tupleIJNS3_1CILi128EEES6_EEENS_10bfloat16_tEfNS_4arch4Sm90ELi256ENS3_8TiledMMAINS3_8MMA_AtomIJNS3_4SM904GMMA28MMA_64x128x16_F32BF16BF16_RSILNSE_5MajorE0ELSG_1ELNSE_7ScaleInE1ELSH_1EEEEEENS3_6LayoutINS4_IJNS5_ILi2EEENS5_ILi1EEESM_EEENS4_IJSM_NS5_ILi0EEESO_EEEEENS4_IJNS3_10UnderscoreESR_SR_EEEEELb0EEEEEvNT_6ParamsE,(.L_x_7341 - _ZN7cutlass13device_kernelIN5flash32FlashAttnBwdPostprocessConvertdQIN4cute5tupleIJNS3_1CILi128EEES6_EEENS_10bfloat16_tEfNS_4arch4Sm90ELi256ENS3_8TiledMMAINS3_8MMA_AtomIJNS3_4SM904GMMA28MMA_64x128x16_F32BF16BF16_RSILNSE_5MajorE0ELSG_1ELNSE_7ScaleInE1ELSH_1EEEEEENS3_6LayoutINS4_IJNS5_ILi2EEENS5_ILi1EEESM_EEENS4_IJSM_NS5_ILi0EEESO_EEEEENS4_IJNS3_10UnderscoreESR_SR_EEEEELb0EEEEEvNT_6ParamsE)
        .other          _ZN7cutlass13device_kernelIN5flash32FlashAttnBwdPostprocessConvertdQIN4cute5tupleIJNS3_1CILi128EEES6_EEENS_10bfloat16_tEfNS_4arch4Sm90ELi256ENS3_8TiledMMAINS3_8MMA_AtomIJNS3_4SM904GMMA28MMA_64x128x16_F32BF16BF16_RSILNSE_5MajorE0ELSG_1ELNSE_7ScaleInE1ELSH_1EEEEEENS3_6LayoutINS4_IJNS5_ILi2EEENS5_ILi1EEESM_EEENS4_IJSM_NS5_ILi0EEESO_EEEEENS4_IJNS3_10UnderscoreESR_SR_EEEEELb0EEEEEvNT_6ParamsE,@"STO_CUDA_ENTRY STV_DEFAULT"
_ZN7cutlass13device_kernelIN5flash32FlashAttnBwdPostprocessConvertdQIN4cute5tupleIJNS3_1CILi128EEES6_EEENS_10bfloat16_tEfNS_4arch4Sm90ELi256ENS3_8TiledMMAINS3_8MMA_AtomIJNS3_4SM904GMMA28MMA_64x128x16_F32BF16BF16_RSILNSE_5MajorE0ELSG_1ELNSE_7ScaleInE1ELSH_1EEEEEENS3_6LayoutINS4_IJNS5_ILi2EEENS5_ILi1EEESM_EEENS4_IJSM_NS5_ILi0EEESO_EEEEENS4_IJNS3_10UnderscoreESR_SR_EEEEELb0EEEEEvNT_6ParamsE:
[----:B------:R-:W-:Y:S08]  /*0000*/  LDC R1, c[0x0][0x28] ;  /* 0x00000a00ff017b82 */ /* 0x000ff00000000800 */
[----:B------:R-:W0:Y:S01]  /*0010*/  LDC.64 R4, c[0x0][0x278] ;  /* 0x00009e00ff047b82 */ /* 0x000e220000000a00 */
[----:B------:R-:W1:Y:S01]  /*0020*/  S2R R15, SR_CTAID.Z ;  /* 0x00000000000f7919 */ /* 0x000e620000002700 */
[----:B------:R-:W-:-:S06]  /*0030*/  ULDC.64 UR8, c[0x0][0x208] ;  /* 0x0000820000087ab9 */ /* 0x000fcc0000000a00 */
[----:B------:R-:W2:Y:S08]  /*0040*/  LDC.64 R10, c[0x0][0x270] ;  /* 0x00009c00ff0a7b82 */ /* 0x000eb00000000a00 */
[----:B------:R-:W1:Y:S01]  /*0050*/  LDC.64 R2, c[0x0][0x270] ;  /* 0x00009c00ff027b82 */ /* 0x000e620000000a00 */
[----:B0-----:R-:W-:-:S04]  /*0060*/  ISETP.NE.U32.AND P2, PT, R4, RZ, PT ;  /* 0x000000ff0400720c */ /* 0x001fc80003f45070 */
[----:B------:R-:W-:Y:S02]  /*0070*/  ISETP.NE.AND.EX P2, PT, R5, RZ, PT, P2 ;  /* 0x000000ff0500720c */ /* 0x000fe40003f45320 */
[----:B--2---:R-:W-:-:S04]  /*0080*/  ISETP.NE.U32.AND P1, PT, R10, RZ, PT ;  /* 0x000000ff0a00720c */ /* 0x004fc80003f25070 */
[----:B------:R-:W-:Y:S01]  /*0090*/  ISETP.NE.AND.EX P1, PT, R11, RZ, PT, P1 ;  /* 0x000000ff0b00720c */ /* 0x000fe20003f25310 */
[----:B------:R-:W-:Y:S01]  /*00a0*/  ULDC UR4, c[0x0][0x240] ;  /* 0x0000900000047ab9 */ /* 0x000fe20000000800 */
[----:B-1----:R-:W-:-:S05]  /*00b0*/  IMAD.WIDE R2, R15, 0x4, R2 ;  /* 0x000000040f027825 */ /* 0x002fca00078e0202 */
[----:B------:R-:W0:Y:S01]  /*00c0*/  @P2 LDC.64 R4, c[0x0][0x278] ;  /* 0x00009e00ff042b82 */ /* 0x000e220000000a00 */
[----:B------:R-:W-:-:S05]  /*00d0*/  IMAD.U32 R0, RZ, RZ, UR4 ;  /* 0x00000004ff007e24 */ /* 0x000fca000f8e00ff */
[----:B------:R1:W5:Y:S01]  /*00e0*/  @P1 LDG.E R9, desc[UR8][R2.64] ;  /* 0x0000000802091981 */ /* 0x000362000c1e1900 */
[----:B0-----:R-:W-:-:S05]  /*00f0*/  @P2 IMAD.WIDE R4, R15, 0x4, R4 ;  /* 0x000000040f042825 */ /* 0x001fca00078e0204 */
[----:B------:R1:W5:Y:S01]  /*0100*/  @P2 LDG.E R0, desc[UR8][R4.64] ;  /* 0x0000000804002981 */ /* 0x000362000c1e1900 */
[----:B------:R-:W-:Y:S01]  /*0110*/  ISETP.NE.U32.AND P0, PT, R10, RZ, PT ;  /* 0x000000ff0a00720c */ /* 0x000fe20003f05070 */
[----:B------:R-:W0:Y:S03]  /*0120*/  S2R R6, SR_CTAID.X ;  /* 0x0000000000067919 */ /* 0x000e260000002500 */
[----:B------:R-:W-:Y:S01]  /*0130*/  ISETP.NE.AND.EX P0, PT, R11, RZ, PT, P0 ;  /* 0x000000ff0b00720c */ /* 0x000fe20003f05300 */
[----:B0-----:R-:W-:Y:S01]  /*0140*/  IMAD.SHL.U32 R11, R6, 0x80, RZ ;  /* 0x00000080060b7824 */ /* 0x001fe200078e00ff */
[----:B-1----:R-:W-:Y:S11]  /*0150*/  @P2 BRA `(.L_x_7081) ;  /* 0x0000000000102947 */ /* 0x002ff60003800000 */
[----:B------:R-:W-:Y:S05]  /*0160*/  @!P1 BRA `(.L_x_7081) ;  /* 0x00000000000c9947 */ /* 0x000fea0003800000 */
[----:B------:R-:W2:Y:S04]  /*0170*/  LDG.E R5, desc[UR8][R2.64] ;  /* 0x0000000802057981 */ /* 0x000ea8000c1e1900 */
[----:B-----5:R-:W2:Y:S02]  /*0180*/  LDG.E R0, desc[UR8][R2.64+0x4] ;  /* 0x0000040802007981 */ /* 0x020ea4000c1e1900 */
[----:B--2---:R-:W-:-:S07]  /*0190*/  IADD3 R0, -R5, R0, RZ ;  /* 0x0000000005007210 */ /* 0x004fce0007ffe1ff */
.L_x_7081:
[----:B-----5:R-:W-:-:S13]  /*01a0*/  ISETP.LE.AND P2, PT, R0, R11, PT ;  /* 0x0000000b0000720c */ /* 0x020fda0003f43270 */
[----:B------:R-:W-:Y:S05]  /*01b0*/  @P0 EXIT P2 ;  /* 0x000000000000094d */ /* 0x000fea0001000000 */
[----:B------:R-:W0:Y:S01]  /*01c0*/  S2R R10, SR_CTAID.Y ;  /* 0x00000000000a7919 */ /* 0x000e220000002600 */
[C---:B------:R-:W-:Y:S01]  /*01d0*/  @P1 IMAD R2, R15.reuse, 0x80, R9 ;  /* 0x000000800f021824 */ /* 0x040fe200078e0209 */
[----:B------:R-:W1:Y:S01]  /*01e0*/  LDC.64 R18, c[0x0][0x228] ;  /* 0x00008a00ff127b82 */ /* 0x000e620000000a00 */
[----:B------:R-:W-:Y:S01]  /*01f0*/  SHF.L.U32 R13, R6, 0xe, RZ ;  /* 0x0000000e060d7819 */ /* 0x000fe200000006ff */
[----:B------:R-:W2:Y:S01]  /*0200*/  S2R R17, SR_TID.X ;  /* 0x0000000000117919 */ /* 0x000ea20000002100 */
[----:B------:R-:W-:Y:S01]  /*0210*/  SEL R8, R15, RZ, !P0 ;  /* 0x000000ff0f087207 */ /* 0x000fe20004000000 */
[----:B------:R-:W-:Y:S01]  /*0220*/  BSSY B0, `(.L_x_7082) ;  /* 0x0000031000007945 */ /* 0x000fe20003800000 */
[----:B------:R-:W-:Y:S01]  /*0230*/  @P1 SHF.R.S32.HI R3, RZ, 0x1f, R2 ;  /* 0x0000001fff031819 */ /* 0x000fe20000011402 */
[----:B------:R-:W3:Y:S02]  /*0240*/  S2R R12, SR_CgaCtaId ;  /* 0x00000000000c7919 */ /* 0x000ee40000008800 */
[----:B------:R-:W4:Y:S01]  /*0250*/  LDC.64 R20, c[0x0][0x230] ;  /* 0x00008c00ff147b82 */ /* 0x000f220000000a00 */
[----:B------:R-:W-:-:S05]  /*0260*/  @P1 LEA.HI R3, R3, R2, RZ, 0x7 ;  /* 0x0000000203031211 */ /* 0x000fca00078f38ff */
[----:B------:R-:W-:Y:S02]  /*0270*/  @P1 IMAD.SHL.U32 R3, R3, 0x80, RZ ;  /* 0x0000008003031824 */ /* 0x000fe400078e00ff */
[----:B------:R-:W5:Y:S03]  /*0280*/  LDC.64 R22, c[0x0][0x210] ;  /* 0x00008400ff167b82 */ /* 0x000f660000000a00 */
[----:B------:R-:W-:Y:S02]  /*0290*/  @P1 LOP3.LUT R5, R3, 0xffffc000, RZ, 0xc0, !PT ;  /* 0xffffc00003051812 */ /* 0x000fe400078ec0ff */
[----:B------:R-:W-:Y:S02]  /*02a0*/  CS2R R2, SRZ ;  /* 0x0000000000027805 */ /* 0x000fe4000001ff00 */
[--C-:B------:R-:W-:Y:S01]  /*02b0*/  @P1 SHF.R.S32.HI R3, RZ, 0x1f, R5.reuse ;  /* 0x0000001fff031819 */ /* 0x100fe20000011405 */
[----:B------:R-:W-:Y:S01]  /*02c0*/  @P1 IMAD.MOV.U32 R2, RZ, RZ, R5 ;  /* 0x000000ffff021224 */ /* 0x000fe200078e0005 */
[----:B------:R-:W-:-:S04]  /*02d0*/  SHF.R.S32.HI R5, RZ, 0x1f, R15 ;  /* 0x0000001fff057819 */ /* 0x000fc8000001140f */
[C---:B------:R-:W-:Y:S02]  /*02e0*/  IADD3 R2, P2, R13.reuse, R2, RZ ;  /* 0x000000020d027210 */ /* 0x040fe40007f5e0ff */
[----:B0-----:R-:W-:Y:S02]  /*02f0*/  SHF.R.S32.HI R7, RZ, 0x1f, R10 ;  /* 0x0000001fff077819 */ /* 0x001fe4000001140a */
[----:B------:R-:W-:Y:S02]  /*0300*/  LEA.HI.X.SX32 R3, R13, R3, 0x1, P2 ;  /* 0x000000030d037211 */ /* 0x000fe400010f0eff */
[----:B------:R-:W-:Y:S01]  /*0310*/  SEL R5, R5, RZ, !P0 ;  /* 0x000000ff05057207 */ /* 0x000fe20004000000 */
[-C--:B-1----:R-:W-:Y:S01]  /*0320*/  IMAD R4, R7, R18.reuse, RZ ;  /* 0x0000001207047224 */ /* 0x082fe200078e02ff */
[----:B--2---:R-:W-:Y:S01]  /*0330*/  ISETP.NE.AND P0, PT, R17, RZ, PT ;  /* 0x000000ff1100720c */ /* 0x004fe20003f05270 */
[----:B------:R-:W-:-:S04]  /*0340*/  IMAD.WIDE.U32 R2, R10, R18, R2 ;  /* 0x000000120a027225 */ /* 0x000fc800078e0002 */
[----:B------:R-:W-:Y:S02]  /*0350*/  IMAD R13, R10, R19, R4 ;  /* 0x000000130a0d7224 */ /* 0x000fe400078e0204 */
[-C--:B----4-:R-:W-:Y:S02]  /*0360*/  IMAD R4, R5, R20.reuse, RZ ;  /* 0x0000001405047224 */ /* 0x090fe400078e02ff */
[----:B------:R-:W-:Y:S02]  /*0370*/  IMAD.IADD R3, R3, 0x1, R13 ;  /* 0x0000000103037824 */ /* 0x000fe400078e020d */
[C---:B------:R-:W-:Y:S02]  /*0380*/  IMAD R13, R8.reuse, R21, R4 ;  /* 0x00000015080d7224 */ /* 0x040fe400078e0204 */
[----:B------:R-:W-:-:S05]  /*0390*/  IMAD.WIDE.U32 R2, R8, R20, R2 ;  /* 0x0000001408027225 */ /* 0x000fca00078e0002 */
[----:B------:R-:W-:Y:S02]  /*03a0*/  IADD3 R3, R3, R13, RZ ;  /* 0x0000000d03037210 */ /* 0x000fe40007ffe0ff */
[----:B-----5:R-:W-:-:S04]  /*03b0*/  LEA R22, P2, R2, R22, 0x2 ;  /* 0x0000001602167211 */ /* 0x020fc800078410ff */
[----:B------:R-:W-:Y:S01]  /*03c0*/  LEA.HI.X R3, R2, R23, R3, 0x2, P2 ;  /* 0x0000001702037211 */ /* 0x000fe200010f1403 */
[----:B---3--:R-:W-:Y:S08]  /*03d0*/  @P0 BRA `(.L_x_7083) ;  /* 0x0000000000540947 */ /* 0x008ff00003800000 */
[----:B------:R-:W0:Y:S01]  /*03e0*/  S2UR UR7, SR_CgaCtaId ;  /* 0x00000000000779c3 */ /* 0x000e220000008800 */
[----:B------:R-:W-:Y:S01]  /*03f0*/  UMOV UR6, 0x400 ;  /* 0x0000040000067882 */ /* 0x000fe20000000000 */
[----:B------:R-:W-:Y:S01]  /*0400*/  UMOV UR4, 0x1 ;  /* 0x0000000100047882 */ /* 0x000fe20000000000 */
[----:B------:R-:W-:Y:S01]  /*0410*/  IMAD.MOV.U32 R2, RZ, RZ, 0x10000 ;  /* 0x00010000ff027424 */ /* 0x000fe200078e00ff */
        /* <DEDUP_REMOVED lines=12> */
.L_x_7084:
[----:B------:R-:W-:Y:S01]  /*04e0*/  @P0 ELECT P2, URZ, PT ;  /* 0x00000000003f082f */ /* 0x000fe20003840000 */
[----:B------:R1:W-:-:S12]  /*04f0*/  UBLKCP.S.G [UR6], [UR4], UR10 ;  /* 0x00000006040073ba */ /* 0x0003d8000800020a */
[----:B------:R-:W-:Y:S02]  /*0500*/  @P2 PLOP3.LUT P0, PT, P2, PT, PT, 0x8, 0x0 ;  /* 0x000000000000281c */ /* 0x000fe4000170e170 */
[----:B------:R-:W-:-:S11]  /*0510*/  PLOP3.LUT P2, PT, PT, PT, PT, 0x8, 0x0 ;  /* 0x000000000000781c */ /* 0x000fd60003f4e170 */
[----:B-1----:R-:W-:Y:S05]  /*0520*/  @P0 BRA.U.ANY `(.L_x_7084) ;  /* 0xfffffffd00ec0947 */ /* 0x002fea000393ffff */
.L_x_7083:
[----:B------:R-:W-:Y:S05]  /*0530*/  BSYNC B0 ;  /* 0x0000000000007941 */ /* 0x000fea0003800000 */
.L_x_7082:
[----:B------:R-:W-:Y:S01]  /*0540*/  BAR.SYNC.DEFER_BLOCKING 0x0 ;  /* 0x0000000000007b1d */ /* 0x000fe20000010000 */
[----:B------:R-:W-:Y:S02]  /*0550*/  MOV R57, 0x400 ;  /* 0x0000040000397802 */ /* 0x000fe40000000f00 */
[----:B------:R-:W-:Y:S02]  /*0560*/  CS2R R78, SRZ ;  /* 0x00000000004e7805 */ /* 0x000fe4000001ff00 */
[----:B0-----:R-:W-:Y:S01]  /*0570*/  SHF.L.U32 R2, RZ, 0x1f, RZ ;  /* 0x0000001fff027819 */ /* 0x001fe200000006ff */
[--C-:B------:R-:W-:Y:S01]  /*0580*/  @P1 IMAD.MOV.U32 R78, RZ, RZ, R9.reuse ;  /* 0x000000ffff4e1224 */ /* 0x100fe200078e0009 */
[----:B------:R-:W-:Y:S02]  /*0590*/  LEA R57, R12, R57, 0x18 ;  /* 0x000000390c397211 */ /* 0x000fe400078ec0ff */
[----:B------:R-:W-:-:S07]  /*05a0*/  @P1 SHF.R.S32.HI R79, RZ, 0x1f, R9 ;  /* 0x0000001fff4f1819 */ /* 0x000fce0000011409 */
.L_x_7085:
[----:B0-----:R0:W1:Y:S02]  /*05b0*/  SYNCS.PHASECHK.TRANS64.TRYWAIT P0, [R57+URZ+0x18000], R2 ;  /* 0x01800002390075a7 */ /* 0x001064000800017f */
[----:B-1----:R-:W-:Y:S05]  /*05c0*/  @!P0 NANOSLEEP.SYNCS 0x989680 ;  /* 0x009896800000895d */ /* 0x002fea0003900000 */
[----:B------:R-:W1:Y:S02]  /*05d0*/  @!P0 SYNCS.PHASECHK.TRANS64 P0, [R57+URZ+0x18000], R2 ;  /* 0x01800002390085a7 */ /* 0x000e64000800007f */
[----:B-1----:R-:W-:Y:S05]  /*05e0*/  @!P0 BRA `(.L_x_7085) ;  /* 0xfffffffc00f08947 */ /* 0x002fea000383ffff */
[----:B0-----:R-:W-:Y:S01]  /*05f0*/  SHF.R.S32.HI R2, RZ, 0x1f, R17 ;  /* 0x0000001fff027819 */ /* 0x001fe20000011411 */
[----:B------:R-:W-:Y:S01]  /*0600*/  ULDC UR4, c[0x0][0x268] ;  /* 0x00009a0000047ab9 */ /* 0x000fe20000000800 */
[----:B------:R-:W-:Y:S01]  /*0610*/  VIADDMNMX R0, R0, -R11, 0x80, PT ;  /* 0x0000008000007446 */ /* 0x000fe2000380090b */
[----:B------:R-:W-:Y:S01]  /*0620*/  ULDC.64 UR6, c[0x0][0x258] ;  /* 0x0000960000067ab9 */ /* 0x000fe20000000a00 */
[CC--:B------:R-:W-:Y:S01]  /*0630*/  LEA.HI R3, R2.reuse, R17.reuse, RZ, 0x7 ;  /* 0x0000001102037211 */ /* 0x0c0fe200078f38ff */
[----:B------:R-:W-:Y:S01]  /*0640*/  IMAD R7, R7, UR6, RZ ;  /* 0x0000000607077c24 */ /* 0x000fe2000f8e02ff */
[----:B------:R-:W-:Y:S01]  /*0650*/  LEA.HI R9, R2, R17, RZ, 0x4 ;  /* 0x0000001102097211 */ /* 0x000fe200078f20ff */
[----:B------:R-:W-:Y:S01]  /*0660*/  BSSY B0, `(.L_x_7086) ;  /* 0x00000d1000007945 */ /* 0x000fe20003800000 */
[----:B------:R-:W-:Y:S02]  /*0670*/  LOP3.LUT R4, R3, 0xfffff80, RZ, 0xc0, !PT ;  /* 0x0fffff8003047812 */ /* 0x000fe400078ec0ff */
[----:B------:R-:W-:-:S02]  /*0680*/  SHF.R.S32.HI R25, RZ, 0x7, R3 ;  /* 0x00000007ff197819 */ /* 0x000fc40000011403 */
[-C--:B------:R-:W-:Y:S02]  /*0690*/  IADD3 R4, -R4, R17.reuse, RZ ;  /* 0x0000001104047210 */ /* 0x080fe40007ffe1ff */
[----:B------:R-:W-:Y:S02]  /*06a0*/  LOP3.LUT R3, R9, 0xfffffff0, RZ, 0xc0, !PT ;  /* 0xfffffff009037812 */ /* 0x000fe400078ec0ff */
[----:B------:R-:W-:Y:S01]  /*06b0*/  LEA.HI R2, R2, R17, RZ, 0x5 ;  /* 0x0000001102027211 */ /* 0x000fe200078f28ff */
[----:B------:R-:W-:Y:S01]  /*06c0*/  IMAD R4, R25, 0x800, R4 ;  /* 0x0000080019047824 */ /* 0x000fe200078e0204 */
[----:B------:R-:W-:Y:S01]  /*06d0*/  SHF.R.S32.HI R9, RZ, 0x4, R9 ;  /* 0x00000004ff097819 */ /* 0x000fe20000011409 */
[----:B------:R-:W-:Y:S02]  /*06e0*/  IMAD.IADD R3, R17, 0x1, -R3 ;  /* 0x0000000111037824 */ /* 0x000fe400078e0a03 */
[----:B------:R-:W-:Y:S01]  /*06f0*/  IMAD.SHL.U32 R80, R4, 0x4, RZ ;  /* 0x0000000404507824 */ /* 0x000fe200078e00ff */
[C---:B------:R-:W-:Y:S01]  /*0700*/  SHF.L.U32 R11, R9.reuse, 0x6, RZ ;  /* 0x00000006090b7819 */ /* 0x040fe200000006ff */
[----:B------:R-:W-:Y:S01]  /*0710*/  IMAD.SHL.U32 R16, R2, 0x20, RZ ;  /* 0x0000002002107824 */ /* 0x000fe200078e00ff */
[----:B------:R-:W-:Y:S01]  /*0720*/  SHF.R.S32.HI R4, RZ, 0x1f, R3 ;  /* 0x0000001fff047819 */ /* 0x000fe20000011403 */
[----:B------:R-:W-:Y:S01]  /*0730*/  IMAD.SHL.U32 R24, R9, 0x8, RZ ;  /* 0x0000000809187824 */ /* 0x000fe200078e00ff */
[----:B------:R-:W-:-:S02]  /*0740*/  LEA R80, R80, R57, 0x2 ;  /* 0x0000003950507211 */ /* 0x000fc400078e10ff */
[----:B------:R-:W-:Y:S02]  /*0750*/  LEA.HI R4, R4, R3, RZ, 0x3 ;  /* 0x0000000304047211 */ /* 0x000fe400078f18ff */
[----:B------:R-:W-:Y:S01]  /*0760*/  LOP3.LUT R23, R11, 0x1c0, RZ, 0xc0, !PT ;  /* 0x000001c00b177812 */ /* 0x000fe200078ec0ff */
[----:B------:R-:W0:Y:S01]  /*0770*/  LDS.128 R40, [R80] ;  /* 0x0000000050287984 */ /* 0x000e220000000c00 */
[----:B------:R-:W-:Y:S02]  /*0780*/  LOP3.LUT R2, R4, 0xfffffff8, RZ, 0xc0, !PT ;  /* 0xfffffff804027812 */ /* 0x000fe400078ec0ff */
[----:B------:R-:W-:Y:S01]  /*0790*/  LOP3.LUT R21, R16, 0x7ffffc00, RZ, 0xc0, !PT ;  /* 0x7ffffc0010157812 */ /* 0x000fe200078ec0ff */
[----:B------:R-:W1:Y:S01]  /*07a0*/  LDS.128 R44, [R80+0x800] ;  /* 0x00080000502c7984 */ /* 0x000e620000000c00 */
[----:B------:R-:W-:Y:S01]  /*07b0*/  SHF.R.S32.HI R26, RZ, 0x3, R4 ;  /* 0x00000003ff1a7819 */ /* 0x000fe20000011404 */
[----:B------:R-:W-:Y:S01]  /*07c0*/  IMAD.IADD R2, R3, 0x1, -R2 ;  /* 0x0000000103027824 */ /* 0x000fe200078e0a02 */
[----:B------:R-:W-:Y:S01]  /*07d0*/  SHF.R.U32.HI R29, RZ, 0x3, R23 ;  /* 0x00000003ff1d7819 */ /* 0x000fe20000011617 */
[----:B------:R-:W2:Y:S01]  /*07e0*/  LDS.128 R12, [R80+0x1000] ;  /* 0x00100000500c7984 */ /* 0x000ea20000000c00 */
[----:B------:R-:W-:Y:S01]  /*07f0*/  LEA R34, R26, R25, 0x4 ;  /* 0x000000191a227211 */ /* 0x000fe200078e20ff */
[C---:B------:R-:W-:Y:S01]  /*0800*/  IMAD.SHL.U32 R20, R2.reuse, 0x8, RZ ;  /* 0x0000000802147824 */ /* 0x040fe200078e00ff */
[----:B------:R-:W-:Y:S01]  /*0810*/  SHF.L.U32 R11, R2, 0x6, RZ ;  /* 0x00000006020b7819 */ /* 0x000fe200000006ff */
[----:B------:R-:W3:Y:S01]  /*0820*/  LDS.128 R52, [R80+0x1800] ;  /* 0x0018000050347984 */ /* 0x000ee20000000c00 */
[----:B------:R-:W-:Y:S01]  /*0830*/  IMAD R32, R26, 0x200, R21 ;  /* 0x000002001a207824 */ /* 0x000fe200078e0215 */
[----:B------:R-:W-:-:S02]  /*0840*/  R2P PR, R2, 0x6 ;  /* 0x0000000602007804 */ /* 0x000fc40000000000 */
[----:B------:R-:W4:Y:S01]  /*0850*/  LDS.128 R16, [R80+0x2000] ;  /* 0x0020000050107984 */ /* 0x000f220000000c00 */
[----:B------:R-:W-:Y:S02]  /*0860*/  LOP3.LUT R11, R11, 0x1c0, RZ, 0xc0, !PT ;  /* 0x000001c00b0b7812 */ /* 0x000fe400078ec0ff */
[----:B------:R-:W-:Y:S01]  /*0870*/  LOP3.LUT R28, R23, 0x38, R20, 0xf8, !PT ;  /* 0x00000038171c7812 */ /* 0x000fe200078ef814 */
[----:B------:R-:W-:Y:S01]  /*0880*/  LDS.128 R36, [R80+0x4800] ;  /* 0x0048000050247984 */ /* 0x000fe20000000c00 */
[----:B------:R-:W-:Y:S02]  /*0890*/  LOP3.LUT R4, R11, 0x8, R24, 0xf8, !PT ;  /* 0x000000080b047812 */ /* 0x000fe400078ef818 */
[----:B------:R-:W-:Y:S01]  /*08a0*/  SHF.R.U32.HI R11, RZ, 0x3, R11 ;  /* 0x00000003ff0b7819 */ /* 0x000fe2000001160b */
[----:B------:R-:W5:Y:S01]  /*08b0*/  LDS.128 R20, [R80+0x2800] ;  /* 0x0028000050147984 */ /* 0x000f620000000c00 */
[----:B------:R-:W-:Y:S02]  /*08c0*/  LOP3.LUT R33, R28, R29, RZ, 0x3c, !PT ;  /* 0x0000001d1c217212 */ /* 0x000fe400078e3cff */
[----:B------:R-:W-:Y:S01]  /*08d0*/  LOP3.LUT R11, R4, R11, RZ, 0x3c, !PT ;  /* 0x0000000b040b7212 */ /* 0x000fe200078e3cff */
[----:B------:R-:W5:Y:S02]  /*08e0*/  LDS.128 R24, [R80+0x3000] ;  /* 0x0030000050187984 */ /* 0x000f640000000c00 */
[----:B------:R-:W-:-:S02]  /*08f0*/  IMAD.U32 R4, R34, 0x200, R33 ;  /* 0x0000020022047824 */ /* 0x000fc400078e0021 */
[----:B------:R-:W5:Y:S01]  /*0900*/  LDS.128 R28, [R80+0x3800] ;  /* 0x00380000501c7984 */ /* 0x000f620000000c00 */
[----:B------:R-:W-:-:S03]  /*0910*/  IMAD.IADD R2, R11, 0x1, R32 ;  /* 0x000000010b027824 */ /* 0x000fc600078e0220 */
[----:B------:R-:W5:Y:S01]  /*0920*/  LDS.128 R32, [R80+0x4000] ;  /* 0x0040000050207984 */ /* 0x000f620000000c00 */
[----:B0-----:R-:W-:Y:S01]  /*0930*/  FMUL.FTZ R11, R40, UR4 ;  /* 0x00000004280b7c20 */ /* 0x001fe20008410000 */
[----:B------:R-:W-:Y:S01]  /*0940*/  FMUL.FTZ R56, R41, UR4 ;  /* 0x0000000429387c20 */ /* 0x000fe20008410000 */
[----:B------:R-:W-:Y:S01]  /*0950*/  FMUL.FTZ R58, R42, UR4 ;  /* 0x000000042a3a7c20 */ /* 0x000fe20008410000 */
[----:B------:R-:W-:Y:S01]  /*0960*/  FMUL.FTZ R61, R43, UR4 ;  /* 0x000000042b3d7c20 */ /* 0x000fe20008410000 */
[----:B-1----:R-:W-:Y:S01]  /*0970*/  FMUL.FTZ R59, R44, UR4 ;  /* 0x000000042c3b7c20 */ /* 0x002fe20008410000 */
[----:B------:R-:W-:Y:S01]  /*0980*/  FMUL.FTZ R64, R45, UR4 ;  /* 0x000000042d407c20 */ /* 0x000fe20008410000 */
[----:B------:R-:W0:Y:S01]  /*0990*/  LDS.128 R40, [R80+0x5000] ;  /* 0x0050000050287984 */ /* 0x000e220000000c00 */
[----:B------:R-:W-:Y:S01]  /*09a0*/  FMUL.FTZ R60, R46, UR4 ;  /* 0x000000042e3c7c20 */ /* 0x000fe20008410000 */
[----:B------:R-:W-:Y:S01]  /*09b0*/  FMUL.FTZ R63, R47, UR4 ;  /* 0x000000042f3f7c20 */ /* 0x000fe20008410000 */
[----:B--2---:R-:W-:Y:S01]  /*09c0*/  FMUL.FTZ R62, R12, UR4 ;  /* 0x000000040c3e7c20 */ /* 0x004fe20008410000 */
[----:B------:R-:W1:Y:S01]  /*09d0*/  LDS.128 R44, [R80+0x5800] ;  /* 0x00580000502c7984 */ /* 0x000e620000000c00 */
[----:B------:R-:W-:Y:S01]  /*09e0*/  FMUL.FTZ R67, R13, UR4 ;  /* 0x000000040d437c20 */ /* 0x000fe20008410000 */
[----:B------:R-:W-:Y:S01]  /*09f0*/  FMUL.FTZ R65, R14, UR4 ;  /* 0x000000040e417c20 */ /* 0x000fe20008410000 */
[----:B------:R-:W-:Y:S01]  /*0a00*/  FMUL.FTZ R68, R15, UR4 ;  /* 0x000000040f447c20 */ /* 0x000fe20008410000 */
[----:B------:R-:W2:Y:S01]  /*0a10*/  LDS.128 R48, [R80+0x6000] ;  /* 0x0060000050307984 */ /* 0x000ea20000000c00 */
[----:B---3--:R-:W-:Y:S01]  /*0a20*/  FMUL.FTZ R66, R52, UR4 ;  /* 0x0000000434427c20 */ /* 0x008fe20008410000 */
[----:B------:R-:W-:Y:S01]  /*0a30*/  FMUL.FTZ R71, R53, UR4 ;  /* 0x0000000435477c20 */ /* 0x000fe20008410000 */
[----:B------:R-:W-:Y:S01]  /*0a40*/  FMUL.FTZ R69, R54, UR4 ;  /* 0x0000000436457c20 */ /* 0x000fe20008410000 */
[----:B------:R-:W3:Y:S01]  /*0a50*/  LDS.128 R12, [R80+0x6800] ;  /* 0x00680000500c7984 */ /* 0x000ee20000000c00 */
[----:B------:R-:W-:Y:S01]  /*0a60*/  FMUL.FTZ R72, R55, UR4 ;  /* 0x0000000437487c20 */ /* 0x000fe20008410000 */
[----:B----4-:R-:W-:Y:S01]  /*0a70*/  FMUL.FTZ R70, R16, UR4 ;  /* 0x0000000410467c20 */ /* 0x010fe20008410000 */
[----:B------:R-:W-:Y:S01]  /*0a80*/  FMUL.FTZ R75, R17, UR4 ;  /* 0x00000004114b7c20 */ /* 0x000fe20008410000 */
[----:B------:R-:W4:Y:S01]  /*0a90*/  LDS.128 R52, [R80+0x7000] ;  /* 0x0070000050347984 */ /* 0x000f220000000c00 */
[----:B------:R-:W-:Y:S01]  /*0aa0*/  FMUL.FTZ R73, R18, UR4 ;  /* 0x0000000412497c20 */ /* 0x000fe20008410000 */
[----:B------:R-:W-:Y:S01]  /*0ab0*/  FMUL.FTZ R74, R19, UR4 ;  /* 0x00000004134a7c20 */ /* 0x000fe20008410000 */
[----:B-----5:R-:W-:Y:S01]  /*0ac0*/  FMUL.FTZ R77, R21, UR4 ;  /* 0x00000004154d7c20 */ /* 0x020fe20008410000 */
[----:B------:R-:W5:Y:S01]  /*0ad0*/  LDS.128 R16, [R80+0x7800] ;  /* 0x0078000050107984 */ /* 0x000f620000000c00 */
        /* <DEDUP_REMOVED lines=14> */
[----:B------:R-:W-:Y:S01]  /*0bc0*/  FMUL.FTZ R31, R31, UR4 ;  /* 0x000000041f1f7c20 */ /* 0x000fe20008410000 */
[----:B------:R-:W-:Y:S01]  /*0bd0*/  F2FP.BF16.F32.PACK_AB R74, R77, R20 ;  /* 0x000000144d4a723e */ /* 0x000fe200000010ff */
[----:B------:R-:W-:Y:S01]  /*0be0*/  FMUL.FTZ R29, R29, UR4 ;  /* 0x000000041d1d7c20 */ /* 0x000fe20008410000 */
[----:B------:R-:W-:Y:S01]  /*0bf0*/  F2FP.BF16.F32.PACK_AB R20, R25, R22 ;  /* 0x000000161914723e */ /* 0x000fe200000010ff */
[----:B------:R-:W-:Y:S01]  /*0c00*/  FMUL.FTZ R35, R35, UR4 ;  /* 0x0000000423237c20 */ /* 0x000fe20008410000 */
[----:B0-----:R-:W-:Y:S01]  /*0c10*/  FMUL.FTZ R36, R40, UR4 ;  /* 0x0000000428247c20 */ /* 0x001fe20008410000 */
[----:B------:R-:W-:Y:S01]  /*0c20*/  FMUL.FTZ R38, R42, UR4 ;  /* 0x000000042a267c20 */ /* 0x000fe20008410000 */
[----:B------:R-:W-:Y:S01]  /*0c30*/  F2FP.BF16.F32.PACK_AB R22, R29, R24 ;  /* 0x000000181d16723e */ /* 0x000fe200000010ff */
[----:B------:R-:W-:Y:S01]  /*0c40*/  FMUL.FTZ R37, R37, UR4 ;  /* 0x0000000425257c20 */ /* 0x000fe20008410000 */
[----:B-1----:R-:W-:Y:S01]  /*0c50*/  FMUL.FTZ R40, R44, UR4 ;  /* 0x000000042c287c20 */ /* 0x002fe20008410000 */
[----:B------:R-:W-:Y:S01]  /*0c60*/  FMUL.FTZ R42, R46, UR4 ;  /* 0x000000042e2a7c20 */ /* 0x000fe20008410000 */
[----:B------:R-:W-:Y:S01]  /*0c70*/  FMUL.FTZ R43, R43, UR4 ;  /* 0x000000042b2b7c20 */ /* 0x000fe20008410000 */
[----:B------:R-:W-:Y:S01]  /*0c80*/  FMUL.FTZ R33, R33, UR4 ;  /* 0x0000000421217c20 */ /* 0x000fe20008410000 */
[----:B--2---:R-:W-:Y:S01]  /*0c90*/  FMUL.FTZ R44, R48, UR4 ;  /* 0x00000004302c7c20 */ /* 0x004fe20008410000 */
[----:B------:R-:W-:Y:S01]  /*0ca0*/  FMUL.FTZ R46, R50, UR4 ;  /* 0x00000004322e7c20 */ /* 0x000fe20008410000 */
[----:B------:R-:W-:Y:S01]  /*0cb0*/  FMUL.FTZ R39, R39, UR4 ;  /* 0x0000000427277c20 */ /* 0x000fe20008410000 */
[----:B------:R-:W-:Y:S01]  /*0cc0*/  FMUL.FTZ R45, R45, UR4 ;  /* 0x000000042d2d7c20 */ /* 0x000fe20008410000 */
[----:B---3--:R-:W-:Y:S01]  /*0cd0*/  FMUL.FTZ R48, R12, UR4 ;  /* 0x000000040c307c20 */ /* 0x008fe20008410000 */
[----:B------:R-:W-:Y:S01]  /*0ce0*/  F2FP.BF16.F32.PACK_AB R12, R56, R11 ;  /* 0x0000000b380c723e */ /* 0x000fe200000010ff */
[----:B------:R-:W-:Y:S01]  /*0cf0*/  HFMA2.MMA R56, -RZ, RZ, 0, 1.9073486328125e-06 ;  /* 0x00000020ff387435 */ /* 0x000fe200000001ff */
[----:B------:R-:W-:Y:S01]  /*0d00*/  FMUL.FTZ R50, R14, UR4 ;  /* 0x000000040e327c20 */ /* 0x000fe20008410000 */
[----:B------:R-:W-:Y:S01]  /*0d10*/  F2FP.BF16.F32.PACK_AB R14, R64, R59 ;  /* 0x0000003b400e723e */ /* 0x000fe200000010ff */
[----:B------:R-:W-:Y:S01]  /*0d20*/  VIADD R11, R57, 0x10000 ;  /* 0x00010000390b7836 */ /* 0x000fe20000000000 */
[----:B------:R-:W-:Y:S01]  /*0d30*/  F2FP.BF16.F32.PACK_AB R64, R67, R62 ;  /* 0x0000003e4340723e */ /* 0x000fe200000010ff */
[----:B----4-:R-:W-:Y:S01]  /*0d40*/  FMUL.FTZ R85, R53, UR4 ;  /* 0x0000000435557c20 */ /* 0x010fe20008410000 */
[----:B------:R-:W-:Y:S01]  /*0d50*/  F2FP.BF16.F32.PACK_AB R67, R72, R69 ;  /* 0x000000454843723e */ /* 0x000fe200000010ff */
[----:B------:R-:W-:Y:S01]  /*0d60*/  FMUL.FTZ R53, R54, UR4 ;  /* 0x0000000436357c20 */ /* 0x000fe20008410000 */
[----:B------:R-:W-:Y:S01]  /*0d70*/  F2FP.BF16.F32.PACK_AB R72, R75, R70 ;  /* 0x000000464b48723e */ /* 0x000fe200000010ff */
[----:B------:R-:W-:Y:S01]  /*0d80*/  FMUL.FTZ R81, R13, UR4 ;  /* 0x000000040d517c20 */ /* 0x000fe20008410000 */
[----:B------:R-:W-:Y:S01]  /*0d90*/  F2FP.BF16.F32.PACK_AB R75, R76, R21 ;  /* 0x000000154c4b723e */ /* 0x000fe200000010ff */
[----:B------:R-:W-:Y:S01]  /*0da0*/  FMUL.FTZ R83, R15, UR4 ;  /* 0x000000040f537c20 */ /* 0x000fe20008410000 */
[----:B------:R-:W-:Y:S01]  /*0db0*/  F2FP.BF16.F32.PACK_AB R21, R27, R23 ;  /* 0x000000171b15723e */ /* 0x000fe200000010ff */
[----:B------:R-:W-:Y:S01]  /*0dc0*/  IMAD.MOV.U32 R27, RZ, RZ, 0x40 ;  /* 0x00000040ff1b7424 */ /* 0x000fe200078e00ff */
[----:B------:R-:W-:Y:S01]  /*0dd0*/  SEL R56, R56, 0xffffffe0, !P1 ;  /* 0xffffffe038387807 */ /* 0x000fe20004800000 */
[----:B------:R-:W-:Y:S01]  /*0de0*/  FMUL.FTZ R54, R55, UR4 ;  /* 0x0000000437367c20 */ /* 0x000fe20008410000 */
[----:B------:R-:W-:Y:S01]  /*0df0*/  LEA R25, R2, R11, 0x1 ;  /* 0x0000000b02197211 */ /* 0x000fe200078e08ff */
[----:B------:R-:W-:Y:S01]  /*0e00*/  FMUL.FTZ R41, R41, UR4 ;  /* 0x0000000429297c20 */ /* 0x000fe20008410000 */
[----:B------:R-:W-:Y:S01]  /*0e10*/  F2FP.BF16.F32.PACK_AB R23, R31, R26 ;  /* 0x0000001a1f17723e */ /* 0x000fe200000010ff */
[----:B------:R-:W-:Y:S01]  /*0e20*/  FMUL.FTZ R47, R47, UR4 ;  /* 0x000000042f2f7c20 */ /* 0x000fe20008410000 */
[----:B------:R-:W-:Y:S01]  /*0e30*/  SEL R26, R27, 0xffffffc0, !P2 ;  /* 0xffffffc01b1a7807 */ /* 0x000fe20005000000 */
[----:B------:R-:W-:-:S02]  /*0e40*/  IMAD.IADD R24, R25, 0x1, R56 ;  /* 0x0000000119187824 */ /* 0x000fc400078e0238 */
[----:B------:R-:W-:Y:S01]  /*0e50*/  FMUL.FTZ R51, R51, UR4 ;  /* 0x0000000433337c20 */ /* 0x000fe20008410000 */
[----:B------:R-:W-:Y:S01]  /*0e60*/  F2FP.BF16.F32.PACK_AB R13, R61, R58 ;  /* 0x0000003a3d0d723e */ /* 0x000fe200000010ff */
[--C-:B------:R-:W-:Y:S01]  /*0e70*/  IMAD R2, R2, 0x2, R57.reuse ;  /* 0x0000000202027824 */ /* 0x100fe200078e0239 */
[----:B------:R-:W-:Y:S01]  /*0e80*/  F2FP.BF16.F32.PACK_AB R15, R63, R60 ;  /* 0x0000003c3f0f723e */ /* 0x000fe200000010ff */
[----:B-----5:R-:W-:Y:S01]  /*0e90*/  FMUL.FTZ R55, R18, UR4 ;  /* 0x0000000412377c20 */ /* 0x020fe20008410000 */
[----:B------:R-:W-:Y:S01]  /*0ea0*/  FMUL.FTZ R49, R49, UR4 ;  /* 0x0000000431317c20 */ /* 0x000fe20008410000 */
[----:B------:R-:W-:Y:S01]  /*0eb0*/  F2FP.BF16.F32.PACK_AB R65, R68, R65 ;  /* 0x000000414441723e */ /* 0x000fe200000010ff */
[----:B------:R-:W-:Y:S01]  /*0ec0*/  IMAD.IADD R18, R24, 0x1, R26 ;  /* 0x0000000118127824 */ /* 0x000fe200078e021a */
[----:B------:R-:W-:Y:S01]  /*0ed0*/  F2FP.BF16.F32.PACK_AB R66, R71, R66 ;  /* 0x000000424742723e */ /* 0x000fe200000010ff */
[----:B------:R-:W-:Y:S01]  /*0ee0*/  FMUL.FTZ R52, R52, UR4 ;  /* 0x0000000434347c20 */ /* 0x000fe20008410000 */
[----:B------:R-:W-:Y:S01]  /*0ef0*/  IADD3 R25, R25, R26, RZ ;  /* 0x0000001a19197210 */ /* 0x000fe20007ffe0ff */
[----:B------:R-:W-:Y:S01]  /*0f00*/  FMUL.FTZ R16, R16, UR4 ;  /* 0x0000000410107c20 */ /* 0x000fe20008410000 */
[----:B------:R-:W-:Y:S01]  /*0f10*/  F2FP.BF16.F32.PACK_AB R29, R35, R30 ;  /* 0x0000001e231d723e */ /* 0x000fe200000010ff */
[----:B------:R-:W-:Y:S01]  /*0f20*/  FMUL.FTZ R17, R17, UR4 ;  /* 0x0000000411117c20 */ /* 0x000fe20008410000 */
[----:B------:R-:W-:Y:S01]  /*0f30*/  FMUL.FTZ R26, R19, UR4 ;  /* 0x00000004131a7c20 */ /* 0x000fe20008410000 */
[----:B------:R-:W-:Y:S01]  /*0f40*/  F2FP.BF16.F32.PACK_AB R30, R37, R32 ;  /* 0x00000020251e723e */ /* 0x000fe200000010ff */
[----:B------:R-:W-:Y:S01]  /*0f50*/  STSM.16.M88.4 [R2+0x10000], R12 ;  /* 0x0100000c02007844 */ /* 0x000fe20000000200 */
[----:B------:R-:W-:Y:S01]  /*0f60*/  F2FP.BF16.F32.PACK_AB R37, R43, R38 ;  /* 0x000000262b25723e */ /* 0x000fe200000010ff */
[C---:B------:R-:W-:Y:S01]  /*0f70*/  IMAD R57, R4.reuse, 0x2, R57 ;  /* 0x0000000204397824 */ /* 0x040fe200078e0239 */
[----:B------:R-:W-:Y:S01]  /*0f80*/  F2FP.BF16.F32.PACK_AB R28, R33, R28 ;  /* 0x0000001c211c723e */ /* 0x000fe200000010ff */
[----:B------:R-:W-:Y:S01]  /*0f90*/  STSM.16.M88.4 [R24], R64 ;  /* 0x0000004018007844 */ /* 0x000fe20000000200 */
[----:B------:R-:W-:Y:S01]  /*0fa0*/  F2FP.BF16.F32.PACK_AB R31, R39, R34 ;  /* 0x00000022271f723e */ /* 0x000fe200000010ff */
[----:B------:R-:W-:Y:S01]  /*0fb0*/  ULDC UR4, c[0x0][0x244] ;  /* 0x0000910000047ab9 */ /* 0x000fe20000000800 */
[----:B------:R-:W-:Y:S01]  /*0fc0*/  F2FP.BF16.F32.PACK_AB R38, R45, R40 ;  /* 0x000000282d26723e */ /* 0x000fe200000010ff */
[----:B------:R-:W-:Y:S01]  /*0fd0*/  STSM.16.M88.4 [R25], R72 ;  /* 0x0000004819007844 */ /* 0x000fe20000000200 */
[----:B------:R-:W-:Y:S01]  /*0fe0*/  F2FP.BF16.F32.PACK_AB R36, R41, R36 ;  /* 0x000000242924723e */ /* 0x000fe200000010ff */
[----:B------:R-:W-:Y:S01]  /*0ff0*/  IMAD R11, R4, 0x2, R11 ;  /* 0x00000002040b7824 */ /* 0x000fe200078e020b */
        /* <DEDUP_REMOVED lines=13> */
[----:B0-----:R-:W-:Y:S01]  /*10d0*/  IMAD R23, R10, UR7, R7 ;  /* 0x000000070a177c24 */ /* 0x001fe2000f8e0207 */
[----:B------:R-:W-:Y:S01]  /*10e0*/  SHF.L.U32 R20, R3, 0x3, RZ ;  /* 0x0000000303147819 */ /* 0x000fe200000006ff */
[C---:B------:R-:W-:Y:S01]  /*10f0*/  VIADD R3, R9.reuse, 0x10 ;  /* 0x0000001009037836 */ /* 0x040fe20000000000 */
[C---:B------:R-:W-:Y:S01]  /*1100*/  IADD3 R16, P1, R9.reuse, R78, RZ ;  /* 0x0000004e09107210 */ /* 0x040fe20007f3e0ff */
[----:B------:R2:W-:Y:S01]  /*1110*/  STSM.16.M88.4 [R18+0x4000], R52 ;  /* 0x0040003412007844 */ /* 0x0005e20000000200 */
[----:B------:R-:W-:Y:S01]  /*1120*/  BAR.SYNC.DEFER_BLOCKING 0x0 ;  /* 0x0000000000007b1d */ /* 0x000fe20000010000 */
[----:B------:R-:W-:Y:S01]  /*1130*/  ISETP.GE.AND P0, PT, R20, UR4, PT ;  /* 0x0000000414007c0c */ /* 0x000fe2000bf06270 */
[C---:B------:R-:W-:Y:S01]  /*1140*/  VIADD R7, R9.reuse, 0x20 ;  /* 0x0000002009077836 */ /* 0x040fe20000000000 */
[--C-:B------:R-:W-:Y:S02]  /*1150*/  SHF.R.S32.HI R21, RZ, 0x1f, R20.reuse ;  /* 0x0000001fff157819 */ /* 0x100fe40000011414 */
[----:B------:R-:W-:Y:S01]  /*1160*/  LEA.HI.X.SX32 R17, R9, R79, 0x1, P1 ;  /* 0x0000004f09117211 */ /* 0x000fe200008f0eff */
[----:B------:R-:W-:Y:S01]  /*1170*/  ULDC.64 UR4, c[0x0][0x260] ;  /* 0x0000980000047ab9 */ /* 0x000fe20000000a00 */
[-C--:B------:R-:W-:Y:S01]  /*1180*/  ISETP.GE.OR P6, PT, R3, R0.reuse, P0 ;  /* 0x000000000300720c */ /* 0x080fe200007c6670 */
[----:B-1----:R-:W-:Y:S01]  /*1190*/  IMAD.WIDE.U32 R2, R10, UR6, R20 ;  /* 0x000000060a027c25 */ /* 0x002fe2000f8e0014 */
[----:B------:R-:W-:-:S02]  /*11a0*/  ISETP.GE.OR P1, PT, R9, R0, P0 ;  /* 0x000000000900720c */ /* 0x000fc40000726670 */
[----:B------:R-:W-:Y:S01]  /*11b0*/  IADD3 R19, R9, 0x30, RZ ;  /* 0x0000003009137810 */ /* 0x000fe20007ffe0ff */
[----:B------:R-:W-:Y:S01]  /*11c0*/  IMAD R5, R5, UR4, RZ ;  /* 0x0000000405057c24 */ /* 0x000fe2000f8e02ff */
[----:B------:R-:W-:Y:S01]  /*11d0*/  IADD3 R3, R3, R23, RZ ;  /* 0x0000001703037210 */ /* 0x000fe20007ffe0ff */
[----:B------:R-:W-:Y:S01]  /*11e0*/  VIADD R21, R9, 0x60 ;  /* 0x0000006009157836 */ /* 0x000fe20000000000 */
[-C--:B------:R-:W-:Y:S01]  /*11f0*/  ISETP.GE.OR P5, PT, R7, R0.reuse, P0 ;  /* 0x000000000700720c */ /* 0x080fe200007a6670 */
[----:B------:R-:W-:Y:S01]  /*1200*/  VIADD R7, R9, 0x40 ;  /* 0x0000004009077836 */ /* 0x000fe20000000000 */
[-C--:B------:R-:W-:Y:S01]  /*1210*/  ISETP.GE.OR P4, PT, R19, R0.reuse, P0 ;  /* 0x000000001300720c */ /* 0x080fe20000786670 */
[C---:B------:R-:W-:Y:S01]  /*1220*/  VIADD R19, R9.reuse, 0x50 ;  /* 0x0000005009137836 */ /* 0x040fe20000000000 */
[----:B------:R-:W-:Y:S01]  /*1230*/  IADD3 R23, R9, 0x70, RZ ;  /* 0x0000007009177810 */ /* 0x000fe20007ffe0ff */
[C---:B------:R-:W-:Y:S01]  /*1240*/  IMAD R5, R8.reuse, UR5, R5 ;  /* 0x0000000508057c24 */ /* 0x040fe2000f8e0205 */
[-C--:B------:R-:W-:Y:S01]  /*1250*/  ISETP.GE.OR P3, PT, R7, R0.reuse, P0 ;  /* 0x000000000700720c */ /* 0x080fe20000766670 */
[----:B------:R-:W-:Y:S01]  /*1260*/  IMAD.WIDE.U32 R2, R8, UR4, R2 ;  /* 0x0000000408027c25 */ /* 0x000fe2000f8e0002 */
[----:B------:R-:W-:Y:S01]  /*1270*/  ISETP.GE.OR P2, PT, R19, R0, P0 ;  /* 0x000000001300720c */ /* 0x000fe20000746670 */
[----:B------:R2:W0:Y:S02]  /*1280*/  LDS.128 R12, [R57+0x13800] ;  /* 0x01380000390c7984 */ /* 0x0004240000000c00 */
[----:B------:R-:W-:-:S04]  /*1290*/  IMAD.WIDE R6, R6, 0x80, R16 ;  /* 0x0000008006067825 */ /* 0x000fc800078e0210 */
[----:B------:R-:W-:Y:S01]  /*12a0*/  IMAD.IADD R5, R3, 0x1, R5 ;  /* 0x0000000103057824 */ /* 0x000fe200078e0205 */
[----:B------:R-:W-:Y:S06]  /*12b0*/  @P1 BRA `(.L_x_7087) ;  /* 0x00000000002c1947 */ /* 0x000fec0003800000 */
[----:B------:R-:W1:Y:S01]  /*12c0*/  LDS.128 R8, [R11] ;  /* 0x000000000b087984 */ /* 0x000e620000000c00 */
[----:B------:R-:W-:Y:S01]  /*12d0*/  ULDC.64 UR4, c[0x0][0x250] ;  /* 0x0000940000047ab9 */ /* 0x000fe20000000a00 */
[----:B------:R-:W-:Y:S02]  /*12e0*/  IMAD.MOV.U32 R4, RZ, RZ, R2 ;  /* 0x000000ffff047224 */ /* 0x000fe400078e0002 */
[----:B------:R-:W-:Y:S02]  /*12f0*/  IMAD R19, R7, UR4, RZ ;  /* 0x0000000407137c24 */ /* 0x000fe4000f8e02ff */
[----:B------:R-:W-:-:S04]  /*1300*/  IMAD.WIDE.U32 R16, R6, UR4, R4 ;  /* 0x0000000406107c25 */ /* 0x000fc8000f8e0004 */
[----:B------:R-:W-:Y:S01]  /*1310*/  IMAD R19, R6, UR5, R19 ;  /* 0x0000000506137c24 */ /* 0x000fe2000f8e0213 */
[----:B------:R-:W-:Y:S02]  /*1320*/  ULDC.64 UR4, c[0x0][0x238] ;  /* 0x00008e0000047ab9 */ /* 0x000fe40000000a00 */
[----:B--2---:R-:W-:Y:S02]  /*1330*/  LEA R18, P1, R16, UR4, 0x1 ;  /* 0x0000000410127c11 */ /* 0x004fe4000f8208ff */
[----:B------:R-:W-:-:S04]  /*1340*/  IADD3 R17, R17, R19, RZ ;  /* 0x0000001311117210 */ /* 0x000fc80007ffe0ff */
[----:B------:R-:W-:-:S05]  /*1350*/  LEA.HI.X R19, R16, UR5, R17, 0x1, P1 ;  /* 0x0000000510137c11 */ /* 0x000fca00088f0c11 */
[----:B-1----:R1:W-:Y:S02]  /*1360*/  STG.E.128 desc[UR8][R18.64], R8 ;  /* 0x0000000812007986 */ /* 0x0023e4000c101d08 */
.L_x_7087:
[----:B------:R-:W-:Y:S05]  /*1370*/  BSYNC B0 ;  /* 0x0000000000007941 */ /* 0x000fea0003800000 */
.L_x_7086:
[----:B-1----:R1:W3:Y:S01]  /*1380*/  LDS.128 R8, [R57+0x10800] ;  /* 0x0108000039087984 */ /* 0x0022e20000000c00 */
[----:B------:R-:W-:Y:S01]  /*1390*/  BSSY B0, `(.L_x_7088) ;  /* 0x0000011000007945 */ /* 0x000fe20003800000 */
[-C--:B------:R-:W-:Y:S02]  /*13a0*/  ISETP.GE.OR P1, PT, R21, R0.reuse, P0 ;  /* 0x000000001500720c */ /* 0x080fe40000726670 */
[----:B------:R-:W-:Y:S01]  /*13b0*/  ISETP.GE.OR P0, PT, R23, R0, P0 ;  /* 0x000000001700720c */ /* 0x000fe20000706670 */
[----:B------:R-:W-:-:S12]  /*13c0*/  @P6 BRA `(.L_x_7089) ;  /* 0x0000000000346947 */ /* 0x000fd80003800000 */
        /* <DEDUP_REMOVED lines=12> */
[----:B---3--:R4:W-:Y:S02]  /*1490*/  STG.E.128 desc[UR8][R18.64], R8 ;  /* 0x0000000812007986 */ /* 0x0089e4000c101d08 */
.L_x_7089:
[----:B------:R-:W-:Y:S05]  /*14a0*/  BSYNC B0 ;  /* 0x0000000000007941 */ /* 0x000fea0003800000 */
.L_x_7088:
[----:B---34-:R3:W4:Y:S01]  /*14b0*/  LDS.128 R8, [R57+0x11000] ;  /* 0x0110000039087984 */ /* 0x0187220000000c00 */
[----:B------:R-:W-:Y:S04]  /*14c0*/  BSSY B0, `(.L_x_7090) ;  /* 0x000000f000007945 */ /* 0x000fe80003800000 */
        /* <DEDUP_REMOVED lines=13> */
[----:B----4-:R2:W-:Y:S02]  /*15a0*/  STG.E.128 desc[UR8][R18.64], R8 ;  /* 0x0000000812007986 */ /* 0x0105e4000c101d08 */
.L_x_7091:
[----:B------:R-:W-:Y:S05]  /*15b0*/  BSYNC B0 ;  /* 0x0000000000007941 */ /* 0x000fea0003800000 */
.L_x_7090:
[----:B--2-4-:R2:W4:Y:S01]  /*15c0*/  LDS.128 R8, [R57+0x11800] ;  /* 0x0118000039087984 */ /* 0x0145220000000c00 */
[----:B------:R-:W-:Y:S04]  /*15d0*/  BSSY B0, `(.L_x_7092) ;  /* 0x000000f000007945 */ /* 0x000fe80003800000 */
[----:B------:R-:W-:Y:S05]  /*15e0*/  @P4 BRA `(.L_x_7093) ;  /* 0x0000000000344947 */ /* 0x000fea0003800000 */
[----:B------:R-:W-:Y:S01]  /*15f0*/  IADD3 R19, P4, R6, 0x30, RZ ;  /* 0x0000003006137810 */ /* 0x000fe20007f9e0ff */
[----:B------:R-:W-:Y:S01]  /*1600*/  ULDC.64 UR4, c[0x0][0x250] ;  /* 0x0000940000047ab9 */ /* 0x000fe20000000a00 */
[----:B------:R-:W-:Y:S01]  /*1610*/  MOV R17, R5 ;  /* 0x0000000500117202 */ /* 0x000fe20000000f00 */
[----:B------:R-:W-:Y:S01]  /*1620*/  IMAD.MOV.U32 R16, RZ, RZ, R2 ;  /* 0x000000ffff107224 */ /* 0x000fe200078e0002 */
[----:B------:R-:W-:-:S03]  /*1630*/  IADD3.X R0, RZ, R7, RZ, P4, !PT ;  /* 0x00000007ff007210 */ /* 0x000fc600027fe4ff */
        /* <DEDUP_REMOVED lines=8> */
.L_x_7093:
[----:B------:R-:W-:Y:S05]  /*16c0*/  BSYNC B0 ;  /* 0x0000000000007941 */ /* 0x000fea0003800000 */
.L_x_7092:
[----:B----4-:R4:W0:Y:S01]  /*16d0*/  LDS.128 R8, [R57+0x12000] ;  /* 0x0120000039087984 */ /* 0x0108220000000c00 */
        /* <DEDUP_REMOVED lines=14> */
[----:B0-----:R0:W-:Y:S02]  /*17c0*/  STG.E.128 desc[UR8][R18.64], R8 ;  /* 0x0000000812007986 */ /* 0x0011e4000c101d08 */
.L_x_7095:
[----:B------:R-:W-:Y:S05]  /*17d0*/  BSYNC B0 ;  /* 0x0000000000007941 */ /* 0x000fea0003800000 */
.L_x_7094:
[----:B0-----:R0:W0:Y:S01]  /*17e0*/  LDS.128 R8, [R57+0x12800] ;  /* 0x0128000039087984 */ /* 0x0010220000000c00 */
        /* <DEDUP_REMOVED lines=15> */
.L_x_7097:
[----:B------:R-:W-:Y:S05]  /*18e0*/  BSYNC B0 ;  /* 0x0000000000007941 */ /* 0x000fea0003800000 */
.L_x_7096:
        /* <DEDUP_REMOVED lines=16> */
.L_x_7099:
[----:B------:R-:W-:Y:S05]  /*19f0*/  BSYNC B0 ;  /* 0x0000000000007941 */ /* 0x000fea0003800000 */
.L_x_7098:
[----:B------:R-:W-:Y:S05]  /*1a00*/  @P0 EXIT ;  /* 0x000000000000094d */ /* 0x000fea0003800000 */
[----:B0-----:R-:W-:Y:S01]  /*1a10*/  IADD3 R9, P0, R6, 0x70, RZ ;  /* 0x0000007006097810 */ /* 0x001fe20007f1e0ff */
[----:B------:R-:W-:Y:S01]  /*1a20*/  ULDC.64 UR4, c[0x0][0x250] ;  /* 0x0000940000047ab9 */ /* 0x000fe20000000a00 */
[----:B------:R-:W-:Y:S02]  /*1a30*/  IMAD.MOV.U32 R3, RZ, RZ, R5 ;  /* 0x000000ffff037224 */ /* 0x000fe400078e0005 */
[----:B------:R-:W-:Y:S01]  /*1a40*/  IADD3.X R6, RZ, R7, RZ, P0, !PT ;  /* 0x00000007ff067210 */ /* 0x000fe200007fe4ff */
[----:B------:R-:W-:-:S04]  /*1a50*/  IMAD.WIDE.U32 R2, R9, UR4, R2 ;  /* 0x0000000409027c25 */ /* 0x000fc8000f8e0002 */
[----:B------:R-:W-:-:S04]  /*1a60*/  IMAD R6, R6, UR4, RZ ;  /* 0x0000000406067c24 */ /* 0x000fc8000f8e02ff */
[----:B------:R-:W-:Y:S01]  /*1a70*/  IMAD R9, R9, UR5, R6 ;  /* 0x0000000509097c24 */ /* 0x000fe2000f8e0206 */
[----:B------:R-:W-:Y:S02]  /*1a80*/  ULDC.64 UR4, c[0x0][0x238] ;  /* 0x00008e0000047ab9 */ /* 0x000fe40000000a00 */
[----:B------:R-:W-:Y:S02]  /*1a90*/  LEA R4, P0, R2, UR4, 0x1 ;  /* 0x0000000402047c11 */ /* 0x000fe4000f8008ff */
[----:B------:R-:W-:-:S04]  /*1aa0*/  IADD3 R3, R3, R9, RZ ;  /* 0x0000000903037210 */ /* 0x000fc80007ffe0ff */
[----:B------:R-:W-:-:S05]  /*1ab0*/  LEA.HI.X R5, R2, UR5, R3, 0x1, P0 ;  /* 0x0000000502057c11 */ /* 0x000fca00080f0c03 */
[----:B------:R-:W-:Y:S01]  /*1ac0*/  STG.E.128 desc[UR8][R4.64], R12 ;  /* 0x0000000c04007986 */ /* 0x000fe2000c101d08 */
[----:B------:R-:W-:Y:S05]  /*1ad0*/  EXIT ;  /* 0x000000000000794d */ /* 0x000fea0003800000 */
.L_x_7100:
        /* <DEDUP_REMOVED lines=10> */
.L_x_7341:


//--------------------- .text._ZN7cutlass13device_kernelIN5flash32FlashAttnBwdPostprocessConvertdQIN4cute5tupleIJNS3_1CILi64EEENS5_ILi128EEEEEENS_10bfloat16_tEfNS_4arch4Sm90ELi256ENS3_8TiledMMAINS3_8MMA_AtomIJNS3_4SM904GMMA27MMA_64x64x16_F32BF16BF16_SSILNSF_5MajorE0ELSH_1ELNSF_7ScaleInE1ELSI_1EEEEEENS3_6LayoutINS4_IJNS5_ILi1EEENS5_ILi2EEESM_EEENS4_IJNS5_ILi0EEESM_SP_EEEEENS4_IJNS3_10UnderscoreESS_SS_EEEEELb0EEEEEvNT_6ParamsE --------------------------
	.section	.text._ZN7cutlass13device_kernelIN5flash32FlashAttnBwdPostprocessConvertdQIN4cute5tupleIJNS3_1CILi64EEENS5_ILi128EEEEEENS_10bfloat16_tEfNS_4arch4Sm90ELi256ENS3_8TiledMMAINS3_8MMA_AtomIJNS3_4SM904GMMA27MMA_64x64x16_F32BF16BF16_SSILNSF_5MajorE0ELSH_1ELNSF_7ScaleInE1ELSI_1EEEEEENS3_6LayoutINS4_IJNS5_ILi1EEENS5_ILi2EEESM_EEENS4_IJNS5_ILi0EEESM_SP_EEEEENS4_IJNS3_10UnderscoreESS_SS_EEEEELb0EEEEEvNT_6ParamsE,"ax",@progbits
	.align	128
.text._ZN7cutlass13device_kernelIN5flash32FlashAttnBwdPostprocessConvertdQIN4cute5tupleIJNS3_1CILi64EEENS5_ILi128EEEEEENS_10bfloat16_tEfNS_4arch4Sm90ELi256ENS3_8TiledMMAINS3_8MMA_AtomIJNS3_4SM904GMMA27MMA_64x64x16_F32BF16BF16_SSILNSF_5MajorE0ELSH_1ELNSF_7ScaleInE1ELSI_1EEEEEENS3_6LayoutINS4_IJNS5_ILi1EEENS5_ILi2EEESM_EEENS4_IJNS5_ILi0EEESM_SP_EEEEENS4_IJNS3_10UnderscoreESS_SS_EEEEELb0EEEEEvNT_6ParamsE:
        .type           _ZN7cutlass13device_kernelIN5flash32FlashAttnBwdPostprocessConvertdQIN4cute5tupleIJNS3_1CILi64EEENS5_ILi128EEEEEENS_10bfloat16_tEfNS_4arch4Sm90ELi256ENS3_8TiledMMAINS3_8MMA_AtomIJNS3_4SM904GMMA27MMA_64x64x16_F32BF16BF16_SSILNSF_5MajorE0ELSH_1ELNSF_7ScaleInE1ELSI_1EEEEEENS3_6LayoutINS4_IJNS5_ILi1EEENS5_ILi2EEESM_EEENS4_IJNS5_ILi0EEESM_SP_EEEEENS4_IJNS3_10UnderscoreESS_SS_EEEEELb0EEEEEvNT_6ParamsE,@function
        .size           _ZN7cutlass13device_kernelIN5flash32FlashAttnBwdPostprocessConvertdQIN4cute5tupleIJNS3_1CILi64EEENS5_ILi128EEEEEENS_10bfloat16_tEfNS_4arch4Sm90ELi256ENS3_8TiledMMAINS3_8MMA_AtomIJNS3_4SM904GMMA27MMA_64x64x16_F32BF16BF16_SSILNSF_5MajorE0ELSH_1ELNSF_7ScaleInE1ELSI_1EEEEEENS3_6LayoutINS4_IJNS5_ILi1EEENS5_ILi2EEESM_EEENS4_IJNS5_ILi0EEESM_SP_EEEEENS4_IJNS3_10UnderscoreESS_SS_EEEEELb0EEEEEvNT_6ParamsE,(.L_x_7342 - _ZN7cutlass13device_kernelIN5flash32FlashAttnBwdPostprocessConvertdQIN4cute5tupleIJNS3_1CILi64EEENS5_ILi128EEEEEENS_10bfloat16_tEfNS_4arch4Sm90ELi256ENS3_8TiledMMAINS3_8MMA_AtomIJNS3_4SM904GMMA27MMA_64x64x16_F32BF16BF16_SSILNSF_5MajorE0ELSH_1ELNSF_7ScaleInE1ELSI_1EEEEEENS3_6LayoutINS4_IJNS5_ILi1EEENS5_ILi2EEESM_EEENS4_IJNS5_ILi0EEESM_SP_EEEEENS4_IJNS3_10UnderscoreESS_SS_EEEEELb0EEEEEvNT_6ParamsE)
        .other          _ZN7cutlass13device_kernelIN5flash32FlashAttnBwdPostprocessConvertdQIN4cute5tupleIJNS3_1CILi64EEENS5_ILi128EEEEEENS_10bfloat16_tEfNS_4arch4Sm90ELi256ENS3_8TiledMMAINS3_8MMA_AtomIJNS3_4SM904GMMA27MMA_64x64x16_F32BF16BF16_SSILNSF_5MajorE0ELSH_1ELNSF_7ScaleInE1ELSI_1EEEEEENS3_6LayoutINS4_IJNS5_ILi1EEENS5_ILi2EEESM_EEENS4_IJNS5_ILi0EEESM_SP_EEEEENS4_IJNS3_10UnderscoreESS_SS_EEEEELb0EEEEEvNT_6ParamsE,@"STO_CUDA_ENTRY STV_DEFAULT"
_ZN7cutlass13device_kernelIN5flash32FlashAttnBwdPostprocessConvertdQIN4cute5tupleIJNS3_1CILi64EEENS5_ILi128EEEEEENS_10bfloat16_tEfNS_4arch4Sm90ELi256ENS3_8TiledMMAINS3_8MMA_AtomIJNS3_4SM904GMMA27MMA_64x64x16_F32BF16BF16_SSILNSF_5MajorE0ELSH_1ELNSF_7ScaleInE1ELSI_1EEEEEENS3_6LayoutINS4_IJNS5_ILi1EEENS5_ILi2EEESM_EEENS4_IJNS5_ILi0EEESM_SP_EEEEENS4_IJNS3_10UnderscoreESS_SS_EEEEELb0EEEEEvNT_6ParamsE:
        /* <DEDUP_REMOVED lines=25> */
[----:B--2---:R-:W-:-:S07]  /*0190*/  IMAD.IADD R43, R43, 0x1, -R0 ;  /* 0x000000012b2b7824 */ /* 0x004fce00078e0a00 */
.L_x_7101:
[----:B-----5:R-:W-:-:S13]  /*01a0*/  ISETP.LE.AND P2, PT, R43, R42, PT ;  /* 0x0000002a2b00720c */ /* 0x020fda0003f43270 */
[----:B------:R-:W-:Y:S05]  /*01b0*/  @P0 EXIT P2 ;  /* 0x000000000000094d */ /* 0x000fea0001000000 */
[----:B------:R-:W0:Y:S01]  /*01c0*/  S2R R6, SR_CTAID.Y ;  /* 0x0000000000067919 */ /* 0x000e220000002600 */
[----:B------:R-:W-:Y:S01]  /*01d0*/  @P1 IMAD R0, R13, 0x40, R9 ;  /* 0x000000400d001824 */ /* 0x000fe200078e0209 */
[----:B------:R-:W1:Y:S01]  /*01e0*/  LDC.64 R14, c[0x0][0x228] ;  /* 0x00008a00ff0e7b82 */ /* 0x000e620000000a00 */
[----:B------:R-:W-:Y:S01]  /*01f0*/  CS2R R10, SRZ ;  /* 0x00000000000a7805 */ /* 0x000fe2000001ff00 */
[----:B------:R-:W-:Y:S01]  /*0200*/  IMAD.SHL.U32 R7, R3, 0x2000, RZ ;  /* 0x0000200003077824 */ /* 0x000fe200078e00ff */
[----:B------:R-:W2:Y:S01]  /*0210*/  S2R R8, SR_CgaCtaId ;  /* 0x0000000000087919 */ /* 0x000ea20000008800 */
[----:B------:R-:W-:Y:S01]  /*0220*/  @P1 SHF.R.S32.HI R5, RZ, 0x1f, R0 ;  /* 0x0000001fff051819 */ /* 0x000fe20000011400 */
[----:B------:R-:W-:Y:S01]  /*0230*/  BSSY B0, `(.L_x_7102) ;  /* 0x0000030000007945 */ /* 0x000fe20003800000 */
[----:B------:R-:W-:Y:S02]  /*0240*/  SEL R4, R13, RZ, !P0 ;  /* 0x000000ff0d047207 */ /* 0x000fe40004000000 */
[----:B------:R-:W-:Y:S01]  /*0250*/  @P1 LEA.HI R5, R5, R0, RZ, 0x6 ;  /* 0x0000000005051211 */ /* 0x000fe200078f30ff */
[----:B------:R-:W3:Y:S01]  /*0260*/  LDC.64 R16, c[0x0][0x230] ;  /* 0x00008c00ff107b82 */ /* 0x000ee20000000a00 */
[----:B------:R-:W4:Y:S02]  /*0270*/  S2R R0, SR_TID.X ;  /* 0x0000000000007919 */ /* 0x000f240000002100 */
[----:B------:R-:W-:-:S04]  /*0280*/  @P1 SHF.L.U32 R5, R5, 0x7, RZ ;  /* 0x0000000705051819 */ /* 0x000fc800000006ff */
[----:B------:R-:W-:Y:S01]  /*0290*/  @P1 LOP3.LUT R5, R5, 0xffffe000, RZ, 0xc0, !PT ;  /* 0xffffe00005051812 */ /* 0x000fe200078ec0ff */
[----:B------:R-:W5:Y:S03]  /*02a0*/  LDC.64 R18, c[0x0][0x210] ;  /* 0x00008400ff127b82 */ /* 0x000f660000000a00 */
[--C-:B------:R-:W-:Y:S01]  /*02b0*/  @P1 SHF.R.S32.HI R11, RZ, 0x1f, R5.reuse ;  /* 0x0000001fff0b1819 */ /* 0x100fe20000011405 */
[----:B------:R-:W-:-:S05]  /*02c0*/  @P1 IMAD.MOV.U32 R10, RZ, RZ, R5 ;  /* 0x000000ffff0a1224 */ /* 0x000fca00078e0005 */
[C---:B------:R-:W-:Y:S02]  /*02d0*/  IADD3 R10, P2, R7.reuse, R10, RZ ;  /* 0x0000000a070a7210 */ /* 0x040fe40007f5e0ff */
[----:B0-----:R-:W-:Y:S02]  /*02e0*/  SHF.R.S32.HI R5, RZ, 0x1f, R6 ;  /* 0x0000001fff057819 */ /* 0x001fe40000011406 */
[----:B------:R-:W-:Y:S02]  /*02f0*/  LEA.HI.X.SX32 R11, R7, R11, 0x1, P2 ;  /* 0x0000000b070b7211 */ /* 0x000fe400010f0eff */
[----:B------:R-:W-:Y:S01]  /*0300*/  SHF.R.S32.HI R7, RZ, 0x1f, R13 ;  /* 0x0000001fff077819 */ /* 0x000fe2000001140d */
[-C--:B-1----:R-:W-:Y:S02]  /*0310*/  IMAD R2, R5, R14.reuse, RZ ;  /* 0x0000000e05027224 */ /* 0x082fe400078e02ff */
[----:B------:R-:W-:Y:S01]  /*0320*/  IMAD.WIDE.U32 R10, R6, R14, R10 ;  /* 0x0000000e060a7225 */ /* 0x000fe200078e000a */
[----:B------:R-:W-:-:S03]  /*0330*/  SEL R7, R7, RZ, !P0 ;  /* 0x000000ff07077207 */ /* 0x000fc60004000000 */
[----:B------:R-:W-:Y:S01]  /*0340*/  IMAD R15, R6, R15, R2 ;  /* 0x0000000f060f7224 */ /* 0x000fe200078e0202 */
[----:B----4-:R-:W-:Y:S01]  /*0350*/  ISETP.NE.AND P0, PT, R0, RZ, PT ;  /* 0x000000ff0000720c */ /* 0x010fe20003f05270 */
[-C--:B---3--:R-:W-:Y:S02]  /*0360*/  IMAD R2, R7, R16.reuse, RZ ;  /* 0x0000001007027224 */ /* 0x088fe400078e02ff */
[----:B------:R-:W-:Y:S02]  /*0370*/  IMAD.IADD R11, R11, 0x1, R15 ;  /* 0x000000010b0b7824 */ /* 0x000fe400078e020f */
[C---:B------:R-:W-:Y:S02]  /*0380*/  IMAD R13, R4.reuse, R17, R2 ;  /* 0x00000011040d7224 */ /* 0x040fe400078e0202 */
[----:B------:R-:W-:-:S04]  /*0390*/  IMAD.WIDE.U32 R10, R4, R16, R10 ;  /* 0x00000010040a7225 */ /* 0x000fc800078e000a */
[----:B------:R-:W-:Y:S01]  /*03a0*/  IMAD.IADD R2, R11, 0x1, R13 ;  /* 0x000000010b027824 */ /* 0x000fe200078e020d */
[----:B-----5:R-:W-:-:S04]  /*03b0*/  LEA R18, P2, R10, R18, 0x2 ;  /* 0x000000120a127211 */ /* 0x020fc800078410ff */
[----:B------:R-:W-:Y:S01]  /*03c0*/  LEA.HI.X R2, R10, R19, R2, 0x2, P2 ;  /* 0x000000130a027211 */ /* 0x000fe200010f1402 */
[----:B--2---:R-:W-:Y:S08]  /*03d0*/  @P0 BRA `(.L_x_7103) ;  /* 0x0000000000540947 */ /* 0x004ff00003800000 */
[----:B------:R-:W0:Y:S01]  /*03e0*/  S2UR UR7, SR_CgaCtaId ;  /* 0x00000000000779c3 */ /* 0x000e220000008800 */
[----:B------:R-:W-:Y:S01]  /*03f0*/  UMOV UR6, 0x400 ;  /* 0x0000040000067882 */ /* 0x000fe20000000000 */
[----:B------:R-:W-:Y:S01]  /*0400*/  UMOV UR4, 0x1 ;  /* 0x0000000100047882 */ /* 0x000fe20000000000 */
[----:B------:R-:W-:Y:S01]  /*0410*/  HFMA2.MMA R10, -RZ, RZ, 0, -0.0 ;  /* 0x00008000ff0a7435 */ /* 0x000fe200000001ff */
        /* <DEDUP_REMOVED lines=12> */
.L_x_7104:
[----:B------:R-:W-:Y:S01]  /*04e0*/  @P0 ELECT P2, URZ, PT ;  /* 0x00000000003f082f */ /* 0x000fe20003840000 */
[----:B------:R1:W-:-:S12]  /*04f0*/  UBLKCP.S.G [UR6], [UR4], UR10 ;  /* 0x00000006040073ba */ /* 0x0003d8000800020a */
[----:B------:R-:W-:Y:S02]  /*0500*/  @P2 PLOP3.LUT P0, PT, P2, PT, PT, 0x8, 0x0 ;  /* 0x000000000000281c */ /* 0x000fe4000170e170 */
[----:B------:R-:W-:-:S11]  /*0510*/  PLOP3.LUT P2, PT, PT, PT, PT, 0x8, 0x0 ;  /* 0x000000000000781c */ /* 0x000fd60003f4e170 */
[----:B-1----:R-:W-:Y:S05]  /*0520*/  @P0 BRA.U.ANY `(.L_x_7104) ;  /* 0xfffffffd00ec0947 */ /* 0x002fea000393ffff */
.L_x_7103:
[----:B------:R-:W-:Y:S05]  /*0530*/  BSYNC B0 ;  /* 0x0000000000007941 */ /* 0x000fea0003800000 */
.L_x_7102:
[----:B------:R-:W-:Y:S01]  /*0540*/  BAR.SYNC.DEFER_BLOCKING 0x0 ;  /* 0x0000000000007b1d */ /* 0x000fe20000010000 */
[----:B------:R-:W-:Y:S02]  /*0550*/  MOV R41, 0x400 ;  /* 0x0000040000297802 */ /* 0x000fe40000000f00 */
[----:B------:R-:W-:Y:S02]  /*0560*/  CS2R R50, SRZ ;  /* 0x0000000000327805 */ /* 0x000fe4000001ff00 */
[----:B------:R-:W-:Y:S01]  /*0570*/  SHF.L.U32 R2, RZ, 0x1f, RZ ;  /* 0x0000001fff027819 */ /* 0x000fe200000006ff */
[--C-:B------:R-:W-:Y:S01]  /*0580*/  @P1 IMAD.MOV.U32 R50, RZ, RZ, R9.reuse ;  /* 0x000000ffff321224 */ /* 0x100fe200078e0009 */
[----:B------:R-:W-:Y:S02]  /*0590*/  LEA R41, R8, R41, 0x18 ;  /* 0x0000002908297211 */ /* 0x000fe400078ec0ff */
[----:B------:R-:W-:-:S07]  /*05a0*/  @P1 SHF.R.S32.HI R51, RZ, 0x1f, R9 ;  /* 0x0000001fff331819 */ /* 0x000fce0000011409 */
.L_x_7105:
[----:B-1----:R1:W2:Y:S02]  /*05b0*/  SYNCS.PHASECHK.TRANS64.TRYWAIT P0, [R41+URZ+0xc000], R2 ;  /* 0x00c00002290075a7 */ /* 0x0022a4000800017f */
[----:B--2---:R-:W-:Y:S05]  /*05c0*/  @!P0 NANOSLEEP.SYNCS 0x989680 ;  /* 0x009896800000895d */ /* 0x004fea0003900000 */
[----:B------:R-:W2:Y:S02]  /*05d0*/  @!P0 SYNCS.PHASECHK.TRANS64 P0, [R41+URZ+0xc000], R2 ;  /* 0x00c00002290085a7 */ /* 0x000ea4000800007f */
[----:B--2---:R-:W-:Y:S05]  /*05e0*/  @!P0 BRA `(.L_x_7105) ;  /* 0xfffffffc00f08947 */ /* 0x004fea000383ffff */
[----:B------:R-:W-:Y:S01]  /*05f0*/  SHF.R.S32.HI R9, RZ, 0x1f, R0 ;  /* 0x0000001fff097819 */ /* 0x000fe20000011400 */
[----:B------:R-:W-:Y:S01]  /*0600*/  ULDC UR4, c[0x0][0x268] ;  /* 0x00009a0000047ab9 */ /* 0x000fe20000000800 */
[----:B------:R-:W-:Y:S01]  /*0610*/  VIADDMNMX R43, R43, -R42, 0x40, PT ;  /* 0x000000402b2b7446 */ /* 0x000fe2000380092a */
[----:B------:R-:W-:Y:S01]  /*0620*/  ULDC.64 UR6, c[0x0][0x258] ;  /* 0x0000960000067ab9 */ /* 0x000fe20000000a00 */
[-C--:B-1----:R-:W-:Y:S01]  /*0630*/  LEA.HI R2, R9, R0.reuse, RZ, 0x7 ;  /* 0x0000000009027211 */ /* 0x082fe200078f38ff */
[----:B------:R-:W-:Y:S01]  /*0640*/  IMAD R5, R5, UR6, RZ ;  /* 0x0000000605057c24 */ /* 0x000fe2000f8e02ff */
[----:B------:R-:W-:Y:S01]  /*0650*/  LEA.HI R40, R9, R0, RZ, 0x4 ;  /* 0x0000000009287211 */ /* 0x000fe200078f20ff */
[----:B------:R-:W-:Y:S01]  /*0660*/  BSSY B0, `(.L_x_7106) ;  /* 0x0000092000007945 */ /* 0x000fe20003800000 */
[----:B------:R-:W-:Y:S02]  /*0670*/  LOP3.LUT R11, R2, 0xfffff80, RZ, 0xc0, !PT ;  /* 0x0fffff80020b7812 */ /* 0x000fe400078ec0ff */
[----:B------:R-:W-:-:S02]  /*0680*/  LOP3.LUT R13, R40, 0xfffffff0, RZ, 0xc0, !PT ;  /* 0xfffffff0280d7812 */ /* 0x000fc400078ec0ff */
[----:B------:R-:W-:Y:S01]  /*0690*/  SHF.R.S32.HI R2, RZ, 0x7, R2 ;  /* 0x00000007ff027819 */ /* 0x000fe20000011402 */
[C---:B------:R-:W-:Y:S01]  /*06a0*/  IMAD.IADD R11, R0.reuse, 0x1, -R11 ;  /* 0x00000001000b7824 */ /* 0x040fe200078e0a0b */
[----:B------:R-:W-:Y:S01]  /*06b0*/  LEA.HI R12, R9, R0, RZ, 0x5 ;  /* 0x00000000090c7211 */ /* 0x000fe200078f28ff */
[----:B------:R-:W-:Y:S01]  /*06c0*/  IMAD.IADD R0, R0, 0x1, -R13 ;  /* 0x0000000100007824 */ /* 0x000fe200078e0a0d */
[----:B------:R-:W-:Y:S01]  /*06d0*/  SHF.R.S32.HI R40, RZ, 0x4, R40 ;  /* 0x00000004ff287819 */ /* 0x000fe20000011428 */
[----:B------:R-:W-:Y:S01]  /*06e0*/  IMAD.SHL.U32 R28, R2, 0x1000, RZ ;  /* 0x00001000021c7824 */ /* 0x000fe200078e00ff */
[--C-:B------:R-:W-:Y:S02]  /*06f0*/  SHF.R.S32.HI R24, RZ, 0x5, R12.reuse ;  /* 0x00000005ff187819 */ /* 0x100fe4000001140c */
[----:B------:R-:W-:Y:S01]  /*0700*/  SHF.R.S32.HI R17, RZ, 0x1f, R12 ;  /* 0x0000001fff117819 */ /* 0x000fe2000001140c */
[----:B------:R-:W-:Y:S01]  /*0710*/  IMAD R8, R11, 0x4, R28 ;  /* 0x000000040b087824 */ /* 0x000fe200078e021c */
[----:B------:R-:W-:Y:S01]  /*0720*/  SHF.R.S32.HI R21, RZ, 0x1f, R0 ;  /* 0x0000001fff157819 */ /* 0x000fe20000011400 */
[C---:B------:R-:W-:Y:S01]  /*0730*/  IMAD.SHL.U32 R30, R40.reuse, 0x40, RZ ;  /* 0x00000040281e7824 */ /* 0x040fe200078e00ff */
[----:B------:R-:W-:Y:S01]  /*0740*/  LEA.HI R20, R17, R24, RZ, 0x2 ;  /* 0x0000001811147211 */ /* 0x000fe200078f10ff */
[----:B------:R-:W-:Y:S01]  /*0750*/  IMAD.SHL.U32 R49, R40, 0x8, RZ ;  /* 0x0000000828317824 */ /* 0x000fe200078e00ff */
[----:B------:R-:W-:-:S02]  /*0760*/  LEA.HI R52, R21, R0, RZ, 0x3 ;  /* 0x0000000015347211 */ /* 0x000fc400078f18ff */
[----:B------:R-:W-:Y:S02]  /*0770*/  LOP3.LUT R25, R20, 0x3ffffc, RZ, 0xc0, !PT ;  /* 0x003ffffc14197812 */ /* 0x000fe400078ec0ff */
[----:B------:R-:W-:Y:S02]  /*0780*/  LEA R53, R8, R41, 0x2 ;  /* 0x0000002908357211 */ /* 0x000fe400078e10ff */
[----:B------:R-:W-:Y:S01]  /*0790*/  LOP3.LUT R29, R52, 0xfffffff8, RZ, 0xc0, !PT ;  /* 0xfffffff8341d7812 */ /* 0x000fe200078ec0ff */
[----:B------:R-:W-:Y:S01]  /*07a0*/  IMAD.IADD R45, R24, 0x1, -R25 ;  /* 0x00000001182d7824 */ /* 0x000fe200078e0a19 */
[----:B------:R-:W-:Y:S01]  /*07b0*/  LOP3.LUT R48, R30, 0x1c0, RZ, 0xc0, !PT ;  /* 0x000001c01e307812 */ /* 0x000fe200078ec0ff */
[----:B0-----:R-:W0:Y:S01]  /*07c0*/  LDS.128 R8, [R53] ;  /* 0x0000000035087984 */ /* 0x001e220000000c00 */
[----:B------:R-:W-:Y:S01]  /*07d0*/  SHF.R.S32.HI R52, RZ, 0x3, R52 ;  /* 0x00000003ff347819 */ /* 0x000fe20000011434 */
[----:B------:R-:W-:Y:S01]  /*07e0*/  IMAD.IADD R44, R0, 0x1, -R29 ;  /* 0x00000001002c7824 */ /* 0x000fe200078e0a1d */
[----:B------:R-:W-:Y:S01]  /*07f0*/  LEA R45, R45, R28, 0xa ;  /* 0x0000001c2d2d7211 */ /* 0x000fe200078e50ff */
[----:B------:R-:W1:Y:S02]  /*0800*/  LDS.128 R12, [R53+0x800] ;  /* 0x00080000350c7984 */ /* 0x000e640000000c00 */
[----:B------:R-:W-:Y:S01]  /*0810*/  IMAD.SHL.U32 R46, R44, 0x40, RZ ;  /* 0x000000402c2e7824 */ /* 0x000fe200078e00ff */
[----:B------:R-:W-:Y:S01]  /*0820*/  LEA R45, R52, R45, 0x9 ;  /* 0x0000002d342d7211 */ /* 0x000fe200078e48ff */
[----:B------:R-:W2:Y:S01]  /*0830*/  LDS.128 R16, [R53+0x1000] ;  /* 0x0010000035107984 */ /* 0x000ea20000000c00 */
[C---:B------:R-:W-:Y:S01]  /*0840*/  IMAD.SHL.U32 R47, R44.reuse, 0x8, RZ ;  /* 0x000000082c2f7824 */ /* 0x040fe200078e00ff */
[----:B------:R-:W-:Y:S01]  /*0850*/  R2P PR, R44, 0x6 ;  /* 0x000000062c007804 */ /* 0x000fe20000000000 */
[----:B------:R-:W-:Y:S01]  /*0860*/  IMAD R2, R52, 0x8, R2 ;  /* 0x0000000834027824 */ /* 0x000fe200078e0202 */
[----:B------:R-:W3:Y:S01]  /*0870*/  LDS.128 R24, [R53+0x2000] ;  /* 0x0020000035187984 */ /* 0x000ee20000000c00 */
[----:B------:R-:W-:-:S02]  /*0880*/  LOP3.LUT R46, R46, 0x1c0, RZ, 0xc0, !PT ;  /* 0x000001c02e2e7812 */ /* 0x000fc400078ec0ff */
[----:B------:R-:W-:Y:S01]  /*0890*/  LOP3.LUT R47, R48, 0x38, R47, 0xf8, !PT ;  /* 0x00000038302f7812 */ /* 0x000fe200078ef82f */
[----:B------:R-:W4:Y:S01]  /*08a0*/  LDS.128 R28, [R53+0x2800] ;  /* 0x00280000351c7984 */ /* 0x000f220000000c00 */
[----:B------:R-:W-:Y:S02]  /*08b0*/  LOP3.LUT R49, R46, 0x8, R49, 0xf8, !PT ;  /* 0x000000082e317812 */ /* 0x000fe400078ef831 */
[----:B------:R-:W-:Y:S01]  /*08c0*/  SHF.R.U32.HI R46, RZ, 0x3, R46 ;  /* 0x00000003ff2e7819 */ /* 0x000fe2000001162e */
[----:B------:R-:W5:Y:S01]  /*08d0*/  LDS.128 R20, [R53+0x1800] ;  /* 0x0018000035147984 */ /* 0x000f620000000c00 */
[----:B------:R-:W-:Y:S02]  /*08e0*/  SHF.R.U32.HI R48, RZ, 0x3, R48 ;  /* 0x00000003ff307819 */ /* 0x000fe40000011630 */
[----:B------:R-:W-:Y:S01]  /*08f0*/  LOP3.LUT R46, R49, R46, RZ, 0x3c, !PT ;  /* 0x0000002e312e7212 */ /* 0x000fe200078e3cff */
[----:B------:R-:W5:Y:S01]  /*0900*/  LDS.128 R32, [R53+0x3000] ;  /* 0x0030000035207984 */ /* 0x000f620000000c00 */
[----:B------:R-:W-:-:S03]  /*0910*/  LOP3.LUT R47, R47, R48, RZ, 0x3c, !PT ;  /* 0x000000302f2f7212 */ /* 0x000fc600078e3cff */
[----:B------:R-:W5:Y:S01]  /*0920*/  LDS.128 R36, [R53+0x3800] ;  /* 0x0038000035247984 */ /* 0x000f620000000c00 */
[----:B------:R-:W-:Y:S02]  /*0930*/  IMAD.IADD R44, R46, 0x1, R45 ;  /* 0x000000012e2c7824 */ /* 0x000fe400078e022d */
[----:B------:R-:W-:Y:S02]  /*0940*/  IMAD.U32 R2, R2, 0x200, R47 ;  /* 0x0000020002027824 */ /* 0x000fe400078e002f */
[----:B0-----:R-:W-:Y:S01]  /*0950*/  FMUL.FTZ R45, R9, UR4 ;  /* 0x00000004092d7c20 */ /* 0x001fe20008410000 */
[----:B------:R-:W-:Y:S01]  /*0960*/  FMUL.FTZ R46, R11, UR4 ;  /* 0x000000040b2e7c20 */ /* 0x000fe20008410000 */
[----:B------:R-:W-:Y:S01]  /*0970*/  FMUL.FTZ R9, R10, UR4 ;  /* 0x000000040a097c20 */ /* 0x000fe20008410000 */
        /* <DEDUP_REMOVED lines=8> */
[----:B------:R-:W-:Y:S01]  /*0a00*/  F2FP.BF16.F32.PACK_AB R10, R13, R10 ;  /* 0x0000000a0d0a723e */ /* 0x000fe200000010ff */
[----:B---3--:R-:W-:Y:S01]  /*0a10*/  FMUL.FTZ R18, R24, UR4 ;  /* 0x0000000418127c20 */ /* 0x008fe20008410000 */
[----:B------:R-:W-:Y:S01]  /*0a20*/  FMUL.FTZ R17, R17, UR4 ;  /* 0x0000000411117c20 */ /* 0x000fe20008410000 */
[----:B------:R-:W-:Y:S01]  /*0a30*/  F2FP.BF16.F32.PACK_AB R13, R19, R14 ;  /* 0x0000000e130d723e */ /* 0x000fe200000010ff */
[----:B------:R-:W-:Y:S01]  /*0a40*/  FMUL.FTZ R25, R25, UR4 ;  /* 0x0000000419197c20 */ /* 0x000fe20008410000 */
[----:B----4-:R-:W-:Y:S01]  /*0a50*/  FMUL.FTZ R24, R30, UR4 ;  /* 0x000000041e187c20 */ /* 0x010fe20008410000 */
[----:B------:R-:W-:Y:S01]  /*0a60*/  FMUL.FTZ R31, R31, UR4 ;  /* 0x000000041f1f7c20 */ /* 0x000fe20008410000 */
[----:B------:R-:W-:Y:S01]  /*0a70*/  FMUL.FTZ R29, R29, UR4 ;  /* 0x000000041d1d7c20 */ /* 0x000fe20008410000 */
[----:B------:R-:W-:Y:S01]  /*0a80*/  F2FP.BF16.F32.PACK_AB R8, R45, R8 ;  /* 0x000000082d08723e */ /* 0x000fe200000010ff */
[----:B-----5:R-:W-:Y:S01]  /*0a90*/  FMUL.FTZ R15, R20, UR4 ;  /* 0x00000004140f7c20 */ /* 0x020fe20008410000 */
[----:B------:R-:W-:Y:S01]  /*0aa0*/  FMUL.FTZ R20, R21, UR4 ;  /* 0x0000000415147c20 */ /* 0x000fe20008410000 */
[----:B------:R-:W-:Y:S01]  /*0ab0*/  FMUL.FTZ R21, R26, UR4 ;  /* 0x000000041a157c20 */ /* 0x000fe20008410000 */
[----:B------:R-:W-:Y:S01]  /*0ac0*/  FMUL.FTZ R26, R27, UR4 ;  /* 0x000000041b1a7c20 */ /* 0x000fe20008410000 */
[----:B------:R-:W-:Y:S01]  /*0ad0*/  FMUL.FTZ R27, R32, UR4 ;  /* 0x00000004201b7c20 */ /* 0x000fe20008410000 */
[----:B------:R-:W-:Y:S01]  /*0ae0*/  F2FP.BF16.F32.PACK_AB R19, R31, R24 ;  /* 0x000000181f13723e */ /* 0x000fe200000010ff */
[----:B------:R-:W-:Y:S01]  /*0af0*/  FMUL.FTZ R32, R33, UR4 ;  /* 0x0000000421207c20 */ /* 0x000fe20008410000 */
[----:B------:R-:W-:Y:S01]  /*0b00*/  HFMA2.MMA R24, -RZ, RZ, 0, 1.9073486328125e-06 ;  /* 0x00000020ff187435 */ /* 0x000fe200000001ff */
[----:B------:R-:W-:Y:S01]  /*0b10*/  FMUL.FTZ R16, R22, UR4 ;  /* 0x0000000416107c20 */ /* 0x000fe20008410000 */
[----:B------:R-:W-:Y:S01]  /*0b20*/  FMUL.FTZ R23, R23, UR4 ;  /* 0x0000000417177c20 */ /* 0x000fe20008410000 */
[----:B------:R-:W-:Y:S01]  /*0b30*/  FMUL.FTZ R33, R38, UR4 ;  /* 0x0000000426217c20 */ /* 0x000fe20008410000 */
[----:B------:R-:W-:Y:S01]  /*0b40*/  FMUL.FTZ R38, R39, UR4 ;  /* 0x0000000427267c20 */ /* 0x000fe20008410000 */
[----:B------:R-:W-:Y:S01]  /*0b50*/  VIADD R39, R41, 0x8000 ;  /* 0x0000800029277836 */ /* 0x000fe20000000000 */
[----:B------:R-:W-:Y:S01]  /*0b60*/  F2FP.BF16.F32.PACK_AB R14, R20, R15 ;  /* 0x0000000f140e723e */ /* 0x000fe200000010ff */
[----:B------:R-:W-:Y:S01]  /*0b70*/  FMUL.FTZ R22, R28, UR4 ;  /* 0x000000041c167c20 */ /* 0x000fe20008410000 */
[----:B------:R-:W-:Y:S01]  /*0b80*/  F2FP.BF16.F32.PACK_AB R15, R23, R16 ;  /* 0x00000010170f723e */ /* 0x000fe200000010ff */
[----:B------:R-:W-:Y:S01]  /*0b90*/  IMAD R23, R44, 0x2, R39 ;  /* 0x000000022c177824 */ /* 0x000fe200078e0227 */
[----:B------:R-:W-:Y:S01]  /*0ba0*/  SEL R24, R24, 0xffffffe0, !P1 ;  /* 0xffffffe018187807 */ /* 0x000fe20004800000 */
[----:B------:R-:W-:Y:S01]  /*0bb0*/  FMUL.FTZ R28, R34, UR4 ;  /* 0x00000004221c7c20 */ /* 0x000fe20008410000 */
[----:B------:R-:W-:Y:S01]  /*0bc0*/  FMUL.FTZ R35, R35, UR4 ;  /* 0x0000000423237c20 */ /* 0x000fe20008410000 */
[----:B------:R-:W-:Y:S01]  /*0bd0*/  FMUL.FTZ R30, R36, UR4 ;  /* 0x00000004241e7c20 */ /* 0x000fe20008410000 */
[----:B------:R-:W-:Y:S01]  /*0be0*/  FMUL.FTZ R37, R37, UR4 ;  /* 0x0000000425257c20 */ /* 0x000fe20008410000 */
[C---:B------:R-:W-:Y:S01]  /*0bf0*/  VIADD R45, R23.reuse, 0x40 ;  /* 0x00000040172d7836 */ /* 0x040fe20000000000 */
[----:B------:R-:W-:Y:S01]  /*0c00*/  F2FP.BF16.F32.PACK_AB R9, R46, R9 ;  /* 0x000000092e09723e */ /* 0x000fe200000010ff */
[----:B------:R-:W-:Y:S01]  /*0c10*/  @P2 VIADD R45, R23, 0xffffffc0 ;  /* 0xffffffc0172d2836 */ /* 0x000fe20000000000 */
[----:B------:R-:W-:Y:S01]  /*0c20*/  F2FP.BF16.F32.PACK_AB R11, R48, R11 ;  /* 0x0000000b300b723e */ /* 0x000fe200000010ff */
[--C-:B------:R-:W-:Y:S01]  /*0c30*/  IMAD R44, R44, 0x2, R41.reuse ;  /* 0x000000022c2c7824 */ /* 0x100fe200078e0229 */
[----:B------:R-:W-:Y:S01]  /*0c40*/  F2FP.BF16.F32.PACK_AB R20, R32, R27 ;  /* 0x0000001b2014723e */ /* 0x000fe200000010ff */
[----:B------:R-:W-:Y:S01]  /*0c50*/  IMAD R41, R2, 0x2, R41 ;  /* 0x0000000202297824 */ /* 0x000fe200078e0229 */
[----:B------:R-:W-:Y:S01]  /*0c60*/  F2FP.BF16.F32.PACK_AB R12, R17, R12 ;  /* 0x0000000c110c723e */ /* 0x000fe200000010ff */
[----:B------:R-:W-:Y:S01]  /*0c70*/  ULDC UR4, c[0x0][0x244] ;  /* 0x0000910000047ab9 */ /* 0x000fe20000000800 */
[----:B------:R-:W-:Y:S01]  /*0c80*/  F2FP.BF16.F32.PACK_AB R16, R25, R18 ;  /* 0x000000121910723e */ /* 0x000fe200000010ff */
[----:B------:R0:W-:Y:S01]  /*0c90*/  STSM.16.M88.4 [R44+0x8000], R8 ;  /* 0x008000082c007844 */ /* 0x0001e20000000200 */
[----:B------:R-:W-:-:S02]  /*0ca0*/  IADD3 R32, R23, R24, RZ ;  /* 0x0000001817207210 */ /* 0x000fc40007ffe0ff */
[----:B------:R-:W-:Y:S02]  /*0cb0*/  F2FP.BF16.F32.PACK_AB R17, R26, R21 ;  /* 0x000000151a11723e */ /* 0x000fe400000010ff */
[----:B------:R-:W-:Y:S01]  /*0cc0*/  F2FP.BF16.F32.PACK_AB R18, R29, R22 ;  /* 0x000000161d12723e */ /* 0x000fe200000010ff */
[----:B------:R1:W-:Y:S01]  /*0cd0*/  STSM.16.M88.4 [R32], R12 ;  /* 0x0000000c20007844 */ /* 0x0003e20000000200 */
[----:B------:R-:W-:Y:S01]  /*0ce0*/  F2FP.BF16.F32.PACK_AB R23, R38, R33 ;  /* 0x000000212617723e */ /* 0x000fe200000010ff */
[----:B------:R-:W-:Y:S01]  /*0cf0*/  IMAD.IADD R33, R24, 0x1, R45 ;  /* 0x0000000118217824 */ /* 0x000fe200078e022d */
[----:B------:R-:W-:Y:S01]  /*0d00*/  F2FP.BF16.F32.PACK_AB R21, R35, R28 ;  /* 0x0000001c2315723e */ /* 0x000fe200000010ff */
[----:B------:R1:W-:Y:S01]  /*0d10*/  STSM.16.M88.4 [R45], R16 ;  /* 0x000000102d007844 */ /* 0x0003e20000000200 */
[----:B------:R-:W-:Y:S01]  /*0d20*/  F2FP.BF16.F32.PACK_AB R22, R37, R30 ;  /* 0x0000001e2516723e */ /* 0x000fe200000010ff */
[----:B------:R-:W-:Y:S01]  /*0d30*/  IMAD.SHL.U32 R30, R0, 0x8, RZ ;  /* 0x00000008001e7824 */ /* 0x000fe200078e00ff */
[----:B------:R-:W-:-:S02]  /*0d40*/  IADD3 R28, P0, R40, R50, RZ ;  /* 0x00000032281c7210 */ /* 0x000fc40007f1e0ff */
[C---:B------:R-:W-:Y:S01]  /*0d50*/  IADD3 R0, R40.reuse, 0x10, RZ ;  /* 0x0000001028007810 */ /* 0x040fe20007ffe0ff */
[----:B------:R1:W-:Y:S01]  /*0d60*/  STSM.16.M88.4 [R33], R20 ;  /* 0x0000001421007844 */ /* 0x0003e20000000200 */
[----:B------:R-:W-:Y:S01]  /*0d70*/  LEA.HI.X.SX32 R29, R40, R51, 0x1, P0 ;  /* 0x00000033281d7211 */ /* 0x000fe200000f0eff */
[----:B0-----:R-:W-:Y:S01]  /*0d80*/  IMAD R11, R6, UR7, R5 ;  /* 0x00000007060b7c24 */ /* 0x001fe2000f8e0205 */
[----:B------:R-:W-:Y:S01]  /*0d90*/  BAR.SYNC.DEFER_BLOCKING 0x0 ;  /* 0x0000000000007b1d */ /* 0x000fe20000010000 */
[----:B------:R-:W-:Y:S01]  /*0da0*/  ISETP.GE.AND P0, PT, R30, UR4, PT ;  /* 0x000000041e007c0c */ /* 0x000fe2000bf06270 */
[C---:B------:R-:W-:Y:S01]  /*0db0*/  VIADD R5, R40.reuse, 0x20 ;  /* 0x0000002028057836 */ /* 0x040fe20000000000 */
[--C-:B------:R-:W-:Y:S02]  /*0dc0*/  SHF.R.S32.HI R31, RZ, 0x1f, R30.reuse ;  /* 0x0000001fff1f7819 */ /* 0x100fe4000001141e */
[CC--:B------:R-:W-:Y:S01]  /*0dd0*/  ISETP.GE.OR P3, PT, R40.reuse, R43.reuse, P0 ;  /* 0x0000002b2800720c */ /* 0x0c0fe20000766670 */
[----:B------:R-:W-:Y:S01]  /*0de0*/  ULDC.64 UR4, c[0x0][0x260] ;  /* 0x0000980000047ab9 */ /* 0x000fe20000000a00 */
[----:B------:R-:W-:Y:S01]  /*0df0*/  VIADD R40, R40, 0x30 ;  /* 0x0000003028287836 */ /* 0x000fe20000000000 */
[-C--:B------:R-:W-:Y:S01]  /*0e00*/  ISETP.GE.OR P1, PT, R5, R43.reuse, P0 ;  /* 0x0000002b0500720c */ /* 0x080fe20000726670 */
[----:B------:R-:W-:Y:S01]  /*0e10*/  IMAD.WIDE.U32 R8, R6, UR6, R30 ;  /* 0x0000000606087c25 */ /* 0x000fe2000f8e001e */
[----:B------:R-:W-:-:S02]  /*0e20*/  ISETP.GE.OR P2, PT, R0, R43, P0 ;  /* 0x0000002b0000720c */ /* 0x000fc40000746670 */
[----:B------:R-:W-:Y:S01]  /*0e30*/  ISETP.GE.OR P0, PT, R40, R43, P0 ;  /* 0x0000002b2800720c */ /* 0x000fe20000706670 */
[----:B------:R-:W-:Y:S02]  /*0e40*/  IMAD R7, R7, UR4, RZ ;  /* 0x0000000407077c24 */ /* 0x000fe4000f8e02ff */
[----:B------:R-:W-:Y:S02]  /*0e50*/  IMAD.IADD R9, R9, 0x1, R11 ;  /* 0x0000000109097824 */ /* 0x000fe400078e020b */
[C---:B------:R-:W-:Y:S02]  /*0e60*/  IMAD R11, R4.reuse, UR5, R7 ;  /* 0x00000005040b7c24 */ /* 0x040fe4000f8e0207 */
[----:B------:R-:W-:Y:S01]  /*0e70*/  IMAD.WIDE.U32 R4, R4, UR4, R8 ;  /* 0x0000000404047c25 */ /* 0x000fe2000f8e0008 */
[----:B------:R-:W-:-:S03]  /*0e80*/  LEA R8, R2, R39, 0x1 ;  /* 0x0000002702087211 */ /* 0x000fc600078e08ff */
[----:B------:R-:W-:Y:S01]  /*0e90*/  IMAD.WIDE R6, R3, 0x40, R28 ;  /* 0x0000004003067825 */ /* 0x000fe200078e021c */
[----:B------:R1:W0:Y:S03]  /*0ea0*/  LDS.128 R24, [R41+0x9800] ;  /* 0x0098000029187984 */ /* 0x0002260000000c00 */
[----:B------:R-:W-:Y:S01]  /*0eb0*/  IMAD.IADD R3, R5, 0x1, R11 ;  /* 0x0000000105037824 */ /* 0x000fe200078e020b */
[----:B------:R-:W-:Y:S06]  /*0ec0*/  @P3 BRA `(.L_x_7107) ;  /* 0x00000000002c3947 */ /* 0x000fec0003800000 */
[----:B------:R-:W2:Y:S01]  /*0ed0*/  LDS.128 R8, [R8] ;  /* 0x0000000008087984 */ /* 0x000ea20000000c00 */
[----:B------:R-:W-:Y:S01]  /*0ee0*/  ULDC.64 UR4, c[0x0][0x250] ;  /* 0x0000940000047ab9 */ /* 0x000fe20000000a00 */
[----:B------:R-:W-:Y:S02]  /*0ef0*/  IMAD.MOV.U32 R2, RZ, RZ, R4 ;  /* 0x000000ffff027224 */ /* 0x000fe400078e0004 */
[----:B-1----:R-:W-:Y:S02]  /*0f00*/  IMAD R15, R7, UR4, RZ ;  /* 0x00000004070f7c24 */ /* 0x002fe4000f8e02ff */
[----:B------:R-:W-:-:S04]  /*0f10*/  IMAD.WIDE.U32 R12, R6, UR4, R2 ;  /* 0x00000004060c7c25 */ /* 0x000fc8000f8e0002 */
[----:B------:R-:W-:Y:S01]  /*0f20*/  IMAD R15, R6, UR5, R15 ;  /* 0x00000005060f7c24 */ /* 0x000fe2000f8e020f */
[----:B------:R-:W-:Y:S02]  /*0f30*/  ULDC.64 UR4, c[0x0][0x238] ;  /* 0x00008e0000047ab9 */ /* 0x000fe40000000a00 */
[----:B------:R-:W-:Y:S01]  /*0f40*/  LEA R14, P3, R12, UR4, 0x1 ;  /* 0x000000040c0e7c11 */ /* 0x000fe2000f8608ff */
[----:B------:R-:W-:-:S05]  /*0f50*/  IMAD.IADD R13, R13, 0x1, R15 ;  /* 0x000000010d0d7824 */ /* 0x000fca00078e020f */
[----:B------:R-:W-:-:S05]  /*0f60*/  LEA.HI.X R15, R12, UR5, R13, 0x1, P3 ;  /* 0x000000050c0f7c11 */ /* 0x000fca00098f0c0d */
[----:B--2---:R2:W-:Y:S02]  /*0f70*/  STG.E.128 desc[UR8][R14.64], R8 ;  /* 0x000000080e007986 */ /* 0x0045e4000c101d08 */
.L_x_7107:
[----:B------:R-:W-:Y:S05]  /*0f80*/  BSYNC B0 ;  /* 0x0000000000007941 */ /* 0x000fea0003800000 */
.L_x_7106:
[----:B--2---:R2:W3:Y:S01]  /*0f90*/  LDS.128 R8, [R41+0x8800] ;  /* 0x0088000029087984 */ /* 0x0044e20000000c00 */
[----:B------:R-:W-:Y:S04]  /*0fa0*/  BSSY B0, `(.L_x_7108) ;  /* 0x000000f000007945 */ /* 0x000fe80003800000 */
[----:B------:R-:W-:Y:S05]  /*0fb0*/  @P2 BRA `(.L_x_7109) ;  /* 0x0000000000342947 */ /* 0x000fea0003800000 */
[----:B-1----:R-:W-:Y:S01]  /*0fc0*/  IADD3 R15, P2, R6, 0x10, RZ ;  /* 0x00000010060f7810 */ /* 0x002fe20007f5e0ff */
        /* <DEDUP_REMOVED lines=12> */
.L_x_7109:
[----:B------:R-:W-:Y:S05]  /*1090*/  BSYNC B0 ;  /* 0x0000000000007941 */ /* 0x000fea0003800000 */
.L_x_7108:
[----:B---34-:R3:W4:Y:S01]  /*10a0*/  LDS.128 R8, [R41+0x9000] ;  /* 0x0090000029087984 */ /* 0x0187220000000c00 */
        /* <DEDUP_REMOVED lines=14> */
[----:B----4-:R1:W-:Y:S02]  /*1190*/  STG.E.128 desc[UR8][R14.64], R8 ;  /* 0x000000080e007986 */ /* 0x0103e4000c101d08 */
.L_x_7111:
[----:B------:R-:W-:Y:S05]  /*11a0*/  BSYNC B0 ;  /* 0x0000000000007941 */ /* 0x000fea0003800000 */
.L_x_7110:
[----:B------:R-:W-:Y:S05]  /*11b0*/  @P0 EXIT ;  /* 0x000000000000094d */ /* 0x000fea0003800000 */
[----:B------:R-:W-:Y:S01]  /*11c0*/  IADD3 R5, P0, R6, 0x30, RZ ;  /* 0x0000003006057810 */ /* 0x000fe20007f1e0ff */
[----:B------:R-:W-:Y:S01]  /*11d0*/  ULDC.64 UR4, c[0x0][0x250] ;  /* 0x0000940000047ab9 */ /* 0x000fe20000000a00 */
[----:B------:R-:W-:Y:S02]  /*11e0*/  IMAD.MOV.U32 R2, RZ, RZ, R4 ;  /* 0x000000ffff027224 */ /* 0x000fe400078e0004 */
[----:B------:R-:W-:Y:S02]  /*11f0*/  IADD3.X R6, RZ, R7, RZ, P0, !PT ;  /* 0x00000007ff067210 */ /* 0x000fe400007fe4ff */
[----:B------:R-:W-:-:S04]  /*1200*/  IMAD.WIDE.U32 R2, R5, UR4, R2 ;  /* 0x0000000405027c25 */ /* 0x000fc8000f8e0002 */
[----:B------:R-:W-:-:S04]  /*1210*/  IMAD R6, R6, UR4, RZ ;  /* 0x0000000406067c24 */ /* 0x000fc8000f8e02ff */
[----:B------:R-:W-:Y:S01]  /*1220*/  IMAD R5, R5, UR5, R6 ;  /* 0x0000000505057c24 */ /* 0x000fe2000f8e0206 */
[----:B------:R-:W-:Y:S02]  /*1230*/  ULDC.64 UR4, c[0x0][0x238] ;  /* 0x00008e0000047ab9 */ /* 0x000fe40000000a00 */
[----:B------:R-:W-:Y:S01]  /*1240*/  LEA R4, P0, R2, UR4, 0x1 ;  /* 0x0000000402047c11 */ /* 0x000fe2000f8008ff */
[----:B------:R-:W-:-:S05]  /*1250*/  IMAD.IADD R3, R3, 0x1, R5 ;  /* 0x0000000103037824 */ /* 0x000fca00078e0205 */
[----:B------:R-:W-:-:S05]  /*1260*/  LEA.HI.X R5, R2, UR5, R3, 0x1, P0 ;  /* 0x0000000502057c11 */ /* 0x000fca00080f0c03 */
[----:B0-----:R-:W-:Y:S01]  /*1270*/  STG.E.128 desc[UR8][R4.64], R24 ;  /* 0x0000001804007986 */ /* 0x001fe2000c101d08 */
[----:B------:R-:W-:Y:S05]  /*1280*/  EXIT ;  /* 0x000000000000794d */ /* 0x000fea0003800000 */
.L_x_7112:
        /* <DEDUP_REMOVED lines=15> */
.L_x_7342:


//--------------------- .text._ZN7cutlass13device_kernelIN5flash11enable_sm90INS1_16FlashAttnBwdSm90INS1_25CollectiveMainloopBwdSm90ILi2ELi2ELi2EN4cute5tupleIJNS5_1CILi1EEES8_S8_EEENS6_IJNS7_ILi64EEENS7_ILi128EEESB_EEENS_10bfloat16_tEfNS_4arch4Sm90ELb1ELb0ELb0ELb1ELb1ELb1ELb0ELb0ELi2ELi1ELi2ELi1ELb0EEENS1_24CollectiveEpilogueBwdGQAISC_fSF_Li256ELb1ELb1EEENS1_25SingleTileBwdLPTSchedulerILb1ELi128ELb1EEEEEEEEEvNT_6ParamsE --------------------------
	.section	.text._ZN7cutlass13device_kernelIN5flash11enable_sm90INS1_16FlashAttnBwdSm90INS1_25CollectiveMainloopBwdSm90ILi2ELi2ELi2EN4cute5tupleIJNS5_1CILi1EEES8_S8_EEENS6_IJNS7_ILi64EEENS7_ILi128EEESB_EEENS_10bfloat16_tEfNS_4arch4Sm90ELb1ELb0ELb0ELb1ELb1ELb1ELb0ELb0ELi2ELi1ELi2ELi1ELb0EEENS1_24CollectiveEpilogueBwdGQAISC_fSF_Li256ELb1ELb1EEENS1_25SingleTileBwdLPTSchedulerILb1ELi128ELb1EEEEEEEEEvNT_6ParamsE,"ax",@progbits
	.align	128
.text._ZN7cutlass13device_kernelIN5flash11enable_sm90INS1_16FlashAttnBwdSm90INS1_25CollectiveMainloopBwdSm90ILi2ELi2ELi2EN4cute5tupleIJNS5_1CILi1EEES8_S8_EEENS6_IJNS7_ILi64EEENS7_ILi128EEESB_EEENS_10bfloat16_tEfNS_4arch4Sm90ELb1ELb0ELb0ELb1ELb1ELb1ELb0ELb0ELi2ELi1ELi2ELi1ELb0EEENS1_24CollectiveEpilogueBwdGQAISC_fSF_Li256ELb1ELb1EEENS1_25SingleTileBwdLPTSchedulerILb1ELi128ELb1EEEEEEEEEvNT_6ParamsE:
        .type           _ZN7cutlass13device_kernelIN5flash11enable_sm90INS1_16FlashAttnBwdSm90INS1_25CollectiveMainloopBwdSm90ILi2ELi2ELi2EN4cute5tupleIJNS5_1CILi1EEES8_S8_EEENS6_IJNS7_ILi64EEENS7_ILi128EEESB_EEENS_10bfloat16_tEfNS_4arch4Sm90ELb1ELb0ELb0ELb1ELb1ELb1ELb0ELb0ELi2ELi1ELi2ELi1ELb0EEENS1_24CollectiveEpilogueBwdGQAISC_fSF_Li256ELb1ELb1EEENS1_25SingleTileBwdLPTSchedulerILb1ELi128ELb1EEEEEEEEEvNT_6ParamsE,@function
        .size           _ZN7cutlass13device_kernelIN5flash11enable_sm90INS1_16FlashAttnBwdSm90INS1_25CollectiveMainloopBwdSm90ILi2ELi2ELi2EN4cute5tupleIJNS5_1CILi1EEES8_S8_EEENS6_IJNS7_ILi64EEENS7_ILi128EEESB_EEENS_10bfloat16_tEfNS_4arch4Sm90ELb1ELb0ELb0ELb1ELb1ELb1ELb0ELb0ELi2ELi1ELi2ELi1ELb0EEENS1_24CollectiveEpilogueBwdGQAISC_fSF_Li256ELb1ELb1EEENS1_25SingleTileBwdLPTSchedulerILb1ELi128ELb1EEEEEEEEEvNT_6ParamsE,(.L_x_7343 - _ZN7cutlass13device_kernelIN5flash11enable_sm90INS1_16FlashAttnBwdSm90INS1_25CollectiveMainloopBwdSm90ILi2ELi2ELi2EN4cute5tupleIJNS5_1CILi1EEES8_S8_EEENS6_IJNS7_ILi64EEENS7_ILi128EEESB_EEENS_10bfloat16_tEfNS_4arch4Sm90ELb1ELb0ELb0ELb1ELb1ELb1ELb0ELb0ELi2ELi1ELi2ELi1ELb0EEENS1_24CollectiveEpilogueBwdGQAISC_fSF_Li256ELb1ELb1EEENS1_25SingleTileBwdLPTSchedulerILb1ELi128ELb1EEEEEEEEEvNT_6ParamsE)
        .other          _ZN7cutlass13device_kernelIN5flash11enable_sm90INS1_16FlashAttnBwdSm90INS1_25CollectiveMainloopBwdSm90ILi2ELi2ELi2EN4cute5tupleIJNS5_1CILi1EEES8_S8_EEENS6_IJNS7_ILi64EEENS7_ILi128EEESB_EEENS_10bfloat16_tEfNS_4arch4Sm90ELb1ELb0ELb0ELb1ELb1ELb1ELb0ELb0ELi2ELi1ELi2ELi1ELb0EEENS1_24CollectiveEpilogueBwdGQAISC_fSF_Li256ELb1ELb1EEENS1_25SingleTileBwdLPTSchedulerILb1ELi128ELb1EEEEEEEEEvNT_6ParamsE,@"STO_CUDA_ENTRY STV_DEFAULT"
_ZN7cutlass13device_kernelIN5flash11enable_sm90INS1_16FlashAttnBwdSm90INS1_25CollectiveMainloopBwdSm90ILi2ELi2ELi2EN4cute5tupleIJNS5_1CILi1EEES8_S8_EEENS6_IJNS7_ILi64EEENS7_ILi128EEESB_EEENS_10bfloat16_tEfNS_4arch4Sm90ELb1ELb0ELb0ELb1ELb1ELb1ELb0ELb0ELi2ELi1ELi2ELi1ELb0EEENS1_24CollectiveEpilogueBwdGQAISC_fSF_Li256ELb1ELb1EEENS1_25SingleTileBwdLPTSchedulerILb1ELi128ELb1EEEEEEEEEvNT_6ParamsE:
        /* <DEDUP_REMOVED lines=24> */
.L_x_7114:
[----:B------:R-:W-:Y:S05]  /*0180*/  BSYNC B0 ;  /* 0x0000000000007941 */ /* 0x000fea0003800000 */
.L_x_7113:
        /* <DEDUP_REMOVED lines=37> */
.L_x_7115:
        /* <DEDUP_REMOVED lines=22> */
.L_x_7116:
[----:B------:R-:W-:Y:S01]  /*0540*/  PLOP3.LUT P0, PT, PT, PT, UP0, 0x80, 0x0 ;  /* 0x000000000000781c */ /* 0x000fe20003f0f008 */
[----:B------:R-:W-:Y:S01]  /*0550*/  NOP ;  /* 0x0000000000007918 */ /* 0x000fe20000000000 */
[----:B------:R-:W-:Y:S01]  /*0560*/  ULDC.64 UR46, c[0x0][0x208] ;  /* 0x00008200002e7ab9 */ /* 0x000fe20000000a00 */
[----:B------:R-:W-:Y:S01]  /*0570*/  BSSY B6, `(.L_x_7117) ;  /* 0x0000980000067945 */ /* 0x000fe20003800000 */
[----:B-12-4-:R-:W-:Y:S09]  /*0580*/  BAR.SYNC.DEFER_BLOCKING 0x0 ;  /* 0x0000000000007b1d */ /* 0x016ff20000010000 */
[----:B------:R-:W-:Y:S05]  /*0590*/  @!P0 BRA `(.L_x_7118) ;  /* 0x0000004c00fc8947 */ /* 0x000fea0003800000 */
.L_x_7119:
        /* <DEDUP_REMOVED lines=32> */
.L_x_7120:
[----:B------:R-:W-:Y:S01]  /*07a0*/  ULDC UR8, c[0x0][0x8cc] ;  /* 0x0002330000087ab9 */ /* 0x000fe20000000800 */
[----:B------:R-:W-:Y:S01]  /*07b0*/  UMOV UR7, UR9 ;  /* 0x0000000900077c82 */ /* 0x000fe20008000000 */
[----:B------:R-:W-:-:S11]  /*07c0*/  UISETP.NE.AND UP0, UPT, UR8, 0x1, UPT ;  /* 0x000000010800788c */ /* 0x000fd6000bf05270 */
[----:B------:R-:W-:Y:S02]  /*07d0*/  @UP0 ULDC.64 UR10, c[0x0][0x8d0] ;  /* 0x00023400000a0ab9 */ /* 0x000fe40000000a00 */
[----:B------:R-:W-:-:S04]  /*07e0*/  UIMAD.WIDE.U32 UR4, UR9, UR10, URZ ;  /* 0x0000000a090472a5 */ /* 0x000fc8000f8e003f */
[----:B------:R-:W-:-:S04]  /*07f0*/  @UP0 USHF.R.U32.HI UR7, URZ, UR11, UR5 ;  /* 0x0000000b3f070299 */ /* 0x000fc80008011605 */
[----:B------:R-:W-:-:S12]  /*0800*/  UIMAD UR4, UR7, UR8, URZ ;  /* 0x00000008070472a4 */ /* 0x000fd8000f8e023f */
.L_x_7121:
        /* <DEDUP_REMOVED lines=23> */
.L_x_7122:
        /* <DEDUP_REMOVED lines=14> */
.L_x_7124:
[----:B------:R-:W-:-:S05]  /*0a60*/  ULDC UR4, c[0x0][0x8f4] ;  /* 0x00023d0000047ab9 */ /* 0x000fca0000000800 */
.L_x_7123:
        /* <DEDUP_REMOVED lines=22> */
.L_x_7126:
        /* <DEDUP_REMOVED lines=14> */
.L_x_7127:
        /* <DEDUP_REMOVED lines=11> */
.L_x_7128:
        /* <DEDUP_REMOVED lines=13> */
.L_x_7129:
        /* <DEDUP_REMOVED lines=101> */
.L_x_7132:
        /* <DEDUP_REMOVED lines=15> */
.L_x_7131:
        /* <DEDUP_REMOVED lines=22> */
.L_x_7134:
        /* <DEDUP_REMOVED lines=15> */
.L_x_7133:
        /* <DEDUP_REMOVED lines=8> */
.L_x_7250:
        /* <DEDUP_REMOVED lines=15> */
.L_x_7136:
        /* <DEDUP_REMOVED lines=102> */
.L_x_7148:
[----:B------:R-:W-:-:S13]  /*1f90*/  ISETP.NE.AND P0, PT, R231, 0x3, PT ;  /* 0x00000003e700780c */ /* 0x000fda0003f05270 */
[----:B------:R-:W-:Y:S05]  /*1fa0*/  @!P0 BRA `(.L_x_7138) ;  /* 0x0000000000048947 */ /* 0x000fea0003800000 */
[----:B------:R-:W-:Y:S01]  /*1fb0*/  BPT.TRAP 0x1 ;  /* 0x000000040000795c */ /* 0x000fe20000300000 */
.L_x_7138:
[----:B------:R-:W-:Y:S01]  /*1fc0*/  IMAD R0, R3, 0x8, R228 ;  /* 0x0000000803007824 */ /* 0x000fe200078e02e4 */
[----:B------:R-:W-:-:S04]  /*1fd0*/  SHF.L.U32 R9, R4, 0x1f, RZ ;  /* 0x0000001f04097819 */ /* 0x000fc800000006ff */
[----:B------:R2:W3:Y:S01]  /*1fe0*/  SYNCS.PHASECHK.TRANS64.TRYWAIT P1, [R0+URZ+0x30810], R9 ;  /* 0x03081009000075a7 */ /* 0x0004e2000802017f */
[----:B------:R-:W-:Y:S05]  /*1ff0*/  @!P0 BRA `(.L_x_7139) ;  /* 0x0000000000048947 */ /* 0x000fea0003800000 */
[----:B------:R-:W-:Y:S01]  /*2000*/  BPT.TRAP 0x1 ;  /* 0x000000040000795c */ /* 0x000fe20000300000 */
.L_x_7139:
[----:B---3--:R-:W-:Y:S05]  /*2010*/  @P1 BRA `(.L_x_7140) ;  /* 0x0000000000081947 */ /* 0x008fea0003800000 */
[----:B------:R-:W3:Y:S02]  /*2020*/  SYNCS.PHASECHK.TRANS64.TRYWAIT P1, [R0+URZ+0x30810], R9 ;  /* 0x03081009000075a7 */ /* 0x000ee4000802017f */
[----:B---3--:R-:W-:Y:S05]  /*2030*/  @!P1 BRA `(.L_x_7141) ;  /* 0x0000007c00849947 */ /* 0x008fea0003800000 */
.L_x_7140:
        /* <DEDUP_REMOVED lines=81> */
.L_x_7142:
[----:B------:R1:W1:Y:S01]  /*2550*/  SYNCS.PHASECHK.TRANS64.TRYWAIT P1, [R0+URZ+0x30830], R9 ;  /* 0x03083009000075a7 */ /* 0x000262000802017f */
[----:B------:R-:W-:Y:S05]  /*2560*/  @!P0 BRA `(.L_x_7143) ;  /* 0x0000000000048947 */ /* 0x000fea0003800000 */
[----:B------:R-:W-:Y:S01]  /*2570*/  BPT.TRAP 0x1 ;  /* 0x000000040000795c */ /* 0x000fe20000300000 */
.L_x_7143:
[----:B------:R-:W-:-:S05]  /*2580*/  VIADD R6, R228, 0x20000 ;  /* 0x00020000e4067836 */ /* 0x000fca0000000000 */
[----:B------:R-:W-:-:S04]  /*2590*/  SHF.R.U32.HI R6, RZ, 0x4, R6 ;  /* 0x00000004ff067819 */ /* 0x000fc80000011606 */
[----:B------:R-:W-:-:S04]  /*25a0*/  LOP3.LUT R225, R6, 0x3fff, RZ, 0xc0, !PT ;  /* 0x00003fff06e17812 */ /* 0x000fc800078ec0ff */
[----:B------:R-:W-:Y:S01]  /*25b0*/  LOP3.LUT R6, R225, 0x10000, RZ, 0xfc, !PT ;  /* 0x00010000e1067812 */ /* 0x000fe200078efcff */
[----:B-1----:R-:W-:Y:S06]  /*25c0*/  @P1 BRA `(.L_x_7144) ;  /* 0x0000000000081947 */ /* 0x002fec0003800000 */
[----:B------:R-:W1:Y:S02]  /*25d0*/  SYNCS.PHASECHK.TRANS64.TRYWAIT P1, [R0+URZ+0x30830], R9 ;  /* 0x03083009000075a7 */ /* 0x000e64000802017f */
[----:B-1----:R-:W-:Y:S05]  /*25e0*/  @!P1 BRA `(.L_x_7145) ;  /* 0x00000078002c9947 */ /* 0x002fea0003800000 */
.L_x_7144:
        /* <DEDUP_REMOVED lines=406> */
.L_x_7146:
        /* <DEDUP_REMOVED lines=49> */
.L_x_7147:
        /* <DEDUP_REMOVED lines=78> */
.L_x_7130:
        /* <DEDUP_REMOVED lines=111> */
.L_x_7151:
[----:B------:R-:W2:Y:S04]  /*4e30*/  LDG.E.STRONG.GPU R4, desc[UR46][R2.64] ;  /* 0x0000002e02047981 */ /* 0x000ea8000c1ef900 */
[----:B--2---:R-:W-:Y:S01]  /*4e40*/  CCTL.IVALL ;  /* 0x00000000ff00798f */ /* 0x004fe20002000000 */
[----:B------:R-:W-:Y:S05]  /*4e50*/  YIELD ;  /* 0x0000000000007946 */ /* 0x000fea0003800000 */
[----:B------:R-:W-:-:S13]  /*4e60*/  ISETP.NE.AND P0, PT, R4, UR17, PT ;  /* 0x0000001104007c0c */ /* 0x000fda000bf05270 */
[----:B------:R-:W-:Y:S05]  /*4e70*/  @P0 BRA `(.L_x_7151) ;  /* 0xfffffffc00ec0947 */ /* 0x000fea000383ffff */
.L_x_7150:
[----:B------:R-:W-:Y:S05]  /*4e80*/  BSYNC B0 ;  /* 0x0000000000007941 */ /* 0x000fea0003800000 */
.L_x_7149:
[----:B------:R-:W-:-:S03]  /*4e90*/  UMOV UR4, 0xffffffff ;  /* 0xffffffff00047882 */ /* 0x000fc60000000000 */
[----:B------:R-:W-:Y:S05]  /*4ea0*/  BRA.DIV UR4, `(.L_x_7152) ;  /* 0x0000005204107947 */ /* 0x000fea000b800000 */
[----:B------:R-:W-:Y:S01]  /*4eb0*/  NOP ;  /* 0x0000000000007918 */ /* 0x000fe20000000000 */
.L_x_7253:
        /* <DEDUP_REMOVED lines=15> */
.L_x_7155:
[----:B------:R-:W-:Y:S01]  /*4fb0*/  @P0 ELECT P2, URZ, PT ;  /* 0x00000000003f082f */ /* 0x000fe20003840000 */
[----:B------:R2:W-:-:S12]  /*4fc0*/  UBLKRED.G.S.ADD.F32.RN [UR4], [UR8], UR9, desc[UR10] ;  /* 0x00000a04080073bb */ /* 0x0005d800080a1409 */
[----:B------:R-:W-:Y:S02]  /*4fd0*/  @P2 PLOP3.LUT P0, PT, P2, PT, PT, 0x8, 0x0 ;  /* 0x000000000000281c */ /* 0x000fe4000170e170 */
[----:B------:R-:W-:-:S11]  /*4fe0*/  PLOP3.LUT P2, PT, PT, PT, PT, 0x8, 0x0 ;  /* 0x000000000000781c */ /* 0x000fd60003f4e170 */
[----:B--2---:R-:W-:Y:S05]  /*4ff0*/  @P0 BRA.U.ANY `(.L_x_7155) ;  /* 0xfffffffd00ec0947 */ /* 0x004fea000393ffff */
[----:B------:R0:W-:Y:S01]  /*5000*/  UTMACMDFLUSH ;  /* 0x00000000000079b7 */ /* 0x0001e20000000000 */
[----:B------:R-:W-:-:S04]  /*5010*/  DEPBAR.LE SB0, 0x0 ;  /* 0x000080000000791a */ /* 0x000fc80000000000 */
.L_x_7154:
[----:B------:R-:W-:Y:S05]  /*5020*/  BSYNC B0 ;  /* 0x0000000000007941 */ /* 0x000fea0003800000 */
.L_x_7153:
        /* <DEDUP_REMOVED lines=14> */
.L_x_7157:
[----:B------:R-:W-:Y:S05]  /*5110*/  BSYNC B0 ;  /* 0x0000000000007941 */ /* 0x000fea0003800000 */
.L_x_7156:
        /* <DEDUP_REMOVED lines=24> */
.L_x_7160:
[----:B-12---:R-:W2:Y:S04]  /*52a0*/  LDG.E.STRONG.GPU R0, desc[UR46][R2.64] ;  /* 0x0000002e02007981 */ /* 0x006ea8000c1ef900 */
[----:B--2---:R-:W-:Y:S01]  /*52b0*/  CCTL.IVALL ;  /* 0x00000000ff00798f */ /* 0x004fe20002000000 */
[----:B------:R-:W-:Y:S05]  /*52c0*/  YIELD ;  /* 0x0000000000007946 */ /* 0x000fea0003800000 */
[----:B------:R-:W-:-:S13]  /*52d0*/  ISETP.NE.AND P0, PT, R0, UR17, PT ;  /* 0x0000001100007c0c */ /* 0x000fda000bf05270 */
[----:B------:R-:W-:Y:S05]  /*52e0*/  @P0 BRA `(.L_x_7160) ;  /* 0xfffffffc00ec0947 */ /* 0x000fea000383ffff */
.L_x_7159:
[----:B------:R-:W-:Y:S05]  /*52f0*/  BSYNC B0 ;  /* 0x0000000000007941 */ /* 0x000fea0003800000 */
.L_x_7158:
[----:B------:R-:W-:-:S03]  /*5300*/  UMOV UR4, 0xffffffff ;  /* 0xffffffff00047882 */ /* 0x000fc60000000000 */
[----:B------:R-:W-:Y:S05]  /*5310*/  BRA.DIV UR4, `(.L_x_7161) ;  /* 0x0000004e04107947 */ /* 0x000fea000b800000 */
[----:B------:R-:W-:Y:S01]  /*5320*/  NOP ;  /* 0x0000000000007918 */ /* 0x000fe20000000000 */
.L_x_7256:
        /* <DEDUP_REMOVED lines=16> */
.L_x_7164:
[----:B------:R-:W-:Y:S01]  /*5430*/  @P0 ELECT P2, URZ, PT ;  /* 0x00000000003f082f */ /* 0x000fe20003840000 */
[----:B------:R3:W-:-:S12]  /*5440*/  UBLKRED.G.S.ADD.F32.RN [UR4], [UR8], UR6, desc[UR10] ;  /* 0x00000a04080073bb */ /* 0x0007d800080a1406 */
[----:B------:R-:W-:Y:S02]  /*5450*/  @P2 PLOP3.LUT P0, PT, P2, PT, PT, 0x8, 0x0 ;  /* 0x000000000000281c */ /* 0x000fe4000170e170 */
[----:B------:R-:W-:-:S11]  /*5460*/  PLOP3.LUT P2, PT, PT, PT, PT, 0x8, 0x0 ;  /* 0x000000000000781c */ /* 0x000fd60003f4e170 */
[----:B---3--:R-:W-:Y:S05]  /*5470*/  @P0 BRA.U.ANY `(.L_x_7164) ;  /* 0xfffffffd00ec0947 */ /* 0x008fea000393ffff */
[----:B------:R0:W-:Y:S01]  /*5480*/  UTMACMDFLUSH ;  /* 0x00000000000079b7 */ /* 0x0001e20000000000 */
[----:B------:R-:W-:-:S04]  /*5490*/  DEPBAR.LE SB0, 0x0 ;  /* 0x000080000000791a */ /* 0x000fc80000000000 */
.L_x_7163:
[----:B------:R-:W-:Y:S05]  /*54a0*/  BSYNC B0 ;  /* 0x0000000000007941 */ /* 0x000fea0003800000 */
.L_x_7162:
        /* <DEDUP_REMOVED lines=14> */
.L_x_7118:
        /* <DEDUP_REMOVED lines=29> */
.L_x_7166:
[----:B------:R-:W-:Y:S01]  /*5760*/  ULDC UR9, c[0x0][0x8cc] ;  /* 0x0002330000097ab9 */ /* 0x000fe20000000800 */
[----:B------:R-:W-:Y:S01]  /*5770*/  UMOV UR7, UR8 ;  /* 0x0000000800077c82 */ /* 0x000fe20008000000 */
[----:B------:R-:W-:-:S11]  /*5780*/  UISETP.NE.AND UP0, UPT, UR9, 0x1, UPT ;  /* 0x000000010900788c */ /* 0x000fd6000bf05270 */
[----:B------:R-:W-:Y:S02]  /*5790*/  @UP0 ULDC.64 UR10, c[0x0][0x8d0] ;  /* 0x00023400000a0ab9 */ /* 0x000fe40000000a00 */
[----:B------:R-:W-:-:S04]  /*57a0*/  UIMAD.WIDE.U32 UR4, UR8, UR10, URZ ;  /* 0x0000000a080472a5 */ /* 0x000fc8000f8e003f */
[----:B------:R-:W-:-:S04]  /*57b0*/  @UP0 USHF.R.U32.HI UR7, URZ, UR11, UR5 ;  /* 0x0000000b3f070299 */ /* 0x000fc80008011605 */
[----:B------:R-:W-:-:S12]  /*57c0*/  UIMAD UR4, UR7, UR9, URZ ;  /* 0x00000009070472a4 */ /* 0x000fd8000f8e023f */
.L_x_7167:
        /* <DEDUP_REMOVED lines=23> */
.L_x_7168:
        /* <DEDUP_REMOVED lines=13> */
.L_x_7170:
[----:B------:R-:W-:-:S05]  /*5a10*/  ULDC UR4, c[0x0][0x8f4] ;  /* 0x00023d0000047ab9 */ /* 0x000fca0000000800 */
.L_x_7169:
        /* <DEDUP_REMOVED lines=48> */
.L_x_7171:
        /* <DEDUP_REMOVED lines=13> */
.L_x_7172:
        /* <DEDUP_REMOVED lines=12> */
.L_x_7173:
        /* <DEDUP_REMOVED lines=68> */
.L_x_7177:
[----:B------:R-:W2:Y:S04]  /*62f0*/  LDG.E.STRONG.GPU R4, desc[UR46][R2.64] ;  /* 0x0000002e02047981 */ /* 0x000ea8000c1ef900 */
[----:B--2---:R-:W-:Y:S01]  /*6300*/  CCTL.IVALL ;  /* 0x00000000ff00798f */ /* 0x004fe20002000000 */
[----:B------:R-:W-:Y:S05]  /*6310*/  YIELD ;  /* 0x0000000000007946 */ /* 0x000fea0003800000 */
[----:B------:R-:W-:-:S13]  /*6320*/  ISETP.NE.AND P1, PT, R4, R5, PT ;  /* 0x000000050400720c */ /* 0x000fda0003f25270 */
[----:B------:R-:W-:Y:S05]  /*6330*/  @P1 BRA `(.L_x_7177) ;  /* 0xfffffffc00ec1947 */ /* 0x000fea000383ffff */
.L_x_7176:
[----:B------:R-:W-:Y:S05]  /*6340*/  BSYNC B0 ;  /* 0x0000000000007941 */ /* 0x000fea0003800000 */
.L_x_7175:
[----:B------:R-:W-:-:S03]  /*6350*/  UMOV UR6, 0xffffffff ;  /* 0xffffffff00067882 */ /* 0x000fc60000000000 */
[----:B------:R-:W-:Y:S05]  /*6360*/  BRA.DIV UR6, `(.L_x_7178) ;  /* 0x0000003e06187947 */ /* 0x000fea000b800000 */
[----:B------:R-:W-:Y:S01]  /*6370*/  NOP ;  /* 0x0000000000007918 */ /* 0x000fe20000000000 */
.L_x_7259:
        /* <DEDUP_REMOVED lines=22> */
.L_x_7180:
[----:B------:R-:W-:Y:S05]  /*64e0*/  BSYNC B0 ;  /* 0x0000000000007941 */ /* 0x000fea0003800000 */
.L_x_7179:
        /* <DEDUP_REMOVED lines=20> */
.L_x_7182:
[----:B------:R-:W-:Y:S05]  /*6630*/  BSYNC B0 ;  /* 0x0000000000007941 */ /* 0x000fea0003800000 */
.L_x_7181:
[----:B------:R-:W-:Y:S06]  /*6640*/  BAR.ARV 0xa, 0xa0 ;  /* 0x0282800000007b1d */ /* 0x000fec0000002000 */
[----:B------:R-:W-:Y:S04]  /*6650*/  BSSY B0, `(.L_x_7183) ;  /* 0x0000003000007945 */ /* 0x000fe80003800000 */
[----:B------:R-:W-:Y:S05]  /*6660*/  @!P0 BRA `(.L_x_7184) ;  /* 0x0000000000048947 */ /* 0x000fea0003800000 */
[----:B------:R-:W-:-:S04]  /*6670*/  DEPBAR.LE SB0, 0x0 ;  /* 0x000080000000791a */ /* 0x000fc80000000000 */
.L_x_7184:
[----:B------:R-:W-:Y:S05]  /*6680*/  BSYNC B0 ;  /* 0x0000000000007941 */ /* 0x000fea0003800000 */
.L_x_7183:
        /* <DEDUP_REMOVED lines=19> */
.L_x_7186:
[----:B------:R-:W-:Y:S05]  /*67c0*/  BSYNC B0 ;  /* 0x0000000000007941 */ /* 0x000fea0003800000 */
.L_x_7185:
[----:B------:R-:W-:Y:S01]  /*67d0*/  UIADD3 UR7, UR13, 0x1, URZ ;  /* 0x000000010d077890 */ /* 0x000fe2000fffe03f */
[----:B------:R-:W-:Y:S11]  /*67e0*/  BRA `(.L_x_7187) ;  /* 0x0000000000047947 */ /* 0x000ff60003800000 */
.L_x_7174:
[----:B------:R-:W-:-:S05]  /*67f0*/  UMOV UR7, UR13 ;  /* 0x0000000d00077c82 */ /* 0x000fca0008000000 */
.L_x_7187:
        /* <DEDUP_REMOVED lines=16> */
.L_x_7212:
        /* <DEDUP_REMOVED lines=18> */
.L_x_7190:
[----:B------:R-:W2:Y:S04]  /*6a20*/  LDG.E.STRONG.GPU R4, desc[UR46][R2.64] ;  /* 0x0000002e02047981 */ /* 0x000ea8000c1ef900 */
[----:B--2---:R-:W-:Y:S01]  /*6a30*/  CCTL.IVALL ;  /* 0x00000000ff00798f */ /* 0x004fe20002000000 */
[----:B------:R-:W-:Y:S05]  /*6a40*/  YIELD ;  /* 0x0000000000007946 */ /* 0x000fea0003800000 */
[----:B------:R-:W-:-:S13]  /*6a50*/  ISETP.NE.AND P1, PT, R4, R5, PT ;  /* 0x000000050400720c */ /* 0x000fda0003f25270 */
[----:B------:R-:W-:Y:S05]  /*6a60*/  @P1 BRA `(.L_x_7190) ;  /* 0xfffffffc00ec1947 */ /* 0x000fea000383ffff */
.L_x_7189:
[----:B------:R-:W-:Y:S05]  /*6a70*/  BSYNC B0 ;  /* 0x0000000000007941 */ /* 0x000fea0003800000 */
.L_x_7188:
[----:B------:R-:W-:-:S03]  /*6a80*/  UMOV UR24, 0xffffffff ;  /* 0xffffffff00187882 */ /* 0x000fc60000000000 */
[----:B------:R-:W-:Y:S05]  /*6a90*/  BRA.DIV UR24, `(.L_x_7191) ;  /* 0x0000003618687947 */ /* 0x000fea000b800000 */
[----:B------:R-:W-:Y:S01]  /*6aa0*/  NOP ;  /* 0x0000000000007918 */ /* 0x000fe20000000000 */
.L_x_7262:
        /* <DEDUP_REMOVED lines=19> */
.L_x_7193:
[----:B------:R-:W-:Y:S05]  /*6be0*/  BSYNC B0 ;  /* 0x0000000000007941 */ /* 0x000fea0003800000 */
.L_x_7192:
        /* <DEDUP_REMOVED lines=15> */
.L_x_7195:
[----:B------:R-:W-:Y:S05]  /*6ce0*/  BSYNC B0 ;  /* 0x0000000000007941 */ /* 0x000fea0003800000 */
.L_x_7194:
[----:B------:R-:W-:Y:S06]  /*6cf0*/  BAR.ARV 0xa, 0xa0 ;  /* 0x0282800000007b1d */ /* 0x000fec0000002000 */
[----:B------:R-:W-:Y:S04]  /*6d00*/  BSSY B0, `(.L_x_7196) ;  /* 0x0000003000007945 */ /* 0x000fe80003800000 */
[----:B------:R-:W-:Y:S05]  /*6d10*/  @!P0 BRA `(.L_x_7197) ;  /* 0x0000000000048947 */ /* 0x000fea0003800000 */
[----:B------:R-:W-:-:S04]  /*6d20*/  DEPBAR.LE SB0, 0x0 ;  /* 0x000080000000791a */ /* 0x000fc80000000000 */
.L_x_7197:
[----:B------:R-:W-:Y:S05]  /*6d30*/  BSYNC B0 ;  /* 0x0000000000007941 */ /* 0x000fea0003800000 */
.L_x_7196:
        /* <DEDUP_REMOVED lines=19> */
.L_x_7199:
[----:B------:R-:W-:Y:S05]  /*6e70*/  BSYNC B0 ;  /* 0x0000000000007941 */ /* 0x000fea0003800000 */
.L_x_7198:
        /* <DEDUP_REMOVED lines=17> */
.L_x_7202:
[----:B------:R-:W2:Y:S04]  /*6f90*/  LDG.E.STRONG.GPU R4, desc[UR46][R2.64] ;  /* 0x0000002e02047981 */ /* 0x000ea8000c1ef900 */
[----:B--2---:R-:W-:Y:S01]  /*6fa0*/  CCTL.IVALL ;  /* 0x00000000ff00798f */ /* 0x004fe20002000000 */
[----:B------:R-:W-:Y:S05]  /*6fb0*/  YIELD ;  /* 0x0000000000007946 */ /* 0x000fea0003800000 */
[----:B------:R-:W-:-:S13]  /*6fc0*/  ISETP.NE.AND P1, PT, R4, R5, PT ;  /* 0x000000050400720c */ /* 0x000fda0003f25270 */
[----:B------:R-:W-:Y:S05]  /*6fd0*/  @P1 BRA `(.L_x_7202) ;  /* 0xfffffffc00ec1947 */ /* 0x000fea000383ffff */
.L_x_7201:
[----:B------:R-:W-:Y:S05]  /*6fe0*/  BSYNC B0 ;  /* 0x0000000000007941 */ /* 0x000fea0003800000 */
.L_x_7200:
[----:B------:R-:W-:-:S03]  /*6ff0*/  UMOV UR18, 0xffffffff ;  /* 0xffffffff00127882 */ /* 0x000fc60000000000 */
[----:B------:R-:W-:Y:S05]  /*7000*/  BRA.DIV UR18, `(.L_x_7203) ;  /* 0x0000003212287947 */ /* 0x000fea000b800000 */
[----:B------:R-:W-:Y:S01]  /*7010*/  NOP ;  /* 0x0000000000007918 */ /* 0x000fe20000000000 */
.L_x_7265:
        /* <DEDUP_REMOVED lines=15> */
.L_x_7205:
[----:B------:R-:W-:Y:S05]  /*7110*/  BSYNC B0 ;  /* 0x0000000000007941 */ /* 0x000fea0003800000 */
.L_x_7204:
        /* <DEDUP_REMOVED lines=15> */
.L_x_7207:
[----:B------:R-:W-:Y:S05]  /*7210*/  BSYNC B0 ;  /* 0x0000000000007941 */ /* 0x000fea0003800000 */
.L_x_7206:
[----:B------:R-:W-:Y:S06]  /*7220*/  BAR.ARV 0xa, 0xa0 ;  /* 0x0282800000007b1d */ /* 0x000fec0000002000 */
[----:B------:R-:W-:Y:S04]  /*7230*/  BSSY B0, `(.L_x_7208) ;  /* 0x0000003000007945 */ /* 0x000fe80003800000 */
[----:B------:R-:W-:Y:S05]  /*7240*/  @!P0 BRA `(.L_x_7209) ;  /* 0x0000000000048947 */ /* 0x000fea0003800000 */
[----:B------:R-:W-:-:S04]  /*7250*/  DEPBAR.LE SB0, 0x0 ;  /* 0x000080000000791a */ /* 0x000fc80000000000 */
.L_x_7209:
[----:B------:R-:W-:Y:S05]  /*7260*/  BSYNC B0 ;  /* 0x0000000000007941 */ /* 0x000fea0003800000 */
.L_x_7208:
        /* <DEDUP_REMOVED lines=19> */
.L_x_7211:
[----:B------:R-:W-:Y:S05]  /*73a0*/  BSYNC B0 ;  /* 0x0000000000007941 */ /* 0x000fea0003800000 */
.L_x_7210:
[----:B------:R-:W-:Y:S02]  /*73b0*/  UIADD3 UR7, UR7, 0x2, URZ ;  /* 0x0000000207077890 */ /* 0x000fe4000fffe03f */
[----:B------:R-:W-:Y:S02]  /*73c0*/  UIADD3 UR6, UR6, 0x4000, URZ ;  /* 0x0000400006067890 */ /* 0x000fe4000fffe03f */
[----:B------:R-:W-:-:S06]  /*73d0*/  UISETP.GE.AND UP0, UPT, UR7, UR12, UPT ;  /* 0x0000000c0700728c */ /* 0x000fcc000bf06270 */
[----:B------:R-:W-:-:S13]  /*73e0*/  PLOP3.LUT P1, PT, PT, PT, UP0, 0x80, 0x0 ;  /* 0x000000000000781c */ /* 0x000fda0003f2f008 */
[----:B------:R-:W-:Y:S05]  /*73f0*/  @!P1 BRA `(.L_x_7212) ;  /* 0xfffffff400409947 */ /* 0x000fea000383ffff */
[----:B------:R-:W-:Y:S05]  /*7400*/  BRA `(.L_x_7125) ;  /* 0x0000002800587947 */ /* 0x000fea0003800000 */
.L_x_7165:
        /* <DEDUP_REMOVED lines=21> */
.L_x_7213:
[----:B------:R-:W1:Y:S01]  /*7560*/  LDC R3, c[0x0][0x8cc] ;  /* 0x00023300ff037b82 */ /* 0x000e620000000800 */
[----:B------:R-:W-:Y:S01]  /*7570*/  IMAD.MOV.U32 R0, RZ, RZ, R5 ;  /* 0x000000ffff007224 */ /* 0x000fe200078e0005 */
[----:B-1----:R-:W-:-:S13]  /*7580*/  ISETP.NE.AND P0, PT, R3, 0x1, PT ;  /* 0x000000010300780c */ /* 0x002fda0003f05270 */
[----:B------:R-:W1:Y:S02]  /*7590*/  @P0 LDC.64 R6, c[0x0][0x8d0] ;  /* 0x00023400ff060b82 */ /* 0x000e640000000a00 */
[----:B-1----:R-:W-:-:S05]  /*75a0*/  @P0 IMAD.HI.U32 R4, R5, R6, RZ ;  /* 0x0000000605040227 */ /* 0x002fca00078e00ff */
[----:B------:R-:W-:-:S05]  /*75b0*/  @P0 SHF.R.U32.HI R0, RZ, R7, R4 ;  /* 0x00000007ff000219 */ /* 0x000fca0000011604 */
[----:B------:R-:W-:-:S07]  /*75c0*/  IMAD R3, R0, R3, RZ ;  /* 0x0000000300037224 */ /* 0x000fce00078e02ff */
.L_x_7214:
        /* <DEDUP_REMOVED lines=23> */
.L_x_7215:
        /* <DEDUP_REMOVED lines=10> */
.L_x_7217:
[----:B------:R-:W2:Y:S02]  /*77e0*/  LDC R4, c[0x0][0x8f4] ;  /* 0x00023d00ff047b82 */ /* 0x000ea40000000800 */
.L_x_7216:
        /* <DEDUP_REMOVED lines=42> */
.L_x_7219:
        /* <DEDUP_REMOVED lines=20> */
.L_x_7220:
[----:B------:R-:W-:Y:S05]  /*7bd0*/  @!P0 BRA `(.L_x_7221) ;  /* 0x00000000000c8947 */ /* 0x000fea0003800000 */
[----:B------:R-:W2:Y:S04]  /*7be0*/  LDG.E R5, desc[UR46][R2.64] ;  /* 0x0000002e02057981 */ /* 0x000ea8000c1e1900 */
[----:B------:R-:W2:Y:S02]  /*7bf0*/  LDG.E R0, desc[UR46][R2.64+0x4] ;  /* 0x0000042e02007981 */ /* 0x000ea4000c1e1900 */
[----:B--2---:R-:W-:-:S07]  /*7c00*/  IMAD.IADD R0, R0, 0x1, -R5 ;  /* 0x0000000100007824 */ /* 0x004fce00078e0a05 */
.L_x_7221:
        /* <DEDUP_REMOVED lines=66> */
.L_x_7266:
        /* <DEDUP_REMOVED lines=15> */
.L_x_7224:
        /* <DEDUP_REMOVED lines=92> */
.L_x_7235:
[----:B-123--:R-:W-:-:S04]  /*86e0*/  SHF.L.U32 R18, R10, 0x1f, RZ ;  /* 0x0000001f0a127819 */ /* 0x00efc800000006ff */
[----:B------:R-:W2:Y:S02]  /*86f0*/  SYNCS.PHASECHK.TRANS64.TRYWAIT P1, [R15+URZ+0x30840], R18 ;  /* 0x030840120f0075a7 */ /* 0x000ea4000802017f */
[----:B--2---:R-:W-:Y:S05]  /*8700*/  @!P1 BRA `(.L_x_7227) ;  /* 0x0000001800989947 */ /* 0x004fea0003800000 */
.L_x_7267:
        /* <DEDUP_REMOVED lines=8> */
.L_x_7228:
        /* <DEDUP_REMOVED lines=37> */
.L_x_7268:
        /* <DEDUP_REMOVED lines=8> */
.L_x_7230:
        /* <DEDUP_REMOVED lines=37> */
.L_x_7269:
        /* <DEDUP_REMOVED lines=8> */
.L_x_7232:
        /* <DEDUP_REMOVED lines=31> */
.L_x_7271:
        /* <DEDUP_REMOVED lines=8> */
.L_x_7234:
        /* <DEDUP_REMOVED lines=37> */
.L_x_7226:
[----:B------:R-:W4:Y:S02]  /*91f0*/  LDL.LU R4, [R1+0x4] ;  /* 0x0000040001047983 */ /* 0x000f240000300800 */
[----:B----4-:R-:W-:Y:S02]  /*9200*/  ISETP.NE.AND P1, PT, R4, RZ, PT ;  /* 0x000000ff0400720c */ /* 0x010fe40003f25270 */
[----:B------:R4:W5:Y:S11]  /*9210*/  LDL R4, [R1] ;  /* 0x0000000001047983 */ /* 0x0009760000100800 */
[----:B----4-:R-:W-:Y:S05]  /*9220*/  @!P1 BRA `(.L_x_7225) ;  /* 0x00000004005c9947 */ /* 0x010fea0003800000 */
[----:B------:R-:W-:-:S04]  /*9230*/  SHF.L.U32 R12, R10, 0x1f, RZ ;  /* 0x0000001f0a0c7819 */ /* 0x000fc800000006ff */
[----:B------:R-:W4:Y:S02]  /*9240*/  SYNCS.PHASECHK.TRANS64.TRYWAIT P1, [R15+URZ+0x30840], R12 ;  /* 0x0308400c0f0075a7 */ /* 0x000f24000802017f */
[----:B----4-:R-:W-:Y:S05]  /*9250*/  @!P1 BRA `(.L_x_7236) ;  /* 0x0000001000189947 */ /* 0x010fea0003800000 */
.L_x_7272:
        /* <DEDUP_REMOVED lines=8> */
.L_x_7237:
        /* <DEDUP_REMOVED lines=34> */
.L_x_7273:
        /* <DEDUP_REMOVED lines=8> */
.L_x_7239:
        /* <DEDUP_REMOVED lines=34> */
.L_x_7225:
[----:B------:R-:W1:Y:S01]  /*97a0*/  S2R R0, SR_TID.X ;  /* 0x0000000000007919 */ /* 0x000e620000002100 */
[----:B------:R-:W-:Y:S01]  /*97b0*/  IMAD R3, R16, 0x8, R15 ;  /* 0x0000000810037824 */ /* 0x000fe200078e020f */
[----:B-1----:R-:W-:Y:S02]  /*97c0*/  LOP3.LUT R2, R0, 0x7f, RZ, 0xc0, !PT ;  /* 0x0000007f00027812 */ /* 0x002fe400078ec0ff */
[----:B------:R-:W-:Y:S02]  /*97d0*/  SHF.L.U32 R0, R10, 0x1f, RZ ;  /* 0x0000001f0a007819 */ /* 0x000fe400000006ff */
[----:B------:R-:W-:Y:S02]  /*97e0*/  ISETP.NE.AND P1, PT, R2, RZ, PT ;  /* 0x000000ff0200720c */ /* 0x000fe40003f25270 */
[----:B------:R-:W1:Y:S02]  /*97f0*/  SYNCS.PHASECHK.TRANS64.TRYWAIT P0, [R3+URZ+0x30840], R0 ;  /* 0x03084000030075a7 */ /* 0x000e64000800017f */
[----:B-1----:R-:W-:Y:S09]  /*9800*/  @!P0 BRA `(.L_x_7240) ;  /* 0x0000000800d48947 */ /* 0x002ff20003800000 */
.L_x_7274:
[----:B------:R-:W-:Y:S05]  /*9810*/  @P1 BRA `(.L_x_7241) ;  /* 0x0000000000181947 */ /* 0x000fea0003800000 */
[----:B------:R-:W1:Y:S01]  /*9820*/  S2R R2, SR_TID.X ;  /* 0x0000000000027919 */ /* 0x000e620000002100 */
[----:B------:R-:W-:-:S04]  /*9830*/  IMAD.MOV.U32 R0, RZ, RZ, 0x4100 ;  /* 0x00004100ff007424 */ /* 0x000fc800078e00ff */
[----:B------:R1:W-:Y:S02]  /*9840*/  SYNCS.ARRIVE.TRANS64 RZ, [R3+URZ+0x30830], R0 ;  /* 0x0308300003ff79a7 */ /* 0x0003e4000800003f */
[----:B-1----:R-:W-:-:S13]  /*9850*/  LOP3.LUT P0, RZ, R2, 0x1f, RZ, 0xc0, !PT ;  /* 0x0000001f02ff7812 */ /* 0x002fda000780c0ff */
[----:B------:R-:W-:Y:S05]  /*9860*/  @!P0 BRA `(.L_x_7241) ;  /* 0x0000000000048947 */ /* 0x000fea0003800000 */
[----:B------:R-:W-:Y:S01]  /*9870*/  BPT.TRAP 0x1 ;  /* 0x000000040000795c */ /* 0x000fe20000300000 */
.L_x_7241:
        /* <DEDUP_REMOVED lines=41> */
.L_x_7222:
[----:B------:R-:W-:Y:S05]  /*9b10*/  BSYNC B0 ;  /* 0x0000000000007941 */ /* 0x000fea0003800000 */
.L_x_7218:
[----:B------:R-:W-:-:S03]  /*9b20*/  UMOV UR7, 0xffffffff ;  /* 0xffffffff00077882 */ /* 0x000fc60000000000 */
[----:B------:R-:W-:Y:S05]  /*9b30*/  BRA.DIV UR7, `(.L_x_7242) ;  /* 0x0000000a071c7947 */ /* 0x000fea000b800000 */
[----:B------:R-:W-:-:S13]  /*9b40*/  ELECT P6, URZ, PT ;  /* 0x00000000003f782f */ /* 0x000fda00038c0000 */
.L_x_7277:
[----:B------:R-:W-:Y:S05]  /*9b50*/  @!P6 BRA `(.L_x_7125) ;  /* 0x000000000084e947 */ /* 0x000fea0003800000 */
[----:B------:R-:W-:-:S06]  /*9b60*/  ULOP3.LUT UR7, UR38, 0x2, URZ, 0xfc, !UPT ;  /* 0x0000000226077892 */ /* 0x000fcc000f8efc3f */
[----:B------:R-:W-:-:S05]  /*9b70*/  IMAD.U32 R0, RZ, RZ, UR7 ;  /* 0x00000007ff007e24 */ /* 0x000fca000f8e00ff */
[----:B------:R-:W-:-:S13]  /*9b80*/  ISETP.NE.AND P2, PT, R0, 0x3, PT ;  /* 0x000000030000780c */ /* 0x000fda0003f45270 */
[----:B------:R-:W-:Y:S05]  /*9b90*/  @!P2 BRA `(.L_x_7243) ;  /* 0x000000000004a947 */ /* 0x000fea0003800000 */
[----:B------:R-:W-:Y:S01]  /*9ba0*/  BPT.TRAP 0x1 ;  /* 0x000000040000795c */ /* 0x000fe20000300000 */
.L_x_7243:
        /* <DEDUP_REMOVED lines=15> */
.L_x_7278:
[----:B------:R-:W2:Y:S02]  /*9ca0*/  SYNCS.PHASECHK.TRANS64.TRYWAIT P0, [R3+URZ], R0 ;  /* 0x00000000030075a7 */ /* 0x000ea4000800017f */
[----:B--2---:R-:W-:Y:S05]  /*9cb0*/  @!P0 BRA `(.L_x_7245) ;  /* 0x0000000400f08947 */ /* 0x004fea0003800000 */
.L_x_7279:
[----:B------:R-:W-:Y:S05]  /*9cc0*/  @!P2 BRA `(.L_x_7246) ;  /* 0x000000000004a947 */ /* 0x000fea0003800000 */
[----:B------:R-:W-:Y:S01]  /*9cd0*/  BPT.TRAP 0x1 ;  /* 0x000000040000795c */ /* 0x000fe20000300000 */
.L_x_7246:
[----:B--2---:R-:W-:-:S04]  /*9ce0*/  VIADD R3, R8, 0x30840 ;  /* 0x0003084008037836 */ /* 0x004fc80000000000 */
[----:B------:R-:W-:-:S04]  /*9cf0*/  IMAD R5, R2, 0x8, R3 ;  /* 0x0000000802057824 */ /* 0x000fc800078e0203 */
[----:B------:R-:W2:Y:S02]  /*9d00*/  SYNCS.PHASECHK.TRANS64.TRYWAIT P0, [R5+URZ], R4 ;  /* 0x00000004050075a7 */ /* 0x000ea4000800017f */
[----:B--2---:R-:W-:Y:S05]  /*9d10*/  @!P0 BRA `(.L_x_7247) ;  /* 0x0000000400ec8947 */ /* 0x004fea0003800000 */
.L_x_7280:
[----:B------:R-:W-:-:S07]  /*9d20*/  IMAD R3, R6, 0x8, R3 ;  /* 0x0000000806037824 */ /* 0x000fce00078e0203 */
.L_x_7248:
[----:B---3--:R3:W4:Y:S02]  /*9d30*/  SYNCS.PHASECHK.TRANS64.TRYWAIT P0, [R3+URZ], R0 ;  /* 0x00000000030075a7 */ /* 0x008724000800017f */
[----:B----4-:R-:W-:Y:S05]  /*9d40*/  @!P0 NANOSLEEP.SYNCS 0x989680 ;  /* 0x009896800000895d */ /* 0x010fea0003900000 */
[----:B------:R-:W4:Y:S02]  /*9d50*/  @!P0 SYNCS.PHASECHK.TRANS64 P0, [R3+URZ], R0 ;  /* 0x00000000030085a7 */ /* 0x000f24000800007f */
[----:B----4-:R-:W-:Y:S05]  /*9d60*/  @!P0 BRA `(.L_x_7248) ;  /* 0xfffffffc00f08947 */ /* 0x010fea000383ffff */
.L_x_7125:
[----:B------:R-:W-:Y:S05]  /*9d70*/  BSYNC B6 ;  /* 0x0000000000067941 */ /* 0x000fea0003800000 */
.L_x_7117:
[----:B------:R-:W-:Y:S05]  /*9d80*/  EXIT ;  /* 0x000000000000794d */ /* 0x000fea0003800000 */
.L_x_7135:
[----:B------:R-:W-:Y:S02]  /*9d90*/  IMAD.MOV.U32 R12, RZ, RZ, RZ ;  /* 0x000000ffff0c7224 */ /* 0x000fe400078e00ff */
[----:B------:R-:W-:Y:S02]  /*9da0*/  IMAD.MOV.U32 R11, RZ, RZ, 0x1f ;  /* 0x0000001fff0b7424 */ /* 0x000fe400078e00ff */
[----:B------:R-:W-:-:S07]  /*9db0*/  IMAD.MOV.U32 R15, RZ, RZ, -0x1 ;  /* 0xffffffffff0f7424 */ /* 0x000fce00078e00ff */
[----:B------:R-:W-:Y:S05]  /*9dc0*/  WARPSYNC.COLLECTIVE R15, `(.L_x_7249) ;  /* 0x000000000f087348 */ /* 0x000fea0003c00000 */
[----:B------:R1:W2:Y:S02]  /*9dd0*/  SHFL.IDX P6, R14, R13, R12, R11 ;  /* 0x0000000c0d0e7389 */ /* 0x0002a400000c000b */
[----:B-12---:R-:W-:Y:S01]  /*9de0*/  ENDCOLLECTIVE ;  /* 0x000000000000791b */ /* 0x006fe20003800000 */
.L_x_7249:
[----:B------:R-:W-:Y:S05]  /*9df0*/  BRA `(.L_x_7250) ;  /* 0xffffff7800907947 */ /* 0x000fea000383ffff */
.L_x_7137:
[----:B---3--:R3:W4:Y:S02]  /*9e00*/  SYNCS.PHASECHK.TRANS64.TRYWAIT P0, [R228+URZ+0x30800], R9 ;  /* 0x03080009e40075a7 */ /* 0x008724000800017f */
[----:B----4-:R-:W-:Y:S05]  /*9e10*/  @!P0 NANOSLEEP.SYNCS 0x989680 ;  /* 0x009896800000895d */ /* 0x010fea0003900000 */
[----:B------:R-:W4:Y:S02]  /*9e20*/  @!P0 SYNCS.PHASECHK.TRANS64 P0, [R228+URZ+0x30800], R9 ;  /* 0x03080009e40085a7 */ /* 0x000f24000800007f */
[----:B----4-:R-:W-:Y:S05]  /*9e30*/  @!P0 BRA `(.L_x_7137) ;  /* 0xfffffffc00f08947 */ /* 0x010fea000383ffff */
[----:B------:R-:W-:Y:S05]  /*9e40*/  BRA `(.L_x_7136) ;  /* 0xffffff7800b87947 */ /* 0x000fea000383ffff */
.L_x_7141:
[----:B---3--:R3:W4:Y:S02]  /*9e50*/  SYNCS.PHASECHK.TRANS64.TRYWAIT P1, [R0+URZ+0x30810], R9 ;  /* 0x03081009000075a7 */ /* 0x008724000802017f */
[----:B----4-:R-:W-:Y:S05]  /*9e60*/  @!P1 NANOSLEEP.SYNCS 0x989680 ;  /* 0x009896800000995d */ /* 0x010fea0003900000 */
[----:B------:R-:W4:Y:S02]  /*9e70*/  @!P1 SYNCS.PHASECHK.TRANS64 P1, [R0+URZ+0x30810], R9 ;  /* 0x03081009000095a7 */ /* 0x000f24000802007f */
[----:B----4-:R-:W-:Y:S05]  /*9e80*/  @!P1 BRA `(.L_x_7141) ;  /* 0xfffffffc00f09947 */ /* 0x010fea000383ffff */
[----:B------:R-:W-:Y:S05]  /*9e90*/  BRA `(.L_x_7140) ;  /* 0xffffff8000687947 */ /* 0x000fea000383ffff */
.L_x_7145:
[----:B------:R1:W1:Y:S02]  /*9ea0*/  SYNCS.PHASECHK.TRANS64.TRYWAIT P1, [R0+URZ+0x30830], R9 ;  /* 0x03083009000075a7 */ /* 0x000264000802017f */
[----:B-1----:R-:W-:Y:S05]  /*9eb0*/  @!P1 NANOSLEEP.SYNCS 0x989680 ;  /* 0x009896800000995d */ /* 0x002fea0003900000 */
[----:B------:R-:W1:Y:S02]  /*9ec0*/  @!P1 SYNCS.PHASECHK.TRANS64 P1, [R0+URZ+0x30830], R9 ;  /* 0x03083009000095a7 */ /* 0x000e64000802007f */
[----:B-1----:R-:W-:Y:S05]  /*9ed0*/  @!P1 BRA `(.L_x_7145) ;  /* 0xfffffffc00f09947 */ /* 0x002fea000383ffff */
[----:B------:R-:W-:Y:S05]  /*9ee0*/  BRA `(.L_x_7144) ;  /* 0xffffff8400c07947 */ /* 0x000fea000383ffff */
.L_x_7152:
[----:B------:R-:W-:Y:S01]  /*9ef0*/  BSSY B0, `(.L_x_7251) ;  /* 0x0000005000007945 */ /* 0x000fe20003800000 */
[----:B------:R-:W-:-:S07]  /*9f00*/  IMAD.MOV.U32 R15, RZ, RZ, -0x1 ;  /* 0xffffffffff0f7424 */ /* 0x000fce00078e00ff */
[----:B-1----:R-:W-:Y:S05]  /*9f10*/  WARPSYNC.COLLECTIVE R15, `(.L_x_7252) ;  /* 0x000000000f087348 */ /* 0x002fea0003c00000 */
[----:B------:R-:W-:Y:S01]  /*9f20*/  NOP ;  /* 0x0000000000007918 */ /* 0x000fe20000000000 */
[----:B-1----:R-:W-:Y:S01]  /*9f30*/  ENDCOLLECTIVE ;  /* 0x000000000000791b */ /* 0x002fe20003800000 */
.L_x_7252:
[----:B------:R-:W-:Y:S05]  /*9f40*/  BSYNC B0 ;  /* 0x0000000000007941 */ /* 0x000fea0003800000 */
.L_x_7251:
[----:B------:R-:W-:Y:S05]  /*9f50*/  BRA `(.L_x_7253) ;  /* 0xffffffac00d87947 */ /* 0x000fea000383ffff */
.L_x_7161:
[----:B------:R-:W-:Y:S01]  /*9f60*/  BSSY B0, `(.L_x_7254) ;  /* 0x0000005000007945 */ /* 0x000fe20003800000 */
[----:B------:R-:W-:-:S07]  /*9f70*/  IMAD.MOV.U32 R15, RZ, RZ, -0x1 ;  /* 0xffffffffff0f7424 */ /* 0x000fce00078e00ff */
[----:B-12---:R-:W-:Y:S05]  /*9f80*/  WARPSYNC.COLLECTIVE R15, `(.L_x_7255) ;  /* 0x000000000f087348 */ /* 0x006fea0003c00000 */
[----:B------:R-:W-:Y:S01]  /*9f90*/  NOP ;  /* 0x0000000000007918 */ /* 0x000fe20000000000 */
[----:B-12---:R-:W-:Y:S01]  /*9fa0*/  ENDCOLLECTIVE ;  /* 0x000000000000791b */ /* 0x006fe20003800000 */
.L_x_7255:
[----:B------:R-:W-:Y:S05]  /*9fb0*/  BSYNC B0 ;  /* 0x0000000000007941 */ /* 0x000fea0003800000 */
.L_x_7254:
[----:B------:R-:W-:Y:S05]  /*9fc0*/  BRA `(.L_x_7256) ;  /* 0xffffffb000d87947 */ /* 0x000fea000383ffff */
.L_x_7178:
[----:B------:R-:W-:Y:S01]  /*9fd0*/  BSSY B0, `(.L_x_7257) ;  /* 0x0000005000007945 */ /* 0x000fe20003800000 */
[----:B------:R-:W-:-:S07]  /*9fe0*/  IMAD.MOV.U32 R15, RZ, RZ, -0x1 ;  /* 0xffffffffff0f7424 */ /* 0x000fce00078e00ff */
[----:B------:R-:W-:Y:S05]  /*9ff0*/  WARPSYNC.COLLECTIVE R15, `(.L_x_7258) ;  /* 0x000000000f087348 */ /* 0x000fea0003c00000 */
[----:B------:R-:W-:Y:S01]  /*a000*/  NOP ;  /* 0x0000000000007918 */ /* 0x000fe20000000000 */
[----:B------:R-:W-:Y:S01]  /*a010*/  ENDCOLLECTIVE ;  /* 0x000000000000791b */ /* 0x000fe20003800000 */
.L_x_7258:
[----:B------:R-:W-:Y:S05]  /*a020*/  BSYNC B0 ;  /* 0x0000000000007941 */ /* 0x000fea0003800000 */
.L_x_7257:
[----:B------:R-:W-:Y:S05]  /*a030*/  BRA `(.L_x_7259) ;  /* 0xffffffc000d07947 */ /* 0x000fea000383ffff */
.L_x_7191:
[----:B------:R-:W-:Y:S01]  /*a040*/  BSSY B0, `(.L_x_7260) ;  /* 0x0000005000007945 */ /* 0x000fe20003800000 */
[----:B------:R-:W-:-:S07]  /*a050*/  IMAD.MOV.U32 R15, RZ, RZ, -0x1 ;  /* 0xffffffffff0f7424 */ /* 0x000fce00078e00ff */
[----:B------:R-:W-:Y:S05]  /*a060*/  WARPSYNC.COLLECTIVE R15, `(.L_x_7261) ;  /* 0x000000000f087348 */ /* 0x000fea0003c00000 */
[----:B------:R-:W-:Y:S01]  /*a070*/  NOP ;  /* 0x0000000000007918 */ /* 0x000fe20000000000 */
[----:B------:R-:W-:Y:S01]  /*a080*/  ENDCOLLECTIVE ;  /* 0x000000000000791b */ /* 0x000fe20003800000 */
.L_x_7261:
[----:B------:R-:W-:Y:S05]  /*a090*/  BSYNC B0 ;  /* 0x0000000000007941 */ /* 0x000fea0003800000 */
.L_x_7260:
[----:B------:R-:W-:Y:S05]  /*a0a0*/  BRA `(.L_x_7262) ;  /* 0xffffffc800807947 */ /* 0x000fea000383ffff */
.L_x_7203:
[----:B------:R-:W-:Y:S01]  /*a0b0*/  BSSY B0, `(.L_x_7263) ;  /* 0x0000005000007945 */ /* 0x000fe20003800000 */
[----:B------:R-:W-:-:S07]  /*a0c0*/  IMAD.MOV.U32 R15, RZ, RZ, -0x1 ;  /* 0xffffffffff0f7424 */ /* 0x000fce00078e00ff */
[----:B------:R-:W-:Y:S05]  /*a0d0*/  WARPSYNC.COLLECTIVE R15, `(.L_x_7264) ;  /* 0x000000000f087348 */ /* 0x000fea0003c00000 */
[----:B------:R-:W-:Y:S01]  /*a0e0*/  NOP ;  /* 0x0000000000007918 */ /* 0x000fe20000000000 */
[----:B------:R-:W-:Y:S01]  /*a0f0*/  ENDCOLLECTIVE ;  /* 0x000000000000791b */ /* 0x000fe20003800000 */
.L_x_7264:
[----:B------:R-:W-:Y:S05]  /*a100*/  BSYNC B0 ;  /* 0x0000000000007941 */ /* 0x000fea0003800000 */
.L_x_7263:
[----:B------:R-:W-:Y:S05]  /*a110*/  BRA `(.L_x_7265) ;  /* 0xffffffcc00c07947 */ /* 0x000fea000383ffff */
.L_x_7223:
[----:B-1----:R1:W2:Y:S02]  /*a120*/  SYNCS.PHASECHK.TRANS64.TRYWAIT P0, [R15+URZ+0x30820], R2 ;  /* 0x030820020f0075a7 */ /* 0x0022a4000800017f */
[----:B--2---:R-:W-:Y:S05]  /*a130*/  @!P0 NANOSLEEP.SYNCS 0x989680 ;  /* 0x009896800000895d */ /* 0x004fea0003900000 */
[----:B------:R-:W2:Y:S02]  /*a140*/  @!P0 SYNCS.PHASECHK.TRANS64 P0, [R15+URZ+0x30820], R2 ;  /* 0x030820020f0085a7 */ /* 0x000ea4000800007f */
[----:B--2---:R-:W-:Y:S05]  /*a150*/  @!P0 BRA `(.L_x_7223) ;  /* 0xfffffffc00f08947 */ /* 0x004fea000383ffff */
[----:B------:R-:W-:Y:S05]  /*a160*/  BRA `(.L_x_7266) ;  /* 0xffffffdc00b07947 */ /* 0x000fea000383ffff */
.L_x_7227:
[----:B--2---:R2:W3:Y:S02]  /*a170*/  SYNCS.PHASECHK.TRANS64.TRYWAIT P1, [R15+URZ+0x30840], R18 ;  /* 0x030840120f0075a7 */ /* 0x0044e4000802017f */
[----:B---3--:R-:W-:Y:S05]  /*a180*/  @!P1 NANOSLEEP.SYNCS 0x989680 ;  /* 0x009896800000995d */ /* 0x008fea0003900000 */
[----:B------:R-:W3:Y:S02]  /*a190*/  @!P1 SYNCS.PHASECHK.TRANS64 P1, [R15+URZ+0x30840], R18 ;  /* 0x030840120f0095a7 */ /* 0x000ee4000802007f */
[----:B---3--:R-:W-:Y:S05]  /*a1a0*/  @!P1 BRA `(.L_x_7227) ;  /* 0xfffffffc00f09947 */ /* 0x008fea000383ffff */
[----:B------:R-:W-:Y:S05]  /*a1b0*/  BRA `(.L_x_7267) ;  /* 0xffffffe400547947 */ /* 0x000fea000383ffff */
.L_x_7229:
[----:B-1----:R1:W3:Y:S02]  /*a1c0*/  SYNCS.PHASECHK.TRANS64.TRYWAIT P1, [R15+URZ+0x30828], R18 ;  /* 0x030828120f0075a7 */ /* 0x0022e4000802017f */
[----:B---3--:R-:W-:Y:S05]  /*a1d0*/  @!P1 NANOSLEEP.SYNCS 0x989680 ;  /* 0x009896800000995d */ /* 0x008fea0003900000 */
[----:B------:R-:W3:Y:S02]  /*a1e0*/  @!P1 SYNCS.PHASECHK.TRANS64 P1, [R15+URZ+0x30828], R18 ;  /* 0x030828120f0095a7 */ /* 0x000ee4000802007f */
[----:B---3--:R-:W-:Y:S05]  /*a1f0*/  @!P1 BRA `(.L_x_7229) ;  /* 0xfffffffc00f09947 */ /* 0x008fea000383ffff */
[----:B------:R-:W-:Y:S05]  /*a200*/  BRA `(.L_x_7268) ;  /* 0xffffffe400f47947 */ /* 0x000fea000383ffff */
.L_x_7231:
[----:B---3--:R3:W4:Y:S02]  /*a210*/  SYNCS.PHASECHK.TRANS64.TRYWAIT P1, [R15+URZ+0x30848], R18 ;  /* 0x030848120f0075a7 */ /* 0x008724000802017f */
[----:B----4-:R-:W-:Y:S05]  /*a220*/  @!P1 NANOSLEEP.SYNCS 0x989680 ;  /* 0x009896800000995d */ /* 0x010fea0003900000 */
[----:B------:R-:W4:Y:S02]  /*a230*/  @!P1 SYNCS.PHASECHK.TRANS64 P1, [R15+URZ+0x30848], R18 ;  /* 0x030848120f0095a7 */ /* 0x000f24000802007f */
[----:B----4-:R-:W-:Y:S05]  /*a240*/  @!P1 BRA `(.L_x_7231) ;  /* 0xfffffffc00f09947 */ /* 0x010fea000383ffff */
[----:B------:R-:W-:Y:S05]  /*a250*/  BRA `(.L_x_7269) ;  /* 0xffffffe800947947 */ /* 0x000fea000383ffff */
.L_x_7233:
[----:B------:R-:W-:-:S07]  /*a260*/  SHF.L.U32 R4, R10, 0x1f, RZ ;  /* 0x0000001f0a047819 */ /* 0x000fce00000006ff */
.L_x_7270:
[----:B----4-:R4:W1:Y:S02]  /*a270*/  SYNCS.PHASECHK.TRANS64.TRYWAIT P1, [R15+URZ+0x30820], R4 ;  /* 0x030820040f0075a7 */ /* 0x010864000802017f */
[----:B-1----:R-:W-:Y:S05]  /*a280*/  @!P1 NANOSLEEP.SYNCS 0x989680 ;  /* 0x009896800000995d */ /* 0x002fea0003900000 */
[----:B------:R-:W1:Y:S02]  /*a290*/  @!P1 SYNCS.PHASECHK.TRANS64 P1, [R15+URZ+0x30820], R4 ;  /* 0x030820040f0095a7 */ /* 0x000e64000802007f */
[----:B-1----:R-:W-:Y:S05]  /*a2a0*/  @!P1 BRA `(.L_x_7270) ;  /* 0xfffffffc00f09947 */ /* 0x002fea000383ffff */
[----:B------:R-:W-:Y:S05]  /*a2b0*/  BRA `(.L_x_7271) ;  /* 0xffffffec00187947 */ /* 0x000fea000383ffff */
.L_x_7236:
[----:B----4-:R4:W1:Y:S02]  /*a2c0*/  SYNCS.PHASECHK.TRANS64.TRYWAIT P1, [R15+URZ+0x30840], R12 ;  /* 0x0308400c0f0075a7 */ /* 0x010864000802017f */
[----:B-1----:R-:W-:Y:S05]  /*a2d0*/  @!P1 NANOSLEEP.SYNCS 0x989680 ;  /* 0x009896800000995d */ /* 0x002fea0003900000 */
[----:B------:R-:W1:Y:S02]  /*a2e0*/  @!P1 SYNCS.PHASECHK.TRANS64 P1, [R15+URZ+0x30840], R12 ;  /* 0x0308400c0f0095a7 */ /* 0x000e64000802007f */
[----:B-1----:R-:W-:Y:S05]  /*a2f0*/  @!P1 BRA `(.L_x_7236) ;  /* 0xfffffffc00f09947 */ /* 0x002fea000383ffff */
[----:B------:R-:W-:Y:S05]  /*a300*/  BRA `(.L_x_7272) ;  /* 0xffffffec00d47947 */ /* 0x000fea000383ffff */
.L_x_7238:
[----:B-1----:R1:W2:Y:S02]  /*a310*/  SYNCS.PHASECHK.TRANS64.TRYWAIT P1, [R15+URZ+0x30828], R12 ;  /* 0x0308280c0f0075a7 */ /* 0x0022a4000802017f */
[----:B--2---:R-:W-:Y:S05]  /*a320*/  @!P1 NANOSLEEP.SYNCS 0x989680 ;  /* 0x009896800000995d */ /* 0x004fea0003900000 */
[----:B------:R-:W2:Y:S02]  /*a330*/  @!P1 SYNCS.PHASECHK.TRANS64 P1, [R15+URZ+0x30828], R12 ;  /* 0x0308280c0f0095a7 */ /* 0x000ea4000802007f */
[----:B--2---:R-:W-:Y:S05]  /*a340*/  @!P1 BRA `(.L_x_7238) ;  /* 0xfffffffc00f09947 */ /* 0x004fea000383ffff */
[----:B------:R-:W-:Y:S05]  /*a350*/  BRA `(.L_x_7273) ;  /* 0xfffffff000687947 */ /* 0x000fea000383ffff */
.L_x_7240:
[----:B------:R1:W1:Y:S02]  /*a360*/  SYNCS.PHASECHK.TRANS64.TRYWAIT P0, [R3+URZ+0x30840], R0 ;  /* 0x03084000030075a7 */ /* 0x000264000800017f */
[----:B-1----:R-:W-:Y:S05]  /*a370*/  @!P0 NANOSLEEP.SYNCS 0x989680 ;  /* 0x009896800000895d */ /* 0x002fea0003900000 */
[----:B------:R-:W1:Y:S02]  /*a380*/  @!P0 SYNCS.PHASECHK.TRANS64 P0, [R3+URZ+0x30840], R0 ;  /* 0x03084000030085a7 */ /* 0x000e64000800007f */
[----:B-1----:R-:W-:Y:S05]  /*a390*/  @!P0 BRA `(.L_x_7240) ;  /* 0xfffffffc00f08947 */ /* 0x002fea000383ffff */
[----:B------:R-:W-:Y:S05]  /*a3a0*/  BRA `(.L_x_7274) ;  /* 0xfffffff400187947 */ /* 0x000fea000383ffff */
.L_x_7242:
[----:B------:R-:W-:Y:S01]  /*a3b0*/  BSSY B0, `(.L_x_7275) ;  /* 0x0000006000007945 */ /* 0x000fe20003800000 */
[----:B------:R-:W-:-:S07]  /*a3c0*/  IMAD.MOV.U32 R15, RZ, RZ, -0x1 ;  /* 0xffffffffff0f7424 */ /* 0x000fce00078e00ff */
[----:B------:R-:W-:Y:S05]  /*a3d0*/  WARPSYNC.COLLECTIVE R15, `(.L_x_7276) ;  /* 0x000000000f0c7348 */ /* 0x000fea0003c00000 */
[----:B------:R-:W-:Y:S02]  /*a3e0*/  ELECT P6, UR62, PT ;  /* 0x00000000003e782f */ /* 0x000fe400038c0000 */
[----:B------:R-:W-:Y:S01]  /*a3f0*/  MOV R14, UR62 ;  /* 0x0000003e000e7c02 */ /* 0x000fe20008000f00 */
[----:B------:R-:W-:Y:S10]  /*a400*/  ENDCOLLECTIVE ;  /* 0x000000000000791b */ /* 0x000ff40003800000 */
.L_x_7276:
[----:B------:R-:W-:Y:S05]  /*a410*/  BSYNC B0 ;  /* 0x0000000000007941 */ /* 0x000fea0003800000 */
.L_x_7275:
[----:B------:R-:W-:Y:S05]  /*a420*/  BRA `(.L_x_7277) ;  /* 0xfffffff400c87947 */ /* 0x000fea000383ffff */
.L_x_7244:
[----:B-1----:R1:W2:Y:S02]  /*a430*/  SYNCS.PHASECHK.TRANS64.TRYWAIT P0, [R7+URZ], R4 ;  /* 0x00000004070075a7 */ /* 0x0022a4000800017f */
[----:B--2---:R-:W-:Y:S05]  /*a440*/  @!P0 NANOSLEEP.SYNCS 0x989680 ;  /* 0x009896800000895d */ /* 0x004fea0003900000 */
[----:B------:R-:W2:Y:S02]  /*a450*/  @!P0 SYNCS.PHASECHK.TRANS64 P0, [R7+URZ], R4 ;  /* 0x00000004070085a7 */ /* 0x000ea4000800007f */
[----:B--2---:R-:W-:Y:S05]  /*a460*/  @!P0 BRA `(.L_x_7244) ;  /* 0xfffffffc00f08947 */ /* 0x004fea000383ffff */
[----:B------:R-:W-:Y:S05]  /*a470*/  BRA `(.L_x_7278) ;  /* 0xfffffff800087947 */ /* 0x000fea000383ffff */
.L_x_7245:
[----:B--2---:R2:W3:Y:S02]  /*a480*/  SYNCS.PHASECHK.TRANS64.TRYWAIT P0, [R3+URZ], R0 ;  /* 0x00000000030075a7 */ /* 0x0044e4000800017f */
[----:B---3--:R-:W-:Y:S05]  /*a490*/  @!P0 NANOSLEEP.SYNCS 0x989680 ;  /* 0x009896800000895d */ /* 0x008fea0003900000 */
[----:B------:R-:W3:Y:S02]  /*a4a0*/  @!P0 SYNCS.PHASECHK.TRANS64 P0, [R3+URZ], R0 ;  /* 0x00000000030085a7 */ /* 0x000ee4000800007f */
[----:B---3--:R-:W-:Y:S05]  /*a4b0*/  @!P0 BRA `(.L_x_7245) ;  /* 0xfffffffc00f08947 */ /* 0x008fea000383ffff */
[----:B------:R-:W-:Y:S05]  /*a4c0*/  BRA `(.L_x_7279) ;  /* 0xfffffff400fc7947 */ /* 0x000fea000383ffff */
.L_x_7247:
[----:B--2---:R2:W3:Y:S02]  /*a4d0*/  SYNCS.PHASECHK.TRANS64.TRYWAIT P0, [R5+URZ], R4 ;  /* 0x00000004050075a7 */ /* 0x0044e4000800017f */
[----:B---3--:R-:W-:Y:S05]  /*a4e0*/  @!P0 NANOSLEEP.SYNCS 0x989680 ;  /* 0x009896800000895d */ /* 0x008fea0003900000 */
[----:B------:R-:W3:Y:S02]  /*a4f0*/  @!P0 SYNCS.PHASECHK.TRANS64 P0, [R5+URZ], R4 ;  /* 0x00000004050085a7 */ /* 0x000ee4000800007f */
[----:B---3--:R-:W-:Y:S05]  /*a500*/  @!P0 BRA `(.L_x_7247) ;  /* 0xfffffffc00f08947 */ /* 0x008fea000383ffff */
[----:B------:R-:W-:Y:S05]  /*a510*/  BRA `(.L_x_7280) ;  /* 0xfffffff800007947 */ /* 0x000fea000383ffff */
.L_x_7281:
        /* <DEDUP_REMOVED lines=14> */
.L_x_7343:


//--------------------- .text._ZN7cutlass13device_kernelIN5flash22FlashAttnBwdPreprocessIN4cute5tupleIJNS3_1CILi64EEENS5_ILi128EEEEEENS_10bfloat16_tEfNS_4arch4Sm90ELb1ELb1EEEEEvNT_6ParamsE --------------------------
	.section	.text._ZN7cutlass13device_kernelIN5flash22FlashAttnBwdPreprocessIN4cute5tupleIJNS3_1CILi64EEENS5_ILi128EEEEEENS_10bfloat16_tEfNS_4arch4Sm90ELb1ELb1EEEEEvNT_6ParamsE,"ax",@progbits
	.align	128
.text._ZN7cutlass13device_kernelIN5flash22FlashAttnBwdPreprocessIN4cute5tupleIJNS3_1CILi64EEENS5_ILi128EEEEEENS_10bfloat16_tEfNS_4arch4Sm90ELb1ELb1EEEEEvNT_6ParamsE:
        .type           _ZN7cutlass13device_kernelIN5flash22FlashAttnBwdPreprocessIN4cute5tupleIJNS3_1CILi64EEENS5_ILi128EEEEEENS_10bfloat16_tEfNS_4arch4Sm90ELb1ELb1EEEEEvNT_6ParamsE,@function
        .size           _ZN7cutlass13device_kernelIN5flash22FlashAttnBwdPreprocessIN4cute5tupleIJNS3_1CILi64EEENS5_ILi128EEEEEENS_10bfloat16_tEfNS_4arch4Sm90ELb1ELb1EEEEEvNT_6ParamsE,(.L_x_7344 - _ZN7cutlass13device_kernelIN5flash22FlashAttnBwdPreprocessIN4cute5tupleIJNS3_1CILi64EEENS5_ILi128EEEEEENS_10bfloat16_tEfNS_4arch4Sm90ELb1ELb1EEEEEvNT_6ParamsE)
        .other          _ZN7cutlass13device_kernelIN5flash22FlashAttnBwdPreprocessIN4cute5tupleIJNS3_1CILi64EEENS5_ILi128EEEEEENS_10bfloat16_tEfNS_4arch4Sm90ELb1ELb1EEEEEvNT_6ParamsE,@"STO_CUDA_ENTRY STV_DEFAULT"
_ZN7cutlass13device_kernelIN5flash22FlashAttnBwdPreprocessIN4cute5tupleIJNS3_1CILi64EEENS5_ILi128EEEEEENS_10bfloat16_tEfNS_4arch4Sm90ELb1ELb1EEEEEvNT_6ParamsE:
        /* <DEDUP_REMOVED lines=11> */
[----:B------:R-:W-:Y:S01]  /*00b0*/  ISETP.NE.U32.AND P2, PT, R4, RZ, PT ;  /* 0x000000ff0400720c */ /* 0x000fe20003f45070 */
[----:B-1----:R-:W-:-:S04]  /*00c0*/  IMAD.WIDE R6, R0, 0x4, R6 ;  /* 0x0000000400067825 */ /* 0x002fc800078e0206 */
[----:B------:R-:W0:Y:S01]  /*00d0*/  @P1 LDC.64 R8, c[0x0][0x2f8] ;  /* 0x0000be00ff081b82 */ /* 0x000e220000000a00 */
[----:B------:R-:W-:-:S05]  /*00e0*/  IMAD.U32 R4, RZ, RZ, UR6 ;  /* 0x00000006ff047e24 */ /* 0x000fca000f8e00ff */
[----:B------:R1:W5:Y:S01]  /*00f0*/  @P0 LDG.E R48, desc[UR4][R6.64] ;  /* 0x0000000406300981 */ /* 0x000362000c1e1900 */
[----:B------:R-:W-:Y:S01]  /*0100*/  ISETP.NE.AND.EX P2, PT, R5, RZ, PT, P2 ;  /* 0x000000ff0500720c */ /* 0x000fe20003f45320 */
[----:B------:R-:W2:Y:S01]  /*0110*/  S2R R2, SR_CTAID.X ;  /* 0x0000000000027919 */ /* 0x000ea20000002500 */
[----:B------:R-:W3:Y:S01]  /*0120*/  S2R R3, SR_TID.X ;  /* 0x0000000000037919 */ /* 0x000ee20000002100 */
[----:B0-----:R-:W-:-:S05]  /*0130*/  @P1 IMAD.WIDE R8, R0, 0x4, R8 ;  /* 0x0000000400081825 */ /* 0x001fca00078e0208 */
[----:B------:R1:W5:Y:S01]  /*0140*/  @P1 LDG.E R4, desc[UR4][R8.64] ;  /* 0x0000000408041981 */ /* 0x000362000c1e1900 */
[----:B--2---:R-:W-:Y:S01]  /*0150*/  IMAD.SHL.U32 R5, R2, 0x40, RZ ;  /* 0x0000004002057824 */ /* 0x004fe200078e00ff */
[----:B---3--:R-:W-:Y:S06]  /*0160*/  @P1 BRA `(.L_x_7282) ;  /* 0x0000000000101947 */ /* 0x008fec0003800000 */
[----:B------:R-:W-:Y:S05]  /*0170*/  @!P0 BRA `(.L_x_7282) ;  /* 0x00000000000c8947 */ /* 0x000fea0003800000 */
[----:B-1----:R-:W2:Y:S04]  /*0180*/  LDG.E R9, desc[UR4][R6.64] ;  /* 0x0000000406097981 */ /* 0x002ea8000c1e1900 */
[----:B-----5:R-:W2:Y:S02]  /*0190*/  LDG.E R4, desc[UR4][R6.64+0x4] ;  /* 0x0000040406047981 */ /* 0x020ea4000c1e1900 */
[----:B--2---:R-:W-:-:S07]  /*01a0*/  IADD3 R4, -R9, R4, RZ ;  /* 0x0000000409047210 */ /* 0x004fce0007ffe1ff */
.L_x_7282:
[----:B-----5:R-:W-:-:S13]  /*01b0*/  ISETP.LE.AND P1, PT, R4, R5, PT ;  /* 0x000000050400720c */ /* 0x020fda0003f23270 */
[----:B------:R-:W-:Y:S05]  /*01c0*/  @P2 EXIT P1 ;  /* 0x000000000000294d */ /* 0x000fea0000800000 */
[----:B------:R-:W0:Y:S01]  /*01d0*/  S2UR UR6, SR_CTAID.Y ;  /* 0x00000000000679c3 */ /* 0x000e220000002600 */
[----:B------:R-:W-:Y:S01]  /*01e0*/  IMAD.IADD R47, R4, 0x1, -R5 ;  /* 0x00000001042f7824 */ /* 0x000fe200078e0a05 */
[C---:B------:R-:W-:Y:S01]  /*01f0*/  ISETP.GT.AND P1, PT, R3.reuse, 0x3f, PT ;  /* 0x0000003f0300780c */ /* 0x040fe20003f24270 */
[----:B------:R-:W-:Y:S01]  /*0200*/  BSSY B0, `(.L_x_7283) ;  /* 0x0000025000007945 */ /* 0x000fe20003800000 */
[----:B-1----:R-:W-:Y:S02]  /*0210*/  SHF.R.S32.HI R6, RZ, 0x1f, R3 ;  /* 0x0000001fff067819 */ /* 0x002fe40000011403 */
[----:B------:R-:W-:Y:S02]  /*0220*/  CS2R R14, SRZ ;  /* 0x00000000000e7805 */ /* 0x000fe4000001ff00 */
[----:B------:R-:W-:Y:S01]  /*0230*/  ISETP.GE.OR P4, PT, R3, R47, P1 ;  /* 0x0000002f0300720c */ /* 0x000fe20000f86670 */
[----:B------:R-:W-:Y:S01]  /*0240*/  @P0 IMAD.MOV.U32 R14, RZ, RZ, R48 ;  /* 0x000000ffff0e0224 */ /* 0x000fe200078e0030 */
[----:B------:R-:W1:Y:S01]  /*0250*/  LDC.64 R10, c[0x0][0x230] ;  /* 0x00008c00ff0a7b82 */ /* 0x000e620000000a00 */
[----:B------:R-:W-:Y:S01]  /*0260*/  LEA.HI R7, R6, R3, RZ, 0x4 ;  /* 0x0000000306077211 */ /* 0x000fe200078f20ff */
[----:B------:R-:W-:Y:S01]  /*0270*/  IMAD.MOV.U32 R40, RZ, RZ, 0x7f800000 ;  /* 0x7f800000ff287424 */ /* 0x000fe200078e00ff */
[----:B------:R-:W-:-:S02]  /*0280*/  SHF.R.S32.HI R41, RZ, 0x1f, R0 ;  /* 0x0000001fff297819 */ /* 0x000fc40000011400 */
[----:B------:R-:W-:Y:S02]  /*0290*/  LOP3.LUT R8, R7, 0xfffffff0, RZ, 0xc0, !PT ;  /* 0xfffffff007087812 */ /* 0x000fe400078ec0ff */
[----:B------:R-:W-:Y:S02]  /*02a0*/  SHF.R.S32.HI R6, RZ, 0x4, R7 ;  /* 0x00000004ff067819 */ /* 0x000fe40000011407 */
[----:B------:R-:W-:Y:S02]  /*02b0*/  IADD3 R45, -R8, R3, RZ ;  /* 0x00000003082d7210 */ /* 0x000fe40007ffe1ff */
[----:B------:R-:W-:Y:S02]  /*02c0*/  @P0 SHF.R.S32.HI R15, RZ, 0x1f, R48 ;  /* 0x0000001fff0f0819 */ /* 0x000fe40000011430 */
[----:B------:R-:W-:Y:S01]  /*02d0*/  ISETP.GE.AND P3, PT, R6, R47, PT ;  /* 0x0000002f0600720c */ /* 0x000fe20003f66270 */
[----:B------:R-:W-:Y:S01]  /*02e0*/  IMAD.SHL.U32 R8, R45, 0x8, RZ ;  /* 0x000000082d087824 */ /* 0x000fe200078e00ff */
[----:B------:R-:W-:Y:S01]  /*02f0*/  SEL R7, R0, RZ, !P2 ;  /* 0x000000ff00077207 */ /* 0x000fe20005000000 */
[----:B0-----:R-:W-:Y:S01]  /*0300*/  USHF.R.S32.HI UR7, URZ, 0x1f, UR6 ;  /* 0x0000001f3f077899 */ /* 0x001fe20008011406 */
[----:B------:R-:W-:Y:S01]  /*0310*/  SEL R41, R41, RZ, !P2 ;  /* 0x000000ff29297207 */ /* 0x000fe20005000000 */
[----:B------:R-:W-:Y:S10]  /*0320*/  @P4 BRA `(.L_x_7284) ;  /* 0x0000000000484947 */ /* 0x000ff40003800000 */
[----:B------:R-:W0:Y:S01]  /*0330*/  LDC.64 R18, c[0x0][0x290] ;  /* 0x0000a400ff127b82 */ /* 0x000e220000000a00 */
[----:B------:R-:W-:Y:S01]  /*0340*/  SHF.R.S32.HI R13, RZ, 0x1f, R5 ;  /* 0x0000001fff0d7819 */ /* 0x000fe20000011405 */
[----:B------:R-:W-:Y:S01]  /*0350*/  ULDC.64 UR8, c[0x0][0x298] ;  /* 0x0000a60000087ab9 */ /* 0x000fe20000000a00 */
[--C-:B------:R-:W-:Y:S02]  /*0360*/  SHF.R.S32.HI R16, RZ, 0x1f, R3.reuse ;  /* 0x0000001fff107819 */ /* 0x100fe40000011403 */
[----:B------:R-:W-:-:S04]  /*0370*/  IADD3 R12, P2, P4, R14, R5, R3 ;  /* 0x000000050e0c7210 */ /* 0x000fc80007c5e003 */
[----:B------:R-:W-:Y:S01]  /*0380*/  IADD3.X R13, R15, R13, R16, P2, P4 ;  /* 0x0000000d0f0d7210 */ /* 0x000fe200017e8410 */
[C---:B0-----:R-:W-:Y:S02]  /*0390*/  IMAD R16, R18.reuse, UR7, RZ ;  /* 0x0000000712107c24 */ /* 0x041fe4000f8e02ff */
        /* <DEDUP_REMOVED lines=11> */
.L_x_7284:
[----:B------:R-:W-:Y:S05]  /*0450*/  BSYNC B0 ;  /* 0x0000000000007941 */ /* 0x000fea0003800000 */
.L_x_7283:
[----:B------:R-:W-:Y:S01]  /*0460*/  ULDC UR8, c[0x0][0x21c] ;  /* 0x0000870000087ab9 */ /* 0x000fe20000000800 */
[----:B0-----:R-:W0:Y:S01]  /*0470*/  LDC.64 R16, c[0x0][0x250] ;  /* 0x00009400ff107b82 */ /* 0x001e220000000a00 */
[----:B------:R-:W-:Y:S02]  /*0480*/  ISETP.LT.AND P6, PT, R8, UR8, !P3 ;  /* 0x0000000808007c0c */ /* 0x000fe4000dfc1270 */
[----:B------:R-:W-:Y:S02]  /*0490*/  SHF.R.S32.HI R42, RZ, 0x1f, R6 ;  /* 0x0000001fff2a7819 */ /* 0x000fe40000011406 */
[----:B------:R-:W-:Y:S01]  /*04a0*/  IADD3 R36, P2, R6, R14, RZ ;  /* 0x0000000e06247210 */ /* 0x000fe20007f5e0ff */
[----:B-1----:R-:W-:Y:S01]  /*04b0*/  IMAD R14, R10, UR7, RZ ;  /* 0x000000070a0e7c24 */ /* 0x002fe2000f8e02ff */
[----:B------:R-:W-:Y:S02]  /*04c0*/  SHF.R.S32.HI R9, RZ, 0x1f, R8 ;  /* 0x0000001fff097819 */ /* 0x000fe40000011408 */
[----:B------:R-:W-:Y:S01]  /*04d0*/  IADD3 R44, R6, 0x10, RZ ;  /* 0x00000010062c7810 */ /* 0x000fe20007ffe0ff */
[----:B------:R-:W-:Y:S01]  /*04e0*/  IMAD.X R37, R42, 0x1, R15, P2 ;  /* 0x000000012a257824 */ /* 0x000fe200010e060f */
[----:B------:R-:W-:Y:S01]  /*04f0*/  ISETP.GE.AND P2, PT, R8, UR8, PT ;  /* 0x0000000808007c0c */ /* 0x000fe2000bf46270 */
[----:B------:R-:W-:Y:S01]  /*0500*/  IMAD R11, R11, UR6, R14 ;  /* 0x000000060b0b7c24 */ /* 0x000fe2000f8e020e */
[----:B------:R-:W-:Y:S01]  /*0510*/  ULDC.64 UR8, c[0x0][0x238] ;  /* 0x00008e0000087ab9 */ /* 0x000fe20000000a00 */
[----:B------:R-:W1:Y:S01]  /*0520*/  @P6 LDC.64 R12, c[0x0][0x228] ;  /* 0x00008a00ff0c6b82 */ /* 0x000e620000000a00 */
[----:B------:R-:W-:Y:S01]  /*0530*/  IMAD.WIDE.U32 R14, R10, UR6, R8 ;  /* 0x000000060a0e7c25 */ /* 0x000fe2000f8e0008 */
[----:B------:R-:W-:-:S02]  /*0540*/  ISETP.LT.AND P4, PT, R44, R47, !P2 ;  /* 0x0000002f2c00720c */ /* 0x000fc40005781270 */
[----:B------:R-:W-:Y:S01]  /*0550*/  IADD3 R43, R6, 0x20, RZ ;  /* 0x00000020062b7810 */ /* 0x000fe20007ffe0ff */
[----:B------:R-:W-:Y:S02]  /*0560*/  IMAD.IADD R15, R15, 0x1, R11 ;  /* 0x000000010f0f7824 */ /* 0x000fe400078e020b */
[----:B------:R-:W-:Y:S01]  /*0570*/  IMAD R18, R41, UR8, RZ ;  /* 0x0000000829127c24 */ /* 0x000fe2000f8e02ff */
[----:B------:R-:W2:Y:S01]  /*0580*/  @P6 LDC.64 R20, c[0x0][0x210] ;  /* 0x00008400ff146b82 */ /* 0x000ea20000000a00 */
[----:B------:R-:W-:-:S04]  /*0590*/  IMAD.WIDE R36, R2, 0x40, R36 ;  /* 0x0000004002247825 */ /* 0x000fc800078e0224 */
[C---:B------:R-:W-:Y:S02]  /*05a0*/  IMAD R19, R7.reuse, UR9, R18 ;  /* 0x0000000907137c24 */ /* 0x040fe4000f8e0212 */
[----:B0-----:R-:W-:Y:S01]  /*05b0*/  IMAD R22, R16, UR7, RZ ;  /* 0x0000000710167c24 */ /* 0x001fe2000f8e02ff */
[----:B------:R-:W0:Y:S01]  /*05c0*/  @P6 LDC.64 R10, c[0x0][0x248] ;  /* 0x00009200ff0a6b82 */ /* 0x000e220000000a00 */
[----:B------:R-:W-:Y:S01]  /*05d0*/  IMAD.WIDE.U32 R38, R7, UR8, R14 ;  /* 0x0000000807267c25 */ /* 0x000fe2000f8e000e */
[----:B------:R-:W-:-:S03]  /*05e0*/  ULDC.64 UR8, c[0x0][0x258] ;  /* 0x0000960000087ab9 */ /* 0x000fc60000000a00 */
[----:B------:R-:W-:Y:S02]  /*05f0*/  IMAD R17, R17, UR6, R22 ;  /* 0x0000000611117c24 */ /* 0x000fe4000f8e0216 */
[----:B------:R-:W-:Y:S01]  /*0600*/  IMAD.WIDE.U32 R8, R16, UR6, R8 ;  /* 0x0000000610087c25 */ /* 0x000fe2000f8e0008 */
[----:B------:R-:W3:Y:S03]  /*0610*/  @P6 LDC.64 R22, c[0x0][0x240] ;  /* 0x00009000ff166b82 */ /* 0x000ee60000000a00 */
[-C--:B-1----:R-:W-:Y:S01]  /*0620*/  @P6 IMAD R18, R37, R12.reuse, RZ ;  /* 0x0000000c25126224 */ /* 0x082fe200078e02ff */
[----:B------:R-:W-:Y:S01]  /*0630*/  IADD3 R9, R9, R17, RZ ;  /* 0x0000001109097210 */ /* 0x000fe20007ffe0ff */
[----:B------:R-:W-:Y:S02]  /*0640*/  IMAD.IADD R39, R39, 0x1, R19 ;  /* 0x0000000127277824 */ /* 0x000fe400078e0213 */
[C---:B------:R-:W-:Y:S01]  /*0650*/  @P6 IMAD R15, R36.reuse, R13, R18 ;  /* 0x0000000d240f6224 */ /* 0x040fe200078e0212 */
[----:B------:R-:W1:Y:S01]  /*0660*/  @P4 LDC.64 R60, c[0x0][0x210] ;  /* 0x00008400ff3c4b82 */ /* 0x000e620000000a00 */
[----:B------:R-:W-:-:S04]  /*0670*/  @P6 IMAD.WIDE.U32 R12, R36, R12, R38 ;  /* 0x0000000c240c6225 */ /* 0x000fc800078e0026 */
[----:B------:R-:W-:Y:S01]  /*0680*/  IMAD R14, R41, UR8, RZ ;  /* 0x00000008290e7c24 */ /* 0x000fe2000f8e02ff */
[C---:B--2---:R-:W-:Y:S01]  /*0690*/  @P6 LEA R20, P5, R12.reuse, R20, 0x1 ;  /* 0x000000140c146211 */ /* 0x044fe200078a08ff */
[----:B------:R-:W-:Y:S01]  /*06a0*/  IMAD.WIDE.U32 R58, R7, UR8, R8 ;  /* 0x00000008073a7c25 */ /* 0x000fe2000f8e0008 */
[----:B------:R-:W2:Y:S03]  /*06b0*/  @P4 LDC.64 R18, c[0x0][0x228] ;  /* 0x00008a00ff124b82 */ /* 0x000ea60000000a00 */
[----:B------:R-:W-:Y:S01]  /*06c0*/  @P6 IMAD.IADD R8, R13, 0x1, R15 ;  /* 0x000000010d086824 */ /* 0x000fe200078e020f */
[----:B------:R-:W-:Y:S01]  /*06d0*/  @P6 MOV R52, R58 ;  /* 0x0000003a00346202 */ /* 0x000fe20000000f00 */
[----:B------:R-:W-:Y:S01]  /*06e0*/  IMAD R53, R7, UR9, R14 ;  /* 0x0000000907357c24 */ /* 0x000fe2000f8e020e */
[----:B------:R-:W-:Y:S01]  /*06f0*/  CS2R R14, SRZ ;  /* 0x00000000000e7805 */ /* 0x000fe2000001ff00 */
[-C--:B0-----:R-:W-:Y:S01]  /*0700*/  @P6 IMAD R9, R37, R10.reuse, RZ ;  /* 0x0000000a25096224 */ /* 0x081fe200078e02ff */
[----:B------:R-:W-:Y:S01]  /*0710*/  @P6 LEA.HI.X R21, R12, R21, R8, 0x1, P5 ;  /* 0x000000150c156211 */ /* 0x000fe200028f0c08 */
[----:B------:R-:W-:Y:S01]  /*0720*/  IMAD.IADD R53, R59, 0x1, R53 ;  /* 0x000000013b357824 */ /* 0x000fe200078e0235 */
[C---:B------:R-:W-:Y:S01]  /*0730*/  @P4 IADD3 R27, P5, R36.reuse, 0x10, RZ ;  /* 0x00000010241b4810 */ /* 0x040fe20007fbe0ff */
[C---:B------:R-:W-:Y:S01]  /*0740*/  @P6 IMAD R13, R36.reuse, R11, R9 ;  /* 0x0000000b240d6224 */ /* 0x040fe200078e0209 */
[----:B------:R-:W0:Y:S01]  /*0750*/  @P4 LDC.64 R16, c[0x0][0x248] ;  /* 0x00009200ff104b82 */ /* 0x000e220000000a00 */
[----:B------:R-:W-:-:S04]  /*0760*/  @P6 IMAD.WIDE.U32 R10, R36, R10, R52 ;  /* 0x0000000a240a6225 */ /* 0x000fc800078e0034 */
[----:B------:R-:W-:Y:S01]  /*0770*/  @P4 IMAD.X R9, RZ, RZ, R37, P5 ;  /* 0x000000ffff094224 */ /* 0x000fe200028e0625 */
[C---:B---3--:R-:W-:Y:S01]  /*0780*/  @P6 LEA R22, P5, R10.reuse, R22, 0x1 ;  /* 0x000000160a166211 */ /* 0x048fe200078a08ff */
[----:B------:R-:W-:Y:S01]  /*0790*/  @P6 IMAD.IADD R8, R11, 0x1, R13 ;  /* 0x000000010b086824 */ /* 0x000fe200078e020d */
[----:B------:R-:W3:Y:S01]  /*07a0*/  @P4 LDC.64 R32, c[0x0][0x240] ;  /* 0x00009000ff204b82 */ /* 0x000ee20000000a00 */
[----:B------:R-:W-:Y:S02]  /*07b0*/  @P4 IMAD.MOV.U32 R24, RZ, RZ, R38 ;  /* 0x000000ffff184224 */ /* 0x000fe400078e0026 */
[----:B------:R-:W-:Y:S01]  /*07c0*/  @P4 IMAD.MOV.U32 R25, RZ, RZ, R39 ;  /* 0x000000ffff194224 */ /* 0x000fe200078e0027 */
[----:B------:R-:W-:Y:S01]  /*07d0*/  @P6 LEA.HI.X R23, R10, R23, R8, 0x1, P5 ;  /* 0x000000170a176211 */ /* 0x000fe200028f0c08 */
[-C--:B--2---:R-:W-:Y:S01]  /*07e0*/  @P4 IMAD R12, R9, R18.reuse, RZ ;  /* 0x00000012090c4224 */ /* 0x084fe200078e02ff */
[----:B------:R-:W-:Y:S02]  /*07f0*/  CS2R R8, SRZ ;  /* 0x0000000000087805 */ /* 0x000fe4000001ff00 */
[----:B------:R-:W-:Y:S01]  /*0800*/  CS2R R10, SRZ ;  /* 0x00000000000a7805 */ /* 0x000fe2000001ff00 */
[----:B------:R-:W-:Y:S01]  /*0810*/  VIADD R46, R6, 0x30 ;  /* 0x00000030062e7836 */ /* 0x000fe20000000000 */
[----:B------:R-:W-:Y:S01]  /*0820*/  ISETP.LT.AND P5, PT, R43, R47, !P2 ;  /* 0x0000002f2b00720c */ /* 0x000fe200057a1270 */
[C---:B------:R-:W-:Y:S01]  /*0830*/  @P4 IMAD R29, R27.reuse, R19, R12 ;  /* 0x000000131b1d4224 */ /* 0x040fe200078e020c */
[----:B------:R-:W-:Y:S01]  /*0840*/  CS2R R12, SRZ ;  /* 0x00000000000c7805 */ /* 0x000fe2000001ff00 */
[----:B------:R-:W-:Y:S01]  /*0850*/  @P4 IMAD.WIDE.U32 R18, R27, R18, R24 ;  /* 0x000000121b124225 */ /* 0x000fe200078e0018 */
[----:B------:R2:W4:Y:S01]  /*0860*/  @P6 LDG.E.128 R8, desc[UR4][R20.64] ;  /* 0x0000000414086981 */ /* 0x000522000c1e1d00 */
[----:B------:R-:W-:-:S03]  /*0870*/  ISETP.LT.AND P2, PT, R46, R47, !P2 ;  /* 0x0000002f2e00720c */ /* 0x000fc60005741270 */
[----:B------:R0:W4:Y:S01]  /*0880*/  @P6 LDG.E.128 R12, desc[UR4][R22.64] ;  /* 0x00000004160c6981 */ /* 0x000122000c1e1d00 */
[----:B------:R-:W-:Y:S02]  /*0890*/  @P4 IADD3 R19, R19, R29, RZ ;  /* 0x0000001d13134210 */ /* 0x000fe40007ffe0ff */
[C---:B-1----:R-:W-:Y:S02]  /*08a0*/  @P4 LEA R60, P6, R18.reuse, R60, 0x1 ;  /* 0x0000003c123c4211 */ /* 0x042fe400078c08ff */
[----:B------:R-:W1:Y:S01]  /*08b0*/  @P5 LDC.64 R56, c[0x0][0x228] ;  /* 0x00008a00ff385b82 */ /* 0x000e620000000a00 */
[----:B--2---:R-:W-:Y:S01]  /*08c0*/  @P4 IMAD.MOV.U32 R20, RZ, RZ, R58 ;  /* 0x000000ffff144224 */ /* 0x004fe200078e003a */
[----:B------:R-:W-:Y:S01]  /*08d0*/  @P4 LEA.HI.X R61, R18, R61, R19, 0x1, P6 ;  /* 0x0000003d123d4211 */ /* 0x000fe200030f0c13 */
[----:B------:R-:W-:Y:S01]  /*08e0*/  @P4 IMAD.MOV.U32 R21, RZ, RZ, R53 ;  /* 0x000000ffff154224 */ /* 0x000fe200078e0035 */
[----:B------:R-:W-:Y:S01]  /*08f0*/  @P4 IADD3 R27, P6, R36, 0x10, RZ ;  /* 0x00000010241b4810 */ /* 0x000fe20007fde0ff */
[----:B------:R-:W-:Y:S01]  /*0900*/  @P5 IMAD.MOV.U32 R54, RZ, RZ, R38 ;  /* 0x000000ffff365224 */ /* 0x000fe200078e0026 */
[----:B------:R-:W-:-:S02]  /*0910*/  @P5 MOV R55, R39 ;  /* 0x0000002700375202 */ /* 0x000fc40000000f00 */
[----:B------:R-:W2:Y:S01]  /*0920*/  @P2 LDC.64 R34, c[0x0][0x228] ;  /* 0x00008a00ff222b82 */ /* 0x000ea20000000a00 */
[----:B------:R-:W-:-:S04]  /*0930*/  @P4 IMAD.X R19, RZ, RZ, R37, P6 ;  /* 0x000000ffff134224 */ /* 0x000fc800030e0625 */
[-C--:B0-----:R-:W-:Y:S01]  /*0940*/  @P4 IMAD R18, R19, R16.reuse, RZ ;  /* 0x0000001013124224 */ /* 0x081fe200078e02ff */
[C---:B------:R-:W-:Y:S02]  /*0950*/  @P5 IADD3 R19, P6, R36.reuse, 0x20, RZ ;  /* 0x0000002024135810 */ /* 0x040fe40007fde0ff */
[----:B------:R-:W0:Y:S01]  /*0960*/  @P5 LDC.64 R50, c[0x0][0x248] ;  /* 0x00009200ff325b82 */ /* 0x000e220000000a00 */
[C---:B------:R-:W-:Y:S01]  /*0970*/  @P4 IMAD R25, R27.reuse, R17, R18 ;  /* 0x000000111b194224 */ /* 0x040fe200078e0212 */
[----:B------:R-:W-:Y:S01]  /*0980*/  @P5 IADD3.X R23, RZ, R37, RZ, P6, !PT ;  /* 0x00000025ff175210 */ /* 0x000fe200037fe4ff */
[----:B------:R-:W-:Y:S01]  /*0990*/  @P4 IMAD.WIDE.U32 R16, R27, R16, R20 ;  /* 0x000000101b104225 */ /* 0x000fe200078e0014 */
[----:B------:R-:W-:-:S03]  /*09a0*/  @P5 IADD3 R18, P6, R36, 0x20, RZ ;  /* 0x0000002024125810 */ /* 0x000fc60007fde0ff */
[----:B------:R-:W-:Y:S01]  /*09b0*/  @P4 IMAD.IADD R17, R17, 0x1, R25 ;  /* 0x0000000111114824 */ /* 0x000fe200078e0219 */
[----:B------:R-:W-:Y:S01]  /*09c0*/  @P5 IADD3.X R49, RZ, R37, RZ, P6, !PT ;  /* 0x00000025ff315210 */ /* 0x000fe200037fe4ff */
[----:B------:R-:W0:Y:S01]  /*09d0*/  @P5 LDC.64 R30, c[0x0][0x210] ;  /* 0x00008400ff1e5b82 */ /* 0x000e220000000a00 */
[C---:B---3--:R-:W-:Y:S01]  /*09e0*/  @P4 LEA R32, P6, R16.reuse, R32, 0x1 ;  /* 0x0000002010204211 */ /* 0x048fe200078c08ff */
[-C--:B-1----:R-:W-:Y:S01]  /*09f0*/  @P5 IMAD R20, R23, R56.reuse, RZ ;  /* 0x0000003817145224 */ /* 0x082fe200078e02ff */
[----:B------:R-:W-:Y:S01]  /*0a00*/  CS2R R22, SRZ ;  /* 0x0000000000167805 */ /* 0x000fe2000001ff00 */
[C---:B------:R-:W-:Y:S01]  /*0a10*/  @P5 IMAD.WIDE.U32 R54, R19.reuse, R56, R54 ;  /* 0x0000003813365225 */ /* 0x040fe200078e0036 */
[----:B------:R-:W-:Y:S02]  /*0a20*/  @P4 LEA.HI.X R33, R16, R33, R17, 0x1, P6 ;  /* 0x0000002110214211 */ /* 0x000fe400030f0c11 */
[----:B------:R-:W-:Y:S01]  /*0a30*/  @P2 IADD3 R52, P6, R36, 0x30, RZ ;  /* 0x0000003024342810 */ /* 0x000fe20007fde0ff */
[----:B------:R-:W1:Y:S01]  /*0a40*/  @P2 LDC.64 R24, c[0x0][0x248] ;  /* 0x00009200ff182b82 */ /* 0x000e620000000a00 */
[----:B------:R-:W-:-:S02]  /*0a50*/  @P5 IMAD R57, R19, R57, R20 ;  /* 0x0000003913395224 */ /* 0x000fc400078e0214 */
[----:B------:R-:W-:Y:S01]  /*0a60*/  @P2 IADD3.X R21, RZ, R37, RZ, P6, !PT ;  /* 0x00000025ff152210 */ /* 0x000fe200037fe4ff */
[----:B------:R-:W-:Y:S02]  /*0a70*/  @P5 IMAD.MOV.U32 R16, RZ, RZ, R58 ;  /* 0x000000ffff105224 */ /* 0x000fe400078e003a */
[----:B------:R-:W-:Y:S02]  /*0a80*/  @P5 IMAD.MOV.U32 R17, RZ, RZ, R53 ;  /* 0x000000ffff115224 */ /* 0x000fe400078e0035 */
[----:B------:R-:W3:Y:S01]  /*0a90*/  @P2 LDC.64 R28, c[0x0][0x210] ;  /* 0x00008400ff1c2b82 */ /* 0x000ee20000000a00 */
[----:B--2---:R-:W-:Y:S01]  /*0aa0*/  @P2 IMAD R56, R21, R34, RZ ;  /* 0x0000002215382224 */ /* 0x004fe200078e02ff */
[----:B------:R-:W-:Y:S01]  /*0ab0*/  CS2R R20, SRZ ;  /* 0x0000000000147805 */ /* 0x000fe2000001ff00 */
[----:B0-----:R-:W-:Y:S02]  /*0ac0*/  @P5 IMAD R49, R49, R50, RZ ;  /* 0x0000003231315224 */ /* 0x001fe400078e02ff */
[----:B------:R-:W-:-:S02]  /*0ad0*/  @P2 IMAD R35, R52, R35, R56 ;  /* 0x0000002334232224 */ /* 0x000fc400078e0238 */
[C---:B------:R-:W-:Y:S01]  /*0ae0*/  @P5 IMAD R49, R18.reuse, R51, R49 ;  /* 0x0000003312315224 */ /* 0x040fe200078e0231 */
[----:B------:R-:W0:Y:S01]  /*0af0*/  @P5 LDC.64 R26, c[0x0][0x240] ;  /* 0x00009000ff1a5b82 */ /* 0x000e220000000a00 */
[----:B------:R-:W-:Y:S01]  /*0b00*/  @P5 IMAD.WIDE.U32 R50, R18, R50, R16 ;  /* 0x0000003212325225 */ /* 0x000fe200078e0010 */
[----:B------:R2:W4:Y:S01]  /*0b10*/  @P4 LDG.E.128 R20, desc[UR4][R32.64] ;  /* 0x0000000420144981 */ /* 0x000522000c1e1d00 */
[----:B------:R-:W-:Y:S02]  /*0b20*/  CS2R R16, SRZ ;  /* 0x0000000000107805 */ /* 0x000fe4000001ff00 */
[----:B------:R-:W-:Y:S02]  /*0b30*/  CS2R R18, SRZ ;  /* 0x0000000000127805 */ /* 0x000fe4000001ff00 */
[----:B------:R-:W-:Y:S01]  /*0b40*/  @P2 IADD3 R56, P6, R36, 0x30, RZ ;  /* 0x0000003024382810 */ /* 0x000fe20007fde0ff */
[----:B------:R-:W-:-:S03]  /*0b50*/  @P5 IMAD.IADD R55, R55, 0x1, R57 ;  /* 0x0000000137375824 */ /* 0x000fc600078e0239 */
[----:B------:R-:W4:Y:S01]  /*0b60*/  @P4 LDG.E.128 R16, desc[UR4][R60.64] ;  /* 0x000000043c104981 */ /* 0x000f22000c1e1d00 */
[----:B--2---:R-:W2:Y:S01]  /*0b70*/  @P2 LDC.64 R32, c[0x0][0x240] ;  /* 0x00009000ff202b82 */ /* 0x004ea20000000a00 */
[----:B------:R-:W-:Y:S01]  /*0b80*/  @P5 LEA R36, P4, R54, R30, 0x1 ;  /* 0x0000001e36245211 */ /* 0x000fe200078808ff */
[----:B------:R-:W-:Y:S02]  /*0b90*/  @P2 IMAD.X R30, RZ, RZ, R37, P6 ;  /* 0x000000ffff1e2224 */ /* 0x000fe400030e0625 */
[----:B------:R-:W-:Y:S01]  /*0ba0*/  @P2 IMAD.WIDE.U32 R38, R52, R34, R38 ;  /* 0x0000002234262225 */ /* 0x000fe200078e0026 */
[----:B------:R-:W-:-:S03]  /*0bb0*/  @P5 LEA.HI.X R37, R54, R31, R55, 0x1, P4 ;  /* 0x0000001f36255211 */ /* 0x000fc600020f0c37 */
[----:B-1----:R-:W-:Y:S02]  /*0bc0*/  @P2 IMAD R30, R30, R24, RZ ;  /* 0x000000181e1e2224 */ /* 0x002fe400078e02ff */
[----:B------:R-:W-:Y:S01]  /*0bd0*/  @P2 IMAD.MOV.U32 R59, RZ, RZ, R53 ;  /* 0x000000ffff3b2224 */ /* 0x000fe200078e0035 */
[----:B---3--:R-:W-:Y:S01]  /*0be0*/  @P2 LEA R52, P4, R38, R28, 0x1 ;  /* 0x0000001c26342211 */ /* 0x008fe200078808ff */
[----:B------:R-:W-:Y:S01]  /*0bf0*/  @P2 IMAD.IADD R35, R39, 0x1, R35 ;  /* 0x0000000127232824 */ /* 0x000fe200078e0223 */
[----:B------:R-:W-:Y:S01]  /*0c00*/  @P5 IADD3 R49, R51, R49, RZ ;  /* 0x0000003133315210 */ /* 0x000fe20007ffe0ff */
[----:B------:R-:W-:Y:S01]  /*0c10*/  @P2 IMAD R31, R56, R25, R30 ;  /* 0x00000019381f2224 */ /* 0x000fe200078e021e */
[----:B0-----:R-:W-:Y:S01]  /*0c20*/  @P5 LEA R34, P6, R50, R26, 0x1 ;  /* 0x0000001a32225211 */ /* 0x001fe200078c08ff */
[----:B------:R-:W-:Y:S01]  /*0c30*/  @P2 IMAD.WIDE.U32 R58, R56, R24, R58 ;  /* 0x00000018383a2225 */ /* 0x000fe200078e003a */
[----:B------:R-:W-:Y:S02]  /*0c40*/  @P2 LEA.HI.X R53, R38, R29, R35, 0x1, P4 ;  /* 0x0000001d26352211 */ /* 0x000fe400020f0c23 */
[----:B------:R-:W-:-:S02]  /*0c50*/  CS2R R24, SRZ ;  /* 0x0000000000187805 */ /* 0x000fc4000001ff00 */
[----:B------:R-:W-:Y:S02]  /*0c60*/  @P5 LEA.HI.X R35, R50, R27, R49, 0x1, P6 ;  /* 0x0000001b32235211 */ /* 0x000fe400030f0c31 */
[----:B------:R-:W-:Y:S02]  /*0c70*/  CS2R R26, SRZ ;  /* 0x00000000001a7805 */ /* 0x000fe4000001ff00 */
[----:B------:R-:W-:Y:S02]  /*0c80*/  @P2 IADD3 R38, R59, R31, RZ ;  /* 0x0000001f3b262210 */ /* 0x000fe40007ffe0ff */
[----:B------:R-:W-:Y:S02]  /*0c90*/  CS2R R28, SRZ ;  /* 0x00000000001c7805 */ /* 0x000fe4000001ff00 */
[----:B------:R-:W-:Y:S02]  /*0ca0*/  CS2R R30, SRZ ;  /* 0x00000000001e7805 */ /* 0x000fe4000001ff00 */
[C---:B--2---:R-:W-:Y:S01]  /*0cb0*/  @P2 LEA R50, P4, R58.reuse, R32, 0x1 ;  /* 0x000000203a322211 */ /* 0x044fe200078808ff */
[----:B------:R0:W2:Y:S03]  /*0cc0*/  @P5 LDG.E.128 R24, desc[UR4][R36.64] ;  /* 0x0000000424185981 */ /* 0x0000a6000c1e1d00 */
[----:B------:R-:W-:-:S02]  /*0cd0*/  @P2 LEA.HI.X R51, R58, R33, R38, 0x1, P4 ;  /* 0x000000213a332211 */ /* 0x000fc400020f0c26 */
[----:B------:R-:W-:Y:S01]  /*0ce0*/  CS2R R32, SRZ ;  /* 0x0000000000207805 */ /* 0x000fe2000001ff00 */
[----:B------:R1:W3:Y:S01]  /*0cf0*/  @P5 LDG.E.128 R28, desc[UR4][R34.64] ;  /* 0x00000004221c5981 */ /* 0x0002e2000c1e1d00 */
[----:B------:R-:W-:Y:S02]  /*0d00*/  CS2R R38, SRZ ;  /* 0x0000000000267805 */ /* 0x000fe4000001ff00 */
[----:B0-----:R-:W-:Y:S02]  /*0d10*/  CS2R R36, SRZ ;  /* 0x0000000000247805 */ /* 0x001fe4000001ff00 */
[----:B-1----:R-:W-:-:S04]  /*0d20*/  CS2R R34, SRZ ;  /* 0x0000000000227805 */ /* 0x002fc8000001ff00 */
[----:B------:R0:W3:Y:S04]  /*0d30*/  @P2 LDG.E.128 R36, desc[UR4][R50.64] ;  /* 0x0000000432242981 */ /* 0x0000e8000c1e1d00 */
[----:B------:R1:W3:Y:S01]  /*0d40*/  @P2 LDG.E.128 R32, desc[UR4][R52.64] ;  /* 0x0000000434202981 */ /* 0x0002e2000c1e1d00 */
[----:B------:R-:W-:Y:S02]  /*0d50*/  ISETP.NE.AND P5, PT, R45, RZ, PT ;  /* 0x000000ff2d00720c */ /* 0x000fe40003fa5270 */
[----:B------:R-:W-:Y:S01]  /*0d60*/  @P0 LEA R48, R0, R48, 0x6 ;  /* 0x0000003000300211 */ /* 0x000fe200078e30ff */
[----:B------:R-:W-:Y:S01]  /*0d70*/  BSSY B0, `(.L_x_7285) ;  /* 0x00000a3000007945 */ /* 0x000fe20003800000 */
[-C--:B------:R-:W-:Y:S02]  /*0d80*/  ISETP.GE.AND P4, PT, R44, R47.reuse, PT ;  /* 0x0000002f2c00720c */ /* 0x080fe40003f86270 */
[----:B------:R-:W-:Y:S01]  /*0d90*/  ISETP.GE.AND P2, PT, R43, R47, PT ;  /* 0x0000002f2b00720c */ /* 0x000fe20003f46270 */
[C---:B----4-:R-:W-:Y:S01]  /*0da0*/  IMAD.U32 R49, R8.reuse, 0x10000, RZ ;  /* 0x0001000008317824 */ /* 0x050fe200078e00ff */
[----:B------:R-:W-:-:S02]  /*0db0*/  LOP3.LUT R8, R8, 0xffff0000, RZ, 0xc0, !PT ;  /* 0xffff000008087812 */ /* 0x000fc400078ec0ff */
[C---:B------:R-:W-:Y:S01]  /*0dc0*/  LOP3.LUT R59, R12.reuse, 0xffff0000, RZ, 0xc0, !PT ;  /* 0xffff00000c3b7812 */ /* 0x040fe200078ec0ff */
[C---:B------:R-:W-:Y:S01]  /*0dd0*/  IMAD.U32 R54, R9.reuse, 0x10000, RZ ;  /* 0x0001000009367824 */ /* 0x040fe200078e00ff */
[----:B------:R-:W-:Y:S01]  /*0de0*/  LOP3.LUT R55, R9, 0xffff0000, RZ, 0xc0, !PT ;  /* 0xffff000009377812 */ /* 0x000fe200078ec0ff */
[----:B------:R-:W-:Y:S01]  /*0df0*/  IMAD.U32 R58, R12, 0x10000, RZ ;  /* 0x000100000c3a7824 */ /* 0x000fe200078e00ff */
[----:B------:R-:W-:Y:S01]  /*0e00*/  SHF.L.U32 R9, R10, 0x10, RZ ;  /* 0x000000100a097819 */ /* 0x000fe200000006ff */
[----:B------:R-:W-:Y:S01]  /*0e10*/  FMUL.FTZ R8, R8, R59 ;  /* 0x0000003b08087220 */ /* 0x000fe20000410000 */
[----:B------:R-:W-:Y:S02]  /*0e20*/  LOP3.LUT R57, R10, 0xffff0000, RZ, 0xc0, !PT ;  /* 0xffff00000a397812 */ /* 0x000fe400078ec0ff */
[C---:B0-----:R-:W-:Y:S02]  /*0e30*/  SHF.L.U32 R51, R13.reuse, 0x10, RZ ;  /* 0x000000100d337819 */ /* 0x041fe400000006ff */
[----:B------:R-:W-:Y:S01]  /*0e40*/  LOP3.LUT R50, R13, 0xffff0000, RZ, 0xc0, !PT ;  /* 0xffff00000d327812 */ /* 0x000fe200078ec0ff */
[C---:B------:R-:W-:Y:S01]  /*0e50*/  IMAD.U32 R13, R15.reuse, 0x10000, RZ ;  /* 0x000100000f0d7824 */ /* 0x040fe200078e00ff */
[----:B------:R-:W-:Y:S01]  /*0e60*/  LOP3.LUT R10, R15, 0xffff0000, RZ, 0xc0, !PT ;  /* 0xffff00000f0a7812 */ /* 0x000fe200078ec0ff */
[C---:B------:R-:W-:Y:S01]  /*0e70*/  IMAD.U32 R12, R14.reuse, 0x10000, RZ ;  /* 0x000100000e0c7824 */ /* 0x040fe200078e00ff */
[----:B------:R-:W-:Y:S01]  /*0e80*/  LOP3.LUT R14, R14, 0xffff0000, RZ, 0xc0, !PT ;  /* 0xffff00000e0e7812 */ /* 0x000fe200078ec0ff */
[----:B------:R-:W-:Y:S01]  /*0e90*/  IMAD.U32 R56, R11, 0x10000, RZ ;  /* 0x000100000b387824 */ /* 0x000fe200078e00ff */
[C---:B-1----:R-:W-:Y:S01]  /*0ea0*/  LOP3.LUT R52, R20.reuse, 0xffff0000, RZ, 0xc0, !PT ;  /* 0xffff000014347812 */ /* 0x042fe200078ec0ff */
[----:B------:R-:W-:Y:S01]  /*0eb0*/  IMAD.U32 R15, R20, 0x10000, RZ ;  /* 0x00010000140f7824 */ /* 0x000fe200078e00ff */
[----:B------:R-:W-:-:S02]  /*0ec0*/  LOP3.LUT R53, R16, 0xffff0000, RZ, 0xc0, !PT ;  /* 0xffff000010357812 */ /* 0x000fc400078ec0ff */
[----:B------:R-:W-:-:S03]  /*0ed0*/  SHF.L.U32 R16, R16, 0x10, RZ ;  /* 0x0000001010107819 */ /* 0x000fc600000006ff */
[----:B------:R-:W-:Y:S01]  /*0ee0*/  FMUL.FTZ R59, R53, R52 ;  /* 0x00000034353b7220 */ /* 0x000fe20000410000 */
[----:B------:R-:W-:Y:S01]  /*0ef0*/  FFMA.FTZ R53, R49, R58, R8 ;  /* 0x0000003a31357223 */ /* 0x000fe20000010008 */
[----:B------:R-:W-:Y:S01]  /*0f00*/  SHF.L.U32 R49, R21, 0x10, RZ ;  /* 0x0000001015317819 */ /* 0x000fe200000006ff */
[C---:B------:R-:W-:Y:S02]  /*0f10*/  IMAD.U32 R8, R17.reuse, 0x10000, RZ ;  /* 0x0001000011087824 */ /* 0x040fe400078e00ff */
[----:B------:R-:W-:Y:S01]  /*0f20*/  FFMA.FTZ R15, R16, R15, R59 ;  /* 0x0000000f100f7223 */ /* 0x000fe2000001003b */
[----:B------:R-:W-:Y:S02]  /*0f30*/  LOP3.LUT R17, R17, 0xffff0000, RZ, 0xc0, !PT ;  /* 0xffff000011117812 */ /* 0x000fe400078ec0ff */
[----:B------:R-:W-:Y:S01]  /*0f40*/  LOP3.LUT R16, R21, 0xffff0000, RZ, 0xc0, !PT ;  /* 0xffff000015107812 */ /* 0x000fe200078ec0ff */
[----:B------:R-:W-:Y:S01]  /*0f50*/  FFMA.FTZ R20, R8, R49, R15 ;  /* 0x0000003108147223 */ /* 0x000fe2000001000f */
[----:B------:R-:W-:Y:S01]  /*0f60*/  FFMA.FTZ R54, R54, R51, R53 ;  /* 0x0000003336367223 */ /* 0x000fe20000010035 */
[----:B------:R-:W-:-:S02]  /*0f70*/  IMAD.U32 R8, R18, 0x10000, RZ ;  /* 0x0001000012087824 */ /* 0x000fc400078e00ff */
[----:B------:R-:W-:Y:S02]  /*0f80*/  IMAD.U32 R15, R22, 0x10000, RZ ;  /* 0x00010000160f7824 */ /* 0x000fe400078e00ff */
[----:B------:R-:W-:Y:S01]  /*0f90*/  FFMA.FTZ R17, R17, R16, R20 ;  /* 0x0000001011117223 */ /* 0x000fe20000010014 */
[----:B------:R-:W-:-:S03]  /*0fa0*/  FFMA.FTZ R50, R55, R50, R54 ;  /* 0x0000003237327223 */ /* 0x000fc60000010036 */
[----:B------:R-:W-:Y:S01]  /*0fb0*/  FFMA.FTZ R17, R8, R15, R17 ;  /* 0x0000000f08117223 */ /* 0x000fe20000010011 */
[----:B------:R-:W-:Y:S01]  /*0fc0*/  FFMA.FTZ R12, R9, R12, R50 ;  /* 0x0000000c090c7223 */ /* 0x000fe20000010032 */
[C---:B------:R-:W-:Y:S01]  /*0fd0*/  IMAD.U32 R15, R23.reuse, 0x10000, RZ ;  /* 0x00010000170f7824 */ /* 0x040fe200078e00ff */
[----:B------:R-:W-:Y:S01]  /*0fe0*/  LOP3.LUT R8, R23, 0xffff0000, RZ, 0xc0, !PT ;  /* 0xffff000017087812 */ /* 0x000fe200078ec0ff */
[C---:B--2---:R-:W-:Y:S01]  /*0ff0*/  IMAD.U32 R21, R24.reuse, 0x10000, RZ ;  /* 0x0001000018157824 */ /* 0x044fe200078e00ff */
[----:B------:R-:W-:Y:S02]  /*1000*/  LOP3.LUT R24, R24, 0xffff0000, RZ, 0xc0, !PT ;  /* 0xffff000018187812 */ /* 0x000fe400078ec0ff */
[----:B------:R-:W-:Y:S02]  /*1010*/  LOP3.LUT R9, R22, 0xffff0000, RZ, 0xc0, !PT ;  /* 0xffff000016097812 */ /* 0x000fe400078ec0ff */
[C---:B---3--:R-:W-:Y:S02]  /*1020*/  SHF.L.U32 R50, R28.reuse, 0x10, RZ ;  /* 0x000000101c327819 */ /* 0x048fe400000006ff */
[----:B------:R-:W-:Y:S01]  /*1030*/  LOP3.LUT R23, R28, 0xffff0000, RZ, 0xc0, !PT ;  /* 0xffff00001c177812 */ /* 0x000fe200078ec0ff */
[C---:B------:R-:W-:Y:S01]  /*1040*/  IMAD.U32 R28, R29.reuse, 0x10000, RZ ;  /* 0x000100001d1c7824 */ /* 0x040fe200078e00ff */
[----:B------:R-:W-:-:S02]  /*1050*/  LOP3.LUT R20, R29, 0xffff0000, RZ, 0xc0, !PT ;  /* 0xffff00001d147812 */ /* 0x000fc400078ec0ff */
[----:B------:R-:W-:Y:S01]  /*1060*/  LOP3.LUT R18, R18, 0xffff0000, RZ, 0xc0, !PT ;  /* 0xffff000012127812 */ /* 0x000fe200078ec0ff */
[----:B------:R-:W-:Y:S01]  /*1070*/  FMUL.FTZ R24, R24, R23 ;  /* 0x0000001718187220 */ /* 0x000fe20000410000 */
[----:B------:R-:W-:Y:S02]  /*1080*/  LOP3.LUT R29, R36, 0xffff0000, RZ, 0xc0, !PT ;  /* 0xffff0000241d7812 */ /* 0x000fe400078ec0ff */
[----:B------:R-:W-:Y:S01]  /*1090*/  LOP3.LUT R22, R32, 0xffff0000, RZ, 0xc0, !PT ;  /* 0xffff000020167812 */ /* 0x000fe200078ec0ff */
[----:B------:R-:W-:Y:S01]  /*10a0*/  FFMA.FTZ R9, R18, R9, R17 ;  /* 0x0000000912097223 */ /* 0x000fe20000010011 */
[----:B------:R-:W-:Y:S01]  /*10b0*/  IMAD.U32 R32, R32, 0x10000, RZ ;  /* 0x0001000020207824 */ /* 0x000fe200078e00ff */
[----:B------:R-:W-:Y:S01]  /*10c0*/  SHF.L.U32 R17, R25, 0x10, RZ ;  /* 0x0000001019117819 */ /* 0x000fe200000006ff */
[----:B------:R-:W-:Y:S02]  /*10d0*/  IMAD.U32 R23, R36, 0x10000, RZ ;  /* 0x0001000024177824 */ /* 0x000fe400078e00ff */
[----:B------:R-:W-:Y:S01]  /*10e0*/  FMUL.FTZ R29, R22, R29 ;  /* 0x0000001d161d7220 */ /* 0x000fe20000410000 */
[----:B------:R-:W-:Y:S01]  /*10f0*/  FFMA.FTZ R24, R21, R50, R24 ;  /* 0x0000003215187223 */ /* 0x000fe20000010018 */
[----:B------:R-:W-:Y:S01]  /*1100*/  SHF.L.U32 R21, R33, 0x10, RZ ;  /* 0x0000001021157819 */ /* 0x000fe200000006ff */
[----:B------:R-:W-:-:S02]  /*1110*/  IMAD.U32 R22, R37, 0x10000, RZ ;  /* 0x0001000025167824 */ /* 0x000fc400078e00ff */
[----:B------:R-:W-:Y:S01]  /*1120*/  FFMA.FTZ R32, R32, R23, R29 ;  /* 0x0000001720207223 */ /* 0x000fe2000001001d */
[----:B------:R-:W-:Y:S01]  /*1130*/  FFMA.FTZ R57, R57, R14, R12 ;  /* 0x0000000e39397223 */ /* 0x000fe2000001000c */
[----:B------:R-:W-:Y:S01]  /*1140*/  LOP3.LUT R25, R25, 0xffff0000, RZ, 0xc0, !PT ;  /* 0xffff000019197812 */ /* 0x000fe200078ec0ff */
[----:B------:R-:W-:Y:S01]  /*1150*/  FFMA.FTZ R28, R17, R28, R24 ;  /* 0x0000001c111c7223 */ /* 0x000fe20000010018 */
[----:B------:R-:W-:Y:S01]  /*1160*/  SHF.L.U32 R12, R19, 0x10, RZ ;  /* 0x00000010130c7819 */ /* 0x000fe200000006ff */
[----:B------:R-:W-:Y:S01]  /*1170*/  FFMA.FTZ R22, R21, R22, R32 ;  /* 0x0000001615167223 */ /* 0x000fe20000010020 */
[----:B------:R-:W-:Y:S02]  /*1180*/  LOP3.LUT R33, R33, 0xffff0000, RZ, 0xc0, !PT ;  /* 0xffff000021217812 */ /* 0x000fe400078ec0ff */
[----:B------:R-:W-:Y:S01]  /*1190*/  LOP3.LUT R24, R37, 0xffff0000, RZ, 0xc0, !PT ;  /* 0xffff000025187812 */ /* 0x000fe200078ec0ff */
[----:B------:R-:W-:Y:S01]  /*11a0*/  FFMA.FTZ R56, R56, R13, R57 ;  /* 0x0000000d38387223 */ /* 0x000fe20000010039 */
[----:B------:R-:W-:-:S02]  /*11b0*/  IMAD.U32 R13, R26, 0x10000, RZ ;  /* 0x000100001a0d7824 */ /* 0x000fc400078e00ff */
[----:B------:R-:W-:Y:S01]  /*11c0*/  FFMA.FTZ R28, R25, R20, R28 ;  /* 0x00000014191c7223 */ /* 0x000fe2000001001c */
[----:B------:R-:W-:Y:S01]  /*11d0*/  IMAD.U32 R18, R30, 0x10000, RZ ;  /* 0x000100001e127824 */ /* 0x000fe200078e00ff */
[----:B------:R-:W-:Y:S01]  /*11e0*/  SHF.L.U32 R20, R38, 0x10, RZ ;  /* 0x0000001026147819 */ /* 0x000fe200000006ff */
[----:B------:R-:W-:Y:S01]  /*11f0*/  FFMA.FTZ R12, R12, R15, R9 ;  /* 0x0000000f0c0c7223 */ /* 0x000fe20000010009 */
        /* <DEDUP_REMOVED lines=8> */
[----:B------:R-:W-:Y:S01]  /*1280*/  IMAD.U32 R9, R27, 0x10000, RZ ;  /* 0x000100001b097824 */ /* 0x000fe200078e00ff */
[----:B------:R-:W-:Y:S01]  /*1290*/  SHF.L.U32 R16, R31, 0x10, RZ ;  /* 0x000000101f107819 */ /* 0x000fe200000006ff */
[----:B------:R-:W-:Y:S01]  /*12a0*/  FFMA.FTZ R26, R26, R15, R13 ;  /* 0x0000000f1a1a7223 */ /* 0x000fe2000001000d */
[----:B------:R-:W-:Y:S02]  /*12b0*/  IMAD.U32 R13, R35, 0x10000, RZ ;  /* 0x00010000230d7824 */ /* 0x000fe400078e00ff */
[----:B------:R-:W-:Y:S01]  /*12c0*/  FFMA.FTZ R34, R34, R21, R17 ;  /* 0x0000001522227223 */ /* 0x000fe20000010011 */
[----:B------:R-:W-:Y:S02]  /*12d0*/  IMAD.U32 R18, R39, 0x10000, RZ ;  /* 0x0001000027127824 */ /* 0x000fe400078e00ff */
[----:B------:R-:W-:Y:S01]  /*12e0*/  FFMA.FTZ R26, R9, R16, R26 ;  /* 0x00000010091a7223 */ /* 0x000fe2000001001a */
[----:B------:R-:W-:-:S02]  /*12f0*/  LOP3.LUT R11, R11, 0xffff0000, RZ, 0xc0, !PT ;  /* 0xffff00000b0b7812 */ /* 0x000fc400078ec0ff */
[----:B------:R-:W-:Y:S01]  /*1300*/  LOP3.LUT R19, R19, 0xffff0000, RZ, 0xc0, !PT ;  /* 0xffff000013137812 */ /* 0x000fe200078ec0ff */
[----:B------:R-:W-:Y:S01]  /*1310*/  FFMA.FTZ R18, R13, R18, R34 ;  /* 0x000000120d127223 */ /* 0x000fe20000010022 */
[----:B------:R-:W-:Y:S02]  /*1320*/  LOP3.LUT R27, R27, 0xffff0000, RZ, 0xc0, !PT ;  /* 0xffff00001b1b7812 */ /* 0x000fe400078ec0ff */
[----:B------:R-:W-:Y:S02]  /*1330*/  LOP3.LUT R14, R31, 0xffff0000, RZ, 0xc0, !PT ;  /* 0xffff00001f0e7812 */ /* 0x000fe400078ec0ff */
[----:B------:R-:W-:Y:S02]  /*1340*/  LOP3.LUT R35, R35, 0xffff0000, RZ, 0xc0, !PT ;  /* 0xffff000023237812 */ /* 0x000fe400078ec0ff */
[----:B------:R-:W-:Y:S01]  /*1350*/  LOP3.LUT R16, R39, 0xffff0000, RZ, 0xc0, !PT ;  /* 0xffff000027107812 */ /* 0x000fe200078ec0ff */
[----:B------:R-:W-:Y:S01]  /*1360*/  FFMA.FTZ R10, R11, R10, R56 ;  /* 0x0000000a0b0a7223 */ /* 0x000fe20000010038 */
[----:B------:R-:W-:Y:S01]  /*1370*/  FFMA.FTZ R12, R19, R8, R12 ;  /* 0x00000008130c7223 */ /* 0x000fe2000001000c */
[----:B------:R-:W-:-:S02]  /*1380*/  FFMA.FTZ R26, R27, R14, R26 ;  /* 0x0000000e1b1a7223 */ /* 0x000fc4000001001a */
        /* <DEDUP_REMOVED lines=28> */
[----:B------:R-:W3:Y:S04]  /*1550*/  SHFL.BFLY PT, R18, R17, 0x1, 0x1f ;  /* 0x0c201f0011127f89 */ /* 0x000ee800000e0000 */
[----:B------:R-:W4:Y:S01]  /*1560*/  SHFL.BFLY PT, R22, R19, 0x1, 0x1f ;  /* 0x0c201f0013167f89 */ /* 0x000f2200000e0000 */
[----:B------:R-:W-:Y:S01]  /*1570*/  @P0 SHF.R.S32.HI R11, RZ, 0x1f, R48 ;  /* 0x0000001fff0b0819 */ /* 0x000fe20000011430 */
[----:B------:R-:W-:-:S03]  /*1580*/  IMAD.MOV.U32 R10, RZ, RZ, RZ ;  /* 0x000000ffff0a7224 */ /* 0x000fc600078e00ff */
[----:B------:R-:W-:-:S04]  /*1590*/  @P0 LEA.HI R11, R11, R48, RZ, 0x6 ;  /* 0x000000300b0b0211 */ /* 0x000fc800078f30ff */
[----:B------:R-:W-:Y:S02]  /*15a0*/  @P0 LOP3.LUT R10, R11, 0xffffffc0, RZ, 0xc0, !PT ;  /* 0xffffffc00b0a0812 */ /* 0x000fe400078ec0ff */
[----:B------:R-:W-:Y:S01]  /*15b0*/  ISETP.GE.AND P0, PT, R46, R47, PT ;  /* 0x0000002f2e00720c */ /* 0x000fe20003f06270 */
[----:B0-----:R-:W-:Y:S01]  /*15c0*/  FADD.FTZ R20, R12, R13 ;  /* 0x0000000d0c147221 */ /* 0x001fe20000010000 */
[----:B--2---:R-:W-:Y:S01]  /*15d0*/  FADD.FTZ R15, R15, R16 ;  /* 0x000000100f0f7221 */ /* 0x004fe20000010000 */
[----:B---3--:R-:W-:Y:S01]  /*15e0*/  FADD.FTZ R18, R17, R18 ;  /* 0x0000001211127221 */ /* 0x008fe20000010000 */
[----:B----4-:R-:W-:Y:S01]  /*15f0*/  FADD.FTZ R19, R19, R22 ;  /* 0x0000001613137221 */ /* 0x010fe20000010000 */
[----:B------:R-:W-:Y:S08]  /*1600*/  @P5 BRA `(.L_x_7286) ;  /* 0x0000000000645947 */ /* 0x000ff00003800000 */
[----:B------:R-:W0:Y:S01]  /*1610*/  LDC.64 R16, c[0x0][0x278] ;  /* 0x00009e00ff107b82 */ /* 0x000e220000000a00 */
[----:B------:R-:W-:Y:S01]  /*1620*/  SHF.R.S32.HI R14, RZ, 0x1f, R10 ;  /* 0x0000001fff0e7819 */ /* 0x000fe2000001140a */
[----:B------:R-:W-:Y:S01]  /*1630*/  ULDC.64 UR8, c[0x0][0x280] ;  /* 0x0000a00000087ab9 */ /* 0x000fe20000000a00 */
[----:B------:R-:W-:Y:S02]  /*1640*/  IADD3 R12, P5, R5, R10, RZ ;  /* 0x0000000a050c7210 */ /* 0x000fe40007fbe0ff */
[----:B------:R-:W-:Y:S02]  /*1650*/  FSEL R15, R15, RZ, !P4 ;  /* 0x000000ff0f0f7208 */ /* 0x000fe40006000000 */
[----:B------:R-:W-:Y:S02]  /*1660*/  LEA.HI.X.SX32 R13, R5, R14, 0x1, P5 ;  /* 0x0000000e050d7211 */ /* 0x000fe400028f0eff */
[----:B------:R-:W-:Y:S01]  /*1670*/  FSEL R19, R19, RZ, !P0 ;  /* 0x000000ff13137208 */ /* 0x000fe20004000000 */
[----:B0-----:R-:W-:-:S02]  /*1680*/  IMAD R14, R16, UR7, RZ ;  /* 0x00000007100e7c24 */ /* 0x001fc4000f8e02ff */
[----:B------:R-:W-:-:S04]  /*1690*/  IMAD.WIDE.U32 R12, R16, UR6, R12 ;  /* 0x00000006100c7c25 */ /* 0x000fc8000f8e000c */
[----:B------:R-:W-:Y:S01]  /*16a0*/  IMAD R11, R17, UR6, R14 ;  /* 0x00000006110b7c24 */ /* 0x000fe2000f8e020e */
[----:B------:R-:W-:Y:S01]  /*16b0*/  FSEL R17, R18, RZ, !P2 ;  /* 0x000000ff12117208 */ /* 0x000fe20005000000 */
[----:B------:R-:W-:Y:S02]  /*16c0*/  IMAD R14, R41, UR8, RZ ;  /* 0x00000008290e7c24 */ /* 0x000fe4000f8e02ff */
[----:B------:R-:W-:Y:S02]  /*16d0*/  IMAD.IADD R13, R13, 0x1, R11 ;  /* 0x000000010d0d7824 */ /* 0x000fe400078e020b */
[C---:B------:R-:W-:Y:S02]  /*16e0*/  IMAD R11, R7.reuse, UR9, R14 ;  /* 0x00000009070b7c24 */ /* 0x040fe4000f8e020e */
[----:B------:R-:W-:Y:S01]  /*16f0*/  IMAD.WIDE.U32 R12, R7, UR8, R12 ;  /* 0x00000008070c7c25 */ /* 0x000fe2000f8e000c */
[----:B------:R-:W-:Y:S02]  /*1700*/  ULDC.64 UR8, c[0x0][0x260] ;  /* 0x0000980000087ab9 */ /* 0x000fe40000000a00 */
[----:B------:R-:W-:-:S04]  /*1710*/  IADD3 R6, P5, R6, R12, RZ ;  /* 0x0000000c06067210 */ /* 0x000fc80007fbe0ff */
[----:B------:R-:W-:Y:S02]  /*1720*/  IADD3.X R13, R42, R13, R11, P5, !PT ;  /* 0x0000000d2a0d7210 */ /* 0x000fe40002ffe40b */
[----:B------:R-:W-:Y:S02]  /*1730*/  LEA R12, P5, R6, UR8, 0x2 ;  /* 0x00000008060c7c11 */ /* 0x000fe4000f8a10ff */
[----:B------:R-:W-:Y:S02]  /*1740*/  FSEL R11, R20, RZ, !P3 ;  /* 0x000000ff140b7208 */ /* 0x000fe40005800000 */
[----:B------:R-:W-:-:S05]  /*1750*/  LEA.HI.X R13, R6, UR9, R13, 0x2, P5 ;  /* 0x00000009060d7c11 */ /* 0x000fca000a8f140d */
[----:B------:R0:W-:Y:S04]  /*1760*/  STG.E desc[UR4][R12.64], R11 ;  /* 0x0000000b0c007986 */ /* 0x0001e8000c101904 */
[----:B------:R0:W-:Y:S04]  /*1770*/  STG.E desc[UR4][R12.64+0x40], R15 ;  /* 0x0000400f0c007986 */ /* 0x0001e8000c101904 */
[----:B------:R0:W-:Y:S04]  /*1780*/  STG.E desc[UR4][R12.64+0x80], R17 ;  /* 0x000080110c007986 */ /* 0x0001e8000c101904 */
[----:B------:R0:W-:Y:S02]  /*1790*/  STG.E desc[UR4][R12.64+0xc0], R19 ;  /* 0x0000c0130c007986 */ /* 0x0001e4000c101904 */
.L_x_7286:
[----:B------:R-:W-:Y:S05]  /*17a0*/  BSYNC B0 ;  /* 0x0000000000007941 */ /* 0x000fea0003800000 */
.L_x_7285:
[----:B------:R-:W-:Y:S01]  /*17b0*/  IADD3 R4, R4, 0x3f, RZ ;  /* 0x0000003f04047810 */ /* 0x000fe20007ffe0ff */
[----:B0-----:R-:W-:Y:S01]  /*17c0*/  IMAD.SHL.U32 R12, R10, 0x80, RZ ;  /* 0x000000800a0c7824 */ /* 0x001fe200078e00ff */
[----:B------:R-:W-:Y:S01]  /*17d0*/  SHF.L.U32 R6, R3, 0x2, RZ ;  /* 0x0000000203067819 */ /* 0x000fe200000006ff */
[----:B------:R-:W-:Y:S01]  /*17e0*/  IMAD.SHL.U32 R13, R2, 0x2000, RZ ;  /* 0x00002000020d7824 */ /* 0x000fe200078e00ff */
[----:B------:R-:W-:Y:S01]  /*17f0*/  SHF.R.S32.HI R11, RZ, 0x1f, R4 ;  /* 0x0000001fff0b7819 */ /* 0x000fe20000011404 */
[----:B------:R-:W-:Y:S01]  /*1800*/  BSSY B0, `(.L_x_7287) ;  /* 0x0000025000007945 */ /* 0x000fe20003800000 */
[----:B------:R-:W-:Y:S02]  /*1810*/  SHF.R.S32.HI R14, RZ, 0x1f, R12 ;  /* 0x0000001fff0e7819 */ /* 0x000fe4000001140c */
[----:B------:R-:W-:Y:S02]  /*1820*/  LEA.HI R11, R11, R4, RZ, 0x6 ;  /* 0x000000040b0b7211 */ /* 0x000fe400078f30ff */
[----:B------:R-:W-:-:S02]  /*1830*/  IADD3 R12, P0, P2, R12, R6, R13 ;  /* 0x000000060c0c7210 */ /* 0x000fc40007a1e00d */
[----:B------:R-:W-:Y:S02]  /*1840*/  LOP3.LUT R4, R11, 0xffffffc0, RZ, 0xc0, !PT ;  /* 0xffffffc00b047812 */ /* 0x000fe400078ec0ff */
[----:B------:R-:W-:Y:S02]  /*1850*/  SHF.R.S32.HI R13, RZ, 0x1f, R13 ;  /* 0x0000001fff0d7819 */ /* 0x000fe4000001140d */
[----:B------:R-:W-:Y:S01]  /*1860*/  SHF.R.S32.HI R6, RZ, 0x1f, R6 ;  /* 0x0000001fff067819 */ /* 0x000fe20000011406 */
[----:B------:R-:W-:-:S03]  /*1870*/  IMAD.IADD R4, R4, 0x1, -R5 ;  /* 0x0000000104047824 */ /* 0x000fc600078e0a05 */
[----:B------:R-:W-:Y:S01]  /*1880*/  IADD3.X R13, R14, R6, R13, P0, P2 ;  /* 0x000000060e0d7210 */ /* 0x000fe200007e440d */
[----:B-1----:R-:W-:Y:S01]  /*1890*/  IMAD R6, R8, UR7, RZ ;  /* 0x0000000708067c24 */ /* 0x002fe2000f8e02ff */
[----:B------:R-:W-:-:S03]  /*18a0*/  ISETP.GE.OR P1, PT, R3, R4, P1 ;  /* 0x000000040300720c */ /* 0x000fc60000f26670 */
[----:B------:R-:W-:Y:S02]  /*18b0*/  IMAD R9, R9, UR6, R6 ;  /* 0x0000000609097c24 */ /* 0x000fe4000f8e0206 */
[----:B------:R-:W-:-:S05]  /*18c0*/  IMAD.WIDE.U32 R12, R8, UR6, R12 ;  /* 0x00000006080c7c25 */ /* 0x000fca000f8e000c */
[----:B------:R-:W-:-:S03]  /*18d0*/  IADD3 R11, R13, R9, RZ ;  /* 0x000000090d0b7210 */ /* 0x000fc60007ffe0ff */
[----:B------:R-:W-:Y:S05]  /*18e0*/  @P1 BRA `(.L_x_7288) ;  /* 0x0000000000581947 */ /* 0x000fea0003800000 */
[----:B------:R-:W0:Y:S01]  /*18f0*/  LDC.64 R8, c[0x0][0x2a8] ;  /* 0x0000aa00ff087b82 */ /* 0x000e220000000a00 */
[----:B------:R-:W-:Y:S01]  /*1900*/  SHF.R.S32.HI R6, RZ, 0x1f, R5 ;  /* 0x0000001fff067819 */ /* 0x000fe20000011405 */
[----:B------:R-:W-:Y:S01]  /*1910*/  ULDC.64 UR8, c[0x0][0x2b0] ;  /* 0x0000ac0000087ab9 */ /* 0x000fe20000000a00 */
[--C-:B------:R-:W-:Y:S02]  /*1920*/  IADD3 R4, P0, P1, R10, R5, R3.reuse ;  /* 0x000000050a047210 */ /* 0x100fe4000791e003 */
[----:B------:R-:W-:Y:S02]  /*1930*/  SHF.R.S32.HI R14, RZ, 0x1f, R10 ;  /* 0x0000001fff0e7819 */ /* 0x000fe4000001140a */
[----:B------:R-:W-:-:S04]  /*1940*/  SHF.R.S32.HI R5, RZ, 0x1f, R3 ;  /* 0x0000001fff057819 */ /* 0x000fc80000011403 */
[----:B------:R-:W-:Y:S02]  /*1950*/  IADD3.X R5, R14, R6, R5, P0, P1 ;  /* 0x000000060e057210 */ /* 0x000fe400007e2405 */
[----:B-----5:R-:W-:Y:S01]  /*1960*/  FSETP.NEU.FTZ.AND P0, PT, R40, -INF , PT ;  /* 0xff8000002800780b */ /* 0x020fe20003f1d000 */
[C---:B0-----:R-:W-:Y:S02]  /*1970*/  IMAD R6, R8.reuse, UR7, RZ ;  /* 0x0000000708067c24 */ /* 0x041fe4000f8e02ff */
[----:B------:R-:W-:-:S04]  /*1980*/  IMAD.WIDE.U32 R4, R8, UR6, R4 ;  /* 0x0000000608047c25 */ /* 0x000fc8000f8e0004 */
[----:B------:R-:W-:Y:S02]  /*1990*/  IMAD R9, R9, UR6, R6 ;  /* 0x0000000609097c24 */ /* 0x000fe4000f8e0206 */
[----:B------:R-:W-:Y:S02]  /*19a0*/  IMAD R6, R41, UR8, RZ ;  /* 0x0000000829067c24 */ /* 0x000fe4000f8e02ff */
[----:B------:R-:W-:Y:S02]  /*19b0*/  IMAD.IADD R5, R5, 0x1, R9 ;  /* 0x0000000105057824 */ /* 0x000fe400078e0209 */
[C---:B------:R-:W-:Y:S02]  /*19c0*/  IMAD R9, R7.reuse, UR9, R6 ;  /* 0x0000000907097c24 */ /* 0x040fe4000f8e0206 */
[----:B------:R-:W-:Y:S01]  /*19d0*/  FMUL.FTZ R6, R40, 1.4426950216293334961 ;  /* 0x3fb8aa3b28067820 */ /* 0x000fe20000410000 */
[----:B------:R-:W-:Y:S01]  /*19e0*/  IMAD.WIDE.U32 R4, R7, UR8, R4 ;  /* 0x0000000807047c25 */ /* 0x000fe2000f8e0004 */
[----:B------:R-:W-:-:S04]  /*19f0*/  ULDC.64 UR8, c[0x0][0x2a0] ;  /* 0x0000a80000087ab9 */ /* 0x000fc80000000a00 */
[----:B------:R-:W-:Y:S02]  /*1a00*/  IADD3 R5, R5, R9, RZ ;  /* 0x0000000905057210 */ /* 0x000fe40007ffe0ff */
[----:B------:R-:W-:-:S04]  /*1a10*/  LEA R8, P1, R4, UR8, 0x2 ;  /* 0x0000000804087c11 */ /* 0x000fc8000f8210ff */
[----:B------:R-:W-:Y:S02]  /*1a20*/  LEA.HI.X R9, R4, UR9, R5, 0x2, P1 ;  /* 0x0000000904097c11 */ /* 0x000fe400088f1405 */
[----:B------:R-:W-:-:S05]  /*1a30*/  FSEL R5, R6, RZ, P0 ;  /* 0x000000ff06057208 */ /* 0x000fca0000000000 */
[----:B------:R0:W-:Y:S02]  /*1a40*/  STG.E desc[UR4][R8.64], R5 ;  /* 0x0000000508007986 */ /* 0x0001e4000c101904 */
.L_x_7288:
[----:B------:R-:W-:Y:S05]  /*1a50*/  BSYNC B0 ;  /* 0x0000000000007941 */ /* 0x000fea0003800000 */
.L_x_7287:
[----:B------:R-:W-:Y:S01]  /*1a60*/  ULDC.64 UR10, c[0x0][0x2e8] ;  /* 0x0000ba00000a7ab9 */ /* 0x000fe20000000a00 */
[----:B------:R-:W-:Y:S01]  /*1a70*/  ULDC.64 UR8, c[0x0][0x2d8] ;  /* 0x0000b60000087ab9 */ /* 0x000fe20000000a00 */
[----:B------:R-:W-:Y:S01]  /*1a80*/  ISETP.NE.U32.AND P0, PT, RZ, UR10, PT ;  /* 0x0000000aff007c0c */ /* 0x000fe2000bf05070 */
[----:B------:R-:W-:Y:S02]  /*1a90*/  IMAD.MOV.U32 R10, RZ, RZ, R12 ;  /* 0x000000ffff0a7224 */ /* 0x000fe400078e000c */
[----:B------:R-:W-:Y:S01]  /*1aa0*/  IMAD R6, R41, UR8, RZ ;  /* 0x0000000829067c24 */ /* 0x000fe2000f8e02ff */
[----:B------:R-:W-:Y:S01]  /*1ab0*/  ISETP.NE.AND.EX P0, PT, RZ, UR11, PT, P0 ;  /* 0x0000000bff007c0c */ /* 0x000fe2000bf05300 */
[----:B0-----:R-:W-:-:S03]  /*1ac0*/  IMAD.WIDE.U32 R4, R7, UR8, R10 ;  /* 0x0000000807047c25 */ /* 0x001fc6000f8e000a */
[----:B------:R-:W-:Y:S01]  /*1ad0*/  ISETP.NE.OR P0, PT, R3, RZ, !P0 ;  /* 0x000000ff0300720c */ /* 0x000fe20004705670 */
[----:B------:R-:W-:Y:S01]  /*1ae0*/  IMAD R7, R7, UR9, R6 ;  /* 0x0000000907077c24 */ /* 0x000fe2000f8e0206 */
[----:B------:R-:W-:Y:S02]  /*1af0*/  ULDC.64 UR8, c[0x0][0x2b8] ;  /* 0x0000ae0000087ab9 */ /* 0x000fe40000000a00 */
        /* <DEDUP_REMOVED lines=20> */
.L_x_7289:
        /* <DEDUP_REMOVED lines=12> */
.L_x_7344:


//--------------------- .nv.global.init           --------------------------
	.section	.nv.global.init,"aw",@progbits
.nv.global.init:
	.type		$str$23,@object
	.size		$str$23,($str$24 - $str$23)
$str$23:
        /*0000*/ 	.byte	0x28, 0x61, 0x64, 0x64, 0x72, 0x65, 0x73, 0x73, 0x20, 0x26, 0x20, 0x6d, 0x61, 0x73, 0x6b, 0x29
        /*0010*/ 	.byte	0x20, 0x3d, 0x3d, 0x20, 0x30, 0x00
	.type		$str$24,@object
	.size		$str$24,(__unnamed_4 - $str$24)
$str$24:
        /*0016*/ 	.byte	0x2f, 0x74, 0x6d, 0x70, 0x2f, 0x6f, 0x73, 0x73, 0x5f, 0x6b, 0x65, 0x72, 0x6e, 0x65, 0x6c, 0x73
        /*0026*/ 	.byte	0x5f, 0x73, 0x72, 0x63, 0x2f, 0x66, 0x6c, 0x61, 0x73, 0x68, 0x5f, 0x61, 0x74, 0x74, 0x65, 0x6e
        /*0036*/ 	.byte	0x74, 0x69, 0x6f, 0x6e, 0x2f, 0x63, 0x73, 0x72, 0x63, 0x2f, 0x63, 0x75, 0x74, 0x6c, 0x61, 0x73
        /*0046*/ 	.byte	0x73, 0x2f, 0x69, 0x6e, 0x63, 0x6c, 0x75, 0x64, 0x65, 0x2f, 0x63, 0x75, 0x74, 0x65, 0x2f, 0x70
        /*0056*/ 	.byte	0x6f, 0x69, 0x6e, 0x74, 0x65, 0x72, 0x5f, 0x66, 0x6c, 0x61, 0x67, 0x67, 0x65, 0x64, 0x2e, 0x68
        /*0066*/ 	.byte	0x70, 0x70, 0x00
	.type		__unnamed_4,@object
	.size		__unnamed_4,(__unnamed_2 - __unnamed_4)
__unnamed_4:
        /* <DEDUP_REMOVED lines=20> */
        /*01a9*/ 	.byte	0x75, 0x74, 0x65, 0x3a, 0x3a, 0x43, 0x3c, 0x36, 0x34, 0x3e, 0x3e, 0x3e, 0x3e, 0x5d, 0x00
	.type		__unnamed_2,@object
	.size		__unnamed_2,(__unnamed_6 - __unnamed_2)
__unnamed_2:
        /* <DEDUP_REMOVED lines=22> */
        /*0318*/ 	.byte	0x31, 0x39, 0x32, 0x3e, 0x3e, 0x3e, 0x3e, 0x20, 0x26, 0x5d, 0x00
	.type		__unnamed_6,@object
	.size		__unnamed_6,(__unnamed_3 - __unnamed_6)
__unnamed_6:
        /* <DEDUP_REMOVED lines=23> */
	.type		__unnamed_3,@object
	.size		__unnamed_3,(__unnamed_1 - __unnamed_3)
__unnamed_3:
        /* <DEDUP_REMOVED lines=24> */
        /*060f*/ 	.byte	0x5d, 0x00
	.type		__unnamed_1,@object
	.size		__unnamed_1,(__unnamed_5 - __unnamed_1)
__unnamed_1:
        /* <DEDUP_REMOVED lines=29> */
	.type		__unnamed_5,@object
	.size		__unnamed_5,(.L_4 - __unnamed_5)
__unnamed_5:
        /* <DEDUP_REMOVED lines=30> */
.L_4:


//--------------------- .nv.shared._ZN7cutlass13device_kernelIN5flash11enable_sm90INS1_16FlashAttnBwdSm90INS1_25CollectiveMainloopBwdSm90ILi2ELi2ELi2EN4cute5tupleIJNS5_1CILi1EEES8_S8_EEENS6_IJNS7_ILi64EEENS7_ILi128EEESB_EEENS_10bfloat16_tEfNS_4arch4Sm90ELb0ELb0ELb1ELb0ELb0ELb1ELb0ELb0ELi2ELi1ELi2ELi1ELb0EEENS1_21CollectiveEpilogueBwdISC_SD_SF_Li256ELb0ELb0ELi1EEENS1_19SingleTileSchedulerILb0ELb0ELb0ELi128EEEEEEEEEvNT_6ParamsE --------------------------
	.section	.nv.shared._ZN7cutlass13device_kernelIN5flash11enable_sm90INS1_16FlashAttnBwdSm90INS1_25CollectiveMainloopBwdSm90ILi2ELi2ELi2EN4cute5tupleIJNS5_1CILi1EEES8_S8_EEENS6_IJNS7_ILi64EEENS7_ILi128EEESB_EEENS_10bfloat16_tEfNS_4arch4Sm90ELb0ELb0ELb1ELb0ELb0ELb1ELb0ELb0ELi2ELi1ELi2ELi1ELb0EEENS1_21CollectiveEpilogueBwdISC_SD_SF_Li256ELb0ELb0ELi1EEENS1_19SingleTileSchedulerILb0ELb0ELb0ELi128EEEEEEEEEvNT_6ParamsE,"aw",@nobits
	.sectionflags	@""
	.align	16
	.zero		1024


//--------------------- .nv.shared.reserved.0     --------------------------
	.section	.nv.shared.reserved.0,"aw",@nobits
	.weak		__nv_reservedSMEM_offset_0_alias
	.size		__nv_reservedSMEM_offset_0_alias, 0, 0
	.other		__nv_reservedSMEM_offset_0_alias,@"STO_CUDA_RESERVED_SHARED STV_DEFAULT"
__nv_reservedSMEM_offset_0_alias:
	.zero		0


//--------------------- .nv.global                --------------------------
	.section	.nv.global,"aw",@nobits
.nv.global:
	.type		_ZN77_INTERNAL_f7f207f7_41_flash_bwd_hdim128_bf16_softcapall_sm90_cu_4cb42ef5_30314cute1_E,@object
	.size		_ZN77_INTERNAL_f7f207f7_41_flash_bwd_hdim128_bf16_softcapall_sm90_cu_4cb42ef5_30314cute1_E,(_ZN77_INTERNAL_f7f207f7_41_flash_bwd_hdim128_bf16_softcapall_sm90_cu_4cb42ef5_30314cuda3std3__45__cpo6cbeginE - _ZN77_INTERNAL_f7f207f7_41_flash_bwd_hdim128_bf16_softcapall_sm90_cu_4cb42ef5_30314cute1_E)
_ZN77_INTERNAL_f7f207f7_41_flash_bwd_hdim128_bf16_softcapall_sm90_cu_4cb42ef5_30314cute1_E:
	.zero		1
	.type		_ZN77_INTERNAL_f7f207f7_41_flash_bwd_hdim128_bf16_softcapall_sm90_cu_4cb42ef5_30314cuda3std3__45__cpo6cbeginE,@object
	.size		_ZN77_INTERNAL_f7f207f7_41_flash_bwd_hdim128_bf16_softcapall_sm90_cu_4cb42ef5_30314cuda3std3__45__cpo6cbeginE,(_ZN77_INTERNAL_f7f207f7_41_flash_bwd_hdim128_bf16_softcapall_sm90_cu_4cb42ef5_30314cuda3std3__48in_placeE - _ZN77_INTERNAL_f7f207f7_41_flash_bwd_hdim128_bf16_softcapall_sm90_cu_4cb42ef5_30314cuda3std3__45__cpo6cbeginE)
_ZN77_INTERNAL_f7f207f7_41_flash_bwd_hdim128_bf16_softcapall_sm90_cu_4cb42ef5_30314cuda3std3__45__cpo6cbeginE:
	.zero		1
	.type		_ZN77_INTERNAL_f7f207f7_41_flash_bwd_hdim128_bf16_softcapall_sm90_cu_4cb42ef5_30314cuda3std3__48in_placeE,@object
	.size		_ZN77_INTERNAL_f7f207f7_41_flash_bwd_hdim128_bf16_softcapall_sm90_cu_4cb42ef5_30314cuda3std3__48in_placeE,(_ZN77_INTERNAL_f7f207f7_41_flash_bwd_hdim128_bf16_softcapall_sm90_cu_4cb42ef5_30314cuda3std6ranges3__45__cpo9iter_moveE - _ZN77_INTERNAL_f7f207f7_41_flash_bwd_hdim128_bf16_softcapall_sm90_cu_4cb42ef5_30314cuda3std3__48in_placeE)
_ZN77_INTERNAL_f7f207f7_41_flash_bwd_hdim128_bf16_softcapall_sm90_cu_4cb42ef5_30314cuda3std3__48in_placeE:
	.zero		1
	.type		_ZN77_INTERNAL_f7f207f7_41_flash_bwd_hdim128_bf16_softcapall_sm90_cu_4cb42ef5_30314cuda3std6ranges3__45__cpo9iter_moveE,@object
	.size		_ZN77_INTERNAL_f7f207f7_41_flash_bwd_hdim128_bf16_softcapall_sm90_cu_4cb42ef5_30314cuda3std6ranges3__45__cpo9iter_moveE,(_ZN77_INTERNAL_f7f207f7_41_flash_bwd_hdim128_bf16_softcapall_sm90_cu_4cb42ef5_30314cuda3std3__45__cpo5beginE - _ZN77_INTERNAL_f7f207f7_41_flash_bwd_hdim128_bf16_softcapall_sm90_cu_4cb42ef5_30314cuda3std6ranges3__45__cpo9iter_moveE)
_ZN77_INTERNAL_f7f207f7_41_flash_bwd_hdim128_bf16_softcapall_sm90_cu_4cb42ef5_30314cuda3std6ranges3__45__cpo9iter_moveE:
	.zero		1
	.type		_ZN77_INTERNAL_f7f207f7_41_flash_bwd_hdim128_bf16_softcapall_sm90_cu_4cb42ef5_30314cuda3std3__45__cpo5beginE,@object
	.size		_ZN77_INTERNAL_f7f207f7_41_flash_bwd_hdim128_bf16_softcapall_sm90_cu_4cb42ef5_30314cuda3std3__45__cpo5beginE,(_ZN77_INTERNAL_f7f207f7_41_flash_bwd_hdim128_bf16_softcapall_sm90_cu_4cb42ef5_30314cuda3std3__479_GLOBAL__N__f7f207f7_41_flash_bwd_hdim128_bf16_softcapall_sm90_cu_4cb42ef5_30316ignoreE - _ZN77_INTERNAL_f7f207f7_41_flash_bwd_hdim128_bf16_softcapall_sm90_cu_4cb42ef5_30314cuda3std3__45__cpo5beginE)
_ZN77_INTERNAL_f7f207f7_41_flash_bwd_hdim128_bf16_softcapall_sm90_cu_4cb42ef5_30314cuda3std3__45__cpo5beginE:
	.zero		1
	.type		_ZN77_INTERNAL_f7f207f7_41_flash_bwd_hdim128_bf16_softcapall_sm90_cu_4cb42ef5_30314cuda3std3__479_GLOBAL__N__f7f207f7_41_flash_bwd_hdim128_bf16_softcapall_sm90_cu_4cb42ef5_30316ignoreE,@object
	.size		_ZN77_INTERNAL_f7f207f7_41_flash_bwd_hdim128_bf16_softcapall_sm90_cu_4cb42ef5_30314cuda3std3__479_GLOBAL__N__f7f207f7_41_flash_bwd_hdim128_bf16_softcapall_sm90_cu_4cb42ef5_30316ignoreE,(_ZN77_INTERNAL_f7f207f7_41_flash_bwd_hdim128_bf16_softcapall_sm90_cu_4cb42ef5_30314cute7productE - _ZN77_INTERNAL_f7f207f7_41_flash_bwd_hdim128_bf16_softcapall_sm90_cu_4cb42ef5_30314cuda3std3__479_GLOBAL__N__f7f207f7_41_flash_bwd_hdim128_bf16_softcapall_sm90_cu_4cb42ef5_30316ignoreE)
_ZN77_INTERNAL_f7f207f7_41_flash_bwd_hdim128_bf16_softcapall_sm90_cu_4cb42ef5_30314cuda3std3__479_GLOBAL__N__f7f207f7_41_flash_bwd_hdim128_bf16_softcapall_sm90_cu_4cb42ef5_30316ignoreE:
	.zero		1
	.type		_ZN77_INTERNAL_f7f207f7_41_flash_bwd_hdim128_bf16_softcapall_sm90_cu_4cb42ef5_30314cute7productE,@object
	.size		_ZN77_INTERNAL_f7f207f7_41_flash_bwd_hdim128_bf16_softcapall_sm90_cu_4cb42ef5_30314cute7productE,(_ZN77_INTERNAL_f7f207f7_41_flash_bwd_hdim128_bf16_softcapall_sm90_cu_4cb42ef5_30314cuda3std3__45__cpo3endE - _ZN77_INTERNAL_f7f207f7_41_flash_bwd_hdim128_bf16_softcapall_sm90_cu_4cb42ef5_30314cute7productE)
_ZN77_INTERNAL_f7f207f7_41_flash_bwd_hdim128_bf16_softcapall_sm90_cu_4cb42ef5_30314cute7productE:
	.zero		1
	.type		_ZN77_INTERNAL_f7f207f7_41_flash_bwd_hdim128_bf16_softcapall_sm90_cu_4cb42ef5_30314cuda3std3__45__cpo3endE,@object
	.size		_ZN77_INTERNAL_f7f207f7_41_flash_bwd_hdim128_bf16_softcapall_sm90_cu_4cb42ef5_30314cuda3std3__45__cpo3endE,(_ZN77_INTERNAL_f7f207f7_41_flash_bwd_hdim128_bf16_softcapall_sm90_cu_4cb42ef5_30314cuda3std3__419piecewise_constructE - _ZN77_INTERNAL_f7f207f7_41_flash_bwd_hdim128_bf16_softcapall_sm90_cu_4cb42ef5_30314cuda3std3__45__cpo3endE)
_ZN77_INTERNAL_f7f207f7_41_flash_bwd_hdim128_bf16_softcapall_sm90_cu_4cb42ef5_30314cuda3std3__45__cpo3endE:
	.zero		1
	.type		_ZN77_INTERNAL_f7f207f7_41_flash_bwd_hdim128_bf16_softcapall_sm90_cu_4cb42ef5_30314cuda3std3__419piecewise_constructE,@object
	.size		_ZN77_INTERNAL_f7f207f7_41_flash_bwd_hdim128_bf16_softcapall_sm90_cu_4cb42ef5_30314cuda3std3__419piecewise_constructE,(_ZN77_INTERNAL_f7f207f7_41_flash_bwd_hdim128_bf16_softcapall_sm90_cu_4cb42ef5_30314cuda3std3__45__cpo4cendE - _ZN77_INTERNAL_f7f207f7_41_flash_bwd_hdim128_bf16_softcapall_sm90_cu_4cb42ef5_30314cuda3std3__419piecewise_constructE)
_ZN77_INTERNAL_f7f207f7_41_flash_bwd_hdim128_bf16_softcapall_sm90_cu_4cb42ef5_30314cuda3std3__419piecewise_constructE:
	.zero		1
	.type		_ZN77_INTERNAL_f7f207f7_41_flash_bwd_hdim128_bf16_softcapall_sm90_cu_4cb42ef5_30314cuda3std3__45__cpo4cendE,@object
	.size		_ZN77_INTERNAL_f7f207f7_41_flash_bwd_hdim128_bf16_softcapall_sm90_cu_4cb42ef5_30314cuda3std3__45__cpo4cendE,(_ZN77_INTERNAL_f7f207f7_41_flash_bwd_hdim128_bf16_softcapall_sm90_cu_4cb42ef5_30314cuda3std6ranges3__45__cpo4swapE - _ZN77_INTERNAL_f7f207f7_41_flash_bwd_hdim128_bf16_softcapall_sm90_cu_4cb42ef5_30314cuda3std3__45__cpo4cendE)
_ZN77_INTERNAL_f7f207f7_41_flash_bwd_hdim128_bf16_softcapall_sm90_cu_4cb42ef5_30314cuda3std3__45__cpo4cendE:
	.zero		1
	.type		_ZN77_INTERNAL_f7f207f7_41_flash_bwd_hdim128_bf16_softcapall_sm90_cu_4cb42ef5_30314cuda3std6ranges3__45__cpo4swapE,@object
	.size		_ZN77_INTERNAL_f7f207f7_41_flash_bwd_hdim128_bf16_softcapall_sm90_cu_4cb42ef5_30314cuda3std6ranges3__45__cpo4swapE,(.L_13 - _ZN77_INTERNAL_f7f207f7_41_flash_bwd_hdim128_bf16_softcapall_sm90_cu_4cb42ef5_30314cuda3std6ranges3__45__cpo4swapE)
_ZN77_INTERNAL_f7f207f7_41_flash_bwd_hdim128_bf16_softcapall_sm90_cu_4cb42ef5_30314cuda3std6ranges3__45__cpo4swapE:
	.zero		1
.L_13:


//--------------------- .nv.shared._ZN7cutlass13device_kernelIN5flash11enable_sm90INS1_16FlashAttnBwdSm90INS1_25CollectiveMainloopBwdSm90ILi2ELi2ELi2EN4cute5tupleIJNS5_1CILi1EEES8_S8_EEENS6_IJNS7_ILi64EEENS7_ILi128EEESB_EEENS_10bfloat16_tEfNS_4arch4Sm90ELb0ELb0ELb1ELb0ELb1ELb1ELb0ELb0ELi2ELi1ELi2ELi1ELb0EEENS1_21CollectiveEpilogueBwdISC_SD_SF_Li256ELb0ELb0ELi1EEENS1_19SingleTileSchedulerILb0ELb0ELb0ELi128EEEEEEEEEvNT_6ParamsE --------------------------
	.section	.nv.shared._ZN7cutlass13device_kernelIN5flash11enable_sm90INS1_16FlashAttnBwdSm90INS1_25CollectiveMainloopBwdSm90ILi2ELi2ELi2EN4cute5tupleIJNS5_1CILi1EEES8_S8_EEENS6_IJNS7_ILi64EEENS7_ILi128EEESB_EEENS_10bfloat16_tEfNS_4arch4Sm90ELb0ELb0ELb1ELb0ELb1ELb1ELb0ELb0ELi2ELi1ELi2ELi1ELb0EEENS1_21CollectiveEpilogueBwdISC_SD_SF_Li256ELb0ELb0ELi1EEENS1_19SingleTileSchedulerILb0ELb0ELb0ELi128EEEEEEEEEvNT_6ParamsE,"aw",@nobits
	.sectionflags	@""
	.align	16
	.zero		1024


//--------------------- .nv.shared._ZN7cutlass13device_kernelIN5flash11enable_sm90INS1_16FlashAttnBwdSm90INS1_25CollectiveMainloopBwdSm90ILi2ELi2ELi2EN4cute5tupleIJNS5_1CILi1EEES8_S8_EEENS6_IJNS7_ILi64EEENS7_ILi128EEESB_EEENS_10bfloat16_tEfNS_4arch4Sm90ELb0ELb0ELb1ELb0ELb0ELb1ELb0ELb0ELi2ELi1ELi2ELi1ELb0EEENS1_24CollectiveEpilogueBwdGQAISC_fSF_Li256ELb0ELb0EEENS1_19SingleTileSchedulerILb0ELb0ELb0ELi128EEEEEEEEEvNT_6ParamsE --------------------------
	.section	.nv.shared._ZN7cutlass13device_kernelIN5flash11enable_sm90INS1_16FlashAttnBwdSm90INS1_25CollectiveMainloopBwdSm90ILi2ELi2ELi2EN4cute5tupleIJNS5_1CILi1EEES8_S8_EEENS6_IJNS7_ILi64EEENS7_ILi128EEESB_EEENS_10bfloat16_tEfNS_4arch4Sm90ELb0ELb0ELb1ELb0ELb0ELb1ELb0ELb0ELi2ELi1ELi2ELi1ELb0EEENS1_24CollectiveEpilogueBwdGQAISC_fSF_Li256ELb0ELb0EEENS1_19SingleTileSchedulerILb0ELb0ELb0ELi128EEEEEEEEEvNT_6ParamsE,"aw",@nobits
	.sectionflags	@""
	.align	16
	.zero		1024


//--------------------- .nv.shared._ZN7cutlass13device_kernelIN5flash11enable_sm90INS1_16FlashAttnBwdSm90INS1_25CollectiveMainloopBwdSm90ILi2ELi2ELi2EN4cute5tupleIJNS5_1CILi1EEES8_S8_EEENS6_IJNS7_ILi64EEENS7_ILi128EEESB_EEENS_10bfloat16_tEfNS_4arch4Sm90ELb0ELb0ELb1ELb0ELb1ELb1ELb0ELb0ELi2ELi1ELi2ELi1ELb0EEENS1_24CollectiveEpilogueBwdGQAISC_fSF_Li256ELb0ELb1EEENS1_19SingleTileSchedulerILb0ELb0ELb0ELi128EEEEEEEEEvNT_6ParamsE --------------------------
	.section	.nv.shared._ZN7cutlass13device_kernelIN5flash11enable_sm90INS1_16FlashAttnBwdSm90INS1_25CollectiveMainloopBwdSm90ILi2ELi2ELi2EN4cute5tupleIJNS5_1CILi1EEES8_S8_EEENS6_IJNS7_ILi64EEENS7_ILi128EEESB_EEENS_10bfloat16_tEfNS_4arch4Sm90ELb0ELb0ELb1ELb0ELb1ELb1ELb0ELb0ELi2ELi1ELi2ELi1ELb0EEENS1_24CollectiveEpilogueBwdGQAISC_fSF_Li256ELb0ELb1EEENS1_19SingleTileSchedulerILb0ELb0ELb0ELi128EEEEEEEEEvNT_6ParamsE,"aw",@nobits
	.sectionflags	@""
	.align	16
	.zero		1024


//--------------------- .nv.shared._ZN7cutlass13device_kernelIN5flash11enable_sm90INS1_16FlashAttnBwdSm90INS1_25CollectiveMainloopBwdSm90ILi2ELi2ELi2EN4cute5tupleIJNS5_1CILi1EEES8_S8_EEENS6_IJNS7_ILi64EEENS7_ILi128EEESB_EEENS_10bfloat16_tEfNS_4arch4Sm90ELb0ELb0ELb1ELb1ELb0ELb1ELb0ELb0ELi2ELi1ELi2ELi1ELb0EEENS1_21CollectiveEpilogueBwdISC_SD_SF_Li256ELb1ELb0ELi1EEENS1_19SingleTileSchedulerILb1ELb0ELb0ELi128EEEEEEEEEvNT_6ParamsE --------------------------
	.section	.nv.shared._ZN7cutlass13device_kernelIN5flash11enable_sm90INS1_16FlashAttnBwdSm90INS1_25CollectiveMainloopBwdSm90ILi2ELi2ELi2EN4cute5tupleIJNS5_1CILi1EEES8_S8_EEENS6_IJNS7_ILi64EEENS7_ILi128EEESB_EEENS_10bfloat16_tEfNS_4arch4Sm90ELb0ELb0ELb1ELb1ELb0ELb1ELb0ELb0ELi2ELi1ELi2ELi1ELb0EEENS1_21CollectiveEpilogueBwdISC_SD_SF_Li256ELb1ELb0ELi1EEENS1_19SingleTileSchedulerILb1ELb0ELb0ELi128EEEEEEEEEvNT_6ParamsE,"aw",@nobits
	.sectionflags	@""
	.align	16
	.zero		1024


//--------------------- .nv.shared._ZN7cutlass13device_kernelIN5flash11enable_sm90INS1_16FlashAttnBwdSm90INS1_25CollectiveMainloopBwdSm90ILi2ELi2ELi2EN4cute5tupleIJNS5_1CILi1EEES8_S8_EEENS6_IJNS7_ILi64EEENS7_ILi128EEESB_EEENS_10bfloat16_tEfNS_4arch4Sm90ELb0ELb0ELb1ELb1ELb1ELb1ELb0ELb0ELi2ELi1ELi2ELi1ELb0EEENS1_21CollectiveEpilogueBwdISC_SD_SF_Li256ELb1ELb0ELi1EEENS1_19SingleTileSchedulerILb1ELb0ELb0ELi128EEEEEEEEEvNT_6ParamsE --------------------------
	.section	.nv.shared._ZN7cutlass13device_kernelIN5flash11enable_sm90INS1_16FlashAttnBwdSm90INS1_25CollectiveMainloopBwdSm90ILi2ELi2ELi2EN4cute5tupleIJNS5_1CILi1EEES8_S8_EEENS6_IJNS7_ILi64EEENS7_ILi128EEESB_EEENS_10bfloat16_tEfNS_4arch4Sm90ELb0ELb0ELb1ELb1ELb1ELb1ELb0ELb0ELi2ELi1ELi2ELi1ELb0EEENS1_21CollectiveEpilogueBwdISC_SD_SF_Li256ELb1ELb0ELi1EEENS1_19SingleTileSchedulerILb1ELb0ELb0ELi128EEEEEEEEEvNT_6ParamsE,"aw",@nobits
	.sectionflags	@""
	.align	16
	.zero		1024


//--------------------- .nv.shared._ZN7cutlass13device_kernelIN5flash11enable_sm90INS1_16FlashAttnBwdSm90INS1_25CollectiveMainloopBwdSm90ILi2ELi2ELi2EN4cute5tupleIJNS5_1CILi1EEES8_S8_EEENS6_IJNS7_ILi64EEENS7_ILi128EEESB_EEENS_10bfloat16_tEfNS_4arch4Sm90ELb0ELb0ELb1ELb1ELb0ELb1ELb0ELb0ELi2ELi1ELi2ELi1ELb0EEENS1_24CollectiveEpilogueBwdGQAISC_fSF_Li256ELb1ELb0EEENS1_19SingleTileSchedulerILb1ELb0ELb0ELi128EEEEEEEEEvNT_6ParamsE --------------------------
	.section	.nv.shared._ZN7cutlass13device_kernelIN5flash11enable_sm90INS1_16FlashAttnBwdSm90INS1_25CollectiveMainloopBwdSm90ILi2ELi2ELi2EN4cute5tupleIJNS5_1CILi1EEES8_S8_EEENS6_IJNS7_ILi64EEENS7_ILi128EEESB_EEENS_10bfloat16_tEfNS_4arch4Sm90ELb0ELb0ELb1ELb1ELb0ELb1ELb0ELb0ELi2ELi1ELi2ELi1ELb0EEENS1_24CollectiveEpilogueBwdGQAISC_fSF_Li256ELb1ELb0EEENS1_19SingleTileSchedulerILb1ELb0ELb0ELi128EEEEEEEEEvNT_6ParamsE,"aw",@nobits
	.sectionflags	@""
	.align	16
	.zero		1024


//--------------------- .nv.shared._ZN7cutlass13device_kernelIN5flash11enable_sm90INS1_16FlashAttnBwdSm90INS1_25CollectiveMainloopBwdSm90ILi2ELi2ELi2EN4cute5tupleIJNS5_1CILi1EEES8_S8_EEENS6_IJNS7_ILi64EEENS7_ILi128EEESB_EEENS_10bfloat16_tEfNS_4arch4Sm90ELb0ELb0ELb1ELb1ELb1ELb1ELb0ELb0ELi2ELi1ELi2ELi1ELb0EEENS1_24CollectiveEpilogueBwdGQAISC_fSF_Li256ELb1ELb1EEENS1_19SingleTileSchedulerILb1ELb0ELb0ELi128EEEEEEEEEvNT_6ParamsE --------------------------
	.section	.nv.shared._ZN7cutlass13device_kernelIN5flash11enable_sm90INS1_16FlashAttnBwdSm90INS1_25CollectiveMainloopBwdSm90ILi2ELi2ELi2EN4cute5tupleIJNS5_1CILi1EEES8_S8_EEENS6_IJNS7_ILi64EEENS7_ILi128EEESB_EEENS_10bfloat16_tEfNS_4arch4Sm90ELb0ELb0ELb1ELb1ELb1ELb1ELb0ELb0ELi2ELi1ELi2ELi1ELb0EEENS1_24CollectiveEpilogueBwdGQAISC_fSF_Li256ELb1ELb1EEENS1_19SingleTileSchedulerILb1ELb0ELb0ELi128EEEEEEEEEvNT_6ParamsE,"aw",@nobits
	.sectionflags	@""
	.align	16
	.zero		1024


//--------------------- .nv.shared._ZN7cutlass13device_kernelIN5flash11enable_sm90INS1_16FlashAttnBwdSm90INS1_25CollectiveMainloopBwdSm90ILi2ELi2ELi2EN4cute5tupleIJNS5_1CILi1EEES8_S8_EEENS6_IJNS7_ILi64EEENS7_ILi128EEESB_EEENS_10bfloat16_tEfNS_4arch4Sm90ELb0ELb1ELb1ELb0ELb0ELb1ELb0ELb0ELi2ELi1ELi2ELi1ELb0EEENS1_21CollectiveEpilogueBwdISC_SD_SF_Li256ELb0ELb0ELi1EEENS1_19SingleTileSchedulerILb0ELb0ELb0ELi128EEEEEEEEEvNT_6ParamsE --------------------------
	.section	.nv.shared._ZN7cutlass13device_kernelIN5flash11enable_sm90INS1_16FlashAttnBwdSm90INS1_25CollectiveMainloopBwdSm90ILi2ELi2ELi2EN4cute5tupleIJNS5_1CILi1EEES8_S8_EEENS6_IJNS7_ILi64EEENS7_ILi128EEESB_EEENS_10bfloat16_tEfNS_4arch4Sm90ELb0ELb1ELb1ELb0ELb0ELb1ELb0ELb0ELi2ELi1ELi2ELi1ELb0EEENS1_21CollectiveEpilogueBwdISC_SD_SF_Li256ELb0ELb0ELi1EEENS1_19SingleTileSchedulerILb0ELb0ELb0ELi128EEEEEEEEEvNT_6ParamsE,"aw",@nobits
	.sectionflags	@""
	.align	16
	.zero		1024


//--------------------- .nv.shared._ZN7cutlass13device_kernelIN5flash11enable_sm90INS1_16FlashAttnBwdSm90INS1_25CollectiveMainloopBwdSm90ILi2ELi2ELi2EN4cute5tupleIJNS5_1CILi1EEES8_S8_EEENS6_IJNS7_ILi64EEENS7_ILi128EEESB_EEENS_10bfloat16_tEfNS_4arch4Sm90ELb0ELb1ELb1ELb0ELb1ELb1ELb0ELb0ELi2ELi1ELi2ELi1ELb0EEENS1_21CollectiveEpilogueBwdISC_SD_SF_Li256ELb0ELb0ELi1EEENS1_19SingleTileSchedulerILb0ELb0ELb0ELi128EEEEEEEEEvNT_6ParamsE --------------------------
	.section	.nv.shared._ZN7cutlass13device_kernelIN5flash11enable_sm90INS1_16FlashAttnBwdSm90INS1_25CollectiveMainloopBwdSm90ILi2ELi2ELi2EN4cute5tupleIJNS5_1CILi1EEES8_S8_EEENS6_IJNS7_ILi64EEENS7_ILi128EEESB_EEENS_10bfloat16_tEfNS_4arch4Sm90ELb0ELb1ELb1ELb0ELb1ELb1ELb0ELb0ELi2ELi1ELi2ELi1ELb0EEENS1_21CollectiveEpilogueBwdISC_SD_SF_Li256ELb0ELb0ELi1EEENS1_19SingleTileSchedulerILb0ELb0ELb0ELi128EEEEEEEEEvNT_6ParamsE,"aw",@nobits
	.sectionflags	@""
	.align	16
	.zero		1024


//--------------------- .nv.shared._ZN7cutlass13device_kernelIN5flash11enable_sm90INS1_16FlashAttnBwdSm90INS1_25CollectiveMainloopBwdSm90ILi2ELi2ELi2EN4cute5tupleIJNS5_1CILi1EEES8_S8_EEENS6_IJNS7_ILi64EEENS7_ILi128EEESB_EEENS_10bfloat16_tEfNS_4arch4Sm90ELb0ELb1ELb1ELb0ELb0ELb1ELb0ELb0ELi2ELi1ELi2ELi1ELb0EEENS1_24CollectiveEpilogueBwdGQAISC_fSF_Li256ELb0ELb0EEENS1_19SingleTileSchedulerILb0ELb0ELb0ELi128EEEEEEEEEvNT_6ParamsE --------------------------
	.section	.nv.shared._ZN7cutlass13device_kernelIN5flash11enable_sm90INS1_16FlashAttnBwdSm90INS1_25CollectiveMainloopBwdSm90ILi2ELi2ELi2EN4cute5tupleIJNS5_1CILi1EEES8_S8_EEENS6_IJNS7_ILi64EEENS7_ILi128EEESB_EEENS_10bfloat16_tEfNS_4arch4Sm90ELb0ELb1ELb1ELb0ELb0ELb1ELb0ELb0ELi2ELi1ELi2ELi1ELb0EEENS1_24CollectiveEpilogueBwdGQAISC_fSF_Li256ELb0ELb0EEENS1_19SingleTileSchedulerILb0ELb0ELb0ELi128EEEEEEEEEvNT_6ParamsE,"aw",@nobits
	.sectionflags	@""
	.align	16
	.zero		1024


//--------------------- .nv.shared._ZN7cutlass13device_kernelIN5flash11enable_sm90INS1_16FlashAttnBwdSm90INS1_25CollectiveMainloopBwdSm90ILi2ELi2ELi2EN4cute5tupleIJNS5_1CILi1EEES8_S8_EEENS6_IJNS7_ILi64EEENS7_ILi128EEESB_EEENS_10bfloat16_tEfNS_4arch4Sm90ELb0ELb1ELb1ELb0ELb1ELb1ELb0ELb0ELi2ELi1ELi2ELi1ELb0EEENS1_24CollectiveEpilogueBwdGQAISC_fSF_Li256ELb0ELb1EEENS1_19SingleTileSchedulerILb0ELb0ELb0ELi128EEEEEEEEEvNT_6ParamsE --------------------------
	.section	.nv.shared._ZN7cutlass13device_kernelIN5flash11enable_sm90INS1_16FlashAttnBwdSm90INS1_25CollectiveMainloopBwdSm90ILi2ELi2ELi2EN4cute5tupleIJNS5_1CILi1EEES8_S8_EEENS6_IJNS7_ILi64EEENS7_ILi128EEESB_EEENS_10bfloat16_tEfNS_4arch4Sm90ELb0ELb1ELb1ELb0ELb1ELb1ELb0ELb0ELi2ELi1ELi2ELi1ELb0EEENS1_24CollectiveEpilogueBwdGQAISC_fSF_Li256ELb0ELb1EEENS1_19SingleTileSchedulerILb0ELb0ELb0ELi128EEEEEEEEEvNT_6ParamsE,"aw",@nobits
	.sectionflags	@""
	.align	16
	.zero		1024


//--------------------- .nv.shared._ZN7cutlass13device_kernelIN5flash11enable_sm90INS1_16FlashAttnBwdSm90INS1_25CollectiveMainloopBwdSm90ILi2ELi2ELi2EN4cute5tupleIJNS5_1CILi1EEES8_S8_EEENS6_IJNS7_ILi64EEENS7_ILi128EEESB_EEENS_10bfloat16_tEfNS_4arch4Sm90ELb0ELb1ELb1ELb1ELb0ELb1ELb0ELb0ELi2ELi1ELi2ELi1ELb0EEENS1_21CollectiveEpilogueBwdISC_SD_SF_Li256ELb1ELb0ELi1EEENS1_19SingleTileSchedulerILb1ELb0ELb0ELi128EEEEEEEEEvNT_6ParamsE --------------------------
	.section	.nv.shared._ZN7cutlass13device_kernelIN5flash11enable_sm90INS1_16FlashAttnBwdSm90INS1_25CollectiveMainloopBwdSm90ILi2ELi2ELi2EN4cute5tupleIJNS5_1CILi1EEES8_S8_EEENS6_IJNS7_ILi64EEENS7_ILi128EEESB_EEENS_10bfloat16_tEfNS_4arch4Sm90ELb0ELb1ELb1ELb1ELb0ELb1ELb0ELb0ELi2ELi1ELi2ELi1ELb0EEENS1_21CollectiveEpilogueBwdISC_SD_SF_Li256ELb1ELb0ELi1EEENS1_19SingleTileSchedulerILb1ELb0ELb0ELi128EEEEEEEEEvNT_6ParamsE,"aw",@nobits
	.sectionflags	@""
	.align	16
	.zero		1024


//--------------------- .nv.shared._ZN7cutlass13device_kernelIN5flash11enable_sm90INS1_16FlashAttnBwdSm90INS1_25CollectiveMainloopBwdSm90ILi2ELi2ELi2EN4cute5tupleIJNS5_1CILi1EEES8_S8_EEENS6_IJNS7_ILi64EEENS7_ILi128EEESB_EEENS_10bfloat16_tEfNS_4arch4Sm90ELb0ELb1ELb1ELb1ELb1ELb1ELb0ELb0ELi2ELi1ELi2ELi1ELb0EEENS1_21CollectiveEpilogueBwdISC_SD_SF_Li256ELb1ELb0ELi1EEENS1_19SingleTileSchedulerILb1ELb0ELb0ELi128EEEEEEEEEvNT_6ParamsE --------------------------
	.section	.nv.shared._ZN7cutlass13device_kernelIN5flash11enable_sm90INS1_16FlashAttnBwdSm90INS1_25CollectiveMainloopBwdSm90ILi2ELi2ELi2EN4cute5tupleIJNS5_1CILi1EEES8_S8_EEENS6_IJNS7_ILi64EEENS7_ILi128EEESB_EEENS_10bfloat16_tEfNS_4arch4Sm90ELb0ELb1ELb1ELb1ELb1ELb1ELb0ELb0ELi2ELi1ELi2ELi1ELb0EEENS1_21CollectiveEpilogueBwdISC_SD_SF_Li256ELb1ELb0ELi1EEENS1_19SingleTileSchedulerILb1ELb0ELb0ELi128EEEEEEEEEvNT_6ParamsE,"aw",@nobits
	.sectionflags	@""
	.align	16
	.zero		1024


//--------------------- .nv.shared._ZN7cutlass13device_kernelIN5flash11enable_sm90INS1_16FlashAttnBwdSm90INS1_25CollectiveMainloopBwdSm90ILi2ELi2ELi2EN4cute5tupleIJNS5_1CILi1EEES8_S8_EEENS6_IJNS7_ILi64EEENS7_ILi128EEESB_EEENS_10bfloat16_tEfNS_4arch4Sm90ELb0ELb1ELb1ELb1ELb0ELb1ELb0ELb0ELi2ELi1ELi2ELi1ELb0EEENS1_24CollectiveEpilogueBwdGQAISC_fSF_Li256ELb1ELb0EEENS1_19SingleTileSchedulerILb1ELb0ELb0ELi128EEEEEEEEEvNT_6ParamsE --------------------------
	.section	.nv.shared._ZN7cutlass13device_kernelIN5flash11enable_sm90INS1_16FlashAttnBwdSm90INS1_25CollectiveMainloopBwdSm90ILi2ELi2ELi2EN4cute5tupleIJNS5_1CILi1EEES8_S8_EEENS6_IJNS7_ILi64EEENS7_ILi128EEESB_EEENS_10bfloat16_tEfNS_4arch4Sm90ELb0ELb1ELb1ELb1ELb0ELb1ELb0ELb0ELi2ELi1ELi2ELi1ELb0EEENS1_24CollectiveEpilogueBwdGQAISC_fSF_Li256ELb1ELb0EEENS1_19SingleTileSchedulerILb1ELb0ELb0ELi128EEEEEEEEEvNT_6ParamsE,"aw",@nobits
	.sectionflags	@""
	.align	16
	.zero		1024


//--------------------- .nv.shared._ZN7cutlass13device_kernelIN5flash11enable_sm90INS1_16FlashAttnBwdSm90INS1_25CollectiveMainloopBwdSm90ILi2ELi2ELi2EN4cute5tupleIJNS5_1CILi1EEES8_S8_EEENS6_IJNS7_ILi64EEENS7_ILi128EEESB_EEENS_10bfloat16_tEfNS_4arch4Sm90ELb0ELb1ELb1ELb1ELb1ELb1ELb0ELb0ELi2ELi1ELi2ELi1ELb0EEENS1_24CollectiveEpilogueBwdGQAISC_fSF_Li256ELb1ELb1EEENS1_19SingleTileSchedulerILb1ELb0ELb0ELi128EEEEEEEEEvNT_6ParamsE --------------------------
	.section	.nv.shared._ZN7cutlass13device_kernelIN5flash11enable_sm90INS1_16FlashAttnBwdSm90INS1_25CollectiveMainloopBwdSm90ILi2ELi2ELi2EN4cute5tupleIJNS5_1CILi1EEES8_S8_EEENS6_IJNS7_ILi64EEENS7_ILi128EEESB_EEENS_10bfloat16_tEfNS_4arch4Sm90ELb0ELb1ELb1ELb1ELb1ELb1ELb0ELb0ELi2ELi1ELi2ELi1ELb0EEENS1_24CollectiveEpilogueBwdGQAISC_fSF_Li256ELb1ELb1EEENS1_19SingleTileSchedulerILb1ELb0ELb0ELi128EEEEEEEEEvNT_6ParamsE,"aw",@nobits
	.sectionflags	@""
	.align	16
	.zero		1024


//--------------------- .nv.shared._ZN7cutlass13device_kernelIN5flash11enable_sm90INS1_16FlashAttnBwdSm90INS1_25CollectiveMainloopBwdSm90ILi2ELi2ELi2EN4cute5tupleIJNS5_1CILi1EEES8_S8_EEENS6_IJNS7_ILi64EEENS7_ILi128EEESB_EEENS_10bfloat16_tEfNS_4arch4Sm90ELb1ELb0ELb1ELb0ELb0ELb1ELb0ELb0ELi2ELi1ELi2ELi1ELb0EEENS1_21CollectiveEpilogueBwdISC_SD_SF_Li256ELb0ELb0ELi1EEENS1_25SingleTileBwdLPTSchedulerILb0ELi128ELb0EEEEEEEEEvNT_6ParamsE --------------------------
	.section	.nv.shared._ZN7cutlass13device_kernelIN5flash11enable_sm90INS1_16FlashAttnBwdSm90INS1_25CollectiveMainloopBwdSm90ILi2ELi2ELi2EN4cute5tupleIJNS5_1CILi1EEES8_S8_EEENS6_IJNS7_ILi64EEENS7_ILi128EEESB_EEENS_10bfloat16_tEfNS_4arch4Sm90ELb1ELb0ELb1ELb0ELb0ELb1ELb0ELb0ELi2ELi1ELi2ELi1ELb0EEENS1_21CollectiveEpilogueBwdISC_SD_SF_Li256ELb0ELb0ELi1EEENS1_25SingleTileBwdLPTSchedulerILb0ELi128ELb0EEEEEEEEEvNT_6ParamsE,"aw",@nobits
	.sectionflags	@""
	.align	16
	.zero		1024


//--------------------- .nv.shared._ZN7cutlass13device_kernelIN5flash11enable_sm90INS1_16FlashAttnBwdSm90INS1_25CollectiveMainloopBwdSm90ILi2ELi2ELi2EN4cute5tupleIJNS5_1CILi1EEES8_S8_EEENS6_IJNS7_ILi64EEENS7_ILi128EEESB_EEENS_10bfloat16_tEfNS_4arch4Sm90ELb1ELb0ELb1ELb0ELb1ELb1ELb0ELb0ELi2ELi1ELi2ELi1ELb0EEENS1_21CollectiveEpilogueBwdISC_SD_SF_Li256ELb0ELb0ELi1EEENS1_25SingleTileBwdLPTSchedulerILb0ELi128ELb1EEEEEEEEEvNT_6ParamsE --------------------------
	.section	.nv.shared._ZN7cutlass13device_kernelIN5flash11enable_sm90INS1_16FlashAttnBwdSm90INS1_25CollectiveMainloopBwdSm90ILi2ELi2ELi2EN4cute5tupleIJNS5_1CILi1EEES8_S8_EEENS6_IJNS7_ILi64EEENS7_ILi128EEESB_EEENS_10bfloat16_tEfNS_4arch4Sm90ELb1ELb0ELb1ELb0ELb1ELb1ELb0ELb0ELi2ELi1ELi2ELi1ELb0EEENS1_21CollectiveEpilogueBwdISC_SD_SF_Li256ELb0ELb0ELi1EEENS1_25SingleTileBwdLPTSchedulerILb0ELi128ELb1EEEEEEEEEvNT_6ParamsE,"aw",@nobits
	.sectionflags	@""
	.align	16
	.zero		1024


//--------------------- .nv.shared._ZN7cutlass13device_kernelIN5flash11enable_sm90INS1_16FlashAttnBwdSm90INS1_25CollectiveMainloopBwdSm90ILi2ELi2ELi2EN4cute5tupleIJNS5_1CILi1EEES8_S8_EEENS6_IJNS7_ILi64EEENS7_ILi128EEESB_EEENS_10bfloat16_tEfNS_4arch4Sm90ELb1ELb0ELb1ELb0ELb0ELb1ELb0ELb0ELi2ELi1ELi2ELi1ELb0EEENS1_24CollectiveEpilogueBwdGQAISC_fSF_Li256ELb0ELb0EEENS1_25SingleTileBwdLPTSchedulerILb0ELi128ELb0EEEEEEEEEvNT_6ParamsE --------------------------
	.section	.nv.shared._ZN7cutlass13device_kernelIN5flash11enable_sm90INS1_16FlashAttnBwdSm90INS1_25CollectiveMainloopBwdSm90ILi2ELi2ELi2EN4cute5tupleIJNS5_1CILi1EEES8_S8_EEENS6_IJNS7_ILi64EEENS7_ILi128EEESB_EEENS_10bfloat16_tEfNS_4arch4Sm90ELb1ELb0ELb1ELb0ELb0ELb1ELb0ELb0ELi2ELi1ELi2ELi1ELb0EEENS1_24CollectiveEpilogueBwdGQAISC_fSF_Li256ELb0ELb0EEENS1_25SingleTileBwdLPTSchedulerILb0ELi128ELb0EEEEEEEEEvNT_6ParamsE,"aw",@nobits
	.sectionflags	@""
	.align	16
	.zero		1024


//--------------------- .nv.shared._ZN7cutlass13device_kernelIN5flash11enable_sm90INS1_16FlashAttnBwdSm90INS1_25CollectiveMainloopBwdSm90ILi2ELi2ELi2EN4cute5tupleIJNS5_1CILi1EEES8_S8_EEENS6_IJNS7_ILi64EEENS7_ILi128EEESB_EEENS_10bfloat16_tEfNS_4arch4Sm90ELb1ELb0ELb1ELb0ELb1ELb1ELb0ELb0ELi2ELi1ELi2ELi1ELb0EEENS1_24CollectiveEpilogueBwdGQAISC_fSF_Li256ELb0ELb1EEENS1_25SingleTileBwdLPTSchedulerILb0ELi128ELb1EEEEEEEEEvNT_6ParamsE --------------------------
	.section	.nv.shared._ZN7cutlass13device_kernelIN5flash11enable_sm90INS1_16FlashAttnBwdSm90INS1_25CollectiveMainloopBwdSm90ILi2ELi2ELi2EN4cute5tupleIJNS5_1CILi1EEES8_S8_EEENS6_IJNS7_ILi64EEENS7_ILi128EEESB_EEENS_10bfloat16_tEfNS_4arch4Sm90ELb1ELb0ELb1ELb0ELb1ELb1ELb0ELb0ELi2ELi1ELi2ELi1ELb0EEENS1_24CollectiveEpilogueBwdGQAISC_fSF_Li256ELb0ELb1EEENS1_25SingleTileBwdLPTSchedulerILb0ELi128ELb1EEEEEEEEEvNT_6ParamsE,"aw",@nobits
	.sectionflags	@""
	.align	16
	.zero		1024


//--------------------- .nv.shared._ZN7cutlass13device_kernelIN5flash11enable_sm90INS1_16FlashAttnBwdSm90INS1_25CollectiveMainloopBwdSm90ILi2ELi2ELi2EN4cute5tupleIJNS5_1CILi1EEES8_S8_EEENS6_IJNS7_ILi64EEENS7_ILi128EEESB_EEENS_10bfloat16_tEfNS_4arch4Sm90ELb1ELb0ELb1ELb1ELb0ELb1ELb0ELb0ELi2ELi1ELi2ELi1ELb0EEENS1_21CollectiveEpilogueBwdISC_SD_SF_Li256ELb1ELb0ELi1EEENS1_25SingleTileBwdLPTSchedulerILb1ELi128ELb0EEEEEEEEEvNT_6ParamsE --------------------------
	.section	.nv.shared._ZN7cutlass13device_kernelIN5flash11enable_sm90INS1_16FlashAttnBwdSm90INS1_25CollectiveMainloopBwdSm90ILi2ELi2ELi2EN4cute5tupleIJNS5_1CILi1EEES8_S8_EEENS6_IJNS7_ILi64EEENS7_ILi128EEESB_EEENS_10bfloat16_tEfNS_4arch4Sm90ELb1ELb0ELb1ELb1ELb0ELb1ELb0ELb0ELi2ELi1ELi2ELi1ELb0EEENS1_21CollectiveEpilogueBwdISC_SD_SF_Li256ELb1ELb0ELi1EEENS1_25SingleTileBwdLPTSchedulerILb1ELi128ELb0EEEEEEEEEvNT_6ParamsE,"aw",@nobits
	.sectionflags	@""
	.align	16
	.zero		1024


//--------------------- .nv.shared._ZN7cutlass13device_kernelIN5flash11enable_sm90INS1_16FlashAttnBwdSm90INS1_25CollectiveMainloopBwdSm90ILi2ELi2ELi2EN4cute5tupleIJNS5_1CILi1EEES8_S8_EEENS6_IJNS7_ILi64EEENS7_ILi128EEESB_EEENS_10bfloat16_tEfNS_4arch4Sm90ELb1ELb0ELb1ELb1ELb1ELb1ELb0ELb0ELi2ELi1ELi2ELi1ELb0EEENS1_21CollectiveEpilogueBwdISC_SD_SF_Li256ELb1ELb0ELi1EEENS1_25SingleTileBwdLPTSchedulerILb1ELi128ELb1EEEEEEEEEvNT_6ParamsE --------------------------
	.section	.nv.shared._ZN7cutlass13device_kernelIN5flash11enable_sm90INS1_16FlashAttnBwdSm90INS1_25CollectiveMainloopBwdSm90ILi2ELi2ELi2EN4cute5tupleIJNS5_1CILi1EEES8_S8_EEENS6_IJNS7_ILi64EEENS7_ILi128EEESB_EEENS_10bfloat16_tEfNS_4arch4Sm90ELb1ELb0ELb1ELb1ELb1ELb1ELb0ELb0ELi2ELi1ELi2ELi1ELb0EEENS1_21CollectiveEpilogueBwdISC_SD_SF_Li256ELb1ELb0ELi1EEENS1_25SingleTileBwdLPTSchedulerILb1ELi128ELb1EEEEEEEEEvNT_6ParamsE,"aw",@nobits
	.sectionflags	@""
	.align	16
	.zero		1024


//--------------------- .nv.shared._ZN7cutlass13device_kernelIN5flash11enable_sm90INS1_16FlashAttnBwdSm90INS1_25CollectiveMainloopBwdSm90ILi2ELi2ELi2EN4cute5tupleIJNS5_1CILi1EEES8_S8_EEENS6_IJNS7_ILi64EEENS7_ILi128EEESB_EEENS_10bfloat16_tEfNS_4arch4Sm90ELb1ELb0ELb1ELb1ELb0ELb1ELb0ELb0ELi2ELi1ELi2ELi1ELb0EEENS1_24CollectiveEpilogueBwdGQAISC_fSF_Li256ELb1ELb0EEENS1_25SingleTileBwdLPTSchedulerILb1ELi128ELb0EEEEEEEEEvNT_6ParamsE --------------------------
	.section	.nv.shared._ZN7cutlass13device_kernelIN5flash11enable_sm90INS1_16FlashAttnBwdSm90INS1_25CollectiveMainloopBwdSm90ILi2ELi2ELi2EN4cute5tupleIJNS5_1CILi1EEES8_S8_EEENS6_IJNS7_ILi64EEENS7_ILi128EEESB_EEENS_10bfloat16_tEfNS_4arch4Sm90ELb1ELb0ELb1ELb1ELb0ELb1ELb0ELb0ELi2ELi1ELi2ELi1ELb0EEENS1_24CollectiveEpilogueBwdGQAISC_fSF_Li256ELb1ELb0EEENS1_25SingleTileBwdLPTSchedulerILb1ELi128ELb0EEEEEEEEEvNT_6ParamsE,"aw",@nobits
	.sectionflags	@""
	.align	16
	.zero		1024


//--------------------- .nv.shared._ZN7cutlass13device_kernelIN5flash11enable_sm90INS1_16FlashAttnBwdSm90INS1_25CollectiveMainloopBwdSm90ILi2ELi2ELi2EN4cute5tupleIJNS5_1CILi1EEES8_S8_EEENS6_IJNS7_ILi64EEENS7_ILi128EEESB_EEENS_10bfloat16_tEfNS_4arch4Sm90ELb1ELb0ELb1ELb1ELb1ELb1ELb0ELb0ELi2ELi1ELi2ELi1ELb0EEENS1_24CollectiveEpilogueBwdGQAISC_fSF_Li256ELb1ELb1EEENS1_25SingleTileBwdLPTSchedulerILb1ELi128ELb1EEEEEEEEEvNT_6ParamsE --------------------------
	.section	.nv.shared._ZN7cutlass13device_kernelIN5flash11enable_sm90INS1_16FlashAttnBwdSm90INS1_25CollectiveMainloopBwdSm90ILi2ELi2ELi2EN4cute5tupleIJNS5_1CILi1EEES8_S8_EEENS6_IJNS7_ILi64EEENS7_ILi128EEESB_EEENS_10bfloat16_tEfNS_4arch4Sm90ELb1ELb0ELb1ELb1ELb1ELb1ELb0ELb0ELi2ELi1ELi2ELi1ELb0EEENS1_24CollectiveEpilogueBwdGQAISC_fSF_Li256ELb1ELb1EEENS1_25SingleTileBwdLPTSchedulerILb1ELi128ELb1EEEEEEEEEvNT_6ParamsE,"aw",@nobits
	.sectionflags	@""
	.align	16
	.zero		1024


//--------------------- .nv.shared._ZN7cutlass13device_kernelIN5flash11enable_sm90INS1_16FlashAttnBwdSm90INS1_25CollectiveMainloopBwdSm90ILi2ELi2ELi2EN4cute5tupleIJNS5_1CILi1EEES8_S8_EEENS6_IJNS7_ILi80EEENS7_ILi128EEESB_EEENS_10bfloat16_tEfNS_4arch4Sm90ELb0ELb0ELb0ELb0ELb0ELb1ELb0ELb1ELi2ELi1ELi2ELi1ELb0EEENS1_21CollectiveEpilogueBwdISC_SD_SF_Li256ELb0ELb0ELi1EEENS1_19SingleTileSchedulerILb0ELb0ELb0ELi128EEEEEEEEEvNT_6ParamsE --------------------------
	.section	.nv.shared._ZN7cutlass13device_kernelIN5flash11enable_sm90INS1_16FlashAttnBwdSm90INS1_25CollectiveMainloopBwdSm90ILi2ELi2ELi2EN4cute5tupleIJNS5_1CILi1EEES8_S8_EEENS6_IJNS7_ILi80EEENS7_ILi128EEESB_EEENS_10bfloat16_tEfNS_4arch4Sm90ELb0ELb0ELb0ELb0ELb0ELb1ELb0ELb1ELi2ELi1ELi2ELi1ELb0EEENS1_21CollectiveEpilogueBwdISC_SD_SF_Li256ELb0ELb0ELi1EEENS1_19SingleTileSchedulerILb0ELb0ELb0ELi128EEEEEEEEEvNT_6ParamsE,"aw",@nobits
	.sectionflags	@""
	.align	16
	.zero		1024


//--------------------- .nv.shared._ZN7cutlass13device_kernelIN5flash11enable_sm90INS1_16FlashAttnBwdSm90INS1_25CollectiveMainloopBwdSm90ILi2ELi2ELi2EN4cute5tupleIJNS5_1CILi1EEES8_S8_EEENS6_IJNS7_ILi80EEENS7_ILi128EEESB_EEENS_10bfloat16_tEfNS_4arch4Sm90ELb0ELb0ELb0ELb0ELb1ELb1ELb0ELb1ELi2ELi1ELi2ELi1ELb0EEENS1_21CollectiveEpilogueBwdISC_SD_SF_Li256ELb0ELb0ELi1EEENS1_19SingleTileSchedulerILb0ELb0ELb0ELi128EEEEEEEEEvNT_6ParamsE --------------------------
	.section	.nv.shared._ZN7cutlass13device_kernelIN5flash11enable_sm90INS1_16FlashAttnBwdSm90INS1_25CollectiveMainloopBwdSm90ILi2ELi2ELi2EN4cute5tupleIJNS5_1CILi1EEES8_S8_EEENS6_IJNS7_ILi80EEENS7_ILi128EEESB_EEENS_10bfloat16_tEfNS_4arch4Sm90ELb0ELb0ELb0ELb0ELb1ELb1ELb0ELb1ELi2ELi1ELi2ELi1ELb0EEENS1_21CollectiveEpilogueBwdISC_SD_SF_Li256ELb0ELb0ELi1EEENS1_19SingleTileSchedulerILb0ELb0ELb0ELi128EEEEEEEEEvNT_6ParamsE,"aw",@nobits
	.sectionflags	@""
	.align	16
	.zero		1024


//--------------------- .nv.shared._ZN7cutlass13device_kernelIN5flash11enable_sm90INS1_16FlashAttnBwdSm90INS1_25CollectiveMainloopBwdSm90ILi2ELi2ELi2EN4cute5tupleIJNS5_1CILi1EEES8_S8_EEENS6_IJNS7_ILi80EEENS7_ILi128EEESB_EEENS_10bfloat16_tEfNS_4arch4Sm90ELb0ELb0ELb0ELb0ELb0ELb1ELb0ELb1ELi2ELi1ELi2ELi1ELb0EEENS1_24CollectiveEpilogueBwdGQAISC_fSF_Li256ELb0ELb0EEENS1_19SingleTileSchedulerILb0ELb0ELb0ELi128EEEEEEEEEvNT_6ParamsE --------------------------
	.section	.nv.shared._ZN7cutlass13device_kernelIN5flash11enable_sm90INS1_16FlashAttnBwdSm90INS1_25CollectiveMainloopBwdSm90ILi2ELi2ELi2EN4cute5tupleIJNS5_1CILi1EEES8_S8_EEENS6_IJNS7_ILi80EEENS7_ILi128EEESB_EEENS_10bfloat16_tEfNS_4arch4Sm90ELb0ELb0ELb0ELb0ELb0ELb1ELb0ELb1ELi2ELi1ELi2ELi1ELb0EEENS1_24CollectiveEpilogueBwdGQAISC_fSF_Li256ELb0ELb0EEENS1_19SingleTileSchedulerILb0ELb0ELb0ELi128EEEEEEEEEvNT_6ParamsE,"aw",@nobits
	.sectionflags	@""
	.align	16
	.zero		1024


//--------------------- .nv.shared._ZN7cutlass13device_kernelIN5flash11enable_sm90INS1_16FlashAttnBwdSm90INS1_25CollectiveMainloopBwdSm90ILi2ELi2ELi2EN4cute5tupleIJNS5_1CILi1EEES8_S8_EEENS6_IJNS7_ILi80EEENS7_ILi128EEESB_EEENS_10bfloat16_tEfNS_4arch4Sm90ELb0ELb0ELb0ELb0ELb1ELb1ELb0ELb1ELi2ELi1ELi2ELi1ELb0EEENS1_24CollectiveEpilogueBwdGQAISC_fSF_Li256ELb0ELb1EEENS1_19SingleTileSchedulerILb0ELb0ELb0ELi128EEEEEEEEEvNT_6ParamsE --------------------------
	.section	.nv.shared._ZN7cutlass13device_kernelIN5flash11enable_sm90INS1_16FlashAttnBwdSm90INS1_25CollectiveMainloopBwdSm90ILi2ELi2ELi2EN4cute5tupleIJNS5_1CILi1EEES8_S8_EEENS6_IJNS7_ILi80EEENS7_ILi128EEESB_EEENS_10bfloat16_tEfNS_4arch4Sm90ELb0ELb0ELb0ELb0ELb1ELb1ELb0ELb1ELi2ELi1ELi2ELi1ELb0EEENS1_24CollectiveEpilogueBwdGQAISC_fSF_Li256ELb0ELb1EEENS1_19SingleTileSchedulerILb0ELb0ELb0ELi128EEEEEEEEEvNT_6ParamsE,"aw",@nobits
	.sectionflags	@""
	.align	16
	.zero		1024


//--------------------- .nv.shared._ZN7cutlass13device_kernelIN5flash22FlashAttnBwdPreprocessIN4cute5tupleIJNS3_1CILi80EEENS5_ILi128EEEEEENS_10bfloat16_tEfNS_4arch4Sm90ELb1ELb0EEEEEvNT_6ParamsE --------------------------
	.section	.nv.shared._ZN7cutlass13device_kernelIN5flash22FlashAttnBwdPreprocessIN4cute5tupleIJNS3_1CILi80EEENS5_ILi128EEEEEENS_10bfloat16_tEfNS_4arch4Sm90ELb1ELb0EEEEEvNT_6ParamsE,"aw",@nobits
	.sectionflags	@""
	.align	16
	.zero		1024


//--------------------- .nv.shared._ZN7cutlass13device_kernelIN5flash11enable_sm90INS1_16FlashAttnBwdSm90INS1_25CollectiveMainloopBwdSm90ILi2ELi2ELi2EN4cute5tupleIJNS5_1CILi1EEES8_S8_EEENS6_IJNS7_ILi80EEENS7_ILi128EEESB_EEENS_10bfloat16_tEfNS_4arch4Sm90ELb0ELb0ELb0ELb1ELb0ELb1ELb0ELb1ELi2ELi1ELi2ELi1ELb0EEENS1_21CollectiveEpilogueBwdISC_SD_SF_Li256ELb1ELb0ELi1EEENS1_19SingleTileSchedulerILb1ELb0ELb0ELi128EEEEEEEEEvNT_6ParamsE --------------------------
	.section	.nv.shared._ZN7cutlass13device_kernelIN5flash11enable_sm90INS1_16FlashAttnBwdSm90INS1_25CollectiveMainloopBwdSm90ILi2ELi2ELi2EN4cute5tupleIJNS5_1CILi1EEES8_S8_EEENS6_IJNS7_ILi80EEENS7_ILi128EEESB_EEENS_10bfloat16_tEfNS_4arch4Sm90ELb0ELb0ELb0ELb1ELb0ELb1ELb0ELb1ELi2ELi1ELi2ELi1ELb0EEENS1_21CollectiveEpilogueBwdISC_SD_SF_Li256ELb1ELb0ELi1EEENS1_19SingleTileSchedulerILb1ELb0ELb0ELi128EEEEEEEEEvNT_6ParamsE,"aw",@nobits
	.sectionflags	@""
	.align	16
	.zero		1024


//--------------------- .nv.shared._ZN7cutlass13device_kernelIN5flash11enable_sm90INS1_16FlashAttnBwdSm90INS1_25CollectiveMainloopBwdSm90ILi2ELi2ELi2EN4cute5tupleIJNS5_1CILi1EEES8_S8_EEENS6_IJNS7_ILi80EEENS7_ILi128EEESB_EEENS_10bfloat16_tEfNS_4arch4Sm90ELb0ELb0ELb0ELb1ELb1ELb1ELb0ELb1ELi2ELi1ELi2ELi1ELb0EEENS1_21CollectiveEpilogueBwdISC_SD_SF_Li256ELb1ELb0ELi1EEENS1_19SingleTileSchedulerILb1ELb0ELb0ELi128EEEEEEEEEvNT_6ParamsE --------------------------
	.section	.nv.shared._ZN7cutlass13device_kernelIN5flash11enable_sm90INS1_16FlashAttnBwdSm90INS1_25CollectiveMainloopBwdSm90ILi2ELi2ELi2EN4cute5tupleIJNS5_1CILi1EEES8_S8_EEENS6_IJNS7_ILi80EEENS7_ILi128EEESB_EEENS_10bfloat16_tEfNS_4arch4Sm90ELb0ELb0ELb0ELb1ELb1ELb1ELb0ELb1ELi2ELi1ELi2ELi1ELb0EEENS1_21CollectiveEpilogueBwdISC_SD_SF_Li256ELb1ELb0ELi1EEENS1_19SingleTileSchedulerILb1ELb0ELb0ELi128EEEEEEEEEvNT_6ParamsE,"aw",@nobits
	.sectionflags	@""
	.align	16
	.zero		1024


//--------------------- .nv.shared._ZN7cutlass13device_kernelIN5flash11enable_sm90INS1_16FlashAttnBwdSm90INS1_25CollectiveMainloopBwdSm90ILi2ELi2ELi2EN4cute5tupleIJNS5_1CILi1EEES8_S8_EEENS6_IJNS7_ILi80EEENS7_ILi128EEESB_EEENS_10bfloat16_tEfNS_4arch4Sm90ELb0ELb0ELb0ELb1ELb0ELb1ELb0ELb1ELi2ELi1ELi2ELi1ELb0EEENS1_24CollectiveEpilogueBwdGQAISC_fSF_Li256ELb1ELb0EEENS1_19SingleTileSchedulerILb1ELb0ELb0ELi128EEEEEEEEEvNT_6ParamsE --------------------------
	.section	.nv.shared._ZN7cutlass13device_kernelIN5flash11enable_sm90INS1_16FlashAttnBwdSm90INS1_25CollectiveMainloopBwdSm90ILi2ELi2ELi2EN4cute5tupleIJNS5_1CILi1EEES8_S8_EEENS6_IJNS7_ILi80EEENS7_ILi128EEESB_EEENS_10bfloat16_tEfNS_4arch4Sm90ELb0ELb0ELb0ELb1ELb0ELb1ELb0ELb1ELi2ELi1ELi2ELi1ELb0EEENS1_24CollectiveEpilogueBwdGQAISC_fSF_Li256ELb1ELb0EEENS1_19SingleTileSchedulerILb1ELb0ELb0ELi128EEEEEEEEEvNT_6ParamsE,"aw",@nobits
	.sectionflags	@""
	.align	16
	.zero		1024


//--------------------- .nv.shared._ZN7cutlass13device_kernelIN5flash32FlashAttnBwdPostprocessConvertdQIN4cute5tupleIJNS3_1CILi80EEENS5_ILi128EEEEEENS_10bfloat16_tEfNS_4arch4Sm90ELi256ENS3_8TiledMMAINS3_8MMA_AtomIJNS3_4SM904GMMA27MMA_64x16x16_F32BF16BF16_SSILNSF_5MajorE1ELSH_0ELNSF_7ScaleInE1ELSI_1EEEEEENS3_6LayoutINS4_IJNS5_ILi2EEENS5_ILi1EEESN_EEENS4_IJSN_NS5_ILi0EEESP_EEEEENS4_IJNS3_10UnderscoreESS_SS_EEEEELb1EEEEEvNT_6ParamsE --------------------------
	.section	.nv.shared._ZN7cutlass13device_kernelIN5flash32FlashAttnBwdPostprocessConvertdQIN4cute5tupleIJNS3_1CILi80EEENS5_ILi128EEEEEENS_10bfloat16_tEfNS_4arch4Sm90ELi256ENS3_8TiledMMAINS3_8MMA_AtomIJNS3_4SM904GMMA27MMA_64x16x16_F32BF16BF16_SSILNSF_5MajorE1ELSH_0ELNSF_7ScaleInE1ELSI_1EEEEEENS3_6LayoutINS4_IJNS5_ILi2EEENS5_ILi1EEESN_EEENS4_IJSN_NS5_ILi0EEESP_EEEEENS4_IJNS3_10UnderscoreESS_SS_EEEEELb1EEEEEvNT_6ParamsE,"aw",@nobits
	.sectionflags	@""
	.align	16
	.zero		1024


//--------------------- .nv.shared._ZN7cutlass13device_kernelIN5flash11enable_sm90INS1_16FlashAttnBwdSm90INS1_25CollectiveMainloopBwdSm90ILi2ELi2ELi2EN4cute5tupleIJNS5_1CILi1EEES8_S8_EEENS6_IJNS7_ILi80EEENS7_ILi128EEESB_EEENS_10bfloat16_tEfNS_4arch4Sm90ELb0ELb0ELb0ELb1ELb1ELb1ELb0ELb1ELi2ELi1ELi2ELi1ELb0EEENS1_24CollectiveEpilogueBwdGQAISC_fSF_Li256ELb1ELb1EEENS1_19SingleTileSchedulerILb1ELb0ELb0ELi128EEEEEEEEEvNT_6ParamsE --------------------------
	.section	.nv.shared._ZN7cutlass13device_kernelIN5flash11enable_sm90INS1_16FlashAttnBwdSm90INS1_25CollectiveMainloopBwdSm90ILi2ELi2ELi2EN4cute5tupleIJNS5_1CILi1EEES8_S8_EEENS6_IJNS7_ILi80EEENS7_ILi128EEESB_EEENS_10bfloat16_tEfNS_4arch4Sm90ELb0ELb0ELb0ELb1ELb1ELb1ELb0ELb1ELi2ELi1ELi2ELi1ELb0EEENS1_24CollectiveEpilogueBwdGQAISC_fSF_Li256ELb1ELb1EEENS1_19SingleTileSchedulerILb1ELb0ELb0ELi128EEEEEEEEEvNT_6ParamsE,"aw",@nobits
	.sectionflags	@""
	.align	16
	.zero		1024


//--------------------- .nv.shared._ZN7cutlass13device_kernelIN5flash22FlashAttnBwdPreprocessIN4cute5tupleIJNS3_1CILi80EEENS5_ILi128EEEEEENS_10bfloat16_tEfNS_4arch4Sm90ELb1ELb1EEEEEvNT_6ParamsE --------------------------
	.section	.nv.shared._ZN7cutlass13device_kernelIN5flash22FlashAttnBwdPreprocessIN4cute5tupleIJNS3_1CILi80EEENS5_ILi128EEEEEENS_10bfloat16_tEfNS_4arch4Sm90ELb1ELb1EEEEEvNT_6ParamsE,"aw",@nobits
	.sectionflags	@""
	.align	16
	.zero		1024


//--------------------- .nv.shared._ZN7cutlass13device_kernelIN5flash11enable_sm90INS1_16FlashAttnBwdSm90INS1_25CollectiveMainloopBwdSm90ILi2ELi2ELi2EN4cute5tupleIJNS5_1CILi1EEES8_S8_EEENS6_IJNS7_ILi64EEENS7_ILi128EEESB_EEENS_10bfloat16_tEfNS_4arch4Sm90ELb0ELb1ELb0ELb0ELb0ELb1ELb0ELb0ELi2ELi1ELi2ELi1ELb0EEENS1_21CollectiveEpilogueBwdISC_SD_SF_Li256ELb0ELb0ELi1EEENS1_19SingleTileSchedulerILb0ELb0ELb0ELi128EEEEEEEEEvNT_6ParamsE --------------------------
	.section	.nv.shared._ZN7cutlass13device_kernelIN5flash11enable_sm90INS1_16FlashAttnBwdSm90INS1_25CollectiveMainloopBwdSm90ILi2ELi2ELi2EN4cute5tupleIJNS5_1CILi1EEES8_S8_EEENS6_IJNS7_ILi64EEENS7_ILi128EEESB_EEENS_10bfloat16_tEfNS_4arch4Sm90ELb0ELb1ELb0ELb0ELb0ELb1ELb0ELb0ELi2ELi1ELi2ELi1ELb0EEENS1_21CollectiveEpilogueBwdISC_SD_SF_Li256ELb0ELb0ELi1EEENS1_19SingleTileSchedulerILb0ELb0ELb0ELi128EEEEEEEEEvNT_6ParamsE,"aw",@nobits
	.sectionflags	@""
	.align	16
	.zero		1024


//--------------------- .nv.shared._ZN7cutlass13device_kernelIN5flash11enable_sm90INS1_16FlashAttnBwdSm90INS1_25CollectiveMainloopBwdSm90ILi2ELi2ELi2EN4cute5tupleIJNS5_1CILi1EEES8_S8_EEENS6_IJNS7_ILi64EEENS7_ILi128EEESB_EEENS_10bfloat16_tEfNS_4arch4Sm90ELb0ELb1ELb0ELb0ELb1ELb1ELb0ELb0ELi2ELi1ELi2ELi1ELb0EEENS1_21CollectiveEpilogueBwdISC_SD_SF_Li256ELb0ELb0ELi1EEENS1_19SingleTileSchedulerILb0ELb0ELb0ELi128EEEEEEEEEvNT_6ParamsE --------------------------
	.section	.nv.shared._ZN7cutlass13device_kernelIN5flash11enable_sm90INS1_16FlashAttnBwdSm90INS1_25CollectiveMainloopBwdSm90ILi2ELi2ELi2EN4cute5tupleIJNS5_1CILi1EEES8_S8_EEENS6_IJNS7_ILi64EEENS7_ILi128EEESB_EEENS_10bfloat16_tEfNS_4arch4Sm90ELb0ELb1ELb0ELb0ELb1ELb1ELb0ELb0ELi2ELi1ELi2ELi1ELb0EEENS1_21CollectiveEpilogueBwdISC_SD_SF_Li256ELb0ELb0ELi1EEENS1_19SingleTileSchedulerILb0ELb0ELb0ELi128EEEEEEEEEvNT_6ParamsE,"aw",@nobits
	.sectionflags	@""
	.align	16
	.zero		1024


//--------------------- .nv.shared._ZN7cutlass13device_kernelIN5flash11enable_sm90INS1_16FlashAttnBwdSm90INS1_25CollectiveMainloopBwdSm90ILi2ELi2ELi2EN4cute5tupleIJNS5_1CILi1EEES8_S8_EEENS6_IJNS7_ILi64EEENS7_ILi128EEESB_EEENS_10bfloat16_tEfNS_4arch4Sm90ELb0ELb1ELb0ELb0ELb0ELb1ELb0ELb0ELi2ELi1ELi2ELi1ELb0EEENS1_24CollectiveEpilogueBwdGQAISC_fSF_Li256ELb0ELb0EEENS1_19SingleTileSchedulerILb0ELb0ELb0ELi128EEEEEEEEEvNT_6ParamsE --------------------------
	.section	.nv.shared._ZN7cutlass13device_kernelIN5flash11enable_sm90INS1_16FlashAttnBwdSm90INS1_25CollectiveMainloopBwdSm90ILi2ELi2ELi2EN4cute5tupleIJNS5_1CILi1EEES8_S8_EEENS6_IJNS7_ILi64EEENS7_ILi128EEESB_EEENS_10bfloat16_tEfNS_4arch4Sm90ELb0ELb1ELb0ELb0ELb0ELb1ELb0ELb0ELi2ELi1ELi2ELi1ELb0EEENS1_24CollectiveEpilogueBwdGQAISC_fSF_Li256ELb0ELb0EEENS1_19SingleTileSchedulerILb0ELb0ELb0ELi128EEEEEEEEEvNT_6ParamsE,"aw",@nobits
	.sectionflags	@""
	.align	16
	.zero		1024


//--------------------- .nv.shared._ZN7cutlass13device_kernelIN5flash11enable_sm90INS1_16FlashAttnBwdSm90INS1_25CollectiveMainloopBwdSm90ILi2ELi2ELi2EN4cute5tupleIJNS5_1CILi1EEES8_S8_EEENS6_IJNS7_ILi64EEENS7_ILi128EEESB_EEENS_10bfloat16_tEfNS_4arch4Sm90ELb0ELb1ELb0ELb0ELb1ELb1ELb0ELb0ELi2ELi1ELi2ELi1ELb0EEENS1_24CollectiveEpilogueBwdGQAISC_fSF_Li256ELb0ELb1EEENS1_19SingleTileSchedulerILb0ELb0ELb0ELi128EEEEEEEEEvNT_6ParamsE --------------------------
	.section	.nv.shared._ZN7cutlass13device_kernelIN5flash11enable_sm90INS1_16FlashAttnBwdSm90INS1_25CollectiveMainloopBwdSm90ILi2ELi2ELi2EN4cute5tupleIJNS5_1CILi1EEES8_S8_EEENS6_IJNS7_ILi64EEENS7_ILi128EEESB_EEENS_10bfloat16_tEfNS_4arch4Sm90ELb0ELb1ELb0ELb0ELb1ELb1ELb0ELb0ELi2ELi1ELi2ELi1ELb0EEENS1_24CollectiveEpilogueBwdGQAISC_fSF_Li256ELb0ELb1EEENS1_19SingleTileSchedulerILb0ELb0ELb0ELi128EEEEEEEEEvNT_6ParamsE,"aw",@nobits
	.sectionflags	@""
	.align	16
	.zero		1024


//--------------------- .nv.shared._ZN7cutlass13device_kernelIN5flash11enable_sm90INS1_16FlashAttnBwdSm90INS1_25CollectiveMainloopBwdSm90ILi2ELi2ELi2EN4cute5tupleIJNS5_1CILi1EEES8_S8_EEENS6_IJNS7_ILi64EEENS7_ILi128EEESB_EEENS_10bfloat16_tEfNS_4arch4Sm90ELb0ELb1ELb0ELb1ELb0ELb1ELb0ELb0ELi2ELi1ELi2ELi1ELb0EEENS1_21CollectiveEpilogueBwdISC_SD_SF_Li256ELb1ELb0ELi1EEENS1_19SingleTileSchedulerILb1ELb0ELb0ELi128EEEEEEEEEvNT_6ParamsE --------------------------
	.section	.nv.shared._ZN7cutlass13device_kernelIN5flash11enable_sm90INS1_16FlashAttnBwdSm90INS1_25CollectiveMainloopBwdSm90ILi2ELi2ELi2EN4cute5tupleIJNS5_1CILi1EEES8_S8_EEENS6_IJNS7_ILi64EEENS7_ILi128EEESB_EEENS_10bfloat16_tEfNS_4arch4Sm90ELb0ELb1ELb0ELb1ELb0ELb1ELb0ELb0ELi2ELi1ELi2ELi1ELb0EEENS1_21CollectiveEpilogueBwdISC_SD_SF_Li256ELb1ELb0ELi1EEENS1_19SingleTileSchedulerILb1ELb0ELb0ELi128EEEEEEEEEvNT_6ParamsE,"aw",@nobits
	.sectionflags	@""
	.align	16
	.zero		1024


//--------------------- .nv.shared._ZN7cutlass13device_kernelIN5flash11enable_sm90INS1_16FlashAttnBwdSm90INS1_25CollectiveMainloopBwdSm90ILi2ELi2ELi2EN4cute5tupleIJNS5_1CILi1EEES8_S8_EEENS6_IJNS7_ILi64EEENS7_ILi128EEESB_EEENS_10bfloat16_tEfNS_4arch4Sm90ELb0ELb1ELb0ELb1ELb1ELb1ELb0ELb0ELi2ELi1ELi2ELi1ELb0EEENS1_21CollectiveEpilogueBwdISC_SD_SF_Li256ELb1ELb0ELi1EEENS1_19SingleTileSchedulerILb1ELb0ELb0ELi128EEEEEEEEEvNT_6ParamsE --------------------------
	.section	.nv.shared._ZN7cutlass13device_kernelIN5flash11enable_sm90INS1_16FlashAttnBwdSm90INS1_25CollectiveMainloopBwdSm90ILi2ELi2ELi2EN4cute5tupleIJNS5_1CILi1EEES8_S8_EEENS6_IJNS7_ILi64EEENS7_ILi128EEESB_EEENS_10bfloat16_tEfNS_4arch4Sm90ELb0ELb1ELb0ELb1ELb1ELb1ELb0ELb0ELi2ELi1ELi2ELi1ELb0EEENS1_21CollectiveEpilogueBwdISC_SD_SF_Li256ELb1ELb0ELi1EEENS1_19SingleTileSchedulerILb1ELb0ELb0ELi128EEEEEEEEEvNT_6ParamsE,"aw",@nobits
	.sectionflags	@""
	.align	16
	.zero		1024


//--------------------- .nv.shared._ZN7cutlass13device_kernelIN5flash11enable_sm90INS1_16FlashAttnBwdSm90INS1_25CollectiveMainloopBwdSm90ILi2ELi2ELi2EN4cute5tupleIJNS5_1CILi1EEES8_S8_EEENS6_IJNS7_ILi64EEENS7_ILi128EEESB_EEENS_10bfloat16_tEfNS_4arch4Sm90ELb0ELb1ELb0ELb1ELb0ELb1ELb0ELb0ELi2ELi1ELi2ELi1ELb0EEENS1_24CollectiveEpilogueBwdGQAISC_fSF_Li256ELb1ELb0EEENS1_19SingleTileSchedulerILb1ELb0ELb0ELi128EEEEEEEEEvNT_6ParamsE --------------------------
	.section	.nv.shared._ZN7cutlass13device_kernelIN5flash11enable_sm90INS1_16FlashAttnBwdSm90INS1_25CollectiveMainloopBwdSm90ILi2ELi2ELi2EN4cute5tupleIJNS5_1CILi1EEES8_S8_EEENS6_IJNS7_ILi64EEENS7_ILi128EEESB_EEENS_10bfloat16_tEfNS_4arch4Sm90ELb0ELb1ELb0ELb1ELb0ELb1ELb0ELb0ELi2ELi1ELi2ELi1ELb0EEENS1_24CollectiveEpilogueBwdGQAISC_fSF_Li256ELb1ELb0EEENS1_19SingleTileSchedulerILb1ELb0ELb0ELi128EEEEEEEEEvNT_6ParamsE,"aw",@nobits
	.sectionflags	@""
	.align	16
	.zero		1024


//--------------------- .nv.shared._ZN7cutlass13device_kernelIN5flash11enable_sm90INS1_16FlashAttnBwdSm90INS1_25CollectiveMainloopBwdSm90ILi2ELi2ELi2EN4cute5tupleIJNS5_1CILi1EEES8_S8_EEENS6_IJNS7_ILi64EEENS7_ILi128EEESB_EEENS_10bfloat16_tEfNS_4arch4Sm90ELb0ELb1ELb0ELb1ELb1ELb1ELb0ELb0ELi2ELi1ELi2ELi1ELb0EEENS1_24CollectiveEpilogueBwdGQAISC_fSF_Li256ELb1ELb1EEENS1_19SingleTileSchedulerILb1ELb0ELb0ELi128EEEEEEEEEvNT_6ParamsE --------------------------
	.section	.nv.shared._ZN7cutlass13device_kernelIN5flash11enable_sm90INS1_16FlashAttnBwdSm90INS1_25CollectiveMainloopBwdSm90ILi2ELi2ELi2EN4cute5tupleIJNS5_1CILi1EEES8_S8_EEENS6_IJNS7_ILi64EEENS7_ILi128EEESB_EEENS_10bfloat16_tEfNS_4arch4Sm90ELb0ELb1ELb0ELb1ELb1ELb1ELb0ELb0ELi2ELi1ELi2ELi1ELb0EEENS1_24CollectiveEpilogueBwdGQAISC_fSF_Li256ELb1ELb1EEENS1_19SingleTileSchedulerILb1ELb0ELb0ELi128EEEEEEEEEvNT_6ParamsE,"aw",@nobits
	.sectionflags	@""
	.align	16
	.zero		1024


//--------------------- .nv.shared._ZN7cutlass13device_kernelIN5flash11enable_sm90INS1_16FlashAttnBwdSm90INS1_25CollectiveMainloopBwdSm90ILi2ELi2ELi2EN4cute5tupleIJNS5_1CILi1EEES8_S8_EEENS6_IJNS7_ILi64EEENS7_ILi128EEESB_EEENS_10bfloat16_tEfNS_4arch4Sm90ELb1ELb0ELb0ELb0ELb0ELb1ELb0ELb0ELi2ELi1ELi2ELi1ELb0EEENS1_21CollectiveEpilogueBwdISC_SD_SF_Li256ELb0ELb0ELi1EEENS1_25SingleTileBwdLPTSchedulerILb0ELi128ELb0EEEEEEEEEvNT_6ParamsE --------------------------
	.section	.nv.shared._ZN7cutlass13device_kernelIN5flash11enable_sm90INS1_16FlashAttnBwdSm90INS1_25CollectiveMainloopBwdSm90ILi2ELi2ELi2EN4cute5tupleIJNS5_1CILi1EEES8_S8_EEENS6_IJNS7_ILi64EEENS7_ILi128EEESB_EEENS_10bfloat16_tEfNS_4arch4Sm90ELb1ELb0ELb0ELb0ELb0ELb1ELb0ELb0ELi2ELi1ELi2ELi1ELb0EEENS1_21CollectiveEpilogueBwdISC_SD_SF_Li256ELb0ELb0ELi1EEENS1_25SingleTileBwdLPTSchedulerILb0ELi128ELb0EEEEEEEEEvNT_6ParamsE,"aw",@nobits
	.sectionflags	@""
	.align	16
	.zero		1024


//--------------------- .nv.shared._ZN7cutlass13device_kernelIN5flash11enable_sm90INS1_16FlashAttnBwdSm90INS1_25CollectiveMainloopBwdSm90ILi2ELi2ELi2EN4cute5tupleIJNS5_1CILi1EEES8_S8_EEENS6_IJNS7_ILi64EEENS7_ILi128EEESB_EEENS_10bfloat16_tEfNS_4arch4Sm90ELb1ELb0ELb0ELb0ELb1ELb1ELb0ELb0ELi2ELi1ELi2ELi1ELb0EEENS1_21CollectiveEpilogueBwdISC_SD_SF_Li256ELb0ELb0ELi1EEENS1_25SingleTileBwdLPTSchedulerILb0ELi128ELb1EEEEEEEEEvNT_6ParamsE --------------------------
	.section	.nv.shared._ZN7cutlass13device_kernelIN5flash11enable_sm90INS1_16FlashAttnBwdSm90INS1_25CollectiveMainloopBwdSm90ILi2ELi2ELi2EN4cute5tupleIJNS5_1CILi1EEES8_S8_EEENS6_IJNS7_ILi64EEENS7_ILi128EEESB_EEENS_10bfloat16_tEfNS_4arch4Sm90ELb1ELb0ELb0ELb0ELb1ELb1ELb0ELb0ELi2ELi1ELi2ELi1ELb0EEENS1_21CollectiveEpilogueBwdISC_SD_SF_Li256ELb0ELb0ELi1EEENS1_25SingleTileBwdLPTSchedulerILb0ELi128ELb1EEEEEEEEEvNT_6ParamsE,"aw",@nobits
	.sectionflags	@""
	.align	16
	.zero		1024


//--------------------- .nv.shared._ZN7cutlass13device_kernelIN5flash11enable_sm90INS1_16FlashAttnBwdSm90INS1_25CollectiveMainloopBwdSm90ILi2ELi2ELi2EN4cute5tupleIJNS5_1CILi1EEES8_S8_EEENS6_IJNS7_ILi64EEENS7_ILi128EEESB_EEENS_10bfloat16_tEfNS_4arch4Sm90ELb1ELb0ELb0ELb0ELb0ELb1ELb0ELb0ELi2ELi1ELi2ELi1ELb0EEENS1_24CollectiveEpilogueBwdGQAISC_fSF_Li256ELb0ELb0EEENS1_25SingleTileBwdLPTSchedulerILb0ELi128ELb0EEEEEEEEEvNT_6ParamsE --------------------------
	.section	.nv.shared._ZN7cutlass13device_kernelIN5flash11enable_sm90INS1_16FlashAttnBwdSm90INS1_25CollectiveMainloopBwdSm90ILi2ELi2ELi2EN4cute5tupleIJNS5_1CILi1EEES8_S8_EEENS6_IJNS7_ILi64EEENS7_ILi128EEESB_EEENS_10bfloat16_tEfNS_4arch4Sm90ELb1ELb0ELb0ELb0ELb0ELb1ELb0ELb0ELi2ELi1ELi2ELi1ELb0EEENS1_24CollectiveEpilogueBwdGQAISC_fSF_Li256ELb0ELb0EEENS1_25SingleTileBwdLPTSchedulerILb0ELi128ELb0EEEEEEEEEvNT_6ParamsE,"aw",@nobits
	.sectionflags	@""
	.align	16
	.zero		1024


//--------------------- .nv.shared._ZN7cutlass13device_kernelIN5flash11enable_sm90INS1_16FlashAttnBwdSm90INS1_25CollectiveMainloopBwdSm90ILi2ELi2ELi2EN4cute5tupleIJNS5_1CILi1EEES8_S8_EEENS6_IJNS7_ILi64EEENS7_ILi128EEESB_EEENS_10bfloat16_tEfNS_4arch4Sm90ELb1ELb0ELb0ELb0ELb1ELb1ELb0ELb0ELi2ELi1ELi2ELi1ELb0EEENS1_24CollectiveEpilogueBwdGQAISC_fSF_Li256ELb0ELb1EEENS1_25SingleTileBwdLPTSchedulerILb0ELi128ELb1EEEEEEEEEvNT_6ParamsE --------------------------
	.section	.nv.shared._ZN7cutlass13device_kernelIN5flash11enable_sm90INS1_16FlashAttnBwdSm90INS1_25CollectiveMainloopBwdSm90ILi2ELi2ELi2EN4cute5tupleIJNS5_1CILi1EEES8_S8_EEENS6_IJNS7_ILi64EEENS7_ILi128EEESB_EEENS_10bfloat16_tEfNS_4arch4Sm90ELb1ELb0ELb0ELb0ELb1ELb1ELb0ELb0ELi2ELi1ELi2ELi1ELb0EEENS1_24CollectiveEpilogueBwdGQAISC_fSF_Li256ELb0ELb1EEENS1_25SingleTileBwdLPTSchedulerILb0ELi128ELb1EEEEEEEEEvNT_6ParamsE,"aw",@nobits
	.sectionflags	@""
	.align	16
	.zero		1024


//--------------------- .nv.shared._ZN7cutlass13device_kernelIN5flash22FlashAttnBwdPreprocessIN4cute5tupleIJNS3_1CILi64EEENS5_ILi128EEEEEENS_10bfloat16_tEfNS_4arch4Sm90ELb1ELb0EEEEEvNT_6ParamsE --------------------------
	.section	.nv.shared._ZN7cutlass13device_kernelIN5flash22FlashAttnBwdPreprocessIN4cute5tupleIJNS3_1CILi64EEENS5_ILi128EEEEEENS_10bfloat16_tEfNS_4arch4Sm90ELb1ELb0EEEEEvNT_6ParamsE,"aw",@nobits
	.sectionflags	@""
	.align	16
	.zero		1024


//--------------------- .nv.shared._ZN7cutlass13device_kernelIN5flash11enable_sm90INS1_16FlashAttnBwdSm90INS1_25CollectiveMainloopBwdSm90ILi2ELi2ELi2EN4cute5tupleIJNS5_1CILi1EEES8_S8_EEENS6_IJNS7_ILi64EEENS7_ILi128EEESB_EEENS_10bfloat16_tEfNS_4arch4Sm90ELb1ELb0ELb0ELb1ELb0ELb1ELb0ELb0ELi2ELi1ELi2ELi1ELb0EEENS1_21CollectiveEpilogueBwdISC_SD_SF_Li256ELb1ELb0ELi1EEENS1_25SingleTileBwdLPTSchedulerILb1ELi128ELb0EEEEEEEEEvNT_6ParamsE --------------------------
	.section	.nv.shared._ZN7cutlass13device_kernelIN5flash11enable_sm90INS1_16FlashAttnBwdSm90INS1_25CollectiveMainloopBwdSm90ILi2ELi2ELi2EN4cute5tupleIJNS5_1CILi1EEES8_S8_EEENS6_IJNS7_ILi64EEENS7_ILi128EEESB_EEENS_10bfloat16_tEfNS_4arch4Sm90ELb1ELb0ELb0ELb1ELb0ELb1ELb0ELb0ELi2ELi1ELi2ELi1ELb0EEENS1_21CollectiveEpilogueBwdISC_SD_SF_Li256ELb1ELb0ELi1EEENS1_25SingleTileBwdLPTSchedulerILb1ELi128ELb0EEEEEEEEEvNT_6ParamsE,"aw",@nobits
	.sectionflags	@""
	.align	16
	.zero		1024


//--------------------- .nv.shared._ZN7cutlass13device_kernelIN5flash11enable_sm90INS1_16FlashAttnBwdSm90INS1_25CollectiveMainloopBwdSm90ILi2ELi2ELi2EN4cute5tupleIJNS5_1CILi1EEES8_S8_EEENS6_IJNS7_ILi64EEENS7_ILi128EEESB_EEENS_10bfloat16_tEfNS_4arch4Sm90ELb1ELb0ELb0ELb1ELb1ELb1ELb0ELb0ELi2ELi1ELi2ELi1ELb0EEENS1_21CollectiveEpilogueBwdISC_SD_SF_Li256ELb1ELb0ELi1EEENS1_25SingleTileBwdLPTSchedulerILb1ELi128ELb1EEEEEEEEEvNT_6ParamsE --------------------------
	.section	.nv.shared._ZN7cutlass13device_kernelIN5flash11enable_sm90INS1_16FlashAttnBwdSm90INS1_25CollectiveMainloopBwdSm90ILi2ELi2ELi2EN4cute5tupleIJNS5_1CILi1EEES8_S8_EEENS6_IJNS7_ILi64EEENS7_ILi128EEESB_EEENS_10bfloat16_tEfNS_4arch4Sm90ELb1ELb0ELb0ELb1ELb1ELb1ELb0ELb0ELi2ELi1ELi2ELi1ELb0EEENS1_21CollectiveEpilogueBwdISC_SD_SF_Li256ELb1ELb0ELi1EEENS1_25SingleTileBwdLPTSchedulerILb1ELi128ELb1EEEEEEEEEvNT_6ParamsE,"aw",@nobits
	.sectionflags	@""
	.align	16
	.zero		1024


//--------------------- .nv.shared._ZN7cutlass13device_kernelIN5flash11enable_sm90INS1_16FlashAttnBwdSm90INS1_25CollectiveMainloopBwdSm90ILi2ELi2ELi2EN4cute5tupleIJNS5_1CILi1EEES8_S8_EEENS6_IJNS7_ILi64EEENS7_ILi128EEESB_EEENS_10bfloat16_tEfNS_4arch4Sm90ELb1ELb0ELb0ELb1ELb0ELb1ELb0ELb0ELi2ELi1ELi2ELi1ELb0EEENS1_24CollectiveEpilogueBwdGQAISC_fSF_Li256ELb1ELb0EEENS1_25SingleTileBwdLPTSchedulerILb1ELi128ELb0EEEEEEEEEvNT_6ParamsE --------------------------
	.section	.nv.shared._ZN7cutlass13device_kernelIN5flash11enable_sm90INS1_16FlashAttnBwdSm90INS1_25CollectiveMainloopBwdSm90ILi2ELi2ELi2EN4cute5tupleIJNS5_1CILi1EEES8_S8_EEENS6_IJNS7_ILi64EEENS7_ILi128EEESB_EEENS_10bfloat16_tEfNS_4arch4Sm90ELb1ELb0ELb0ELb1ELb0ELb1ELb0ELb0ELi2ELi1ELi2ELi1ELb0EEENS1_24CollectiveEpilogueBwdGQAISC_fSF_Li256ELb1ELb0EEENS1_25SingleTileBwdLPTSchedulerILb1ELi128ELb0EEEEEEEEEvNT_6ParamsE,"aw",@nobits
	.sectionflags	@""
	.align	16
	.zero		1024


//--------------------- .nv.shared._ZN7cutlass13device_kernelIN5flash32FlashAttnBwdPostprocessConvertdQIN4cute5tupleIJNS3_1CILi128EEES6_EEENS_10bfloat16_tEfNS_4arch4Sm90ELi256ENS3_8TiledMMAINS3_8MMA_AtomIJNS3_4SM904GMMA28MMA_64x128x16_F32BF16BF16_RSILNSE_5MajorE0ELSG_1ELNSE_7ScaleInE1ELSH_1EEEEEENS3_6LayoutINS4_IJNS5_ILi2EEENS5_ILi1EEESM_EEENS4_IJSM_NS5_ILi0EEESO_EEEEENS4_IJNS3_10UnderscoreESR_SR_EEEEELb0EEEEEvNT_6ParamsE --------------------------
	.section	.nv.shared._ZN7cutlass13device_kernelIN5flash32FlashAttnBwdPostprocessConvertdQIN4cute5tupleIJNS3_1CILi128EEES6_EEENS_10bfloat16_tEfNS_4arch4Sm90ELi256ENS3_8TiledMMAINS3_8MMA_AtomIJNS3_4SM904GMMA28MMA_64x128x16_F32BF16BF16_RSILNSE_5MajorE0ELSG_1ELNSE_7ScaleInE1ELSH_1EEEEEENS3_6LayoutINS4_IJNS5_ILi2EEENS5_ILi1EEESM_EEENS4_IJSM_NS5_ILi0EEESO_EEEEENS4_IJNS3_10UnderscoreESR_SR_EEEEELb0EEEEEvNT_6ParamsE,"aw",@nobits
	.sectionflags	@""
	.align	16
	.zero		1024


//--------------------- .nv.shared._ZN7cutlass13device_kernelIN5flash32FlashAttnBwdPostprocessConvertdQIN4cute5tupleIJNS3_1CILi64EEENS5_ILi128EEEEEENS_10bfloat16_tEfNS_4arch4Sm90ELi256ENS3_8TiledMMAINS3_8MMA_AtomIJNS3_4SM904GMMA27MMA_64x64x16_F32BF16BF16_SSILNSF_5MajorE0ELSH_1ELNSF_7ScaleInE1ELSI_1EEEEEENS3_6LayoutINS4_IJNS5_ILi1EEENS5_ILi2EEESM_EEENS4_IJNS5_ILi0EEESM_SP_EEEEENS4_IJNS3_10UnderscoreESS_SS_EEEEELb0EEEEEvNT_6ParamsE --------------------------
	.section	.nv.shared._ZN7cutlass13device_kernelIN5flash32FlashAttnBwdPostprocessConvertdQIN4cute5tupleIJNS3_1CILi64EEENS5_ILi128EEEEEENS_10bfloat16_tEfNS_4arch4Sm90ELi256ENS3_8TiledMMAINS3_8MMA_AtomIJNS3_4SM904GMMA27MMA_64x64x16_F32BF16BF16_SSILNSF_5MajorE0ELSH_1ELNSF_7ScaleInE1ELSI_1EEEEEENS3_6LayoutINS4_IJNS5_ILi1EEENS5_ILi2EEESM_EEENS4_IJNS5_ILi0EEESM_SP_EEEEENS4_IJNS3_10UnderscoreESS_SS_EEEEELb0EEEEEvNT_6ParamsE,"aw",@nobits
	.sectionflags	@""
	.align	16
	.zero		1024


//--------------------- .nv.shared._ZN7cutlass13device_kernelIN5flash11enable_sm90INS1_16FlashAttnBwdSm90INS1_25CollectiveMainloopBwdSm90ILi2ELi2ELi2EN4cute5tupleIJNS5_1CILi1EEES8_S8_EEENS6_IJNS7_ILi64EEENS7_ILi128EEESB_EEENS_10bfloat16_tEfNS_4arch4Sm90ELb1ELb0ELb0ELb1ELb1ELb1ELb0ELb0ELi2ELi1ELi2ELi1ELb0EEENS1_24CollectiveEpilogueBwdGQAISC_fSF_Li256ELb1ELb1EEENS1_25SingleTileBwdLPTSchedulerILb1ELi128ELb1EEEEEEEEEvNT_6ParamsE --------------------------
	.section	.nv.shared._ZN7cutlass13device_kernelIN5flash11enable_sm90INS1_16FlashAttnBwdSm90INS1_25CollectiveMainloopBwdSm90ILi2ELi2ELi2EN4cute5tupleIJNS5_1CILi1EEES8_S8_EEENS6_IJNS7_ILi64EEENS7_ILi128EEESB_EEENS_10bfloat16_tEfNS_4arch4Sm90ELb1ELb0ELb0ELb1ELb1ELb1ELb0ELb0ELi2ELi1ELi2ELi1ELb0EEENS1_24CollectiveEpilogueBwdGQAISC_fSF_Li256ELb1ELb1EEENS1_25SingleTileBwdLPTSchedulerILb1ELi128ELb1EEEEEEEEEvNT_6ParamsE,"aw",@nobits
	.sectionflags	@""
	.align	16
	.zero		1024


//--------------------- .nv.shared._ZN7cutlass13device_kernelIN5flash22FlashAttnBwdPreprocessIN4cute5tupleIJNS3_1CILi64EEENS5_ILi128EEEEEENS_10bfloat16_tEfNS_4arch4Sm90ELb1ELb1EEEEEvNT_6ParamsE --------------------------
	.section	.nv.shared._ZN7cutlass13device_kernelIN5flash22FlashAttnBwdPreprocessIN4cute5tupleIJNS3_1CILi64EEENS5_ILi128EEEEEENS_10bfloat16_tEfNS_4arch4Sm90ELb1ELb1EEEEEvNT_6ParamsE,"aw",@nobits
	.sectionflags	@""
	.align	16
	.zero		1024


//--------------------- .nv.constant0._ZN7cutlass13device_kernelIN5flash11enable_sm90INS1_16FlashAttnBwdSm90INS1_25CollectiveMainloopBwdSm90ILi2ELi2ELi2EN4cute5tupleIJNS5_1CILi1EEES8_S8_EEENS6_IJNS7_ILi64EEENS7_ILi128EEESB_EEENS_10bfloat16_tEfNS_4arch4Sm90ELb0ELb0ELb1ELb0ELb0ELb1ELb0ELb0ELi2ELi1ELi2ELi1ELb0EEENS1_21CollectiveEpilogueBwdISC_SD_SF_Li256ELb0ELb0ELi1EEENS1_19SingleTileSchedulerILb0ELb0ELb0ELi128EEEEEEEEEvNT_6ParamsE --------------------------
	.section	.nv.constant0._ZN7cutlass13device_kernelIN5flash11enable_sm90INS1_16FlashAttnBwdSm90INS1_25CollectiveMainloopBwdSm90ILi2ELi2ELi2EN4cute5tupleIJNS5_1CILi1EEES8_S8_EEENS6_IJNS7_ILi64EEENS7_ILi128EEESB_EEENS_10bfloat16_tEfNS_4arch4Sm90ELb0ELb0ELb1ELb0ELb0ELb1ELb0ELb0ELi2ELi1ELi2ELi1ELb0EEENS1_21CollectiveEpilogueBwdISC_SD_SF_Li256ELb0ELb0ELi1EEENS1_19SingleTileSchedulerILb0ELb0ELb0ELi128EEEEEEEEEvNT_6ParamsE,"a",@progbits
	.sectionflags	@""
	.align	4
.nv.constant0._ZN7cutlass13device_kernelIN5flash11enable_sm90INS1_16FlashAttnBwdSm90INS1_25CollectiveMainloopBwdSm90ILi2ELi2ELi2EN4cute5tupleIJNS5_1CILi1EEES8_S8_EEENS6_IJNS7_ILi64EEENS7_ILi128EEESB_EEENS_10bfloat16_tEfNS_4arch4Sm90ELb0ELb0ELb1ELb0ELb0ELb1ELb0ELb0ELi2ELi1ELi2ELi1ELb0EEENS1_21CollectiveEpilogueBwdISC_SD_SF_Li256ELb0ELb0ELi1EEENS1_19SingleTileSchedulerILb0ELb0ELb0ELi128EEEEEEEEEvNT_6ParamsE:
	.zero		2944


//--------------------- .nv.constant0._ZN7cutlass13device_kernelIN5flash11enable_sm90INS1_16FlashAttnBwdSm90INS1_25CollectiveMainloopBwdSm90ILi2ELi2ELi2EN4cute5tupleIJNS5_1CILi1EEES8_S8_EEENS6_IJNS7_ILi64EEENS7_ILi128EEESB_EEENS_10bfloat16_tEfNS_4arch4Sm90ELb0ELb0ELb1ELb0ELb1ELb1ELb0ELb0ELi2ELi1ELi2ELi1ELb0EEENS1_21CollectiveEpilogueBwdISC_SD_SF_Li256ELb0ELb0ELi1EEENS1_19SingleTileSchedulerILb0ELb0ELb0ELi128EEEEEEEEEvNT_6ParamsE --------------------------
	.section	.nv.constant0._ZN7cutlass13device_kernelIN5flash11enable_sm90INS1_16FlashAttnBwdSm90INS1_25CollectiveMainloopBwdSm90ILi2ELi2ELi2EN4cute5tupleIJNS5_1CILi1EEES8_S8_EEENS6_IJNS7_ILi64EEENS7_ILi128EEESB_EEENS_10bfloat16_tEfNS_4arch4Sm90ELb0ELb0ELb1ELb0ELb1ELb1ELb0ELb0ELi2ELi1ELi2ELi1ELb0EEENS1_21CollectiveEpilogueBwdISC_SD_SF_Li256ELb0ELb0ELi1EEENS1_19SingleTileSchedulerILb0ELb0ELb0ELi128EEEEEEEEEvNT_6ParamsE,"a",@progbits
	.sectionflags	@""
	.align	4
.nv.constant0._ZN7cutlass13device_kernelIN5flash11enable_sm90INS1_16FlashAttnBwdSm90INS1_25CollectiveMainloopBwdSm90ILi2ELi2ELi2EN4cute5tupleIJNS5_1CILi1EEES8_S8_EEENS6_IJNS7_ILi64EEENS7_ILi128EEESB_EEENS_10bfloat16_tEfNS_4arch4Sm90ELb0ELb0ELb1ELb0ELb1ELb1ELb0ELb0ELi2ELi1ELi2ELi1ELb0EEENS1_21CollectiveEpilogueBwdISC_SD_SF_Li256ELb0ELb0ELi1EEENS1_19SingleTileSchedulerILb0ELb0ELb0ELi128EEEEEEEEEvNT_6ParamsE:
	.zero		2944


//--------------------- .nv.constant0._ZN7cutlass13device_kernelIN5flash11enable_sm90INS1_16FlashAttnBwdSm90INS1_25CollectiveMainloopBwdSm90ILi2ELi2ELi2EN4cute5tupleIJNS5_1CILi1EEES8_S8_EEENS6_IJNS7_ILi64EEENS7_ILi128EEESB_EEENS_10bfloat16_tEfNS_4arch4Sm90ELb0ELb0ELb1ELb0ELb0ELb1ELb0ELb0ELi2ELi1ELi2ELi1ELb0EEENS1_24CollectiveEpilogueBwdGQAISC_fSF_Li256ELb0ELb0EEENS1_19SingleTileSchedulerILb0ELb0ELb0ELi128EEEEEEEEEvNT_6ParamsE --------------------------
	.section	.nv.constant0._ZN7cutlass13device_kernelIN5flash11enable_sm90INS1_16FlashAttnBwdSm90INS1_25CollectiveMainloopBwdSm90ILi2ELi2ELi2EN4cute5tupleIJNS5_1CILi1EEES8_S8_EEENS6_IJNS7_ILi64EEENS7_ILi128EEESB_EEENS_10bfloat16_tEfNS_4arch4Sm90ELb0ELb0ELb1ELb0ELb0ELb1ELb0ELb0ELi2ELi1ELi2ELi1ELb0EEENS1_24CollectiveEpilogueBwdGQAISC_fSF_Li256ELb0ELb0EEENS1_19SingleTileSchedulerILb0ELb0ELb0ELi128EEEEEEEEEvNT_6ParamsE,"a",@progbits
	.sectionflags	@""
	.align	4
.nv.constant0._ZN7cutlass13device_kernelIN5flash11enable_sm90INS1_16FlashAttnBwdSm90INS1_25CollectiveMainloopBwdSm90ILi2ELi2ELi2EN4cute5tupleIJNS5_1CILi1EEES8_S8_EEENS6_IJNS7_ILi64EEENS7_ILi128EEESB_EEENS_10bfloat16_tEfNS_4arch4Sm90ELb0ELb0ELb1ELb0ELb0ELb1ELb0ELb0ELi2ELi1ELi2ELi1ELb0EEENS1_24CollectiveEpilogueBwdGQAISC_fSF_Li256ELb0ELb0EEENS1_19SingleTileSchedulerILb0ELb0ELb0ELi128EEEEEEEEEvNT_6ParamsE:
	.zero		2304


//--------------------- .nv.constant0._ZN7cutlass13device_kernelIN5flash11enable_sm90INS1_16FlashAttnBwdSm90INS1_25CollectiveMainloopBwdSm90ILi2ELi2ELi2EN4cute5tupleIJNS5_1CILi1EEES8_S8_EEENS6_IJNS7_ILi64EEENS7_ILi128EEESB_EEENS_10bfloat16_tEfNS_4arch4Sm90ELb0ELb0ELb1ELb0ELb1ELb1ELb0ELb0ELi2ELi1ELi2ELi1ELb0EEENS1_24CollectiveEpilogueBwdGQAISC_fSF_Li256ELb0ELb1EEENS1_19SingleTileSchedulerILb0ELb0ELb0ELi128EEEEEEEEEvNT_6ParamsE --------------------------
	.section	.nv.constant0._ZN7cutlass13device_kernelIN5flash11enable_sm90INS1_16FlashAttnBwdSm90INS1_25CollectiveMainloopBwdSm90ILi2ELi2ELi2EN4cute5tupleIJNS5_1CILi1EEES8_S8_EEENS6_IJNS7_ILi64EEENS7_ILi128EEESB_EEENS_10bfloat16_tEfNS_4arch4Sm90ELb0ELb0ELb1ELb0ELb1ELb1ELb0ELb0ELi2ELi1ELi2ELi1ELb0EEENS1_24CollectiveEpilogueBwdGQAISC_fSF_Li256ELb0ELb1EEENS1_19SingleTileSchedulerILb0ELb0ELb0ELi128EEEEEEEEEvNT_6ParamsE,"a",@progbits
	.sectionflags	@""
	.align	4
.nv.constant0._ZN7cutlass13device_kernelIN5flash11enable_sm90INS1_16FlashAttnBwdSm90INS1_25CollectiveMainloopBwdSm90ILi2ELi2ELi2EN4cute5tupleIJNS5_1CILi1EEES8_S8_EEENS6_IJNS7_ILi64EEENS7_ILi128EEESB_EEENS_10bfloat16_tEfNS_4arch4Sm90ELb0ELb0ELb1ELb0ELb1ELb1ELb0ELb0ELi2ELi1ELi2ELi1ELb0EEENS1_24CollectiveEpilogueBwdGQAISC_fSF_Li256ELb0ELb1EEENS1_19SingleTileSchedulerILb0ELb0ELb0ELi128EEEEEEEEEvNT_6ParamsE:
	.zero		2304


//--------------------- .nv.constant0._ZN7cutlass13device_kernelIN5flash11enable_sm90INS1_16FlashAttnBwdSm90INS1_25CollectiveMainloopBwdSm90ILi2ELi2ELi2EN4cute5tupleIJNS5_1CILi1EEES8_S8_EEENS6_IJNS7_ILi64EEENS7_ILi128EEESB_EEENS_10bfloat16_tEfNS_4arch4Sm90ELb0ELb0ELb1ELb1ELb0ELb1ELb0ELb0ELi2ELi1ELi2ELi1ELb0EEENS1_21CollectiveEpilogueBwdISC_SD_SF_Li256ELb1ELb0ELi1EEENS1_19SingleTileSchedulerILb1ELb0ELb0ELi128EEEEEEEEEvNT_6ParamsE --------------------------
	.section	.nv.constant0._ZN7cutlass13device_kernelIN5flash11enable_sm90INS1_16FlashAttnBwdSm90INS1_25CollectiveMainloopBwdSm90ILi2ELi2ELi2EN4cute5tupleIJNS5_1CILi1EEES8_S8_EEENS6_IJNS7_ILi64EEENS7_ILi128EEESB_EEENS_10bfloat16_tEfNS_4arch4Sm90ELb0ELb0ELb1ELb1ELb0ELb1ELb0ELb0ELi2ELi1ELi2ELi1ELb0EEENS1_21CollectiveEpilogueBwdISC_SD_SF_Li256ELb1ELb0ELi1EEENS1_19SingleTileSchedulerILb1ELb0ELb0ELi128EEEEEEEEEvNT_6ParamsE,"a",@progbits
	.sectionflags	@""
	.align	4
.nv.constant0._ZN7cutlass13device_kernelIN5flash11enable_sm90INS1_16FlashAttnBwdSm90INS1_25CollectiveMainloopBwdSm90ILi2ELi2ELi2EN4cute5tupleIJNS5_1CILi1EEES8_S8_EEENS6_IJNS7_ILi64EEENS7_ILi128EEESB_EEENS_10bfloat16_tEfNS_4arch4Sm90ELb0ELb0ELb1ELb1ELb0ELb1ELb0ELb0ELi2ELi1ELi2ELi1ELb0EEENS1_21CollectiveEpilogueBwdISC_SD_SF_Li256ELb1ELb0ELi1EEENS1_19SingleTileSchedulerILb1ELb0ELb0ELi128EEEEEEEEEvNT_6ParamsE:
	.zero		2304


//--------------------- .nv.constant0._ZN7cutlass13device_kernelIN5flash11enable_sm90INS1_16FlashAttnBwdSm90INS1_25CollectiveMainloopBwdSm90ILi2ELi2ELi2EN4cute5tupleIJNS5_1CILi1EEES8_S8_EEENS6_IJNS7_ILi64EEENS7_ILi128EEESB_EEENS_10bfloat16_tEfNS_4arch4Sm90ELb0ELb0ELb1ELb1ELb1ELb1ELb0ELb0ELi2ELi1ELi2ELi1ELb0EEENS1_21CollectiveEpilogueBwdISC_SD_SF_Li256ELb1ELb0ELi1EEENS1_19SingleTileSchedulerILb1ELb0ELb0ELi128EEEEEEEEEvNT_6ParamsE --------------------------
	.section	.nv.constant0._ZN7cutlass13device_kernelIN5flash11enable_sm90INS1_16FlashAttnBwdSm90INS1_25CollectiveMainloopBwdSm90ILi2ELi2ELi2EN4cute5tupleIJNS5_1CILi1EEES8_S8_EEENS6_IJNS7_ILi64EEENS7_ILi128EEESB_EEENS_10bfloat16_tEfNS_4arch4Sm90ELb0ELb0ELb1ELb1ELb1ELb1ELb0ELb0ELi2ELi1ELi2ELi1ELb0EEENS1_21CollectiveEpilogueBwdISC_SD_SF_Li256ELb1ELb0ELi1EEENS1_19SingleTileSchedulerILb1ELb0ELb0ELi128EEEEEEEEEvNT_6ParamsE,"a",@progbits
	.sectionflags	@""
	.align	4
.nv.constant0._ZN7cutlass13device_kernelIN5flash11enable_sm90INS1_16FlashAttnBwdSm90INS1_25CollectiveMainloopBwdSm90ILi2ELi2ELi2EN4cute5tupleIJNS5_1CILi1EEES8_S8_EEENS6_IJNS7_ILi64EEENS7_ILi128EEESB_EEENS_10bfloat16_tEfNS_4arch4Sm90ELb0ELb0ELb1ELb1ELb1ELb1ELb0ELb0ELi2ELi1ELi2ELi1ELb0EEENS1_21CollectiveEpilogueBwdISC_SD_SF_Li256ELb1ELb0ELi1EEENS1_19SingleTileSchedulerILb1ELb0ELb0ELi128EEEEEEEEEvNT_6ParamsE:
	.zero		2304


//--------------------- .nv.constant0._ZN7cutlass13device_kernelIN5flash11enable_sm90INS1_16FlashAttnBwdSm90INS1_25CollectiveMainloopBwdSm90ILi2ELi2ELi2EN4cute5tupleIJNS5_1CILi1EEES8_S8_EEENS6_IJNS7_ILi64EEENS7_ILi128EEESB_EEENS_10bfloat16_tEfNS_4arch4Sm90ELb0ELb0ELb1ELb1ELb0ELb1ELb0ELb0ELi2ELi1ELi2ELi1ELb0EEENS1_24CollectiveEpilogueBwdGQAISC_fSF_Li256ELb1ELb0EEENS1_19SingleTileSchedulerILb1ELb0ELb0ELi128EEEEEEEEEvNT_6ParamsE --------------------------
	.section	.nv.constant0._ZN7cutlass13device_kernelIN5flash11enable_sm90INS1_16FlashAttnBwdSm90INS1_25CollectiveMainloopBwdSm90ILi2ELi2ELi2EN4cute5tupleIJNS5_1CILi1EEES8_S8_EEENS6_IJNS7_ILi64EEENS7_ILi128EEESB_EEENS_10bfloat16_tEfNS_4arch4Sm90ELb0ELb0ELb1ELb1ELb0ELb1ELb0ELb0ELi2ELi1ELi2ELi1ELb0EEENS1_24CollectiveEpilogueBwdGQAISC_fSF_Li256ELb1ELb0EEENS1_19SingleTileSchedulerILb1ELb0ELb0ELi128EEEEEEEEEvNT_6ParamsE,"a",@progbits
	.sectionflags	@""
	.align	4
.nv.constant0._ZN7cutlass13device_kernelIN5flash11enable_sm90INS1_16FlashAttnBwdSm90INS1_25CollectiveMainloopBwdSm90ILi2ELi2ELi2EN4cute5tupleIJNS5_1CILi1EEES8_S8_EEENS6_IJNS7_ILi64EEENS7_ILi128EEESB_EEENS_10bfloat16_tEfNS_4arch4Sm90ELb0ELb0ELb1ELb1ELb0ELb1ELb0ELb0ELi2ELi1ELi2ELi1ELb0EEENS1_24CollectiveEpilogueBwdGQAISC_fSF_Li256ELb1ELb0EEENS1_19SingleTileSchedulerILb1ELb0ELb0ELi128EEEEEEEEEvNT_6ParamsE:
	.zero		2304


//--------------------- .nv.constant0._ZN7cutlass13device_kernelIN5flash11enable_sm90INS1_16FlashAttnBwdSm90INS1_25CollectiveMainloopBwdSm90ILi2ELi2ELi2EN4cute5tupleIJNS5_1CILi1EEES8_S8_EEENS6_IJNS7_ILi64EEENS7_ILi128EEESB_EEENS_10bfloat16_tEfNS_4arch4Sm90ELb0ELb0ELb1ELb1ELb1ELb1ELb0ELb0ELi2ELi1ELi2ELi1ELb0EEENS1_24CollectiveEpilogueBwdGQAISC_fSF_Li256ELb1ELb1EEENS1_19SingleTileSchedulerILb1ELb0ELb0ELi128EEEEEEEEEvNT_6ParamsE --------------------------
	.section	.nv.constant0._ZN7cutlass13device_kernelIN5flash11enable_sm90INS1_16FlashAttnBwdSm90INS1_25CollectiveMainloopBwdSm90ILi2ELi2ELi2EN4cute5tupleIJNS5_1CILi1EEES8_S8_EEENS6_IJNS7_ILi64EEENS7_ILi128EEESB_EEENS_10bfloat16_tEfNS_4arch4Sm90ELb0ELb0ELb1ELb1ELb1ELb1ELb0ELb0ELi2ELi1ELi2ELi1ELb0EEENS1_24CollectiveEpilogueBwdGQAISC_fSF_Li256ELb1ELb1EEENS1_19SingleTileSchedulerILb1ELb0ELb0ELi128EEEEEEEEEvNT_6ParamsE,"a",@progbits
	.sectionflags	@""
	.align	4
.nv.constant0._ZN7cutlass13device_kernelIN5flash11enable_sm90INS1_16FlashAttnBwdSm90INS1_25CollectiveMainloopBwdSm90ILi2ELi2ELi2EN4cute5tupleIJNS5_1CILi1EEES8_S8_EEENS6_IJNS7_ILi64EEENS7_ILi128EEESB_EEENS_10bfloat16_tEfNS_4arch4Sm90ELb0ELb0ELb1ELb1ELb1ELb1ELb0ELb0ELi2ELi1ELi2ELi1ELb0EEENS1_24CollectiveEpilogueBwdGQAISC_fSF_Li256ELb1ELb1EEENS1_19SingleTileSchedulerILb1ELb0ELb0ELi128EEEEEEEEEvNT_6ParamsE:
	.zero		2304


//--------------------- .nv.constant0._ZN7cutlass13device_kernelIN5flash11enable_sm90INS1_16FlashAttnBwdSm90INS1_25CollectiveMainloopBwdSm90ILi2ELi2ELi2EN4cute5tupleIJNS5_1CILi1EEES8_S8_EEENS6_IJNS7_ILi64EEENS7_ILi128EEESB_EEENS_10bfloat16_tEfNS_4arch4Sm90ELb0ELb1ELb1ELb0ELb0ELb1ELb0ELb0ELi2ELi1ELi2ELi1ELb0EEENS1_21CollectiveEpilogueBwdISC_SD_SF_Li256ELb0ELb0ELi1EEENS1_19SingleTileSchedulerILb0ELb0ELb0ELi128EEEEEEEEEvNT_6ParamsE --------------------------
	.section	.nv.constant0._ZN7cutlass13device_kernelIN5flash11enable_sm90INS1_16FlashAttnBwdSm90INS1_25CollectiveMainloopBwdSm90ILi2ELi2ELi2EN4cute5tupleIJNS5_1CILi1EEES8_S8_EEENS6_IJNS7_ILi64EEENS7_ILi128EEESB_EEENS_10bfloat16_tEfNS_4arch4Sm90ELb0ELb1ELb1ELb0ELb0ELb1ELb0ELb0ELi2ELi1ELi2ELi1ELb0EEENS1_21CollectiveEpilogueBwdISC_SD_SF_Li256ELb0ELb0ELi1EEENS1_19SingleTileSchedulerILb0ELb0ELb0ELi128EEEEEEEEEvNT_6ParamsE,"a",@progbits
	.sectionflags	@""
	.align	4
.nv.constant0._ZN7cutlass13device_kernelIN5flash11enable_sm90INS1_16FlashAttnBwdSm90INS1_25CollectiveMainloopBwdSm90ILi2ELi2ELi2EN4cute5tupleIJNS5_1CILi1EEES8_S8_EEENS6_IJNS7_ILi64EEENS7_ILi128EEESB_EEENS_10bfloat16_tEfNS_4arch4Sm90ELb0ELb1ELb1ELb0ELb0ELb1ELb0ELb0ELi2ELi1ELi2ELi1ELb0EEENS1_21CollectiveEpilogueBwdISC_SD_SF_Li256ELb0ELb0ELi1EEENS1_19SingleTileSchedulerILb0ELb0ELb0ELi128EEEEEEEEEvNT_6ParamsE:
	.zero		2944


//--------------------- .nv.constant0._ZN7cutlass13device_kernelIN5flash11enable_sm90INS1_16FlashAttnBwdSm90INS1_25CollectiveMainloopBwdSm90ILi2ELi2ELi2EN4cute5tupleIJNS5_1CILi1EEES8_S8_EEENS6_IJNS7_ILi64EEENS7_ILi128EEESB_EEENS_10bfloat16_tEfNS_4arch4Sm90ELb0ELb1ELb1ELb0ELb1ELb1ELb0ELb0ELi2ELi1ELi2ELi1ELb0EEENS1_21CollectiveEpilogueBwdISC_SD_SF_Li256ELb0ELb0ELi1EEENS1_19SingleTileSchedulerILb0ELb0ELb0ELi128EEEEEEEEEvNT_6ParamsE --------------------------
	.section	.nv.constant0._ZN7cutlass13device_kernelIN5flash11enable_sm90INS1_16FlashAttnBwdSm90INS1_25CollectiveMainloopBwdSm90ILi2ELi2ELi2EN4cute5tupleIJNS5_1CILi1EEES8_S8_EEENS6_IJNS7_ILi64EEENS7_ILi128EEESB_EEENS_10bfloat16_tEfNS_4arch4Sm90ELb0ELb1ELb1ELb0ELb1ELb1ELb0ELb0ELi2ELi1ELi2ELi1ELb0EEENS1_21CollectiveEpilogueBwdISC_SD_SF_Li256ELb0ELb0ELi1EEENS1_19SingleTileSchedulerILb0ELb0ELb0ELi128EEEEEEEEEvNT_6ParamsE,"a",@progbits
	.sectionflags	@""
	.align	4
.nv.constant0._ZN7cutlass13device_kernelIN5flash11enable_sm90INS1_16FlashAttnBwdSm90INS1_25CollectiveMainloopBwdSm90ILi2ELi2ELi2EN4cute5tupleIJNS5_1CILi1EEES8_S8_EEENS6_IJNS7_ILi64EEENS7_ILi128EEESB_EEENS_10bfloat16_tEfNS_4arch4Sm90ELb0ELb1ELb1ELb0ELb1ELb1ELb0ELb0ELi2ELi1ELi2ELi1ELb0EEENS1_21CollectiveEpilogueBwdISC_SD_SF_Li256ELb0ELb0ELi1EEENS1_19SingleTileSchedulerILb0ELb0ELb0ELi128EEEEEEEEEvNT_6ParamsE:
	.zero		2944


//--------------------- .nv.constant0._ZN7cutlass13device_kernelIN5flash11enable_sm90INS1_16FlashAttnBwdSm90INS1_25CollectiveMainloopBwdSm90ILi2ELi2ELi2EN4cute5tupleIJNS5_1CILi1EEES8_S8_EEENS6_IJNS7_ILi64EEENS7_ILi128EEESB_EEENS_10bfloat16_tEfNS_4arch4Sm90ELb0ELb1ELb1ELb0ELb0ELb1ELb0ELb0ELi2ELi1ELi2ELi1ELb0EEENS1_24CollectiveEpilogueBwdGQAISC_fSF_Li256ELb0ELb0EEENS1_19SingleTileSchedulerILb0ELb0ELb0ELi128EEEEEEEEEvNT_6ParamsE --------------------------
	.section	.nv.constant0._ZN7cutlass13device_kernelIN5flash11enable_sm90INS1_16FlashAttnBwdSm90INS1_25CollectiveMainloopBwdSm90ILi2ELi2ELi2EN4cute5tupleIJNS5_1CILi1EEES8_S8_EEENS6_IJNS7_ILi64EEENS7_ILi128EEESB_EEENS_10bfloat16_tEfNS_4arch4Sm90ELb0ELb1ELb1ELb0ELb0ELb1ELb0ELb0ELi2ELi1ELi2ELi1ELb0EEENS1_24CollectiveEpilogueBwdGQAISC_fSF_Li256ELb0ELb0EEENS1_19SingleTileSchedulerILb0ELb0ELb0ELi128EEEEEEEEEvNT_6ParamsE,"a",@progbits
	.sectionflags	@""
	.align	4
.nv.constant0._ZN7cutlass13device_kernelIN5flash11enable_sm90INS1_16FlashAttnBwdSm90INS1_25CollectiveMainloopBwdSm90ILi2ELi2ELi2EN4cute5tupleIJNS5_1CILi1EEES8_S8_EEENS6_IJNS7_ILi64EEENS7_ILi128EEESB_EEENS_10bfloat16_tEfNS_4arch4Sm90ELb0ELb1ELb1ELb0ELb0ELb1ELb0ELb0ELi2ELi1ELi2ELi1ELb0EEENS1_24CollectiveEpilogueBwdGQAISC_fSF_Li256ELb0ELb0EEENS1_19SingleTileSchedulerILb0ELb0ELb0ELi128EEEEEEEEEvNT_6ParamsE:
	.zero		2304


//--------------------- .nv.constant0._ZN7cutlass13device_kernelIN5flash11enable_sm90INS1_16FlashAttnBwdSm90INS1_25CollectiveMainloopBwdSm90ILi2ELi2ELi2EN4cute5tupleIJNS5_1CILi1EEES8_S8_EEENS6_IJNS7_ILi64EEENS7_ILi128EEESB_EEENS_10bfloat16_tEfNS_4arch4Sm90ELb0ELb1ELb1ELb0ELb1ELb1ELb0ELb0ELi2ELi1ELi2ELi1ELb0EEENS1_24CollectiveEpilogueBwdGQAISC_fSF_Li256ELb0ELb1EEENS1_19SingleTileSchedulerILb0ELb0ELb0ELi128EEEEEEEEEvNT_6ParamsE --------------------------
	.section	.nv.constant0._ZN7cutlass13device_kernelIN5flash11enable_sm90INS1_16FlashAttnBwdSm90INS1_25CollectiveMainloopBwdSm90ILi2ELi2ELi2EN4cute5tupleIJNS5_1CILi1EEES8_S8_EEENS6_IJNS7_ILi64EEENS7_ILi128EEESB_EEENS_10bfloat16_tEfNS_4arch4Sm90ELb0ELb1ELb1ELb0ELb1ELb1ELb0ELb0ELi2ELi1ELi2ELi1ELb0EEENS1_24CollectiveEpilogueBwdGQAISC_fSF_Li256ELb0ELb1EEENS1_19SingleTileSchedulerILb0ELb0ELb0ELi128EEEEEEEEEvNT_6ParamsE,"a",@progbits
	.sectionflags	@""
	.align	4
.nv.constant0._ZN7cutlass13device_kernelIN5flash11enable_sm90INS1_16FlashAttnBwdSm90INS1_25CollectiveMainloopBwdSm90ILi2ELi2ELi2EN4cute5tupleIJNS5_1CILi1EEES8_S8_EEENS6_IJNS7_ILi64EEENS7_ILi128EEESB_EEENS_10bfloat16_tEfNS_4arch4Sm90ELb0ELb1ELb1ELb0ELb1ELb1ELb0ELb0ELi2ELi1ELi2ELi1ELb0EEENS1_24CollectiveEpilogueBwdGQAISC_fSF_Li256ELb0ELb1EEENS1_19SingleTileSchedulerILb0ELb0ELb0ELi128EEEEEEEEEvNT_6ParamsE:
	.zero		2304


//--------------------- .nv.constant0._ZN7cutlass13device_kernelIN5flash11enable_sm90INS1_16FlashAttnBwdSm90INS1_25CollectiveMainloopBwdSm90ILi2ELi2ELi2EN4cute5tupleIJNS5_1CILi1EEES8_S8_EEENS6_IJNS7_ILi64EEENS7_ILi128EEESB_EEENS_10bfloat16_tEfNS_4arch4Sm90ELb0ELb1ELb1ELb1ELb0ELb1ELb0ELb0ELi2ELi1ELi2ELi1ELb0EEENS1_21CollectiveEpilogueBwdISC_SD_SF_Li256ELb1ELb0ELi1EEENS1_19SingleTileSchedulerILb1ELb0ELb0ELi128EEEEEEEEEvNT_6ParamsE --------------------------
	.section	.nv.constant0._ZN7cutlass13device_kernelIN5flash11enable_sm90INS1_16FlashAttnBwdSm90INS1_25CollectiveMainloopBwdSm90ILi2ELi2ELi2EN4cute5tupleIJNS5_1CILi1EEES8_S8_EEENS6_IJNS7_ILi64EEENS7_ILi128EEESB_EEENS_10bfloat16_tEfNS_4arch4Sm90ELb0ELb1ELb1ELb1ELb0ELb1ELb0ELb0ELi2ELi1ELi2ELi1ELb0EEENS1_21CollectiveEpilogueBwdISC_SD_SF_Li256ELb1ELb0ELi1EEENS1_19SingleTileSchedulerILb1ELb0ELb0ELi128EEEEEEEEEvNT_6ParamsE,"a",@progbits
	.sectionflags	@""
	.align	4
.nv.constant0._ZN7cutlass13device_kernelIN5flash11enable_sm90INS1_16FlashAttnBwdSm90INS1_25CollectiveMainloopBwdSm90ILi2ELi2ELi2EN4cute5tupleIJNS5_1CILi1EEES8_S8_EEENS6_IJNS7_ILi64EEENS7_ILi128EEESB_EEENS_10bfloat16_tEfNS_4arch4Sm90ELb0ELb1ELb1ELb1ELb0ELb1ELb0ELb0ELi2ELi1ELi2ELi1ELb0EEENS1_21CollectiveEpilogueBwdISC_SD_SF_Li256ELb1ELb0ELi1EEENS1_19SingleTileSchedulerILb1ELb0ELb0ELi128EEEEEEEEEvNT_6ParamsE:
	.zero		2304


//--------------------- .nv.constant0._ZN7cutlass13device_kernelIN5flash11enable_sm90INS1_16FlashAttnBwdSm90INS1_25CollectiveMainloopBwdSm90ILi2ELi2ELi2EN4cute5tupleIJNS5_1CILi1EEES8_S8_EEENS6_IJNS7_ILi64EEENS7_ILi128EEESB_EEENS_10bfloat16_tEfNS_4arch4Sm90ELb0ELb1ELb1ELb1ELb1ELb1ELb0ELb0ELi2ELi1ELi2ELi1ELb0EEENS1_21CollectiveEpilogueBwdISC_SD_SF_Li256ELb1ELb0ELi1EEENS1_19SingleTileSchedulerILb1ELb0ELb0ELi128EEEEEEEEEvNT_6ParamsE --------------------------
	.section	.nv.constant0._ZN7cutlass13device_kernelIN5flash11enable_sm90INS1_16FlashAttnBwdSm90INS1_25CollectiveMainloopBwdSm90ILi2ELi2ELi2EN4cute5tupleIJNS5_1CILi1EEES8_S8_EEENS6_IJNS7_ILi64EEENS7_ILi128EEESB_EEENS_10bfloat16_tEfNS_4arch4Sm90ELb0ELb1ELb1ELb1ELb1ELb1ELb0ELb0ELi2ELi1ELi2ELi1ELb0EEENS1_21CollectiveEpilogueBwdISC_SD_SF_Li256ELb1ELb0ELi1EEENS1_19SingleTileSchedulerILb1ELb0ELb0ELi128EEEEEEEEEvNT_6ParamsE,"a",@progbits
	.sectionflags	@""
	.align	4
.nv.constant0._ZN7cutlass13device_kernelIN5flash11enable_sm90INS1_16FlashAttnBwdSm90INS1_25CollectiveMainloopBwdSm90ILi2ELi2ELi2EN4cute5tupleIJNS5_1CILi1EEES8_S8_EEENS6_IJNS7_ILi64EEENS7_ILi128EEESB_EEENS_10bfloat16_tEfNS_4arch4Sm90ELb0ELb1ELb1ELb1ELb1ELb1ELb0ELb0ELi2ELi1ELi2ELi1ELb0EEENS1_21CollectiveEpilogueBwdISC_SD_SF_Li256ELb1ELb0ELi1EEENS1_19SingleTileSchedulerILb1ELb0ELb0ELi128EEEEEEEEEvNT_6ParamsE:
	.zero		2304


//--------------------- .nv.constant0._ZN7cutlass13device_kernelIN5flash11enable_sm90INS1_16FlashAttnBwdSm90INS1_25CollectiveMainloopBwdSm90ILi2ELi2ELi2EN4cute5tupleIJNS5_1CILi1EEES8_S8_EEENS6_IJNS7_ILi64EEENS7_ILi128EEESB_EEENS_10bfloat16_tEfNS_4arch4Sm90ELb0ELb1ELb1ELb1ELb0ELb1ELb0ELb0ELi2ELi1ELi2ELi1ELb0EEENS1_24CollectiveEpilogueBwdGQAISC_fSF_Li256ELb1ELb0EEENS1_19SingleTileSchedulerILb1ELb0ELb0ELi128EEEEEEEEEvNT_6ParamsE --------------------------
	.section	.nv.constant0._ZN7cutlass13device_kernelIN5flash11enable_sm90INS1_16FlashAttnBwdSm90INS1_25CollectiveMainloopBwdSm90ILi2ELi2ELi2EN4cute5tupleIJNS5_1CILi1EEES8_S8_EEENS6_IJNS7_ILi64EEENS7_ILi128EEESB_EEENS_10bfloat16_tEfNS_4arch4Sm90ELb0ELb1ELb1ELb1ELb0ELb1ELb0ELb0ELi2ELi1ELi2ELi1ELb0EEENS1_24CollectiveEpilogueBwdGQAISC_fSF_Li256ELb1ELb0EEENS1_19SingleTileSchedulerILb1ELb0ELb0ELi128EEEEEEEEEvNT_6ParamsE,"a",@progbits
	.sectionflags	@""
	.align	4
.nv.constant0._ZN7cutlass13device_kernelIN5flash11enable_sm90INS1_16FlashAttnBwdSm90INS1_25CollectiveMainloopBwdSm90ILi2ELi2ELi2EN4cute5tupleIJNS5_1CILi1EEES8_S8_EEENS6_IJNS7_ILi64EEENS7_ILi128EEESB_EEENS_10bfloat16_tEfNS_4arch4Sm90ELb0ELb1ELb1ELb1ELb0ELb1ELb0ELb0ELi2ELi1ELi2ELi1ELb0EEENS1_24CollectiveEpilogueBwdGQAISC_fSF_Li256ELb1ELb0EEENS1_19SingleTileSchedulerILb1ELb0ELb0ELi128EEEEEEEEEvNT_6ParamsE:
	.zero		2304


//--------------------- .nv.constant0._ZN7cutlass13device_kernelIN5flash11enable_sm90INS1_16FlashAttnBwdSm90INS1_25CollectiveMainloopBwdSm90ILi2ELi2ELi2EN4cute5tupleIJNS5_1CILi1EEES8_S8_EEENS6_IJNS7_ILi64EEENS7_ILi128EEESB_EEENS_10bfloat16_tEfNS_4arch4Sm90ELb0ELb1ELb1ELb1ELb1ELb1ELb0ELb0ELi2ELi1ELi2ELi1ELb0EEENS1_24CollectiveEpilogueBwdGQAISC_fSF_Li256ELb1ELb1EEENS1_19SingleTileSchedulerILb1ELb0ELb0ELi128EEEEEEEEEvNT_6ParamsE --------------------------
	.section	.nv.constant0._ZN7cutlass13device_kernelIN5flash11enable_sm90INS1_16FlashAttnBwdSm90INS1_25CollectiveMainloopBwdSm90ILi2ELi2ELi2EN4cute5tupleIJNS5_1CILi1EEES8_S8_EEENS6_IJNS7_ILi64EEENS7_ILi128EEESB_EEENS_10bfloat16_tEfNS_4arch4Sm90ELb0ELb1ELb1ELb1ELb1ELb1ELb0ELb0ELi2ELi1ELi2ELi1ELb0EEENS1_24CollectiveEpilogueBwdGQAISC_fSF_Li256ELb1ELb1EEENS1_19SingleTileSchedulerILb1ELb0ELb0ELi128EEEEEEEEEvNT_6ParamsE,"a",@progbits
	.sectionflags	@""
	.align	4
.nv.constant0._ZN7cutlass13device_kernelIN5flash11enable_sm90INS1_16FlashAttnBwdSm90INS1_25CollectiveMainloopBwdSm90ILi2ELi2ELi2EN4cute5tupleIJNS5_1CILi1EEES8_S8_EEENS6_IJNS7_ILi64EEENS7_ILi128EEESB_EEENS_10bfloat16_tEfNS_4arch4Sm90ELb0ELb1ELb1ELb1ELb1ELb1ELb0ELb0ELi2ELi1ELi2ELi1ELb0EEENS1_24CollectiveEpilogueBwdGQAISC_fSF_Li256ELb1ELb1EEENS1_19SingleTileSchedulerILb1ELb0ELb0ELi128EEEEEEEEEvNT_6ParamsE:
	.zero		2304


//--------------------- .nv.constant0._ZN7cutlass13device_kernelIN5flash11enable_sm90INS1_16FlashAttnBwdSm90INS1_25CollectiveMainloopBwdSm90ILi2ELi2ELi2EN4cute5tupleIJNS5_1CILi1EEES8_S8_EEENS6_IJNS7_ILi64EEENS7_ILi128EEESB_EEENS_10bfloat16_tEfNS_4arch4Sm90ELb1ELb0ELb1ELb0ELb0ELb1ELb0ELb0ELi2ELi1ELi2ELi1ELb0EEENS1_21CollectiveEpilogueBwdISC_SD_SF_Li256ELb0ELb0ELi1EEENS1_25SingleTileBwdLPTSchedulerILb0ELi128ELb0EEEEEEEEEvNT_6ParamsE --------------------------
	.section	.nv.constant0._ZN7cutlass13device_kernelIN5flash11enable_sm90INS1_16FlashAttnBwdSm90INS1_25CollectiveMainloopBwdSm90ILi2ELi2ELi2EN4cute5tupleIJNS5_1CILi1EEES8_S8_EEENS6_IJNS7_ILi64EEENS7_ILi128EEESB_EEENS_10bfloat16_tEfNS_4arch4Sm90ELb1ELb0ELb1ELb0ELb0ELb1ELb0ELb0ELi2ELi1ELi2ELi1ELb0EEENS1_21CollectiveEpilogueBwdISC_SD_SF_Li256ELb0ELb0ELi1EEENS1_25SingleTileBwdLPTSchedulerILb0ELi128ELb0EEEEEEEEEvNT_6ParamsE,"a",@progbits
	.sectionflags	@""
	.align	4
.nv.constant0._ZN7cutlass13device_kernelIN5flash11enable_sm90INS1_16FlashAttnBwdSm90INS1_25CollectiveMainloopBwdSm90ILi2ELi2ELi2EN4cute5tupleIJNS5_1CILi1EEES8_S8_EEENS6_IJNS7_ILi64EEENS7_ILi128EEESB_EEENS_10bfloat16_tEfNS_4arch4Sm90ELb1ELb0ELb1ELb0ELb0ELb1ELb0ELb0ELi2ELi1ELi2ELi1ELb0EEENS1_21CollectiveEpilogueBwdISC_SD_SF_Li256ELb0ELb0ELi1EEENS1_25SingleTileBwdLPTSchedulerILb0ELi128ELb0EEEEEEEEEvNT_6ParamsE:
	.zero		2944


//--------------------- .nv.constant0._ZN7cutlass13device_kernelIN5flash11enable_sm90INS1_16FlashAttnBwdSm90INS1_25CollectiveMainloopBwdSm90ILi2ELi2ELi2EN4cute5tupleIJNS5_1CILi1EEES8_S8_EEENS6_IJNS7_ILi64EEENS7_ILi128EEESB_EEENS_10bfloat16_tEfNS_4arch4Sm90ELb1ELb0ELb1ELb0ELb1ELb1ELb0ELb0ELi2ELi1ELi2ELi1ELb0EEENS1_21CollectiveEpilogueBwdISC_SD_SF_Li256ELb0ELb0ELi1EEENS1_25SingleTileBwdLPTSchedulerILb0ELi128ELb1EEEEEEEEEvNT_6ParamsE --------------------------
	.section	.nv.constant0._ZN7cutlass13device_kernelIN5flash11enable_sm90INS1_16FlashAttnBwdSm90INS1_25CollectiveMainloopBwdSm90ILi2ELi2ELi2EN4cute5tupleIJNS5_1CILi1EEES8_S8_EEENS6_IJNS7_ILi64EEENS7_ILi128EEESB_EEENS_10bfloat16_tEfNS_4arch4Sm90ELb1ELb0ELb1ELb0ELb1ELb1ELb0ELb0ELi2ELi1ELi2ELi1ELb0EEENS1_21CollectiveEpilogueBwdISC_SD_SF_Li256ELb0ELb0ELi1EEENS1_25SingleTileBwdLPTSchedulerILb0ELi128ELb1EEEEEEEEEvNT_6ParamsE,"a",@progbits
	.sectionflags	@""
	.align	4
.nv.constant0._ZN7cutlass13device_kernelIN5flash11enable_sm90INS1_16FlashAttnBwdSm90INS1_25CollectiveMainloopBwdSm90ILi2ELi2ELi2EN4cute5tupleIJNS5_1CILi1EEES8_S8_EEENS6_IJNS7_ILi64EEENS7_ILi128EEESB_EEENS_10bfloat16_tEfNS_4arch4Sm90ELb1ELb0ELb1ELb0ELb1ELb1ELb0ELb0ELi2ELi1ELi2ELi1ELb0EEENS1_21CollectiveEpilogueBwdISC_SD_SF_Li256ELb0ELb0ELi1EEENS1_25SingleTileBwdLPTSchedulerILb0ELi128ELb1EEEEEEEEEvNT_6ParamsE:
	.zero		2944


//--------------------- .nv.constant0._ZN7cutlass13device_kernelIN5flash11enable_sm90INS1_16FlashAttnBwdSm90INS1_25CollectiveMainloopBwdSm90ILi2ELi2ELi2EN4cute5tupleIJNS5_1CILi1EEES8_S8_EEENS6_IJNS7_ILi64EEENS7_ILi128EEESB_EEENS_10bfloat16_tEfNS_4arch4Sm90ELb1ELb0ELb1ELb0ELb0ELb1ELb0ELb0ELi2ELi1ELi2ELi1ELb0EEENS1_24CollectiveEpilogueBwdGQAISC_fSF_Li256ELb0ELb0EEENS1_25SingleTileBwdLPTSchedulerILb0ELi128ELb0EEEEEEEEEvNT_6ParamsE --------------------------
	.section	.nv.constant0._ZN7cutlass13device_kernelIN5flash11enable_sm90INS1_16FlashAttnBwdSm90INS1_25CollectiveMainloopBwdSm90ILi2ELi2ELi2EN4cute5tupleIJNS5_1CILi1EEES8_S8_EEENS6_IJNS7_ILi64EEENS7_ILi128EEESB_EEENS_10bfloat16_tEfNS_4arch4Sm90ELb1ELb0ELb1ELb0ELb0ELb1ELb0ELb0ELi2ELi1ELi2ELi1ELb0EEENS1_24CollectiveEpilogueBwdGQAISC_fSF_Li256ELb0ELb0EEENS1_25SingleTileBwdLPTSchedulerILb0ELi128ELb0EEEEEEEEEvNT_6ParamsE,"a",@progbits
	.sectionflags	@""
	.align	4
.nv.constant0._ZN7cutlass13device_kernelIN5flash11enable_sm90INS1_16FlashAttnBwdSm90INS1_25CollectiveMainloopBwdSm90ILi2ELi2ELi2EN4cute5tupleIJNS5_1CILi1EEES8_S8_EEENS6_IJNS7_ILi64EEENS7_ILi128EEESB_EEENS_10bfloat16_tEfNS_4arch4Sm90ELb1ELb0ELb1ELb0ELb0ELb1ELb0ELb0ELi2ELi1ELi2ELi1ELb0EEENS1_24CollectiveEpilogueBwdGQAISC_fSF_Li256ELb0ELb0EEENS1_25SingleTileBwdLPTSchedulerILb0ELi128ELb0EEEEEEEEEvNT_6ParamsE:
	.zero		2432


//--------------------- .nv.constant0._ZN7cutlass13device_kernelIN5flash11enable_sm90INS1_16FlashAttnBwdSm90INS1_25CollectiveMainloopBwdSm90ILi2ELi2ELi2EN4cute5tupleIJNS5_1CILi1EEES8_S8_EEENS6_IJNS7_ILi64EEENS7_ILi128EEESB_EEENS_10bfloat16_tEfNS_4arch4Sm90ELb1ELb0ELb1ELb0ELb1ELb1ELb0ELb0ELi2ELi1ELi2ELi1ELb0EEENS1_24CollectiveEpilogueBwdGQAISC_fSF_Li256ELb0ELb1EEENS1_25SingleTileBwdLPTSchedulerILb0ELi128ELb1EEEEEEEEEvNT_6ParamsE --------------------------
	.section	.nv.constant0._ZN7cutlass13device_kernelIN5flash11enable_sm90INS1_16FlashAttnBwdSm90INS1_25CollectiveMainloopBwdSm90ILi2ELi2ELi2EN4cute5tupleIJNS5_1CILi1EEES8_S8_EEENS6_IJNS7_ILi64EEENS7_ILi128EEESB_EEENS_10bfloat16_tEfNS_4arch4Sm90ELb1ELb0ELb1ELb0ELb1ELb1ELb0ELb0ELi2ELi1ELi2ELi1ELb0EEENS1_24CollectiveEpilogueBwdGQAISC_fSF_Li256ELb0ELb1EEENS1_25SingleTileBwdLPTSchedulerILb0ELi128ELb1EEEEEEEEEvNT_6ParamsE,"a",@progbits
	.sectionflags	@""
	.align	4
.nv.constant0._ZN7cutlass13device_kernelIN5flash11enable_sm90INS1_16FlashAttnBwdSm90INS1_25CollectiveMainloopBwdSm90ILi2ELi2ELi2EN4cute5tupleIJNS5_1CILi1EEES8_S8_EEENS6_IJNS7_ILi64EEENS7_ILi128EEESB_EEENS_10bfloat16_tEfNS_4arch4Sm90ELb1ELb0ELb1ELb0ELb1ELb1ELb0ELb0ELi2ELi1ELi2ELi1ELb0EEENS1_24CollectiveEpilogueBwdGQAISC_fSF_Li256ELb0ELb1EEENS1_25SingleTileBwdLPTSchedulerILb0ELi128ELb1EEEEEEEEEvNT_6ParamsE:
	.zero		2432


//--------------------- .nv.constant0._ZN7cutlass13device_kernelIN5flash11enable_sm90INS1_16FlashAttnBwdSm90INS1_25CollectiveMainloopBwdSm90ILi2ELi2ELi2EN4cute5tupleIJNS5_1CILi1EEES8_S8_EEENS6_IJNS7_ILi64EEENS7_ILi128EEESB_EEENS_10bfloat16_tEfNS_4arch4Sm90ELb1ELb0ELb1ELb1ELb0ELb1ELb0ELb0ELi2ELi1ELi2ELi1ELb0EEENS1_21CollectiveEpilogueBwdISC_SD_SF_Li256ELb1ELb0ELi1EEENS1_25SingleTileBwdLPTSchedulerILb1ELi128ELb0EEEEEEEEEvNT_6ParamsE --------------------------
	.section	.nv.constant0._ZN7cutlass13device_kernelIN5flash11enable_sm90INS1_16FlashAttnBwdSm90INS1_25CollectiveMainloopBwdSm90ILi2ELi2ELi2EN4cute5tupleIJNS5_1CILi1EEES8_S8_EEENS6_IJNS7_ILi64EEENS7_ILi128EEESB_EEENS_10bfloat16_tEfNS_4arch4Sm90ELb1ELb0ELb1ELb1ELb0ELb1ELb0ELb0ELi2ELi1ELi2ELi1ELb0EEENS1_21CollectiveEpilogueBwdISC_SD_SF_Li256ELb1ELb0ELi1EEENS1_25SingleTileBwdLPTSchedulerILb1ELi128ELb0EEEEEEEEEvNT_6ParamsE,"a",@progbits
	.sectionflags	@""
	.align	4
.nv.constant0._ZN7cutlass13device_kernelIN5flash11enable_sm90INS1_16FlashAttnBwdSm90INS1_25CollectiveMainloopBwdSm90ILi2ELi2ELi2EN4cute5tupleIJNS5_1CILi1EEES8_S8_EEENS6_IJNS7_ILi64EEENS7_ILi128EEESB_EEENS_10bfloat16_tEfNS_4arch4Sm90ELb1ELb0ELb1ELb1ELb0ELb1ELb0ELb0ELi2ELi1ELi2ELi1ELb0EEENS1_21CollectiveEpilogueBwdISC_SD_SF_Li256ELb1ELb0ELi1EEENS1_25SingleTileBwdLPTSchedulerILb1ELi128ELb0EEEEEEEEEvNT_6ParamsE:
	.zero		2304


//--------------------- .nv.constant0._ZN7cutlass13device_kernelIN5flash11enable_sm90INS1_16FlashAttnBwdSm90INS1_25CollectiveMainloopBwdSm90ILi2ELi2ELi2EN4cute5tupleIJNS5_1CILi1EEES8_S8_EEENS6_IJNS7_ILi64EEENS7_ILi128EEESB_EEENS_10bfloat16_tEfNS_4arch4Sm90ELb1ELb0ELb1ELb1ELb1ELb1ELb0ELb0ELi2ELi1ELi2ELi1ELb0EEENS1_21CollectiveEpilogueBwdISC_SD_SF_Li256ELb1ELb0ELi1EEENS1_25SingleTileBwdLPTSchedulerILb1ELi128ELb1EEEEEEEEEvNT_6ParamsE --------------------------
	.section	.nv.constant0._ZN7cutlass13device_kernelIN5flash11enable_sm90INS1_16FlashAttnBwdSm90INS1_25CollectiveMainloopBwdSm90ILi2ELi2ELi2EN4cute5tupleIJNS5_1CILi1EEES8_S8_EEENS6_IJNS7_ILi64EEENS7_ILi128EEESB_EEENS_10bfloat16_tEfNS_4arch4Sm90ELb1ELb0ELb1ELb1ELb1ELb1ELb0ELb0ELi2ELi1ELi2ELi1ELb0EEENS1_21CollectiveEpilogueBwdISC_SD_SF_Li256ELb1ELb0ELi1EEENS1_25SingleTileBwdLPTSchedulerILb1ELi128ELb1EEEEEEEEEvNT_6ParamsE,"a",@progbits
	.sectionflags	@""
	.align	4
.nv.constant0._ZN7cutlass13device_kernelIN5flash11enable_sm90INS1_16FlashAttnBwdSm90INS1_25CollectiveMainloopBwdSm90ILi2ELi2ELi2EN4cute5tupleIJNS5_1CILi1EEES8_S8_EEENS6_IJNS7_ILi64EEENS7_ILi128EEESB_EEENS_10bfloat16_tEfNS_4arch4Sm90ELb1ELb0ELb1ELb1ELb1ELb1ELb0ELb0ELi2ELi1ELi2ELi1ELb0EEENS1_21CollectiveEpilogueBwdISC_SD_SF_Li256ELb1ELb0ELi1EEENS1_25SingleTileBwdLPTSchedulerILb1ELi128ELb1EEEEEEEEEvNT_6ParamsE:
	.zero		2304


//--------------------- .nv.constant0._ZN7cutlass13device_kernelIN5flash11enable_sm90INS1_16FlashAttnBwdSm90INS1_25CollectiveMainloopBwdSm90ILi2ELi2ELi2EN4cute5tupleIJNS5_1CILi1EEES8_S8_EEENS6_IJNS7_ILi64EEENS7_ILi128EEESB_EEENS_10bfloat16_tEfNS_4arch4Sm90ELb1ELb0ELb1ELb1ELb0ELb1ELb0ELb0ELi2ELi1ELi2ELi1ELb0EEENS1_24CollectiveEpilogueBwdGQAISC_fSF_Li256ELb1ELb0EEENS1_25SingleTileBwdLPTSchedulerILb1ELi128ELb0EEEEEEEEEvNT_6ParamsE --------------------------
	.section	.nv.constant0._ZN7cutlass13device_kernelIN5flash11enable_sm90INS1_16FlashAttnBwdSm90INS1_25CollectiveMainloopBwdSm90ILi2ELi2ELi2EN4cute5tupleIJNS5_1CILi1EEES8_S8_EEENS6_IJNS7_ILi64EEENS7_ILi128EEESB_EEENS_10bfloat16_tEfNS_4arch4Sm90ELb1ELb0ELb1ELb1ELb0ELb1ELb0ELb0ELi2ELi1ELi2ELi1ELb0EEENS1_24CollectiveEpilogueBwdGQAISC_fSF_Li256ELb1ELb0EEENS1_25SingleTileBwdLPTSchedulerILb1ELi128ELb0EEEEEEEEEvNT_6ParamsE,"a",@progbits
	.sectionflags	@""
	.align	4
.nv.constant0._ZN7cutlass13device_kernelIN5flash11enable_sm90INS1_16FlashAttnBwdSm90INS1_25CollectiveMainloopBwdSm90ILi2ELi2ELi2EN4cute5tupleIJNS5_1CILi1EEES8_S8_EEENS6_IJNS7_ILi64EEENS7_ILi128EEESB_EEENS_10bfloat16_tEfNS_4arch4Sm90ELb1ELb0ELb1ELb1ELb0ELb1ELb0ELb0ELi2ELi1ELi2ELi1ELb0EEENS1_24CollectiveEpilogueBwdGQAISC_fSF_Li256ELb1ELb0EEENS1_25SingleTileBwdLPTSchedulerILb1ELi128ELb0EEEEEEEEEvNT_6ParamsE:
	.zero		2432


//--------------------- .nv.constant0._ZN7cutlass13device_kernelIN5flash11enable_sm90INS1_16FlashAttnBwdSm90INS1_25CollectiveMainloopBwdSm90ILi2ELi2ELi2EN4cute5tupleIJNS5_1CILi1EEES8_S8_EEENS6_IJNS7_ILi64EEENS7_ILi128EEESB_EEENS_10bfloat16_tEfNS_4arch4Sm90ELb1ELb0ELb1ELb1ELb1ELb1ELb0ELb0ELi2ELi1ELi2ELi1ELb0EEENS1_24CollectiveEpilogueBwdGQAISC_fSF_Li256ELb1ELb1EEENS1_25SingleTileBwdLPTSchedulerILb1ELi128ELb1EEEEEEEEEvNT_6ParamsE --------------------------
	.section	.nv.constant0._ZN7cutlass13device_kernelIN5flash11enable_sm90INS1_16FlashAttnBwdSm90INS1_25CollectiveMainloopBwdSm90ILi2ELi2ELi2EN4cute5tupleIJNS5_1CILi1EEES8_S8_EEENS6_IJNS7_ILi64EEENS7_ILi128EEESB_EEENS_10bfloat16_tEfNS_4arch4Sm90ELb1ELb0ELb1ELb1ELb1ELb1ELb0ELb0ELi2ELi1ELi2ELi1ELb0EEENS1_24CollectiveEpilogueBwdGQAISC_fSF_Li256ELb1ELb1EEENS1_25SingleTileBwdLPTSchedulerILb1ELi128ELb1EEEEEEEEEvNT_6ParamsE,"a",@progbits
	.sectionflags	@""
	.align	4
.nv.constant0._ZN7cutlass13device_kernelIN5flash11enable_sm90INS1_16FlashAttnBwdSm90INS1_25CollectiveMainloopBwdSm90ILi2ELi2ELi2EN4cute5tupleIJNS5_1CILi1EEES8_S8_EEENS6_IJNS7_ILi64EEENS7_ILi128EEESB_EEENS_10bfloat16_tEfNS_4arch4Sm90ELb1ELb0ELb1ELb1ELb1ELb1ELb0ELb0ELi2ELi1ELi2ELi1ELb0EEENS1_24CollectiveEpilogueBwdGQAISC_fSF_Li256ELb1ELb1EEENS1_25SingleTileBwdLPTSchedulerILb1ELi128ELb1EEEEEEEEEvNT_6ParamsE:
	.zero		2432


//--------------------- .nv.constant0._ZN7cutlass13device_kernelIN5flash11enable_sm90INS1_16FlashAttnBwdSm90INS1_25CollectiveMainloopBwdSm90ILi2ELi2ELi2EN4cute5tupleIJNS5_1CILi1EEES8_S8_EEENS6_IJNS7_ILi80EEENS7_ILi128EEESB_EEENS_10bfloat16_tEfNS_4arch4Sm90ELb0ELb0ELb0ELb0ELb0ELb1ELb0ELb1ELi2ELi1ELi2ELi1ELb0EEENS1_21CollectiveEpilogueBwdISC_SD_SF_Li256ELb0ELb0ELi1EEENS1_19SingleTileSchedulerILb0ELb0ELb0ELi128EEEEEEEEEvNT_6ParamsE --------------------------
	.section	.nv.constant0._ZN7cutlass13device_kernelIN5flash11enable_sm90INS1_16FlashAttnBwdSm90INS1_25CollectiveMainloopBwdSm90ILi2ELi2ELi2EN4cute5tupleIJNS5_1CILi1EEES8_S8_EEENS6_IJNS7_ILi80EEENS7_ILi128EEESB_EEENS_10bfloat16_tEfNS_4arch4Sm90ELb0ELb0ELb0ELb0ELb0ELb1ELb0ELb1ELi2ELi1ELi2ELi1ELb0EEENS1_21CollectiveEpilogueBwdISC_SD_SF_Li256ELb0ELb0ELi1EEENS1_19SingleTileSchedulerILb0ELb0ELb0ELi128EEEEEEEEEvNT_6ParamsE,"a",@progbits
	.sectionflags	@""
	.align	4
.nv.constant0._ZN7cutlass13device_kernelIN5flash11enable_sm90INS1_16FlashAttnBwdSm90INS1_25CollectiveMainloopBwdSm90ILi2ELi2ELi2EN4cute5tupleIJNS5_1CILi1EEES8_S8_EEENS6_IJNS7_ILi80EEENS7_ILi128EEESB_EEENS_10bfloat16_tEfNS_4arch4Sm90ELb0ELb0ELb0ELb0ELb0ELb1ELb0ELb1ELi2ELi1ELi2ELi1ELb0EEENS1_21CollectiveEpilogueBwdISC_SD_SF_Li256ELb0ELb0ELi1EEENS1_19SingleTileSchedulerILb0ELb0ELb0ELi128EEEEEEEEEvNT_6ParamsE:
	.zero		2944


//--------------------- .nv.constant0._ZN7cutlass13device_kernelIN5flash11enable_sm90INS1_16FlashAttnBwdSm90INS1_25CollectiveMainloopBwdSm90ILi2ELi2ELi2EN4cute5tupleIJNS5_1CILi1EEES8_S8_EEENS6_IJNS7_ILi80EEENS7_ILi128EEESB_EEENS_10bfloat16_tEfNS_4arch4Sm90ELb0ELb0ELb0ELb0ELb1ELb1ELb0ELb1ELi2ELi1ELi2ELi1ELb0EEENS1_21CollectiveEpilogueBwdISC_SD_SF_Li256ELb0ELb0ELi1EEENS1_19SingleTileSchedulerILb0ELb0ELb0ELi128EEEEEEEEEvNT_6ParamsE --------------------------
	.section	.nv.constant0._ZN7cutlass13device_kernelIN5flash11enable_sm90INS1_16FlashAttnBwdSm90INS1_25CollectiveMainloopBwdSm90ILi2ELi2ELi2EN4cute5tupleIJNS5_1CILi1EEES8_S8_EEENS6_IJNS7_ILi80EEENS7_ILi128EEESB_EEENS_10bfloat16_tEfNS_4arch4Sm90ELb0ELb0ELb0ELb0ELb1ELb1ELb0ELb1ELi2ELi1ELi2ELi1ELb0EEENS1_21CollectiveEpilogueBwdISC_SD_SF_Li256ELb0ELb0ELi1EEENS1_19SingleTileSchedulerILb0ELb0ELb0ELi128EEEEEEEEEvNT_6ParamsE,"a",@progbits
	.sectionflags	@""
	.align	4
.nv.constant0._ZN7cutlass13device_kernelIN5flash11enable_sm90INS1_16FlashAttnBwdSm90INS1_25CollectiveMainloopBwdSm90ILi2ELi2ELi2EN4cute5tupleIJNS5_1CILi1EEES8_S8_EEENS6_IJNS7_ILi80EEENS7_ILi128EEESB_EEENS_10bfloat16_tEfNS_4arch4Sm90ELb0ELb0ELb0ELb0ELb1ELb1ELb0ELb1ELi2ELi1ELi2ELi1ELb0EEENS1_21CollectiveEpilogueBwdISC_SD_SF_Li256ELb0ELb0ELi1EEENS1_19SingleTileSchedulerILb0ELb0ELb0ELi128EEEEEEEEEvNT_6ParamsE:
	.zero		2944


//--------------------- .nv.constant0._ZN7cutlass13device_kernelIN5flash11enable_sm90INS1_16FlashAttnBwdSm90INS1_25CollectiveMainloopBwdSm90ILi2ELi2ELi2EN4cute5tupleIJNS5_1CILi1EEES8_S8_EEENS6_IJNS7_ILi80EEENS7_ILi128EEESB_EEENS_10bfloat16_tEfNS_4arch4Sm90ELb0ELb0ELb0ELb0ELb0ELb1ELb0ELb1ELi2ELi1ELi2ELi1ELb0EEENS1_24CollectiveEpilogueBwdGQAISC_fSF_Li256ELb0ELb0EEENS1_19SingleTileSchedulerILb0ELb0ELb0ELi128EEEEEEEEEvNT_6ParamsE --------------------------
	.section	.nv.constant0._ZN7cutlass13device_kernelIN5flash11enable_sm90INS1_16FlashAttnBwdSm90INS1_25CollectiveMainloopBwdSm90ILi2ELi2ELi2EN4cute5tupleIJNS5_1CILi1EEES8_S8_EEENS6_IJNS7_ILi80EEENS7_ILi128EEESB_EEENS_10bfloat16_tEfNS_4arch4Sm90ELb0ELb0ELb0ELb0ELb0ELb1ELb0ELb1ELi2ELi1ELi2ELi1ELb0EEENS1_24CollectiveEpilogueBwdGQAISC_fSF_Li256ELb0ELb0EEENS1_19SingleTileSchedulerILb0ELb0ELb0ELi128EEEEEEEEEvNT_6ParamsE,"a",@progbits
	.sectionflags	@""
	.align	4
.nv.constant0._ZN7cutlass13device_kernelIN5flash11enable_sm90INS1_16FlashAttnBwdSm90INS1_25CollectiveMainloopBwdSm90ILi2ELi2ELi2EN4cute5tupleIJNS5_1CILi1EEES8_S8_EEENS6_IJNS7_ILi80EEENS7_ILi128EEESB_EEENS_10bfloat16_tEfNS_4arch4Sm90ELb0ELb0ELb0ELb0ELb0ELb1ELb0ELb1ELi2ELi1ELi2ELi1ELb0EEENS1_24CollectiveEpilogueBwdGQAISC_fSF_Li256ELb0ELb0EEENS1_19SingleTileSchedulerILb0ELb0ELb0ELi128EEEEEEEEEvNT_6ParamsE:
	.zero		2304


//--------------------- .nv.constant0._ZN7cutlass13device_kernelIN5flash11enable_sm90INS1_16FlashAttnBwdSm90INS1_25CollectiveMainloopBwdSm90ILi2ELi2ELi2EN4cute5tupleIJNS5_1CILi1EEES8_S8_EEENS6_IJNS7_ILi80EEENS7_ILi128EEESB_EEENS_10bfloat16_tEfNS_4arch4Sm90ELb0ELb0ELb0ELb0ELb1ELb1ELb0ELb1ELi2ELi1ELi2ELi1ELb0EEENS1_24CollectiveEpilogueBwdGQAISC_fSF_Li256ELb0ELb1EEENS1_19SingleTileSchedulerILb0ELb0ELb0ELi128EEEEEEEEEvNT_6ParamsE --------------------------
	.section	.nv.constant0._ZN7cutlass13device_kernelIN5flash11enable_sm90INS1_16FlashAttnBwdSm90INS1_25CollectiveMainloopBwdSm90ILi2ELi2ELi2EN4cute5tupleIJNS5_1CILi1EEES8_S8_EEENS6_IJNS7_ILi80EEENS7_ILi128EEESB_EEENS_10bfloat16_tEfNS_4arch4Sm90ELb0ELb0ELb0ELb0ELb1ELb1ELb0ELb1ELi2ELi1ELi2ELi1ELb0EEENS1_24CollectiveEpilogueBwdGQAISC_fSF_Li256ELb0ELb1EEENS1_19SingleTileSchedulerILb0ELb0ELb0ELi128EEEEEEEEEvNT_6ParamsE,"a",@progbits
	.sectionflags	@""
	.align	4
.nv.constant0._ZN7cutlass13device_kernelIN5flash11enable_sm90INS1_16FlashAttnBwdSm90INS1_25CollectiveMainloopBwdSm90ILi2ELi2ELi2EN4cute5tupleIJNS5_1CILi1EEES8_S8_EEENS6_IJNS7_ILi80EEENS7_ILi128EEESB_EEENS_10bfloat16_tEfNS_4arch4Sm90ELb0ELb0ELb0ELb0ELb1ELb1ELb0ELb1ELi2ELi1ELi2ELi1ELb0EEENS1_24CollectiveEpilogueBwdGQAISC_fSF_Li256ELb0ELb1EEENS1_19SingleTileSchedulerILb0ELb0ELb0ELi128EEEEEEEEEvNT_6ParamsE:
	.zero		2304


//--------------------- .nv.constant0._ZN7cutlass13device_kernelIN5flash22FlashAttnBwdPreprocessIN4cute5tupleIJNS3_1CILi80EEENS5_ILi128EEEEEENS_10bfloat16_tEfNS_4arch4Sm90ELb1ELb0EEEEEvNT_6ParamsE --------------------------
	.section	.nv.constant0._ZN7cutlass13device_kernelIN5flash22FlashAttnBwdPreprocessIN4cute5tupleIJNS3_1CILi80EEENS5_ILi128EEEEEENS_10bfloat16_tEfNS_4arch4Sm90ELb1ELb0EEEEEvNT_6ParamsE,"a",@progbits
	.sectionflags	@""
	.align	4
.nv.constant0._ZN7cutlass13device_kernelIN5flash22FlashAttnBwdPreprocessIN4cute5tupleIJNS3_1CILi80EEENS5_ILi128EEEEEENS_10bfloat16_tEfNS_4arch4Sm90ELb1ELb0EEEEEvNT_6ParamsE:
	.zero		768


//--------------------- .nv.constant0._ZN7cutlass13device_kernelIN5flash11enable_sm90INS1_16FlashAttnBwdSm90INS1_25CollectiveMainloopBwdSm90ILi2ELi2ELi2EN4cute5tupleIJNS5_1CILi1EEES8_S8_EEENS6_IJNS7_ILi80EEENS7_ILi128EEESB_EEENS_10bfloat16_tEfNS_4arch4Sm90ELb0ELb0ELb0ELb1ELb0ELb1ELb0ELb1ELi2ELi1ELi2ELi1ELb0EEENS1_21CollectiveEpilogueBwdISC_SD_SF_Li256ELb1ELb0ELi1EEENS1_19SingleTileSchedulerILb1ELb0ELb0ELi128EEEEEEEEEvNT_6ParamsE --------------------------
	.section	.nv.constant0._ZN7cutlass13device_kernelIN5flash11enable_sm90INS1_16FlashAttnBwdSm90INS1_25CollectiveMainloopBwdSm90ILi2ELi2ELi2EN4cute5tupleIJNS5_1CILi1EEES8_S8_EEENS6_IJNS7_ILi80EEENS7_ILi128EEESB_EEENS_10bfloat16_tEfNS_4arch4Sm90ELb0ELb0ELb0ELb1ELb0ELb1ELb0ELb1ELi2ELi1ELi2ELi1ELb0EEENS1_21CollectiveEpilogueBwdISC_SD_SF_Li256ELb1ELb0ELi1EEENS1_19SingleTileSchedulerILb1ELb0ELb0ELi128EEEEEEEEEvNT_6ParamsE,"a",@progbits
	.sectionflags	@""
	.align	4
.nv.constant0._ZN7cutlass13device_kernelIN5flash11enable_sm90INS1_16FlashAttnBwdSm90INS1_25CollectiveMainloopBwdSm90ILi2ELi2ELi2EN4cute5tupleIJNS5_1CILi1EEES8_S8_EEENS6_IJNS7_ILi80EEENS7_ILi128EEESB_EEENS_10bfloat16_tEfNS_4arch4Sm90ELb0ELb0ELb0ELb1ELb0ELb1ELb0ELb1ELi2ELi1ELi2ELi1ELb0EEENS1_21CollectiveEpilogueBwdISC_SD_SF_Li256ELb1ELb0ELi1EEENS1_19SingleTileSchedulerILb1ELb0ELb0ELi128EEEEEEEEEvNT_6ParamsE:
	.zero		2304


//--------------------- .nv.constant0._ZN7cutlass13device_kernelIN5flash11enable_sm90INS1_16FlashAttnBwdSm90INS1_25CollectiveMainloopBwdSm90ILi2ELi2ELi2EN4cute5tupleIJNS5_1CILi1EEES8_S8_EEENS6_IJNS7_ILi80EEENS7_ILi128EEESB_EEENS_10bfloat16_tEfNS_4arch4Sm90ELb0ELb0ELb0ELb1ELb1ELb1ELb0ELb1ELi2ELi1ELi2ELi1ELb0EEENS1_21CollectiveEpilogueBwdISC_SD_SF_Li256ELb1ELb0ELi1EEENS1_19SingleTileSchedulerILb1ELb0ELb0ELi128EEEEEEEEEvNT_6ParamsE --------------------------
	.section	.nv.constant0._ZN7cutlass13device_kernelIN5flash11enable_sm90INS1_16FlashAttnBwdSm90INS1_25CollectiveMainloopBwdSm90ILi2ELi2ELi2EN4cute5tupleIJNS5_1CILi1EEES8_S8_EEENS6_IJNS7_ILi80EEENS7_ILi128EEESB_EEENS_10bfloat16_tEfNS_4arch4Sm90ELb0ELb0ELb0ELb1ELb1ELb1ELb0ELb1ELi2ELi1ELi2ELi1ELb0EEENS1_21CollectiveEpilogueBwdISC_SD_SF_Li256ELb1ELb0ELi1EEENS1_19SingleTileSchedulerILb1ELb0ELb0ELi128EEEEEEEEEvNT_6ParamsE,"a",@progbits
	.sectionflags	@""
	.align	4
.nv.constant0._ZN7cutlass13device_kernelIN5flash11enable_sm90INS1_16FlashAttnBwdSm90INS1_25CollectiveMainloopBwdSm90ILi2ELi2ELi2EN4cute5tupleIJNS5_1CILi1EEES8_S8_EEENS6_IJNS7_ILi80EEENS7_ILi128EEESB_EEENS_10bfloat16_tEfNS_4arch4Sm90ELb0ELb0ELb0ELb1ELb1ELb1ELb0ELb1ELi2ELi1ELi2ELi1ELb0EEENS1_21CollectiveEpilogueBwdISC_SD_SF_Li256ELb1ELb0ELi1EEENS1_19SingleTileSchedulerILb1ELb0ELb0ELi128EEEEEEEEEvNT_6ParamsE:
	.zero		2304


//--------------------- .nv.constant0._ZN7cutlass13device_kernelIN5flash11enable_sm90INS1_16FlashAttnBwdSm90INS1_25CollectiveMainloopBwdSm90ILi2ELi2ELi2EN4cute5tupleIJNS5_1CILi1EEES8_S8_EEENS6_IJNS7_ILi80EEENS7_ILi128EEESB_EEENS_10bfloat16_tEfNS_4arch4Sm90ELb0ELb0ELb0ELb1ELb0ELb1ELb0ELb1ELi2ELi1ELi2ELi1ELb0EEENS1_24CollectiveEpilogueBwdGQAISC_fSF_Li256ELb1ELb0EEENS1_19SingleTileSchedulerILb1ELb0ELb0ELi128EEEEEEEEEvNT_6ParamsE --------------------------
	.section	.nv.constant0._ZN7cutlass13device_kernelIN5flash11enable_sm90INS1_16FlashAttnBwdSm90INS1_25CollectiveMainloopBwdSm90ILi2ELi2ELi2EN4cute5tupleIJNS5_1CILi1EEES8_S8_EEENS6_IJNS7_ILi80EEENS7_ILi128EEESB_EEENS_10bfloat16_tEfNS_4arch4Sm90ELb0ELb0ELb0ELb1ELb0ELb1ELb0ELb1ELi2ELi1ELi2ELi1ELb0EEENS1_24CollectiveEpilogueBwdGQAISC_fSF_Li256ELb1ELb0EEENS1_19SingleTileSchedulerILb1ELb0ELb0ELi128EEEEEEEEEvNT_6ParamsE,"a",@progbits
	.sectionflags	@""
	.align	4
.nv.constant0._ZN7cutlass13device_kernelIN5flash11enable_sm90INS1_16FlashAttnBwdSm90INS1_25CollectiveMainloopBwdSm90ILi2ELi2ELi2EN4cute5tupleIJNS5_1CILi1EEES8_S8_EEENS6_IJNS7_ILi80EEENS7_ILi128EEESB_EEENS_10bfloat16_tEfNS_4arch4Sm90ELb0ELb0ELb0ELb1ELb0ELb1ELb0ELb1ELi2ELi1ELi2ELi1ELb0EEENS1_24CollectiveEpilogueBwdGQAISC_fSF_Li256ELb1ELb0EEENS1_19SingleTileSchedulerILb1ELb0ELb0ELi128EEEEEEEEEvNT_6ParamsE:
	.zero		2304


//--------------------- .nv.constant0._ZN7cutlass13device_kernelIN5flash32FlashAttnBwdPostprocessConvertdQIN4cute5tupleIJNS3_1CILi80EEENS5_ILi128EEEEEENS_10bfloat16_tEfNS_4arch4Sm90ELi256ENS3_8TiledMMAINS3_8MMA_AtomIJNS3_4SM904GMMA27MMA_64x16x16_F32BF16BF16_SSILNSF_5MajorE1ELSH_0ELNSF_7ScaleInE1ELSI_1EEEEEENS3_6LayoutINS4_IJNS5_ILi2EEENS5_ILi1EEESN_EEENS4_IJSN_NS5_ILi0EEESP_EEEEENS4_IJNS3_10UnderscoreESS_SS_EEEEELb1EEEEEvNT_6ParamsE --------------------------
	.section	.nv.constant0._ZN7cutlass13device_kernelIN5flash32FlashAttnBwdPostprocessConvertdQIN4cute5tupleIJNS3_1CILi80EEENS5_ILi128EEEEEENS_10bfloat16_tEfNS_4arch4Sm90ELi256ENS3_8TiledMMAINS3_8MMA_AtomIJNS3_4SM904GMMA27MMA_64x16x16_F32BF16BF16_SSILNSF_5MajorE1ELSH_0ELNSF_7ScaleInE1ELSI_1EEEEEENS3_6LayoutINS4_IJNS5_ILi2EEENS5_ILi1EEESN_EEENS4_IJSN_NS5_ILi0EEESP_EEEEENS4_IJNS3_10UnderscoreESS_SS_EEEEELb1EEEEEvNT_6ParamsE,"a",@progbits
	.sectionflags	@""
	.align	4
.nv.constant0._ZN7cutlass13device_kernelIN5flash32FlashAttnBwdPostprocessConvertdQIN4cute5tupleIJNS3_1CILi80EEENS5_ILi128EEEEEENS_10bfloat16_tEfNS_4arch4Sm90ELi256ENS3_8TiledMMAINS3_8MMA_AtomIJNS3_4SM904GMMA27MMA_64x16x16_F32BF16BF16_SSILNSF_5MajorE1ELSH_0ELNSF_7ScaleInE1ELSI_1EEEEEENS3_6LayoutINS4_IJNS5_ILi2EEENS5_ILi1EEESN_EEENS4_IJSN_NS5_ILi0EEESP_EEEEENS4_IJNS3_10UnderscoreESS_SS_EEEEELb1EEEEEvNT_6ParamsE:
	.zero		640


//--------------------- .nv.constant0._ZN7cutlass13device_kernelIN5flash11enable_sm90INS1_16FlashAttnBwdSm90INS1_25CollectiveMainloopBwdSm90ILi2ELi2ELi2EN4cute5tupleIJNS5_1CILi1EEES8_S8_EEENS6_IJNS7_ILi80EEENS7_ILi128EEESB_EEENS_10bfloat16_tEfNS_4arch4Sm90ELb0ELb0ELb0ELb1ELb1ELb1ELb0ELb1ELi2ELi1ELi2ELi1ELb0EEENS1_24CollectiveEpilogueBwdGQAISC_fSF_Li256ELb1ELb1EEENS1_19SingleTileSchedulerILb1ELb0ELb0ELi128EEEEEEEEEvNT_6ParamsE --------------------------
	.section	.nv.constant0._ZN7cutlass13device_kernelIN5flash11enable_sm90INS1_16FlashAttnBwdSm90INS1_25CollectiveMainloopBwdSm90ILi2ELi2ELi2EN4cute5tupleIJNS5_1CILi1EEES8_S8_EEENS6_IJNS7_ILi80EEENS7_ILi128EEESB_EEENS_10bfloat16_tEfNS_4arch4Sm90ELb0ELb0ELb0ELb1ELb1ELb1ELb0ELb1ELi2ELi1ELi2ELi1ELb0EEENS1_24CollectiveEpilogueBwdGQAISC_fSF_Li256ELb1ELb1EEENS1_19SingleTileSchedulerILb1ELb0ELb0ELi128EEEEEEEEEvNT_6ParamsE,"a",@progbits
	.sectionflags	@""
	.align	4
.nv.constant0._ZN7cutlass13device_kernelIN5flash11enable_sm90INS1_16FlashAttnBwdSm90INS1_25CollectiveMainloopBwdSm90ILi2ELi2ELi2EN4cute5tupleIJNS5_1CILi1EEES8_S8_EEENS6_IJNS7_ILi80EEENS7_ILi128EEESB_EEENS_10bfloat16_tEfNS_4arch4Sm90ELb0ELb0ELb0ELb1ELb1ELb1ELb0ELb1ELi2ELi1ELi2ELi1ELb0EEENS1_24CollectiveEpilogueBwdGQAISC_fSF_Li256ELb1ELb1EEENS1_19SingleTileSchedulerILb1ELb0ELb0ELi128EEEEEEEEEvNT_6ParamsE:
	.zero		2304


//--------------------- .nv.constant0._ZN7cutlass13device_kernelIN5flash22FlashAttnBwdPreprocessIN4cute5tupleIJNS3_1CILi80EEENS5_ILi128EEEEEENS_10bfloat16_tEfNS_4arch4Sm90ELb1ELb1EEEEEvNT_6ParamsE --------------------------
	.section	.nv.constant0._ZN7cutlass13device_kernelIN5flash22FlashAttnBwdPreprocessIN4cute5tupleIJNS3_1CILi80EEENS5_ILi128EEEEEENS_10bfloat16_tEfNS_4arch4Sm90ELb1ELb1EEEEEvNT_6ParamsE,"a",@progbits
	.sectionflags	@""
	.align	4
.nv.constant0._ZN7cutlass13device_kernelIN5flash22FlashAttnBwdPreprocessIN4cute5tupleIJNS3_1CILi80EEENS5_ILi128EEEEEENS_10bfloat16_tEfNS_4arch4Sm90ELb1ELb1EEEEEvNT_6ParamsE:
	.zero		768


//--------------------- .nv.constant0._ZN7cutlass13device_kernelIN5flash11enable_sm90INS1_16FlashAttnBwdSm90INS1_25CollectiveMainloopBwdSm90ILi2ELi2ELi2EN4cute5tupleIJNS5_1CILi1EEES8_S8_EEENS6_IJNS7_ILi64EEENS7_ILi128EEESB_EEENS_10bfloat16_tEfNS_4arch4Sm90ELb0ELb1ELb0ELb0ELb0ELb1ELb0ELb0ELi2ELi1ELi2ELi1ELb0EEENS1_21CollectiveEpilogueBwdISC_SD_SF_Li256ELb0ELb0ELi1EEENS1_19SingleTileSchedulerILb0ELb0ELb0ELi128EEEEEEEEEvNT_6ParamsE --------------------------
	.section	.nv.constant0._ZN7cutlass13device_kernelIN5flash11enable_sm90INS1_16FlashAttnBwdSm90INS1_25CollectiveMainloopBwdSm90ILi2ELi2ELi2EN4cute5tupleIJNS5_1CILi1EEES8_S8_EEENS6_IJNS7_ILi64EEENS7_ILi128EEESB_EEENS_10bfloat16_tEfNS_4arch4Sm90ELb0ELb1ELb0ELb0ELb0ELb1ELb0ELb0ELi2ELi1ELi2ELi1ELb0EEENS1_21CollectiveEpilogueBwdISC_SD_SF_Li256ELb0ELb0ELi1EEENS1_19SingleTileSchedulerILb0ELb0ELb0ELi128EEEEEEEEEvNT_6ParamsE,"a",@progbits
	.sectionflags	@""
	.align	4
.nv.constant0._ZN7cutlass13device_kernelIN5flash11enable_sm90INS1_16FlashAttnBwdSm90INS1_25CollectiveMainloopBwdSm90ILi2ELi2ELi2EN4cute5tupleIJNS5_1CILi1EEES8_S8_EEENS6_IJNS7_ILi64EEENS7_ILi128EEESB_EEENS_10bfloat16_tEfNS_4arch4Sm90ELb0ELb1ELb0ELb0ELb0ELb1ELb0ELb0ELi2ELi1ELi2ELi1ELb0EEENS1_21CollectiveEpilogueBwdISC_SD_SF_Li256ELb0ELb0ELi1EEENS1_19SingleTileSchedulerILb0ELb0ELb0ELi128EEEEEEEEEvNT_6ParamsE:
	.zero		2944


//--------------------- .nv.constant0._ZN7cutlass13device_kernelIN5flash11enable_sm90INS1_16FlashAttnBwdSm90INS1_25CollectiveMainloopBwdSm90ILi2ELi2ELi2EN4cute5tupleIJNS5_1CILi1EEES8_S8_EEENS6_IJNS7_ILi64EEENS7_ILi128EEESB_EEENS_10bfloat16_tEfNS_4arch4Sm90ELb0ELb1ELb0ELb0ELb1ELb1ELb0ELb0ELi2ELi1ELi2ELi1ELb0EEENS1_21CollectiveEpilogueBwdISC_SD_SF_Li256ELb0ELb0ELi1EEENS1_19SingleTileSchedulerILb0ELb0ELb0ELi128EEEEEEEEEvNT_6ParamsE --------------------------
	.section	.nv.constant0._ZN7cutlass13device_kernelIN5flash11enable_sm90INS1_16FlashAttnBwdSm90INS1_25CollectiveMainloopBwdSm90ILi2ELi2ELi2EN4cute5tupleIJNS5_1CILi1EEES8_S8_EEENS6_IJNS7_ILi64EEENS7_ILi128EEESB_EEENS_10bfloat16_tEfNS_4arch4Sm90ELb0ELb1ELb0ELb0ELb1ELb1ELb0ELb0ELi2ELi1ELi2ELi1ELb0EEENS1_21CollectiveEpilogueBwdISC_SD_SF_Li256ELb0ELb0ELi1EEENS1_19SingleTileSchedulerILb0ELb0ELb0ELi128EEEEEEEEEvNT_6ParamsE,"a",@progbits
	.sectionflags	@""
	.align	4
.nv.constant0._ZN7cutlass13device_kernelIN5flash11enable_sm90INS1_16FlashAttnBwdSm90INS1_25CollectiveMainloopBwdSm90ILi2ELi2ELi2EN4cute5tupleIJNS5_1CILi1EEES8_S8_EEENS6_IJNS7_ILi64EEENS7_ILi128EEESB_EEENS_10bfloat16_tEfNS_4arch4Sm90ELb0ELb1ELb0ELb0ELb1ELb1ELb0ELb0ELi2ELi1ELi2ELi1ELb0EEENS1_21CollectiveEpilogueBwdISC_SD_SF_Li256ELb0ELb0ELi1EEENS1_19SingleTileSchedulerILb0ELb0ELb0ELi128EEEEEEEEEvNT_6ParamsE:
	.zero		2944


//--------------------- .nv.constant0._ZN7cutlass13device_kernelIN5flash11enable_sm90INS1_16FlashAttnBwdSm90INS1_25CollectiveMainloopBwdSm90ILi2ELi2ELi2EN4cute5tupleIJNS5_1CILi1EEES8_S8_EEENS6_IJNS7_ILi64EEENS7_ILi128EEESB_EEENS_10bfloat16_tEfNS_4arch4Sm90ELb0ELb1ELb0ELb0ELb0ELb1ELb0ELb0ELi2ELi1ELi2ELi1ELb0EEENS1_24CollectiveEpilogueBwdGQAISC_fSF_Li256ELb0ELb0EEENS1_19SingleTileSchedulerILb0ELb0ELb0ELi128EEEEEEEEEvNT_6ParamsE --------------------------
	.section	.nv.constant0._ZN7cutlass13device_kernelIN5flash11enable_sm90INS1_16FlashAttnBwdSm90INS1_25CollectiveMainloopBwdSm90ILi2ELi2ELi2EN4cute5tupleIJNS5_1CILi1EEES8_S8_EEENS6_IJNS7_ILi64EEENS7_ILi128EEESB_EEENS_10bfloat16_tEfNS_4arch4Sm90ELb0ELb1ELb0ELb0ELb0ELb1ELb0ELb0ELi2ELi1ELi2ELi1ELb0EEENS1_24CollectiveEpilogueBwdGQAISC_fSF_Li256ELb0ELb0EEENS1_19SingleTileSchedulerILb0ELb0ELb0ELi128EEEEEEEEEvNT_6ParamsE,"a",@progbits
	.sectionflags	@""
	.align	4
.nv.constant0._ZN7cutlass13device_kernelIN5flash11enable_sm90INS1_16FlashAttnBwdSm90INS1_25CollectiveMainloopBwdSm90ILi2ELi2ELi2EN4cute5tupleIJNS5_1CILi1EEES8_S8_EEENS6_IJNS7_ILi64EEENS7_ILi128EEESB_EEENS_10bfloat16_tEfNS_4arch4Sm90ELb0ELb1ELb0ELb0ELb0ELb1ELb0ELb0ELi2ELi1ELi2ELi1ELb0EEENS1_24CollectiveEpilogueBwdGQAISC_fSF_Li256ELb0ELb0EEENS1_19SingleTileSchedulerILb0ELb0ELb0ELi128EEEEEEEEEvNT_6ParamsE:
	.zero		2304


//--------------------- .nv.constant0._ZN7cutlass13device_kernelIN5flash11enable_sm90INS1_16FlashAttnBwdSm90INS1_25CollectiveMainloopBwdSm90ILi2ELi2ELi2EN4cute5tupleIJNS5_1CILi1EEES8_S8_EEENS6_IJNS7_ILi64EEENS7_ILi128EEESB_EEENS_10bfloat16_tEfNS_4arch4Sm90ELb0ELb1ELb0ELb0ELb1ELb1ELb0ELb0ELi2ELi1ELi2ELi1ELb0EEENS1_24CollectiveEpilogueBwdGQAISC_fSF_Li256ELb0ELb1EEENS1_19SingleTileSchedulerILb0ELb0ELb0ELi128EEEEEEEEEvNT_6ParamsE --------------------------
	.section	.nv.constant0._ZN7cutlass13device_kernelIN5flash11enable_sm90INS1_16FlashAttnBwdSm90INS1_25CollectiveMainloopBwdSm90ILi2ELi2ELi2EN4cute5tupleIJNS5_1CILi1EEES8_S8_EEENS6_IJNS7_ILi64EEENS7_ILi128EEESB_EEENS_10bfloat16_tEfNS_4arch4Sm90ELb0ELb1ELb0ELb0ELb1ELb1ELb0ELb0ELi2ELi1ELi2ELi1ELb0EEENS1_24CollectiveEpilogueBwdGQAISC_fSF_Li256ELb0ELb1EEENS1_19SingleTileSchedulerILb0ELb0ELb0ELi128EEEEEEEEEvNT_6ParamsE,"a",@progbits
	.sectionflags	@""
	.align	4
.nv.constant0._ZN7cutlass13device_kernelIN5flash11enable_sm90INS1_16FlashAttnBwdSm90INS1_25CollectiveMainloopBwdSm90ILi2ELi2ELi2EN4cute5tupleIJNS5_1CILi1EEES8_S8_EEENS6_IJNS7_ILi64EEENS7_ILi128EEESB_EEENS_10bfloat16_tEfNS_4arch4Sm90ELb0ELb1ELb0ELb0ELb1ELb1ELb0ELb0ELi2ELi1ELi2ELi1ELb0EEENS1_24CollectiveEpilogueBwdGQAISC_fSF_Li256ELb0ELb1EEENS1_19SingleTileSchedulerILb0ELb0ELb0ELi128EEEEEEEEEvNT_6ParamsE:
	.zero		2304


//--------------------- .nv.constant0._ZN7cutlass13device_kernelIN5flash11enable_sm90INS1_16FlashAttnBwdSm90INS1_25CollectiveMainloopBwdSm90ILi2ELi2ELi2EN4cute5tupleIJNS5_1CILi1EEES8_S8_EEENS6_IJNS7_ILi64EEENS7_ILi128EEESB_EEENS_10bfloat16_tEfNS_4arch4Sm90ELb0ELb1ELb0ELb1ELb0ELb1ELb0ELb0ELi2ELi1ELi2ELi1ELb0EEENS1_21CollectiveEpilogueBwdISC_SD_SF_Li256ELb1ELb0ELi1EEENS1_19SingleTileSchedulerILb1ELb0ELb0ELi128EEEEEEEEEvNT_6ParamsE --------------------------
	.section	.nv.constant0._ZN7cutlass13device_kernelIN5flash11enable_sm90INS1_16FlashAttnBwdSm90INS1_25CollectiveMainloopBwdSm90ILi2ELi2ELi2EN4cute5tupleIJNS5_1CILi1EEES8_S8_EEENS6_IJNS7_ILi64EEENS7_ILi128EEESB_EEENS_10bfloat16_tEfNS_4arch4Sm90ELb0ELb1ELb0ELb1ELb0ELb1ELb0ELb0ELi2ELi1ELi2ELi1ELb0EEENS1_21CollectiveEpilogueBwdISC_SD_SF_Li256ELb1ELb0ELi1EEENS1_19SingleTileSchedulerILb1ELb0ELb0ELi128EEEEEEEEEvNT_6ParamsE,"a",@progbits
	.sectionflags	@""
	.align	4
.nv.constant0._ZN7cutlass13device_kernelIN5flash11enable_sm90INS1_16FlashAttnBwdSm90INS1_25CollectiveMainloopBwdSm90ILi2ELi2ELi2EN4cute5tupleIJNS5_1CILi1EEES8_S8_EEENS6_IJNS7_ILi64EEENS7_ILi128EEESB_EEENS_10bfloat16_tEfNS_4arch4Sm90ELb0ELb1ELb0ELb1ELb0ELb1ELb0ELb0ELi2ELi1ELi2ELi1ELb0EEENS1_21CollectiveEpilogueBwdISC_SD_SF_Li256ELb1ELb0ELi1EEENS1_19SingleTileSchedulerILb1ELb0ELb0ELi128EEEEEEEEEvNT_6ParamsE:
	.zero		2304


//--------------------- .nv.constant0._ZN7cutlass13device_kernelIN5flash11enable_sm90INS1_16FlashAttnBwdSm90INS1_25CollectiveMainloopBwdSm90ILi2ELi2ELi2EN4cute5tupleIJNS5_1CILi1EEES8_S8_EEENS6_IJNS7_ILi64EEENS7_ILi128EEESB_EEENS_10bfloat16_tEfNS_4arch4Sm90ELb0ELb1ELb0ELb1ELb1ELb1ELb0ELb0ELi2ELi1ELi2ELi1ELb0EEENS1_21CollectiveEpilogueBwdISC_SD_SF_Li256ELb1ELb0ELi1EEENS1_19SingleTileSchedulerILb1ELb0ELb0ELi128EEEEEEEEEvNT_6ParamsE --------------------------
	.section	.nv.constant0._ZN7cutlass13device_kernelIN5flash11enable_sm90INS1_16FlashAttnBwdSm90INS1_25CollectiveMainloopBwdSm90ILi2ELi2ELi2EN4cute5tupleIJNS5_1CILi1EEES8_S8_EEENS6_IJNS7_ILi64EEENS7_ILi128EEESB_EEENS_10bfloat16_tEfNS_4arch4Sm90ELb0ELb1ELb0ELb1ELb1ELb1ELb0ELb0ELi2ELi1ELi2ELi1ELb0EEENS1_21CollectiveEpilogueBwdISC_SD_SF_Li256ELb1ELb0ELi1EEENS1_19SingleTileSchedulerILb1ELb0ELb0ELi128EEEEEEEEEvNT_6ParamsE,"a",@progbits
	.sectionflags	@""
	.align	4
.nv.constant0._ZN7cutlass13device_kernelIN5flash11enable_sm90INS1_16FlashAttnBwdSm90INS1_25CollectiveMainloopBwdSm90ILi2ELi2ELi2EN4cute5tupleIJNS5_1CILi1EEES8_S8_EEENS6_IJNS7_ILi64EEENS7_ILi128EEESB_EEENS_10bfloat16_tEfNS_4arch4Sm90ELb0ELb1ELb0ELb1ELb1ELb1ELb0ELb0ELi2ELi1ELi2ELi1ELb0EEENS1_21CollectiveEpilogueBwdISC_SD_SF_Li256ELb1ELb0ELi1EEENS1_19SingleTileSchedulerILb1ELb0ELb0ELi128EEEEEEEEEvNT_6ParamsE:
	.zero		2304


//--------------------- .nv.constant0._ZN7cutlass13device_kernelIN5flash11enable_sm90INS1_16FlashAttnBwdSm90INS1_25CollectiveMainloopBwdSm90ILi2ELi2ELi2EN4cute5tupleIJNS5_1CILi1EEES8_S8_EEENS6_IJNS7_ILi64EEENS7_ILi128EEESB_EEENS_10bfloat16_tEfNS_4arch4Sm90ELb0ELb1ELb0ELb1ELb0ELb1ELb0ELb0ELi2ELi1ELi2ELi1ELb0EEENS1_24CollectiveEpilogueBwdGQAISC_fSF_Li256ELb1ELb0EEENS1_19SingleTileSchedulerILb1ELb0ELb0ELi128EEEEEEEEEvNT_6ParamsE --------------------------
	.section	.nv.constant0._ZN7cutlass13device_kernelIN5flash11enable_sm90INS1_16FlashAttnBwdSm90INS1_25CollectiveMainloopBwdSm90ILi2ELi2ELi2EN4cute5tupleIJNS5_1CILi1EEES8_S8_EEENS6_IJNS7_ILi64EEENS7_ILi128EEESB_EEENS_10bfloat16_tEfNS_4arch4Sm90ELb0ELb1ELb0ELb1ELb0ELb1ELb0ELb0ELi2ELi1ELi2ELi1ELb0EEENS1_24CollectiveEpilogueBwdGQAISC_fSF_Li256ELb1ELb0EEENS1_19SingleTileSchedulerILb1ELb0ELb0ELi128EEEEEEEEEvNT_6ParamsE,"a",@progbits
	.sectionflags	@""
	.align	4
.nv.constant0._ZN7cutlass13device_kernelIN5flash11enable_sm90INS1_16FlashAttnBwdSm90INS1_25CollectiveMainloopBwdSm90ILi2ELi2ELi2EN4cute5tupleIJNS5_1CILi1EEES8_S8_EEENS6_IJNS7_ILi64EEENS7_ILi128EEESB_EEENS_10bfloat16_tEfNS_4arch4Sm90ELb0ELb1ELb0ELb1ELb0ELb1ELb0ELb0ELi2ELi1ELi2ELi1ELb0EEENS1_24CollectiveEpilogueBwdGQAISC_fSF_Li256ELb1ELb0EEENS1_19SingleTileSchedulerILb1ELb0ELb0ELi128EEEEEEEEEvNT_6ParamsE:
	.zero		2304


//--------------------- .nv.constant0._ZN7cutlass13device_kernelIN5flash11enable_sm90INS1_16FlashAttnBwdSm90INS1_25CollectiveMainloopBwdSm90ILi2ELi2ELi2EN4cute5tupleIJNS5_1CILi1EEES8_S8_EEENS6_IJNS7_ILi64EEENS7_ILi128EEESB_EEENS_10bfloat16_tEfNS_4arch4Sm90ELb0ELb1ELb0ELb1ELb1ELb1ELb0ELb0ELi2ELi1ELi2ELi1ELb0EEENS1_24CollectiveEpilogueBwdGQAISC_fSF_Li256ELb1ELb1EEENS1_19SingleTileSchedulerILb1ELb0ELb0ELi128EEEEEEEEEvNT_6ParamsE --------------------------
	.section	.nv.constant0._ZN7cutlass13device_kernelIN5flash11enable_sm90INS1_16FlashAttnBwdSm90INS1_25CollectiveMainloopBwdSm90ILi2ELi2ELi2EN4cute5tupleIJNS5_1CILi1EEES8_S8_EEENS6_IJNS7_ILi64EEENS7_ILi128EEESB_EEENS_10bfloat16_tEfNS_4arch4Sm90ELb0ELb1ELb0ELb1ELb1ELb1ELb0ELb0ELi2ELi1ELi2ELi1ELb0EEENS1_24CollectiveEpilogueBwdGQAISC_fSF_Li256ELb1ELb1EEENS1_19SingleTileSchedulerILb1ELb0ELb0ELi128EEEEEEEEEvNT_6ParamsE,"a",@progbits
	.sectionflags	@""
	.align	4
.nv.constant0._ZN7cutlass13device_kernelIN5flash11enable_sm90INS1_16FlashAttnBwdSm90INS1_25CollectiveMainloopBwdSm90ILi2ELi2ELi2EN4cute5tupleIJNS5_1CILi1EEES8_S8_EEENS6_IJNS7_ILi64EEENS7_ILi128EEESB_EEENS_10bfloat16_tEfNS_4arch4Sm90ELb0ELb1ELb0ELb1ELb1ELb1ELb0ELb0ELi2ELi1ELi2ELi1ELb0EEENS1_24CollectiveEpilogueBwdGQAISC_fSF_Li256ELb1ELb1EEENS1_19SingleTileSchedulerILb1ELb0ELb0ELi128EEEEEEEEEvNT_6ParamsE:
	.zero		2304


//--------------------- .nv.constant0._ZN7cutlass13device_kernelIN5flash11enable_sm90INS1_16FlashAttnBwdSm90INS1_25CollectiveMainloopBwdSm90ILi2ELi2ELi2EN4cute5tupleIJNS5_1CILi1EEES8_S8_EEENS6_IJNS7_ILi64EEENS7_ILi128EEESB_EEENS_10bfloat16_tEfNS_4arch4Sm90ELb1ELb0ELb0ELb0ELb0ELb1ELb0ELb0ELi2ELi1ELi2ELi1ELb0EEENS1_21CollectiveEpilogueBwdISC_SD_SF_Li256ELb0ELb0ELi1EEENS1_25SingleTileBwdLPTSchedulerILb0ELi128ELb0EEEEEEEEEvNT_6ParamsE --------------------------
	.section	.nv.constant0._ZN7cutlass13device_kernelIN5flash11enable_sm90INS1_16FlashAttnBwdSm90INS1_25CollectiveMainloopBwdSm90ILi2ELi2ELi2EN4cute5tupleIJNS5_1CILi1EEES8_S8_EEENS6_IJNS7_ILi64EEENS7_ILi128EEESB_EEENS_10bfloat16_tEfNS_4arch4Sm90ELb1ELb0ELb0ELb0ELb0ELb1ELb0ELb0ELi2ELi1ELi2ELi1ELb0EEENS1_21CollectiveEpilogueBwdISC_SD_SF_Li256ELb0ELb0ELi1EEENS1_25SingleTileBwdLPTSchedulerILb0ELi128ELb0EEEEEEEEEvNT_6ParamsE,"a",@progbits
	.sectionflags	@""
	.align	4
.nv.constant0._ZN7cutlass13device_kernelIN5flash11enable_sm90INS1_16FlashAttnBwdSm90INS1_25CollectiveMainloopBwdSm90ILi2ELi2ELi2EN4cute5tupleIJNS5_1CILi1EEES8_S8_EEENS6_IJNS7_ILi64EEENS7_ILi128EEESB_EEENS_10bfloat16_tEfNS_4arch4Sm90ELb1ELb0ELb0ELb0ELb0ELb1ELb0ELb0ELi2ELi1ELi2ELi1ELb0EEENS1_21CollectiveEpilogueBwdISC_SD_SF_Li256ELb0ELb0ELi1EEENS1_25SingleTileBwdLPTSchedulerILb0ELi128ELb0EEEEEEEEEvNT_6ParamsE:
	.zero		2944


//--------------------- .nv.constant0._ZN7cutlass13device_kernelIN5flash11enable_sm90INS1_16FlashAttnBwdSm90INS1_25CollectiveMainloopBwdSm90ILi2ELi2ELi2EN4cute5tupleIJNS5_1CILi1EEES8_S8_EEENS6_IJNS7_ILi64EEENS7_ILi128EEESB_EEENS_10bfloat16_tEfNS_4arch4Sm90ELb1ELb0ELb0ELb0ELb1ELb1ELb0ELb0ELi2ELi1ELi2ELi1ELb0EEENS1_21CollectiveEpilogueBwdISC_SD_SF_Li256ELb0ELb0ELi1EEENS1_25SingleTileBwdLPTSchedulerILb0ELi128ELb1EEEEEEEEEvNT_6ParamsE --------------------------
	.section	.nv.constant0._ZN7cutlass13device_kernelIN5flash11enable_sm90INS1_16FlashAttnBwdSm90INS1_25CollectiveMainloopBwdSm90ILi2ELi2ELi2EN4cute5tupleIJNS5_1CILi1EEES8_S8_EEENS6_IJNS7_ILi64EEENS7_ILi128EEESB_EEENS_10bfloat16_tEfNS_4arch4Sm90ELb1ELb0ELb0ELb0ELb1ELb1ELb0ELb0ELi2ELi1ELi2ELi1ELb0EEENS1_21CollectiveEpilogueBwdISC_SD_SF_Li256ELb0ELb0ELi1EEENS1_25SingleTileBwdLPTSchedulerILb0ELi128ELb1EEEEEEEEEvNT_6ParamsE,"a",@progbits
	.sectionflags	@""
	.align	4
.nv.constant0._ZN7cutlass13device_kernelIN5flash11enable_sm90INS1_16FlashAttnBwdSm90INS1_25CollectiveMainloopBwdSm90ILi2ELi2ELi2EN4cute5tupleIJNS5_1CILi1EEES8_S8_EEENS6_IJNS7_ILi64EEENS7_ILi128EEESB_EEENS_10bfloat16_tEfNS_4arch4Sm90ELb1ELb0ELb0ELb0ELb1ELb1ELb0ELb0ELi2ELi1ELi2ELi1ELb0EEENS1_21CollectiveEpilogueBwdISC_SD_SF_Li256ELb0ELb0ELi1EEENS1_25SingleTileBwdLPTSchedulerILb0ELi128ELb1EEEEEEEEEvNT_6ParamsE:
	.zero		2944


//--------------------- .nv.constant0._ZN7cutlass13device_kernelIN5flash11enable_sm90INS1_16FlashAttnBwdSm90INS1_25CollectiveMainloopBwdSm90ILi2ELi2ELi2EN4cute5tupleIJNS5_1CILi1EEES8_S8_EEENS6_IJNS7_ILi64EEENS7_ILi128EEESB_EEENS_10bfloat16_tEfNS_4arch4Sm90ELb1ELb0ELb0ELb0ELb0ELb1ELb0ELb0ELi2ELi1ELi2ELi1ELb0EEENS1_24CollectiveEpilogueBwdGQAISC_fSF_Li256ELb0ELb0EEENS1_25SingleTileBwdLPTSchedulerILb0ELi128ELb0EEEEEEEEEvNT_6ParamsE --------------------------
	.section	.nv.constant0._ZN7cutlass13device_kernelIN5flash11enable_sm90INS1_16FlashAttnBwdSm90INS1_25CollectiveMainloopBwdSm90ILi2ELi2ELi2EN4cute5tupleIJNS5_1CILi1EEES8_S8_EEENS6_IJNS7_ILi64EEENS7_ILi128EEESB_EEENS_10bfloat16_tEfNS_4arch4Sm90ELb1ELb0ELb0ELb0ELb0ELb1ELb0ELb0ELi2ELi1ELi2ELi1ELb0EEENS1_24CollectiveEpilogueBwdGQAISC_fSF_Li256ELb0ELb0EEENS1_25SingleTileBwdLPTSchedulerILb0ELi128ELb0EEEEEEEEEvNT_6ParamsE,"a",@progbits
	.sectionflags	@""
	.align	4
.nv.constant0._ZN7cutlass13device_kernelIN5flash11enable_sm90INS1_16FlashAttnBwdSm90INS1_25CollectiveMainloopBwdSm90ILi2ELi2ELi2EN4cute5tupleIJNS5_1CILi1EEES8_S8_EEENS6_IJNS7_ILi64EEENS7_ILi128EEESB_EEENS_10bfloat16_tEfNS_4arch4Sm90ELb1ELb0ELb0ELb0ELb0ELb1ELb0ELb0ELi2ELi1ELi2ELi1ELb0EEENS1_24CollectiveEpilogueBwdGQAISC_fSF_Li256ELb0ELb0EEENS1_25SingleTileBwdLPTSchedulerILb0ELi128ELb0EEEEEEEEEvNT_6ParamsE:
	.zero		2432


//--------------------- .nv.constant0._ZN7cutlass13device_kernelIN5flash11enable_sm90INS1_16FlashAttnBwdSm90INS1_25CollectiveMainloopBwdSm90ILi2ELi2ELi2EN4cute5tupleIJNS5_1CILi1EEES8_S8_EEENS6_IJNS7_ILi64EEENS7_ILi128EEESB_EEENS_10bfloat16_tEfNS_4arch4Sm90ELb1ELb0ELb0ELb0ELb1ELb1ELb0ELb0ELi2ELi1ELi2ELi1ELb0EEENS1_24CollectiveEpilogueBwdGQAISC_fSF_Li256ELb0ELb1EEENS1_25SingleTileBwdLPTSchedulerILb0ELi128ELb1EEEEEEEEEvNT_6ParamsE --------------------------
	.section	.nv.constant0._ZN7cutlass13device_kernelIN5flash11enable_sm90INS1_16FlashAttnBwdSm90INS1_25CollectiveMainloopBwdSm90ILi2ELi2ELi2EN4cute5tupleIJNS5_1CILi1EEES8_S8_EEENS6_IJNS7_ILi64EEENS7_ILi128EEESB_EEENS_10bfloat16_tEfNS_4arch4Sm90ELb1ELb0ELb0ELb0ELb1ELb1ELb0ELb0ELi2ELi1ELi2ELi1ELb0EEENS1_24CollectiveEpilogueBwdGQAISC_fSF_Li256ELb0ELb1EEENS1_25SingleTileBwdLPTSchedulerILb0ELi128ELb1EEEEEEEEEvNT_6ParamsE,"a",@progbits
	.sectionflags	@""
	.align	4
.nv.constant0._ZN7cutlass13device_kernelIN5flash11enable_sm90INS1_16FlashAttnBwdSm90INS1_25CollectiveMainloopBwdSm90ILi2ELi2ELi2EN4cute5tupleIJNS5_1CILi1EEES8_S8_EEENS6_IJNS7_ILi64EEENS7_ILi128EEESB_EEENS_10bfloat16_tEfNS_4arch4Sm90ELb1ELb0ELb0ELb0ELb1ELb1ELb0ELb0ELi2ELi1ELi2ELi1ELb0EEENS1_24CollectiveEpilogueBwdGQAISC_fSF_Li256ELb0ELb1EEENS1_25SingleTileBwdLPTSchedulerILb0ELi128ELb1EEEEEEEEEvNT_6ParamsE:
	.zero		2432


//--------------------- .nv.constant0._ZN7cutlass13device_kernelIN5flash22FlashAttnBwdPreprocessIN4cute5tupleIJNS3_1CILi64EEENS5_ILi128EEEEEENS_10bfloat16_tEfNS_4arch4Sm90ELb1ELb0EEEEEvNT_6ParamsE --------------------------
	.section	.nv.constant0._ZN7cutlass13device_kernelIN5flash22FlashAttnBwdPreprocessIN4cute5tupleIJNS3_1CILi64EEENS5_ILi128EEEEEENS_10bfloat16_tEfNS_4arch4Sm90ELb1ELb0EEEEEvNT_6ParamsE,"a",@progbits
	.sectionflags	@""
	.align	4
.nv.constant0._ZN7cutlass13device_kernelIN5flash22FlashAttnBwdPreprocessIN4cute5tupleIJNS3_1CILi64EEENS5_ILi128EEEEEENS_10bfloat16_tEfNS_4arch4Sm90ELb1ELb0EEEEEvNT_6ParamsE:
	.zero		768


//--------------------- .nv.constant0._ZN7cutlass13device_kernelIN5flash11enable_sm90INS1_16FlashAttnBwdSm90INS1_25CollectiveMainloopBwdSm90ILi2ELi2ELi2EN4cute5tupleIJNS5_1CILi1EEES8_S8_EEENS6_IJNS7_ILi64EEENS7_ILi128EEESB_EEENS_10bfloat16_tEfNS_4arch4Sm90ELb1ELb0ELb0ELb1ELb0ELb1ELb0ELb0ELi2ELi1ELi2ELi1ELb0EEENS1_21CollectiveEpilogueBwdISC_SD_SF_Li256ELb1ELb0ELi1EEENS1_25SingleTileBwdLPTSchedulerILb1ELi128ELb0EEEEEEEEEvNT_6ParamsE --------------------------
	.section	.nv.constant0._ZN7cutlass13device_kernelIN5flash11enable_sm90INS1_16FlashAttnBwdSm90INS1_25CollectiveMainloopBwdSm90ILi2ELi2ELi2EN4cute5tupleIJNS5_1CILi1EEES8_S8_EEENS6_IJNS7_ILi64EEENS7_ILi128EEESB_EEENS_10bfloat16_tEfNS_4arch4Sm90ELb1ELb0ELb0ELb1ELb0ELb1ELb0ELb0ELi2ELi1ELi2ELi1ELb0EEENS1_21CollectiveEpilogueBwdISC_SD_SF_Li256ELb1ELb0ELi1EEENS1_25SingleTileBwdLPTSchedulerILb1ELi128ELb0EEEEEEEEEvNT_6ParamsE,"a",@progbits
	.sectionflags	@""
	.align	4
.nv.constant0._ZN7cutlass13device_kernelIN5flash11enable_sm90INS1_16FlashAttnBwdSm90INS1_25CollectiveMainloopBwdSm90ILi2ELi2ELi2EN4cute5tupleIJNS5_1CILi1EEES8_S8_EEENS6_IJNS7_ILi64EEENS7_ILi128EEESB_EEENS_10bfloat16_tEfNS_4arch4Sm90ELb1ELb0ELb0ELb1ELb0ELb1ELb0ELb0ELi2ELi1ELi2ELi1ELb0EEENS1_21CollectiveEpilogueBwdISC_SD_SF_Li256ELb1ELb0ELi1EEENS1_25SingleTileBwdLPTSchedulerILb1ELi128ELb0EEEEEEEEEvNT_6ParamsE:
	.zero		2304


//--------------------- .nv.constant0._ZN7cutlass13device_kernelIN5flash11enable_sm90INS1_16FlashAttnBwdSm90INS1_25CollectiveMainloopBwdSm90ILi2ELi2ELi2EN4cute5tupleIJNS5_1CILi1EEES8_S8_EEENS6_IJNS7_ILi64EEENS7_ILi128EEESB_EEENS_10bfloat16_tEfNS_4arch4Sm90ELb1ELb0ELb0ELb1ELb1ELb1ELb0ELb0ELi2ELi1ELi2ELi1ELb0EEENS1_21CollectiveEpilogueBwdISC_SD_SF_Li256ELb1ELb0ELi1EEENS1_25SingleTileBwdLPTSchedulerILb1ELi128ELb1EEEEEEEEEvNT_6ParamsE --------------------------
	.section	.nv.constant0._ZN7cutlass13device_kernelIN5flash11enable_sm90INS1_16FlashAttnBwdSm90INS1_25CollectiveMainloopBwdSm90ILi2ELi2ELi2EN4cute5tupleIJNS5_1CILi1EEES8_S8_EEENS6_IJNS7_ILi64EEENS7_ILi128EEESB_EEENS_10bfloat16_tEfNS_4arch4Sm90ELb1ELb0ELb0ELb1ELb1ELb1ELb0ELb0ELi2ELi1ELi2ELi1ELb0EEENS1_21CollectiveEpilogueBwdISC_SD_SF_Li256ELb1ELb0ELi1EEENS1_25SingleTileBwdLPTSchedulerILb1ELi128ELb1EEEEEEEEEvNT_6ParamsE,"a",@progbits
	.sectionflags	@""
	.align	4
.nv.constant0._ZN7cutlass13device_kernelIN5flash11enable_sm90INS1_16FlashAttnBwdSm90INS1_25CollectiveMainloopBwdSm90ILi2ELi2ELi2EN4cute5tupleIJNS5_1CILi1EEES8_S8_EEENS6_IJNS7_ILi64EEENS7_ILi128EEESB_EEENS_10bfloat16_tEfNS_4arch4Sm90ELb1ELb0ELb0ELb1ELb1ELb1ELb0ELb0ELi2ELi1ELi2ELi1ELb0EEENS1_21CollectiveEpilogueBwdISC_SD_SF_Li256ELb1ELb0ELi1EEENS1_25SingleTileBwdLPTSchedulerILb1ELi128ELb1EEEEEEEEEvNT_6ParamsE:
	.zero		2304


//--------------------- .nv.constant0._ZN7cutlass13device_kernelIN5flash11enable_sm90INS1_16FlashAttnBwdSm90INS1_25CollectiveMainloopBwdSm90ILi2ELi2ELi2EN4cute5tupleIJNS5_1CILi1EEES8_S8_EEENS6_IJNS7_ILi64EEENS7_ILi128EEESB_EEENS_10bfloat16_tEfNS_4arch4Sm90ELb1ELb0ELb0ELb1ELb0ELb1ELb0ELb0ELi2ELi1ELi2ELi1ELb0EEENS1_24CollectiveEpilogueBwdGQAISC_fSF_Li256ELb1ELb0EEENS1_25SingleTileBwdLPTSchedulerILb1ELi128ELb0EEEEEEEEEvNT_6ParamsE --------------------------
	.section	.nv.constant0._ZN7cutlass13device_kernelIN5flash11enable_sm90INS1_16FlashAttnBwdSm90INS1_25CollectiveMainloopBwdSm90ILi2ELi2ELi2EN4cute5tupleIJNS5_1CILi1EEES8_S8_EEENS6_IJNS7_ILi64EEENS7_ILi128EEESB_EEENS_10bfloat16_tEfNS_4arch4Sm90ELb1ELb0ELb0ELb1ELb0ELb1ELb0ELb0ELi2ELi1ELi2ELi1ELb0EEENS1_24CollectiveEpilogueBwdGQAISC_fSF_Li256ELb1ELb0EEENS1_25SingleTileBwdLPTSchedulerILb1ELi128ELb0EEEEEEEEEvNT_6ParamsE,"a",@progbits
	.sectionflags	@""
	.align	4
.nv.constant0._ZN7cutlass13device_kernelIN5flash11enable_sm90INS1_16FlashAttnBwdSm90INS1_25CollectiveMainloopBwdSm90ILi2ELi2ELi2EN4cute5tupleIJNS5_1CILi1EEES8_S8_EEENS6_IJNS7_ILi64EEENS7_ILi128EEESB_EEENS_10bfloat16_tEfNS_4arch4Sm90ELb1ELb0ELb0ELb1ELb0ELb1ELb0ELb0ELi2ELi1ELi2ELi1ELb0EEENS1_24CollectiveEpilogueBwdGQAISC_fSF_Li256ELb1ELb0EEENS1_25SingleTileBwdLPTSchedulerILb1ELi128ELb0EEEEEEEEEvNT_6ParamsE:
	.zero		2432


//--------------------- .nv.constant0._ZN7cutlass13device_kernelIN5flash32FlashAttnBwdPostprocessConvertdQIN4cute5tupleIJNS3_1CILi128EEES6_EEENS_10bfloat16_tEfNS_4arch4Sm90ELi256ENS3_8TiledMMAINS3_8MMA_AtomIJNS3_4SM904GMMA28MMA_64x128x16_F32BF16BF16_RSILNSE_5MajorE0ELSG_1ELNSE_7ScaleInE1ELSH_1EEEEEENS3_6LayoutINS4_IJNS5_ILi2EEENS5_ILi1EEESM_EEENS4_IJSM_NS5_ILi0EEESO_EEEEENS4_IJNS3_10UnderscoreESR_SR_EEEEELb0EEEEEvNT_6ParamsE --------------------------
	.section	.nv.constant0._ZN7cutlass13device_kernelIN5flash32FlashAttnBwdPostprocessConvertdQIN4cute5tupleIJNS3_1CILi128EEES6_EEENS_10bfloat16_tEfNS_4arch4Sm90ELi256ENS3_8TiledMMAINS3_8MMA_AtomIJNS3_4SM904GMMA28MMA_64x128x16_F32BF16BF16_RSILNSE_5MajorE0ELSG_1ELNSE_7ScaleInE1ELSH_1EEEEEENS3_6LayoutINS4_IJNS5_ILi2EEENS5_ILi1EEESM_EEENS4_IJSM_NS5_ILi0EEESO_EEEEENS4_IJNS3_10UnderscoreESR_SR_EEEEELb0EEEEEvNT_6ParamsE,"a",@progbits
	.sectionflags	@""
	.align	4
.nv.constant0._ZN7cutlass13device_kernelIN5flash32FlashAttnBwdPostprocessConvertdQIN4cute5tupleIJNS3_1CILi128EEES6_EEENS_10bfloat16_tEfNS_4arch4Sm90ELi256ENS3_8TiledMMAINS3_8MMA_AtomIJNS3_4SM904GMMA28MMA_64x128x16_F32BF16BF16_RSILNSE_5MajorE0ELSG_1ELNSE_7ScaleInE1ELSH_1EEEEEENS3_6LayoutINS4_IJNS5_ILi2EEENS5_ILi1EEESM_EEENS4_IJSM_NS5_ILi0EEESO_EEEEENS4_IJNS3_10UnderscoreESR_SR_EEEEELb0EEEEEvNT_6ParamsE:
	.zero		640


//--------------------- .nv.constant0._ZN7cutlass13device_kernelIN5flash32FlashAttnBwdPostprocessConvertdQIN4cute5tupleIJNS3_1CILi64EEENS5_ILi128EEEEEENS_10bfloat16_tEfNS_4arch4Sm90ELi256ENS3_8TiledMMAINS3_8MMA_AtomIJNS3_4SM904GMMA27MMA_64x64x16_F32BF16BF16_SSILNSF_5MajorE0ELSH_1ELNSF_7ScaleInE1ELSI_1EEEEEENS3_6LayoutINS4_IJNS5_ILi1EEENS5_ILi2EEESM_EEENS4_IJNS5_ILi0EEESM_SP_EEEEENS4_IJNS3_10UnderscoreESS_SS_EEEEELb0EEEEEvNT_6ParamsE --------------------------
	.section	.nv.constant0._ZN7cutlass13device_kernelIN5flash32FlashAttnBwdPostprocessConvertdQIN4cute5tupleIJNS3_1CILi64EEENS5_ILi128EEEEEENS_10bfloat16_tEfNS_4arch4Sm90ELi256ENS3_8TiledMMAINS3_8MMA_AtomIJNS3_4SM904GMMA27MMA_64x64x16_F32BF16BF16_SSILNSF_5MajorE0ELSH_1ELNSF_7ScaleInE1ELSI_1EEEEEENS3_6LayoutINS4_IJNS5_ILi1EEENS5_ILi2EEESM_EEENS4_IJNS5_ILi0EEESM_SP_EEEEENS4_IJNS3_10UnderscoreESS_SS_EEEEELb0EEEEEvNT_6ParamsE,"a",@progbits
	.sectionflags	@""
	.align	4
.nv.constant0._ZN7cutlass13device_kernelIN5flash32FlashAttnBwdPostprocessConvertdQIN4cute5tupleIJNS3_1CILi64EEENS5_ILi128EEEEEENS_10bfloat16_tEfNS_4arch4Sm90ELi256ENS3_8TiledMMAINS3_8MMA_AtomIJNS3_4SM904GMMA27MMA_64x64x16_F32BF16BF16_SSILNSF_5MajorE0ELSH_1ELNSF_7ScaleInE1ELSI_1EEEEEENS3_6LayoutINS4_IJNS5_ILi1EEENS5_ILi2EEESM_EEENS4_IJNS5_ILi0EEESM_SP_EEEEENS4_IJNS3_10UnderscoreESS_SS_EEEEELb0EEEEEvNT_6ParamsE:
	.zero		640


//--------------------- .nv.constant0._ZN7cutlass13device_kernelIN5flash11enable_sm90INS1_16FlashAttnBwdSm90INS1_25CollectiveMainloopBwdSm90ILi2ELi2ELi2EN4cute5tupleIJNS5_1CILi1EEES8_S8_EEENS6_IJNS7_ILi64EEENS7_ILi128EEESB_EEENS_10bfloat16_tEfNS_4arch4Sm90ELb1ELb0ELb0ELb1ELb1ELb1ELb0ELb0ELi2ELi1ELi2ELi1ELb0EEENS1_24CollectiveEpilogueBwdGQAISC_fSF_Li256ELb1ELb1EEENS1_25SingleTileBwdLPTSchedulerILb1ELi128ELb1EEEEEEEEEvNT_6ParamsE --------------------------
	.section	.nv.constant0._ZN7cutlass13device_kernelIN5flash11enable_sm90INS1_16FlashAttnBwdSm90INS1_25CollectiveMainloopBwdSm90ILi2ELi2ELi2EN4cute5tupleIJNS5_1CILi1EEES8_S8_EEENS6_IJNS7_ILi64EEENS7_ILi128EEESB_EEENS_10bfloat16_tEfNS_4arch4Sm90ELb1ELb0ELb0ELb1ELb1ELb1ELb0ELb0ELi2ELi1ELi2ELi1ELb0EEENS1_24CollectiveEpilogueBwdGQAISC_fSF_Li256ELb1ELb1EEENS1_25SingleTileBwdLPTSchedulerILb1ELi128ELb1EEEEEEEEEvNT_6ParamsE,"a",@progbits
	.sectionflags	@""
	.align	4
.nv.constant0._ZN7cutlass13device_kernelIN5flash11enable_sm90INS1_16FlashAttnBwdSm90INS1_25CollectiveMainloopBwdSm90ILi2ELi2ELi2EN4cute5tupleIJNS5_1CILi1EEES8_S8_EEENS6_IJNS7_ILi64EEENS7_ILi128EEESB_EEENS_10bfloat16_tEfNS_4arch4Sm90ELb1ELb0ELb0ELb1ELb1ELb1ELb0ELb0ELi2ELi1ELi2ELi1ELb0EEENS1_24CollectiveEpilogueBwdGQAISC_fSF_Li256ELb1ELb1EEENS1_25SingleTileBwdLPTSchedulerILb1ELi128ELb1EEEEEEEEEvNT_6ParamsE:
	.zero		2432


//--------------------- .nv.constant0._ZN7cutlass13device_kernelIN5flash22FlashAttnBwdPreprocessIN4cute5tupleIJNS3_1CILi64EEENS5_ILi128EEEEEENS_10bfloat16_tEfNS_4arch4Sm90ELb1ELb1EEEEEvNT_6ParamsE --------------------------
	.section	.nv.constant0._ZN7cutlass13device_kernelIN5flash22FlashAttnBwdPreprocessIN4cute5tupleIJNS3_1CILi64EEENS5_ILi128EEEEEENS_10bfloat16_tEfNS_4arch4Sm90ELb1ELb1EEEEEvNT_6ParamsE,"a",@progbits
	.sectionflags	@""
	.align	4
.nv.constant0._ZN7cutlass13device_kernelIN5flash22FlashAttnBwdPreprocessIN4cute5tupleIJNS3_1CILi64EEENS5_ILi128EEEEEENS_10bfloat16_tEfNS_4arch4Sm90ELb1ELb1EEEEEvNT_6ParamsE:
	.zero		768


//--------------------- SYMBOLS --------------------------

	.type		.nv.reservedSmem.offset0,@object
	.size		.nv.reservedSmem.offset0,0x4
	.type		__assertfail,@function
